	.target	sm_90a

	.elftype	@"ET_EXEC"


//--------------------- .note.nv.tkinfo           --------------------------
	.section	.note.nv.tkinfo,"",@"SHT_NOTE"
	.sectionflags	@"SHF_NOTE_NV_TKINFO"
	.tkinfo
        /*0018*/ 	.word	0x00000002
        /*0030*/ 	.string	""
        /*0030*/ 	.string	"ptxas"
        /*0030*/ 	.string	"Cuda compilation tools, release 13.0, V13.0.88"
        /*0030*/ 	.string	"Build cuda_13.0.r13.0/compiler.36424714_0"
        /*0030*/ 	.string	"-arch sm_90a -m 64 "



//--------------------- .note.nv.cuinfo           --------------------------
	.section	.note.nv.cuinfo,"",@"SHT_NOTE"
	.sectionflags	@"SHF_NOTE_NV_CUINFO"
        /*0018*/ 	.short	0x0002
        /*001a*/ 	.short	0x005a
        /*001c*/ 	.short	0x0082
	.zero		2


//--------------------- .nv.info                  --------------------------
	.section	.nv.info,"",@"SHT_CUDA_INFO"
	.align	4


	//----- nvinfo : EIATTR_REGCOUNT
	.align		4
        /*0000*/ 	.byte	0x04, 0x2f
        /*0002*/ 	.short	(.L_20 - .L_19)
	.align		4
.L_19:
        /*0004*/ 	.word	index@(_ZN7cutlass13device_kernelIN5flash11enable_sm90INS1_16FlashAttnFwdSm90INS1_25CollectiveMainloopFwdSm90ILi2EN4cute5tupleIJNS5_1CILi1EEES8_S8_EEENS6_IJNS7_ILi128EEENS7_ILi96EEENS7_ILi192EEEEEELi128ENS_6half_tEfNS_4arch4Sm90ELb1ELb0ELb0ELb1ELb1ELb1ELb0ELb1ELb1ELb1ELb0ELb0EEENS1_21CollectiveEpilogueFwdINS6_IJSA_SA_SB_EEES9_SE_SG_Li256ELb1ELb1ELb0ELb0EEENS1_36VarlenDynamicPersistentTileSchedulerILi128ELi96ELi256ELi128ELb0ELb1ELb1ELb1ELb1ELb1EEEEEEEEEvNT_6ParamsE)
        /*0008*/ 	.word	0x000000a8


	//----- nvinfo : EIATTR_FRAME_SIZE
	.align		4
.L_20:
        /*000c*/ 	.byte	0x04, 0x11
        /*000e*/ 	.short	(.L_22 - .L_21)
	.align		4
.L_21:
        /*0010*/ 	.word	index@(_ZN7cutlass13device_kernelIN5flash11enable_sm90INS1_16FlashAttnFwdSm90INS1_25CollectiveMainloopFwdSm90ILi2EN4cute5tupleIJNS5_1CILi1EEES8_S8_EEENS6_IJNS7_ILi128EEENS7_ILi96EEENS7_ILi192EEEEEELi128ENS_6half_tEfNS_4arch4Sm90ELb1ELb0ELb0ELb1ELb1ELb1ELb0ELb1ELb1ELb1ELb0ELb0EEENS1_21CollectiveEpilogueFwdINS6_IJSA_SA_SB_EEES9_SE_SG_Li256ELb1ELb1ELb0ELb0EEENS1_36VarlenDynamicPersistentTileSchedulerILi128ELi96ELi256ELi128ELb0ELb1ELb1ELb1ELb1ELb1EEEEEEEEEvNT_6ParamsE)
        /*0014*/ 	.word	0x00000050


	//----- nvinfo : EIATTR_REGCOUNT
	.align		4
.L_22:
        /*0018*/ 	.byte	0x04, 0x2f
        /*001a*/ 	.short	(.L_24 - .L_23)
	.align		4
.L_23:
        /*001c*/ 	.word	index@(_ZN7cutlass13device_kernelIN5flash11enable_sm90INS1_16FlashAttnFwdSm90INS1_25CollectiveMainloopFwdSm90ILi2EN4cute5tupleIJNS5_1CILi1EEES8_S8_EEENS6_IJNS7_ILi128EEENS7_ILi96EEENS7_ILi192EEEEEELi128ENS_6half_tEfNS_4arch4Sm90ELb1ELb0ELb0ELb1ELb1ELb0ELb0ELb1ELb1ELb1ELb0ELb0EEENS1_21CollectiveEpilogueFwdINS6_IJSA_SA_SB_EEES9_SE_SG_Li256ELb1ELb1ELb0ELb0EEENS1_36VarlenDynamicPersistentTileSchedulerILi128ELi96ELi256ELi128ELb0ELb1ELb1ELb1ELb1ELb1EEEEEEEEEvNT_6ParamsE)
        /*0020*/ 	.word	0x000000a8


	//----- nvinfo : EIATTR_FRAME_SIZE
	.align		4
.L_24:
        /*0024*/ 	.byte	0x04, 0x11
        /*0026*/ 	.short	(.L_26 - .L_25)
	.align		4
.L_25:
        /*0028*/ 	.word	index@(_ZN7cutlass13device_kernelIN5flash11enable_sm90INS1_16FlashAttnFwdSm90INS1_25CollectiveMainloopFwdSm90ILi2EN4cute5tupleIJNS5_1CILi1EEES8_S8_EEENS6_IJNS7_ILi128EEENS7_ILi96EEENS7_ILi192EEEEEELi128ENS_6half_tEfNS_4arch4Sm90ELb1ELb0ELb0ELb1ELb1ELb0ELb0ELb1ELb1ELb1ELb0ELb0EEENS1_21CollectiveEpilogueFwdINS6_IJSA_SA_SB_EEES9_SE_SG_Li256ELb1ELb1ELb0ELb0EEENS1_36VarlenDynamicPersistentTileSchedulerILi128ELi96ELi256ELi128ELb0ELb1ELb1ELb1ELb1ELb1EEEEEEEEEvNT_6ParamsE)
        /*002c*/ 	.word	0x00000020


	//----- nvinfo : EIATTR_REGCOUNT
	.align		4
.L_26:
        /*0030*/ 	.byte	0x04, 0x2f
        /*0032*/ 	.short	(.L_28 - .L_27)
	.align		4
.L_27:
        /*0034*/ 	.word	index@(_ZN7cutlass13device_kernelIN5flash11enable_sm90INS1_16FlashAttnFwdSm90INS1_25CollectiveMainloopFwdSm90ILi2EN4cute5tupleIJNS5_1CILi1EEES8_S8_EEENS6_IJNS7_ILi128EEENS7_ILi96EEENS7_ILi192EEEEEELi128ENS_6half_tEfNS_4arch4Sm90ELb1ELb0ELb0ELb0ELb1ELb0ELb0ELb1ELb1ELb1ELb0ELb0EEENS1_21CollectiveEpilogueFwdINS6_IJSA_SA_SB_EEES9_SE_SG_Li256ELb0ELb1ELb0ELb0EEENS1_30DynamicPersistentTileSchedulerILi256ELi128ELb0ELb1ELb1EEEEEEEEEvNT_6ParamsE)
        /*0038*/ 	.word	0x000000a8


	//----- nvinfo : EIATTR_FRAME_SIZE
	.align		4
.L_28:
        /*003c*/ 	.byte	0x04, 0x11
        /*003e*/ 	.short	(.L_30 - .L_29)
	.align		4
.L_29:
        /*0040*/ 	.word	index@(_ZN7cutlass13device_kernelIN5flash11enable_sm90INS1_16FlashAttnFwdSm90INS1_25CollectiveMainloopFwdSm90ILi2EN4cute5tupleIJNS5_1CILi1EEES8_S8_EEENS6_IJNS7_ILi128EEENS7_ILi96EEENS7_ILi192EEEEEELi128ENS_6half_tEfNS_4arch4Sm90ELb1ELb0ELb0ELb0ELb1ELb0ELb0ELb1ELb1ELb1ELb0ELb0EEENS1_21CollectiveEpilogueFwdINS6_IJSA_SA_SB_EEES9_SE_SG_Li256ELb0ELb1ELb0ELb0EEENS1_30DynamicPersistentTileSchedulerILi256ELi128ELb0ELb1ELb1EEEEEEEEEvNT_6ParamsE)
        /*0044*/ 	.word	0x00000008


	//----- nvinfo : EIATTR_REGCOUNT
	.align		4
.L_30:
        /*0048*/ 	.byte	0x04, 0x2f
        /*004a*/ 	.short	(.L_32 - .L_31)
	.align		4
.L_31:
        /*004c*/ 	.word	index@(_ZN7cutlass13device_kernelIN5flash11enable_sm90INS1_16FlashAttnFwdSm90INS1_25CollectiveMainloopFwdSm90ILi2EN4cute5tupleIJNS5_1CILi1EEES8_S8_EEENS6_IJNS7_ILi128EEENS7_ILi96EEENS7_ILi192EEEEEELi128ENS_6half_tEfNS_4arch4Sm90ELb0ELb1ELb0ELb1ELb1ELb1ELb0ELb1ELb1ELb1ELb0ELb0EEENS1_21CollectiveEpilogueFwdINS6_IJSA_SA_SB_EEES9_SE_SG_Li256ELb1ELb1ELb0ELb0EEENS1_36VarlenDynamicPersistentTileSchedulerILi128ELi96ELi256ELi128ELb0ELb1ELb1ELb1ELb0ELb1EEEEEEEEEvNT_6ParamsE)
        /*0050*/ 	.word	0x000000a8


	//----- nvinfo : EIATTR_FRAME_SIZE
	.align		4
.L_32:
        /*0054*/ 	.byte	0x04, 0x11
        /*0056*/ 	.short	(.L_34 - .L_33)
	.align		4
.L_33:
        /*0058*/ 	.word	index@(_ZN7cutlass13device_kernelIN5flash11enable_sm90INS1_16FlashAttnFwdSm90INS1_25CollectiveMainloopFwdSm90ILi2EN4cute5tupleIJNS5_1CILi1EEES8_S8_EEENS6_IJNS7_ILi128EEENS7_ILi96EEENS7_ILi192EEEEEELi128ENS_6half_tEfNS_4arch4Sm90ELb0ELb1ELb0ELb1ELb1ELb1ELb0ELb1ELb1ELb1ELb0ELb0EEENS1_21CollectiveEpilogueFwdINS6_IJSA_SA_SB_EEES9_SE_SG_Li256ELb1ELb1ELb0ELb0EEENS1_36VarlenDynamicPersistentTileSchedulerILi128ELi96ELi256ELi128ELb0ELb1ELb1ELb1ELb0ELb1EEEEEEEEEvNT_6ParamsE)
        /*005c*/ 	.word	0x00000050


	//----- nvinfo : EIATTR_REGCOUNT
	.align		4
.L_34:
        /*0060*/ 	.byte	0x04, 0x2f
        /*0062*/ 	.short	(.L_36 - .L_35)
	.align		4
.L_35:
        /*0064*/ 	.word	index@(_ZN7cutlass13device_kernelIN5flash11enable_sm90INS1_16FlashAttnFwdSm90INS1_25CollectiveMainloopFwdSm90ILi2EN4cute5tupleIJNS5_1CILi1EEES8_S8_EEENS6_IJNS7_ILi128EEENS7_ILi96EEENS7_ILi192EEEEEELi128ENS_6half_tEfNS_4arch4Sm90ELb0ELb1ELb0ELb1ELb1ELb0ELb0ELb1ELb1ELb1ELb0ELb0EEENS1_21CollectiveEpilogueFwdINS6_IJSA_SA_SB_EEES9_SE_SG_Li256ELb1ELb1ELb0ELb0EEENS1_36VarlenDynamicPersistentTileSchedulerILi128ELi96ELi256ELi128ELb0ELb1ELb1ELb1ELb0ELb1EEEEEEEEEvNT_6ParamsE)
        /*0068*/ 	.word	0x000000a8


	//----- nvinfo : EIATTR_FRAME_SIZE
	.align		4
.L_36:
        /*006c*/ 	.byte	0x04, 0x11
        /*006e*/ 	.short	(.L_38 - .L_37)
	.align		4
.L_37:
        /*0070*/ 	.word	index@(_ZN7cutlass13device_kernelIN5flash11enable_sm90INS1_16FlashAttnFwdSm90INS1_25CollectiveMainloopFwdSm90ILi2EN4cute5tupleIJNS5_1CILi1EEES8_S8_EEENS6_IJNS7_ILi128EEENS7_ILi96EEENS7_ILi192EEEEEELi128ENS_6half_tEfNS_4arch4Sm90ELb0ELb1ELb0ELb1ELb1ELb0ELb0ELb1ELb1ELb1ELb0ELb0EEENS1_21CollectiveEpilogueFwdINS6_IJSA_SA_SB_EEES9_SE_SG_Li256ELb1ELb1ELb0ELb0EEENS1_36VarlenDynamicPersistentTileSchedulerILi128ELi96ELi256ELi128ELb0ELb1ELb1ELb1ELb0ELb1EEEEEEEEEvNT_6ParamsE)
        /*0074*/ 	.word	0x00000020


	//----- nvinfo : EIATTR_REGCOUNT
	.align		4
.L_38:
        /*0078*/ 	.byte	0x04, 0x2f
        /*007a*/ 	.short	(.L_40 - .L_39)
	.align		4
.L_39:
        /*007c*/ 	.word	index@(_ZN7cutlass13device_kernelIN5flash11enable_sm90INS1_16FlashAttnFwdSm90INS1_25CollectiveMainloopFwdSm90ILi2EN4cute5tupleIJNS5_1CILi1EEES8_S8_EEENS6_IJNS7_ILi128EEENS7_ILi96EEENS7_ILi192EEEEEELi128ENS_6half_tEfNS_4arch4Sm90ELb0ELb1ELb0ELb0ELb1ELb0ELb0ELb1ELb1ELb1ELb0ELb0EEENS1_21CollectiveEpilogueFwdINS6_IJSA_SA_SB_EEES9_SE_SG_Li256ELb0ELb1ELb0ELb0EEENS1_30DynamicPersistentTileSchedulerILi256ELi128ELb0ELb1ELb1EEEEEEEEEvNT_6ParamsE)
        /*0080*/ 	.word	0x000000a8


	//----- nvinfo : EIATTR_FRAME_SIZE
	.align		4
.L_40:
        /*0084*/ 	.byte	0x04, 0x11
        /*0086*/ 	.short	(.L_42 - .L_41)
	.align		4
.L_41:
        /*0088*/ 	.word	index@(_ZN7cutlass13device_kernelIN5flash11enable_sm90INS1_16FlashAttnFwdSm90INS1_25CollectiveMainloopFwdSm90ILi2EN4cute5tupleIJNS5_1CILi1EEES8_S8_EEENS6_IJNS7_ILi128EEENS7_ILi96EEENS7_ILi192EEEEEELi128ENS_6half_tEfNS_4arch4Sm90ELb0ELb1ELb0ELb0ELb1ELb0ELb0ELb1ELb1ELb1ELb0ELb0EEENS1_21CollectiveEpilogueFwdINS6_IJSA_SA_SB_EEES9_SE_SG_Li256ELb0ELb1ELb0ELb0EEENS1_30DynamicPersistentTileSchedulerILi256ELi128ELb0ELb1ELb1EEEEEEEEEvNT_6ParamsE)
        /*008c*/ 	.word	0x00000008


	//----- nvinfo : EIATTR_REGCOUNT
	.align		4
.L_42:
        /*0090*/ 	.byte	0x04, 0x2f
        /*0092*/ 	.short	(.L_44 - .L_43)
	.align		4
.L_43:
        /*0094*/ 	.word	index@(_ZN7cutlass13device_kernelIN5flash11enable_sm90INS1_16FlashAttnFwdSm90INS1_25CollectiveMainloopFwdSm90ILi2EN4cute5tupleIJNS5_1CILi1EEES8_S8_EEENS6_IJNS7_ILi128EEENS7_ILi96EEENS7_ILi192EEEEEELi128ENS_6half_tEfNS_4arch4Sm90ELb0ELb0ELb0ELb1ELb1ELb1ELb0ELb1ELb1ELb1ELb0ELb0EEENS1_21CollectiveEpilogueFwdINS6_IJSA_SA_SB_EEES9_SE_SG_Li256ELb1ELb1ELb0ELb0EEENS1_36VarlenDynamicPersistentTileSchedulerILi128ELi96ELi256ELi128ELb0ELb1ELb1ELb0ELb1ELb1EEEEEEEEEvNT_6ParamsE)
        /*0098*/ 	.word	0x000000a8


	//----- nvinfo : EIATTR_FRAME_SIZE
	.align		4
.L_44:
        /*009c*/ 	.byte	0x04, 0x11
        /*009e*/ 	.short	(.L_46 - .L_45)
	.align		4
.L_45:
        /*00a0*/ 	.word	index@(_ZN7cutlass13device_kernelIN5flash11enable_sm90INS1_16FlashAttnFwdSm90INS1_25CollectiveMainloopFwdSm90ILi2EN4cute5tupleIJNS5_1CILi1EEES8_S8_EEENS6_IJNS7_ILi128EEENS7_ILi96EEENS7_ILi192EEEEEELi128ENS_6half_tEfNS_4arch4Sm90ELb0ELb0ELb0ELb1ELb1ELb1ELb0ELb1ELb1ELb1ELb0ELb0EEENS1_21CollectiveEpilogueFwdINS6_IJSA_SA_SB_EEES9_SE_SG_Li256ELb1ELb1ELb0ELb0EEENS1_36VarlenDynamicPersistentTileSchedulerILi128ELi96ELi256ELi128ELb0ELb1ELb1ELb0ELb1ELb1EEEEEEEEEvNT_6ParamsE)
        /*00a4*/ 	.word	0x00000058


	//----- nvinfo : EIATTR_REGCOUNT
	.align		4
.L_46:
        /*00a8*/ 	.byte	0x04, 0x2f
        /*00aa*/ 	.short	(.L_48 - .L_47)
	.align		4
.L_47:
        /*00ac*/ 	.word	index@(_ZN7cutlass13device_kernelIN5flash11enable_sm90INS1_16FlashAttnFwdSm90INS1_25CollectiveMainloopFwdSm90ILi2EN4cute5tupleIJNS5_1CILi1EEES8_S8_EEENS6_IJNS7_ILi128EEENS7_ILi96EEENS7_ILi192EEEEEELi128ENS_6half_tEfNS_4arch4Sm90ELb0ELb0ELb0ELb1ELb1ELb0ELb0ELb1ELb1ELb1ELb0ELb0EEENS1_21CollectiveEpilogueFwdINS6_IJSA_SA_SB_EEES9_SE_SG_Li256ELb1ELb1ELb0ELb0EEENS1_36VarlenDynamicPersistentTileSchedulerILi128ELi96ELi256ELi128ELb0ELb1ELb1ELb0ELb1ELb1EEEEEEEEEvNT_6ParamsE)
        /*00b0*/ 	.word	0x000000a8


	//----- nvinfo : EIATTR_FRAME_SIZE
	.align		4
.L_48:
        /*00b4*/ 	.byte	0x04, 0x11
        /*00b6*/ 	.short	(.L_50 - .L_49)
	.align		4
.L_49:
        /*00b8*/ 	.word	index@(_ZN7cutlass13device_kernelIN5flash11enable_sm90INS1_16FlashAttnFwdSm90INS1_25CollectiveMainloopFwdSm90ILi2EN4cute5tupleIJNS5_1CILi1EEES8_S8_EEENS6_IJNS7_ILi128EEENS7_ILi96EEENS7_ILi192EEEEEELi128ENS_6half_tEfNS_4arch4Sm90ELb0ELb0ELb0ELb1ELb1ELb0ELb0ELb1ELb1ELb1ELb0ELb0EEENS1_21CollectiveEpilogueFwdINS6_IJSA_SA_SB_EEES9_SE_SG_Li256ELb1ELb1ELb0ELb0EEENS1_36VarlenDynamicPersistentTileSchedulerILi128ELi96ELi256ELi128ELb0ELb1ELb1ELb0ELb1ELb1EEEEEEEEEvNT_6ParamsE)
        /*00bc*/ 	.word	0x00000028


	//----- nvinfo : EIATTR_REGCOUNT
	.align		4
.L_50:
        /*00c0*/ 	.byte	0x04, 0x2f
        /*00c2*/ 	.short	(.L_52 - .L_51)
	.align		4
.L_51:
        /*00c4*/ 	.word	index@(_ZN7cutlass13device_kernelIN5flash11enable_sm90INS1_16FlashAttnFwdSm90INS1_25CollectiveMainloopFwdSm90ILi2EN4cute5tupleIJNS5_1CILi1EEES8_S8_EEENS6_IJNS7_ILi128EEENS7_ILi96EEENS7_ILi192EEEEEELi128ENS_6half_tEfNS_4arch4Sm90ELb0ELb0ELb0ELb0ELb1ELb0ELb0ELb1ELb1ELb1ELb0ELb0EEENS1_21CollectiveEpilogueFwdINS6_IJSA_SA_SB_EEES9_SE_SG_Li256ELb0ELb1ELb0ELb0EEENS1_29StaticPersistentTileSchedulerILb0EEEEEEEEEvNT_6ParamsE)
        /*00c8*/ 	.word	0x000000a8


	//----- nvinfo : EIATTR_FRAME_SIZE
	.align		4
.L_52:
        /*00cc*/ 	.byte	0x04, 0x11
        /*00ce*/ 	.short	(.L_54 - .L_53)
	.align		4
.L_53:
        /*00d0*/ 	.word	index@(_ZN7cutlass13device_kernelIN5flash11enable_sm90INS1_16FlashAttnFwdSm90INS1_25CollectiveMainloopFwdSm90ILi2EN4cute5tupleIJNS5_1CILi1EEES8_S8_EEENS6_IJNS7_ILi128EEENS7_ILi96EEENS7_ILi192EEEEEELi128ENS_6half_tEfNS_4arch4Sm90ELb0ELb0ELb0ELb0ELb1ELb0ELb0ELb1ELb1ELb1ELb0ELb0EEENS1_21CollectiveEpilogueFwdINS6_IJSA_SA_SB_EEES9_SE_SG_Li256ELb0ELb1ELb0ELb0EEENS1_29StaticPersistentTileSchedulerILb0EEEEEEEEEvNT_6ParamsE)
        /*00d4*/ 	.word	0x00000008


	//----- nvinfo : EIATTR_MIN_STACK_SIZE
	.align		4
.L_54:
        /*00d8*/ 	.byte	0x04, 0x12
        /*00da*/ 	.short	(.L_56 - .L_55)
	.align		4
.L_55:
        /*00dc*/ 	.word	index@(_ZN7cutlass13device_kernelIN5flash11enable_sm90INS1_16FlashAttnFwdSm90INS1_25CollectiveMainloopFwdSm90ILi2EN4cute5tupleIJNS5_1CILi1EEES8_S8_EEENS6_IJNS7_ILi128EEENS7_ILi96EEENS7_ILi192EEEEEELi128ENS_6half_tEfNS_4arch4Sm90ELb0ELb0ELb0ELb0ELb1ELb0ELb0ELb1ELb1ELb1ELb0ELb0EEENS1_21CollectiveEpilogueFwdINS6_IJSA_SA_SB_EEES9_SE_SG_Li256ELb0ELb1ELb0ELb0EEENS1_29StaticPersistentTileSchedulerILb0EEEEEEEEEvNT_6ParamsE)
        /*00e0*/ 	.word	0x00000008


	//----- nvinfo : EIATTR_MIN_STACK_SIZE
	.align		4
.L_56:
        /*00e4*/ 	.byte	0x04, 0x12
        /*00e6*/ 	.short	(.L_58 - .L_57)
	.align		4
.L_57:
        /*00e8*/ 	.word	index@(_ZN7cutlass13device_kernelIN5flash11enable_sm90INS1_16FlashAttnFwdSm90INS1_25CollectiveMainloopFwdSm90ILi2EN4cute5tupleIJNS5_1CILi1EEES8_S8_EEENS6_IJNS7_ILi128EEENS7_ILi96EEENS7_ILi192EEEEEELi128ENS_6half_tEfNS_4arch4Sm90ELb0ELb0ELb0ELb1ELb1ELb0ELb0ELb1ELb1ELb1ELb0ELb0EEENS1_21CollectiveEpilogueFwdINS6_IJSA_SA_SB_EEES9_SE_SG_Li256ELb1ELb1ELb0ELb0EEENS1_36VarlenDynamicPersistentTileSchedulerILi128ELi96ELi256ELi128ELb0ELb1ELb1ELb0ELb1ELb1EEEEEEEEEvNT_6ParamsE)
        /*00ec*/ 	.word	0x00000028


	//----- nvinfo : EIATTR_MIN_STACK_SIZE
	.align		4
.L_58:
        /*00f0*/ 	.byte	0x04, 0x12
        /*00f2*/ 	.short	(.L_60 - .L_59)
	.align		4
.L_59:
        /*00f4*/ 	.word	index@(_ZN7cutlass13device_kernelIN5flash11enable_sm90INS1_16FlashAttnFwdSm90INS1_25CollectiveMainloopFwdSm90ILi2EN4cute5tupleIJNS5_1CILi1EEES8_S8_EEENS6_IJNS7_ILi128EEENS7_ILi96EEENS7_ILi192EEEEEELi128ENS_6half_tEfNS_4arch4Sm90ELb0ELb0ELb0ELb1ELb1ELb1ELb0ELb1ELb1ELb1ELb0ELb0EEENS1_21CollectiveEpilogueFwdINS6_IJSA_SA_SB_EEES9_SE_SG_Li256ELb1ELb1ELb0ELb0EEENS1_36VarlenDynamicPersistentTileSchedulerILi128ELi96ELi256ELi128ELb0ELb1ELb1ELb0ELb1ELb1EEEEEEEEEvNT_6ParamsE)
        /*00f8*/ 	.word	0x00000058


	//----- nvinfo : EIATTR_MIN_STACK_SIZE
	.align		4
.L_60:
        /*00fc*/ 	.byte	0x04, 0x12
        /*00fe*/ 	.short	(.L_62 - .L_61)
	.align		4
.L_61:
        /*0100*/ 	.word	index@(_ZN7cutlass13device_kernelIN5flash11enable_sm90INS1_16FlashAttnFwdSm90INS1_25CollectiveMainloopFwdSm90ILi2EN4cute5tupleIJNS5_1CILi1EEES8_S8_EEENS6_IJNS7_ILi128EEENS7_ILi96EEENS7_ILi192EEEEEELi128ENS_6half_tEfNS_4arch4Sm90ELb0ELb1ELb0ELb0ELb1ELb0ELb0ELb1ELb1ELb1ELb0ELb0EEENS1_21CollectiveEpilogueFwdINS6_IJSA_SA_SB_EEES9_SE_SG_Li256ELb0ELb1ELb0ELb0EEENS1_30DynamicPersistentTileSchedulerILi256ELi128ELb0ELb1ELb1EEEEEEEEEvNT_6ParamsE)
        /*0104*/ 	.word	0x00000008


	//----- nvinfo : EIATTR_MIN_STACK_SIZE
	.align		4
.L_62:
        /*0108*/ 	.byte	0x04, 0x12
        /*010a*/ 	.short	(.L_64 - .L_63)
	.align		4
.L_63:
        /*010c*/ 	.word	index@(_ZN7cutlass13device_kernelIN5flash11enable_sm90INS1_16FlashAttnFwdSm90INS1_25CollectiveMainloopFwdSm90ILi2EN4cute5tupleIJNS5_1CILi1EEES8_S8_EEENS6_IJNS7_ILi128EEENS7_ILi96EEENS7_ILi192EEEEEELi128ENS_6half_tEfNS_4arch4Sm90ELb0ELb1ELb0ELb1ELb1ELb0ELb0ELb1ELb1ELb1ELb0ELb0EEENS1_21CollectiveEpilogueFwdINS6_IJSA_SA_SB_EEES9_SE_SG_Li256ELb1ELb1ELb0ELb0EEENS1_36VarlenDynamicPersistentTileSchedulerILi128ELi96ELi256ELi128ELb0ELb1ELb1ELb1ELb0ELb1EEEEEEEEEvNT_6ParamsE)
        /*0110*/ 	.word	0x00000020


	//----- nvinfo : EIATTR_MIN_STACK_SIZE
	.align		4
.L_64:
        /*0114*/ 	.byte	0x04, 0x12
        /*0116*/ 	.short	(.L_66 - .L_65)
	.align		4
.L_65:
        /*0118*/ 	.word	index@(_ZN7cutlass13device_kernelIN5flash11enable_sm90INS1_16FlashAttnFwdSm90INS1_25CollectiveMainloopFwdSm90ILi2EN4cute5tupleIJNS5_1CILi1EEES8_S8_EEENS6_IJNS7_ILi128EEENS7_ILi96EEENS7_ILi192EEEEEELi128ENS_6half_tEfNS_4arch4Sm90ELb0ELb1ELb0ELb1ELb1ELb1ELb0ELb1ELb1ELb1ELb0ELb0EEENS1_21CollectiveEpilogueFwdINS6_IJSA_SA_SB_EEES9_SE_SG_Li256ELb1ELb1ELb0ELb0EEENS1_36VarlenDynamicPersistentTileSchedulerILi128ELi96ELi256ELi128ELb0ELb1ELb1ELb1ELb0ELb1EEEEEEEEEvNT_6ParamsE)
        /*011c*/ 	.word	0x00000050


	//----- nvinfo : EIATTR_MIN_STACK_SIZE
	.align		4
.L_66:
        /*0120*/ 	.byte	0x04, 0x12
        /*0122*/ 	.short	(.L_68 - .L_67)
	.align		4
.L_67:
        /*0124*/ 	.word	index@(_ZN7cutlass13device_kernelIN5flash11enable_sm90INS1_16FlashAttnFwdSm90INS1_25CollectiveMainloopFwdSm90ILi2EN4cute5tupleIJNS5_1CILi1EEES8_S8_EEENS6_IJNS7_ILi128EEENS7_ILi96EEENS7_ILi192EEEEEELi128ENS_6half_tEfNS_4arch4Sm90ELb1ELb0ELb0ELb0ELb1ELb0ELb0ELb1ELb1ELb1ELb0ELb0EEENS1_21CollectiveEpilogueFwdINS6_IJSA_SA_SB_EEES9_SE_SG_Li256ELb0ELb1ELb0ELb0EEENS1_30DynamicPersistentTileSchedulerILi256ELi128ELb0ELb1ELb1EEEEEEEEEvNT_6ParamsE)
        /*0128*/ 	.word	0x00000008


	//----- nvinfo : EIATTR_MIN_STACK_SIZE
	.align		4
.L_68:
        /*012c*/ 	.byte	0x04, 0x12
        /*012e*/ 	.short	(.L_70 - .L_69)
	.align		4
.L_69:
        /*0130*/ 	.word	index@(_ZN7cutlass13device_kernelIN5flash11enable_sm90INS1_16FlashAttnFwdSm90INS1_25CollectiveMainloopFwdSm90ILi2EN4cute5tupleIJNS5_1CILi1EEES8_S8_EEENS6_IJNS7_ILi128EEENS7_ILi96EEENS7_ILi192EEEEEELi128ENS_6half_tEfNS_4arch4Sm90ELb1ELb0ELb0ELb1ELb1ELb0ELb0ELb1ELb1ELb1ELb0ELb0EEENS1_21CollectiveEpilogueFwdINS6_IJSA_SA_SB_EEES9_SE_SG_Li256ELb1ELb1ELb0ELb0EEENS1_36VarlenDynamicPersistentTileSchedulerILi128ELi96ELi256ELi128ELb0ELb1ELb1ELb1ELb1ELb1EEEEEEEEEvNT_6ParamsE)
        /*0134*/ 	.word	0x00000020


	//----- nvinfo : EIATTR_MIN_STACK_SIZE
	.align		4
.L_70:
        /*0138*/ 	.byte	0x04, 0x12
        /*013a*/ 	.short	(.L_72 - .L_71)
	.align		4
.L_71:
        /*013c*/ 	.word	index@(_ZN7cutlass13device_kernelIN5flash11enable_sm90INS1_16FlashAttnFwdSm90INS1_25CollectiveMainloopFwdSm90ILi2EN4cute5tupleIJNS5_1CILi1EEES8_S8_EEENS6_IJNS7_ILi128EEENS7_ILi96EEENS7_ILi192EEEEEELi128ENS_6half_tEfNS_4arch4Sm90ELb1ELb0ELb0ELb1ELb1ELb1ELb0ELb1ELb1ELb1ELb0ELb0EEENS1_21CollectiveEpilogueFwdINS6_IJSA_SA_SB_EEES9_SE_SG_Li256ELb1ELb1ELb0ELb0EEENS1_36VarlenDynamicPersistentTileSchedulerILi128ELi96ELi256ELi128ELb0ELb1ELb1ELb1ELb1ELb1EEEEEEEEEvNT_6ParamsE)
        /*0140*/ 	.word	0x00000050
.L_72:


//--------------------- .nv.compat                --------------------------
	.section	.nv.compat,"",@"SHT_CUDA_COMPAT_INFO"
	.align	4
        /*0000*/ 	.byte	0x02, 0x09, 0x01, 0x00, 0x02, 0x02, 0x04, 0x00, 0x02, 0x05, 0x05, 0x00, 0x03, 0x07, 0x01, 0x01
        /*0010*/ 	.byte	0x02, 0x03, 0x01, 0x00, 0x02, 0x06, 0x01, 0x00, 0x04, 0x0b, 0x08, 0x00, 0x00, 0x00, 0x00, 0x00
        /*0020*/ 	.byte	0x00, 0x00, 0x00, 0x00


//--------------------- .nv.info._ZN7cutlass13device_kernelIN5flash11enable_sm90INS1_16FlashAttnFwdSm90INS1_25CollectiveMainloopFwdSm90ILi2EN4cute5tupleIJNS5_1CILi1EEES8_S8_EEENS6_IJNS7_ILi128EEENS7_ILi96EEENS7_ILi192EEEEEELi128ENS_6half_tEfNS_4arch4Sm90ELb0ELb0ELb0ELb0ELb1ELb0ELb0ELb1ELb1ELb1ELb0ELb0EEENS1_21CollectiveEpilogueFwdINS6_IJSA_SA_SB_EEES9_SE_SG_Li256ELb0ELb1ELb0ELb0EEENS1_29StaticPersistentTileSchedulerILb0EEEEEEEEEvNT_6ParamsE --------------------------
	.section	.nv.info._ZN7cutlass13device_kernelIN5flash11enable_sm90INS1_16FlashAttnFwdSm90INS1_25CollectiveMainloopFwdSm90ILi2EN4cute5tupleIJNS5_1CILi1EEES8_S8_EEENS6_IJNS7_ILi128EEENS7_ILi96EEENS7_ILi192EEEEEELi128ENS_6half_tEfNS_4arch4Sm90ELb0ELb0ELb0ELb0ELb1ELb0ELb0ELb1ELb1ELb1ELb0ELb0EEENS1_21CollectiveEpilogueFwdINS6_IJSA_SA_SB_EEES9_SE_SG_Li256ELb0ELb1ELb0ELb0EEENS1_29StaticPersistentTileSchedulerILb0EEEEEEEEEvNT_6ParamsE,"",@"SHT_CUDA_INFO"
	.sectionflags	@""
	.align	4


	//----- nvinfo : EIATTR_CUDA_API_VERSION
	.align		4
        /*0000*/ 	.byte	0x04, 0x37
        /*0002*/ 	.short	(.L_74 - .L_73)
.L_73:
        /*0004*/ 	.word	0x00000082


	//----- nvinfo : EIATTR_KPARAM_INFO
	.align		4
.L_74:
        /*0008*/ 	.byte	0x04, 0x17
        /*000a*/ 	.short	(.L_76 - .L_75)
.L_75:
        /*000c*/ 	.word	0x00000000
        /*0010*/ 	.short	0x0000
        /*0012*/ 	.short	0x0070
        /*0014*/ 	.byte	0x00, 0xf0, 0x01, 0x28


	//----- nvinfo : EIATTR_SPARSE_MMA_MASK
	.align		4
.L_76:
        /*0018*/ 	.byte	0x03, 0x50
        /*001a*/ 	.short	0x0000


	//----- nvinfo : EIATTR_MAXREG_COUNT
	.align		4
        /*001c*/ 	.byte	0x03, 0x1b
        /*001e*/ 	.short	0x00a8


	//----- nvinfo : EIATTR_NUM_BARRIERS
	.align		4
        /*0020*/ 	.byte	0x02, 0x4c
        /*0022*/ 	.byte	0x09
	.zero		1


	//----- nvinfo : EIATTR_EXTERNS
	.align		4
        /*0024*/ 	.byte	0x04, 0x0f
        /*0026*/ 	.short	(.L_78 - .L_77)


	//   ....[0]....
	.align		4
.L_77:
        /*0028*/ 	.word	index@(__assertfail)


	//----- nvinfo : EIATTR_ANNOTATIONS
	.align		4
.L_78:
        /*002c*/ 	.byte	0x04, 0x55
        /*002e*/ 	.short	(.L_80 - .L_79)


	//   ....[0]....
.L_79:
        /*0030*/ 	.word	0x00000001
        /*0034*/ 	.byte	0xa0, 0x08, 0x00, 0x00, 0x01, 0x00, 0x00, 0x00, 0x50, 0x09, 0x00, 0x00, 0x01, 0x00, 0x00, 0x00
        /*0044*/ 	.byte	0x80, 0x6f, 0x00, 0x00, 0x01, 0x00, 0x00, 0x00, 0xb0, 0x70, 0x00, 0x00, 0x01, 0x00, 0x00, 0x00
        /*0054*/ 	.byte	0xf0, 0x8c, 0x00, 0x00, 0x01, 0x00, 0x00, 0x00, 0x90, 0xa2, 0x00, 0x00, 0x01, 0x00, 0x00, 0x00
        /*0064*/ 	.byte	0x40, 0xa3, 0x00, 0x00, 0x01, 0x00, 0x00, 0x00, 0xc0, 0xa4, 0x00, 0x00


	//----- nvinfo : EIATTR_MERCURY_ISA_VERSION
	.align		4
.L_80:
        /*0070*/ 	.byte	0x03, 0x5f
        /*0072*/ 	.short	0x0101


	//----- nvinfo : EIATTR_INT_WARP_WIDE_INSTR_OFFSETS
	.align		4
        /*0074*/ 	.byte	0x04, 0x31
        /*0076*/ 	.short	(.L_82 - .L_81)


	//   ....[0]....
.L_81:
        /*0078*/ 	.word	0x000000c0


	//   ....[1]....
        /*007c*/ 	.word	0x000000d0


	//   ....[2]....
        /*0080*/ 	.word	0x00000170


	//----- nvinfo : EIATTR_COOP_GROUP_MASK_REGIDS
	.align		4
.L_82:
        /*0084*/ 	.byte	0x04, 0x29
        /*0086*/ 	.short	(.L_84 - .L_83)


	//   ....[0]....
.L_83:
        /*0088*/ 	.word	0xffffffff


	//   ....[1]....
        /*008c*/ 	.word	0xffffffff


	//   ....[2]....
        /*0090*/ 	.word	0xffffffff


	//   ....[3]....
        /*0094*/ 	.word	0xffffffff


	//   ....[4]....
        /*0098*/ 	.word	0xffffffff


	//   ....[5]....
        /*009c*/ 	.word	0xffffffff


	//   ....[6]....
        /*00a0*/ 	.word	0xffffffff


	//   ....[7]....
        /*00a4*/ 	.word	0xffffffff


	//   ....[8]....
        /*00a8*/ 	.word	0xffffffff


	//   ....[9]....
        /*00ac*/ 	.word	0xffffffff


	//   ....[10]....
        /*00b0*/ 	.word	0xffffffff


	//   ....[11]....
        /*00b4*/ 	.word	0xffffffff


	//   ....[12]....
        /*00b8*/ 	.word	0xffffffff


	//   ....[13]....
        /*00bc*/ 	.word	0xffffffff


	//   ....[14]....
        /*00c0*/ 	.word	0xffffffff


	//   ....[15]....
        /*00c4*/ 	.word	0xffffffff


	//   ....[16]....
        /*00c8*/ 	.word	0xffffffff


	//   ....[17]....
        /*00cc*/ 	.word	0xffffffff


	//   ....[18]....
        /*00d0*/ 	.word	0xffffffff


	//   ....[19]....
        /*00d4*/ 	.word	0xffffffff


	//   ....[20]....
        /*00d8*/ 	.word	0xffffffff


	//   ....[21]....
        /*00dc*/ 	.word	0xffffffff


	//   ....[22]....
        /*00e0*/ 	.word	0xffffffff


	//   ....[23]....
        /*00e4*/ 	.word	0xffffffff


	//   ....[24]....
        /*00e8*/ 	.word	0xffffffff


	//   ....[25]....
        /*00ec*/ 	.word	0xffffffff


	//   ....[26]....
        /*00f0*/ 	.word	0xffffffff


	//   ....[27]....
        /*00f4*/ 	.word	0xffffffff


	//   ....[28]....
        /*00f8*/ 	.word	0xffffffff


	//   ....[29]....
        /*00fc*/ 	.word	0xffffffff


	//   ....[30]....
        /*0100*/ 	.word	0xffffffff


	//   ....[31]....
        /*0104*/ 	.word	0xffffffff


	//   ....[32]....
        /*0108*/ 	.word	0xffffffff


	//   ....[33]....
        /*010c*/ 	.word	0xffffffff


	//   ....[34]....
        /*0110*/ 	.word	0xffffffff


	//   ....[35]....
        /*0114*/ 	.word	0xffffffff


	//   ....[36]....
        /*0118*/ 	.word	0xffffffff


	//   ....[37]....
        /*011c*/ 	.word	0xffffffff


	//   ....[38]....
        /*0120*/ 	.word	0xffffffff


	//   ....[39]....
        /*0124*/ 	.word	0xffffffff


	//   ....[40]....
        /*0128*/ 	.word	0xffffffff


	//   ....[41]....
        /*012c*/ 	.word	0xffffffff


	//   ....[42]....
        /*0130*/ 	.word	0xffffffff


	//   ....[43]....
        /*0134*/ 	.word	0xffffffff


	//   ....[44]....
        /*0138*/ 	.word	0xffffffff


	//   ....[45]....
        /*013c*/ 	.word	0xffffffff


	//   ....[46]....
        /*0140*/ 	.word	0xffffffff


	//   ....[47]....
        /*0144*/ 	.word	0xffffffff


	//   ....[48]....
        /*0148*/ 	.word	0xffffffff


	//   ....[49]....
        /*014c*/ 	.word	0xffffffff


	//   ....[50]....
        /*0150*/ 	.word	0xffffffff


	//   ....[51]....
        /*0154*/ 	.word	0xffffffff


	//   ....[52]....
        /*0158*/ 	.word	0xffffffff


	//   ....[53]....
        /*015c*/ 	.word	0xffffffff


	//   ....[54]....
        /*0160*/ 	.word	0xffffffff


	//   ....[55]....
        /*0164*/ 	.word	0xffffffff


	//   ....[56]....
        /*0168*/ 	.word	0xffffffff


	//   ....[57]....
        /*016c*/ 	.word	0xffffffff


	//   ....[58]....
        /*0170*/ 	.word	0xffffffff


	//   ....[59]....
        /*0174*/ 	.word	0xffffffff


	//   ....[60]....
        /*0178*/ 	.word	0xffffffff


	//   ....[61]....
        /*017c*/ 	.word	0xffffffff


	//   ....[62]....
        /*0180*/ 	.word	0xffffffff


	//   ....[63]....
        /*0184*/ 	.word	0xffffffff


	//   ....[64]....
        /*0188*/ 	.word	0xffffffff


	//   ....[65]....
        /*018c*/ 	.word	0xffffffff


	//   ....[66]....
        /*0190*/ 	.word	0xffffffff


	//   ....[67]....
        /*0194*/ 	.word	0xffffffff


	//   ....[68]....
        /*0198*/ 	.word	0xffffffff


	//   ....[69]....
        /*019c*/ 	.word	0xffffffff


	//   ....[70]....
        /*01a0*/ 	.word	0xffffffff


	//   ....[71]....
        /*01a4*/ 	.word	0xffffffff


	//   ....[72]....
        /*01a8*/ 	.word	0xffffffff


	//   ....[73]....
        /*01ac*/ 	.word	0xffffffff


	//   ....[74]....
        /*01b0*/ 	.word	0xffffffff


	//   ....[75]....
        /*01b4*/ 	.word	0xffffffff


	//   ....[76]....
        /*01b8*/ 	.word	0xffffffff


	//   ....[77]....
        /*01bc*/ 	.word	0xffffffff


	//   ....[78]....
        /*01c0*/ 	.word	0xffffffff


	//   ....[79]....
        /*01c4*/ 	.word	0xffffffff


	//   ....[80]....
        /*01c8*/ 	.word	0xffffffff


	//   ....[81]....
        /*01cc*/ 	.word	0xffffffff


	//   ....[82]....
        /*01d0*/ 	.word	0xffffffff


	//   ....[83]....
        /*01d4*/ 	.word	0xffffffff


	//   ....[84]....
        /*01d8*/ 	.word	0xffffffff


	//   ....[85]....
        /*01dc*/ 	.word	0xffffffff


	//   ....[86]....
        /*01e0*/ 	.word	0xffffffff


	//   ....[87]....
        /*01e4*/ 	.word	0xffffffff


	//   ....[88]....
        /*01e8*/ 	.word	0xffffffff


	//   ....[89]....
        /*01ec*/ 	.word	0xffffffff


	//   ....[90]....
        /*01f0*/ 	.word	0xffffffff


	//   ....[91]....
        /*01f4*/ 	.word	0xffffffff


	//   ....[92]....
        /*01f8*/ 	.word	0xffffffff


	//   ....[93]....
        /*01fc*/ 	.word	0xffffffff


	//   ....[94]....
        /*0200*/ 	.word	0xffffffff


	//   ....[95]....
        /*0204*/ 	.word	0xffffffff


	//   ....[96]....
        /*0208*/ 	.word	0x0500000f


	//   ....[97]....
        /*020c*/ 	.word	0x0500000f


	//   ....[98]....
        /*0210*/ 	.word	0x0500000f


	//   ....[99]....
        /*0214*/ 	.word	0x0500000f


	//   ....[100]....
        /*0218*/ 	.word	0x0500000f


	//   ....[101]....
        /*021c*/ 	.word	0x0500000f


	//   ....[102]....
        /*0220*/ 	.word	0x0500000f


	//   ....[103]....
        /*0224*/ 	.word	0x0500000f


	//   ....[104]....
        /*0228*/ 	.word	0x0500000f


	//   ....[105]....
        /*022c*/ 	.word	0x0500000f


	//   ....[106]....
        /*0230*/ 	.word	0x0500000f


	//   ....[107]....
        /*0234*/ 	.word	0x0500000f


	//   ....[108]....
        /*0238*/ 	.word	0x0500000f


	//   ....[109]....
        /*023c*/ 	.word	0x0500000f


	//   ....[110]....
        /*0240*/ 	.word	0x0500000f


	//   ....[111]....
        /*0244*/ 	.word	0x0500000f


	//   ....[112]....
        /*0248*/ 	.word	0x0500000f


	//   ....[113]....
        /*024c*/ 	.word	0x0500000f


	//   ....[114]....
        /*0250*/ 	.word	0x0500000f


	//   ....[115]....
        /*0254*/ 	.word	0x0500000f


	//   ....[116]....
        /*0258*/ 	.word	0x0500000f


	//   ....[117]....
        /*025c*/ 	.word	0x0500000f


	//   ....[118]....
        /*0260*/ 	.word	0x0500000f


	//   ....[119]....
        /*0264*/ 	.word	0x0500000f


	//   ....[120]....
        /*0268*/ 	.word	0x0500000f


	//   ....[121]....
        /*026c*/ 	.word	0x0500000f


	//   ....[122]....
        /*0270*/ 	.word	0x0500000f


	//   ....[123]....
        /*0274*/ 	.word	0x0500000f


	//   ....[124]....
        /*0278*/ 	.word	0x0500000f


	//   ....[125]....
        /*027c*/ 	.word	0x0500000f


	//   ....[126]....
        /*0280*/ 	.word	0x0500000f


	//   ....[127]....
        /*0284*/ 	.word	0x0500000f


	//   ....[128]....
        /*0288*/ 	.word	0x0500000f


	//   ....[129]....
        /*028c*/ 	.word	0x0500000f


	//   ....[130]....
        /*0290*/ 	.word	0x0500000f


	//   ....[131]....
        /*0294*/ 	.word	0x0500000f


	//   ....[132]....
        /*0298*/ 	.word	0x0500000f


	//   ....[133]....
        /*029c*/ 	.word	0x0500000f


	//   ....[134]....
        /*02a0*/ 	.word	0x0500000f


	//   ....[135]....
        /*02a4*/ 	.word	0x0500000f


	//   ....[136]....
        /*02a8*/ 	.word	0x0500000f


	//   ....[137]....
        /*02ac*/ 	.word	0x0500000f


	//   ....[138]....
        /*02b0*/ 	.word	0x0500000f


	//   ....[139]....
        /*02b4*/ 	.word	0x0500000f


	//   ....[140]....
        /*02b8*/ 	.word	0x0500000f


	//   ....[141]....
        /*02bc*/ 	.word	0x0500000f


	//   ....[142]....
        /*02c0*/ 	.word	0x0500000f


	//   ....[143]....
        /*02c4*/ 	.word	0x0500000f


	//   ....[144]....
        /*02c8*/ 	.word	0x0500000f


	//   ....[145]....
        /*02cc*/ 	.word	0x0500000f


	//   ....[146]....
        /*02d0*/ 	.word	0x0500000f


	//   ....[147]....
        /*02d4*/ 	.word	0x0500000f


	//   ....[148]....
        /*02d8*/ 	.word	0x0500000f


	//   ....[149]....
        /*02dc*/ 	.word	0x0500000f


	//   ....[150]....
        /*02e0*/ 	.word	0x0500000f


	//   ....[151]....
        /*02e4*/ 	.word	0x0500000f


	//   ....[152]....
        /*02e8*/ 	.word	0x0500000f


	//   ....[153]....
        /*02ec*/ 	.word	0x0500000f


	//   ....[154]....
        /*02f0*/ 	.word	0x0500000f


	//   ....[155]....
        /*02f4*/ 	.word	0x0500000f


	//   ....[156]....
        /*02f8*/ 	.word	0x0500000f


	//   ....[157]....
        /*02fc*/ 	.word	0x0500000f


	//   ....[158]....
        /*0300*/ 	.word	0x0500000f


	//   ....[159]....
        /*0304*/ 	.word	0x0500000f


	//   ....[160]....
        /*0308*/ 	.word	0x0500000f


	//   ....[161]....
        /*030c*/ 	.word	0x0500000f


	//----- nvinfo : EIATTR_COOP_GROUP_INSTR_OFFSETS
	.align		4
.L_84:
        /*0310*/ 	.byte	0x04, 0x28
        /*0312*/ 	.short	(.L_86 - .L_85)


	//   ....[0]....
.L_85:
        /*0314*/ 	.word	0x00000070


	//   ....[1]....
        /*0318*/ 	.word	0x000000b0


	//   ....[2]....
        /*031c*/ 	.word	0x000002d0


	//   ....[3]....
        /*0320*/ 	.word	0x00000430


	//   ....[4]....
        /*0324*/ 	.word	0x00000550


	//   ....[5]....
        /*0328*/ 	.word	0x000006b0


	//   ....[6]....
        /*032c*/ 	.word	0x00000cf0


	//   ....[7]....
        /*0330*/ 	.word	0x00001ee0


	//   ....[8]....
        /*0334*/ 	.word	0x00001f80


	//   ....[9]....
        /*0338*/ 	.word	0x00002410


	//   ....[10]....
        /*033c*/ 	.word	0x00002480


	//   ....[11]....
        /*0340*/ 	.word	0x000041b0


	//   ....[12]....
        /*0344*/ 	.word	0x000041c0


	//   ....[13]....
        /*0348*/ 	.word	0x00004200


	//   ....[14]....
        /*034c*/ 	.word	0x00004210


	//   ....[15]....
        /*0350*/ 	.word	0x00005340


	//   ....[16]....
        /*0354*/ 	.word	0x00005370


	//   ....[17]....
        /*0358*/ 	.word	0x00005420


	//   ....[18]....
        /*035c*/ 	.word	0x00005440


	//   ....[19]....
        /*0360*/ 	.word	0x00006420


	//   ....[20]....
        /*0364*/ 	.word	0x00006470


	//   ....[21]....
        /*0368*/ 	.word	0x00006500


	//   ....[22]....
        /*036c*/ 	.word	0x00006570


	//   ....[23]....
        /*0370*/ 	.word	0x00006af0


	//   ....[24]....
        /*0374*/ 	.word	0x00006b30


	//   ....[25]....
        /*0378*/ 	.word	0x00006c00


	//   ....[26]....
        /*037c*/ 	.word	0x00006c20


	//   ....[27]....
        /*0380*/ 	.word	0x00006cd0


	//   ....[28]....
        /*0384*/ 	.word	0x00006cf0


	//   ....[29]....
        /*0388*/ 	.word	0x00006db0


	//   ....[30]....
        /*038c*/ 	.word	0x00006df0


	//   ....[31]....
        /*0390*/ 	.word	0x00007ee0


	//   ....[32]....
        /*0394*/ 	.word	0x00007f00


	//   ....[33]....
        /*0398*/ 	.word	0x00007f10


	//   ....[34]....
        /*039c*/ 	.word	0x00007f60


	//   ....[35]....
        /*03a0*/ 	.word	0x00007fb0


	//   ....[36]....
        /*03a4*/ 	.word	0x00008000


	//   ....[37]....
        /*03a8*/ 	.word	0x000080a0


	//   ....[38]....
        /*03ac*/ 	.word	0x000080c0


	//   ....[39]....
        /*03b0*/ 	.word	0x00008150


	//   ....[40]....
        /*03b4*/ 	.word	0x00008170


	//   ....[41]....
        /*03b8*/ 	.word	0x00008200


	//   ....[42]....
        /*03bc*/ 	.word	0x00008220


	//   ....[43]....
        /*03c0*/ 	.word	0x00008810


	//   ....[44]....
        /*03c4*/ 	.word	0x00008830


	//   ....[45]....
        /*03c8*/ 	.word	0x00008850


	//   ....[46]....
        /*03cc*/ 	.word	0x000088a0


	//   ....[47]....
        /*03d0*/ 	.word	0x00008920


	//   ....[48]....
        /*03d4*/ 	.word	0x00008950


	//   ....[49]....
        /*03d8*/ 	.word	0x000089d0


	//   ....[50]....
        /*03dc*/ 	.word	0x00008a00


	//   ....[51]....
        /*03e0*/ 	.word	0x00008a80


	//   ....[52]....
        /*03e4*/ 	.word	0x00008ab0


	//   ....[53]....
        /*03e8*/ 	.word	0x00008b30


	//   ....[54]....
        /*03ec*/ 	.word	0x00008b60


	//   ....[55]....
        /*03f0*/ 	.word	0x00008be0


	//   ....[56]....
        /*03f4*/ 	.word	0x00008c10


	//   ....[57]....
        /*03f8*/ 	.word	0x00008c90


	//   ....[58]....
        /*03fc*/ 	.word	0x00008cb0


	//   ....[59]....
        /*0400*/ 	.word	0x00009300


	//   ....[60]....
        /*0404*/ 	.word	0x00009330


	//   ....[61]....
        /*0408*/ 	.word	0x00009340


	//   ....[62]....
        /*040c*/ 	.word	0x00009360


	//   ....[63]....
        /*0410*/ 	.word	0x000093b0


	//   ....[64]....
        /*0414*/ 	.word	0x000093d0


	//   ....[65]....
        /*0418*/ 	.word	0x00009430


	//   ....[66]....
        /*041c*/ 	.word	0x00009450


	//   ....[67]....
        /*0420*/ 	.word	0x000094a0


	//   ....[68]....
        /*0424*/ 	.word	0x000094c0


	//   ....[69]....
        /*0428*/ 	.word	0x00009510


	//   ....[70]....
        /*042c*/ 	.word	0x00009530


	//   ....[71]....
        /*0430*/ 	.word	0x000097c0


	//   ....[72]....
        /*0434*/ 	.word	0x000097e0


	//   ....[73]....
        /*0438*/ 	.word	0x00009800


	//   ....[74]....
        /*043c*/ 	.word	0x00009860


	//   ....[75]....
        /*0440*/ 	.word	0x00009880


	//   ....[76]....
        /*0444*/ 	.word	0x000098e0


	//   ....[77]....
        /*0448*/ 	.word	0x00009900


	//   ....[78]....
        /*044c*/ 	.word	0x00009960


	//   ....[79]....
        /*0450*/ 	.word	0x00009980


	//   ....[80]....
        /*0454*/ 	.word	0x000099e0


	//   ....[81]....
        /*0458*/ 	.word	0x00009a00


	//   ....[82]....
        /*045c*/ 	.word	0x00009a10


	//   ....[83]....
        /*0460*/ 	.word	0x00009e80


	//   ....[84]....
        /*0464*/ 	.word	0x00009ea0


	//   ....[85]....
        /*0468*/ 	.word	0x00009ec0


	//   ....[86]....
        /*046c*/ 	.word	0x00009f00


	//   ....[87]....
        /*0470*/ 	.word	0x00009f50


	//   ....[88]....
        /*0474*/ 	.word	0x00009f80


	//   ....[89]....
        /*0478*/ 	.word	0x00009fd0


	//   ....[90]....
        /*047c*/ 	.word	0x0000a000


	//   ....[91]....
        /*0480*/ 	.word	0x0000a050


	//   ....[92]....
        /*0484*/ 	.word	0x0000a080


	//   ....[93]....
        /*0488*/ 	.word	0x0000a0d0


	//   ....[94]....
        /*048c*/ 	.word	0x0000a100


	//   ....[95]....
        /*0490*/ 	.word	0x0000a440


	//   ....[96]....
        /*0494*/ 	.word	0x0000a940


	//   ....[97]....
        /*0498*/ 	.word	0x0000aa30


	//   ....[98]....
        /*049c*/ 	.word	0x0000aad0


	//   ....[99]....
        /*04a0*/ 	.word	0x0000ab60


	//   ....[100]....
        /*04a4*/ 	.word	0x0000ac20


	//   ....[101]....
        /*04a8*/ 	.word	0x0000acb0


	//   ....[102]....
        /*04ac*/ 	.word	0x0000ad80


	//   ....[103]....
        /*04b0*/ 	.word	0x0000ae10


	//   ....[104]....
        /*04b4*/ 	.word	0x0000aee0


	//   ....[105]....
        /*04b8*/ 	.word	0x0000af60


	//   ....[106]....
        /*04bc*/ 	.word	0x0000b040


	//   ....[107]....
        /*04c0*/ 	.word	0x0000b0c0


	//   ....[108]....
        /*04c4*/ 	.word	0x0000b190


	//   ....[109]....
        /*04c8*/ 	.word	0x0000b220


	//   ....[110]....
        /*04cc*/ 	.word	0x0000b290


	//   ....[111]....
        /*04d0*/ 	.word	0x0000b310


	//   ....[112]....
        /*04d4*/ 	.word	0x0000b3d0


	//   ....[113]....
        /*04d8*/ 	.word	0x0000b440


	//   ....[114]....
        /*04dc*/ 	.word	0x0000b530


	//   ....[115]....
        /*04e0*/ 	.word	0x0000b5a0


	//   ....[116]....
        /*04e4*/ 	.word	0x0000b690


	//   ....[117]....
        /*04e8*/ 	.word	0x0000b700


	//   ....[118]....
        /*04ec*/ 	.word	0x0000b7f0


	//   ....[119]....
        /*04f0*/ 	.word	0x0000b860


	//   ....[120]....
        /*04f4*/ 	.word	0x0000b950


	//   ....[121]....
        /*04f8*/ 	.word	0x0000b9c0


	//   ....[122]....
        /*04fc*/ 	.word	0x0000bab0


	//   ....[123]....
        /*0500*/ 	.word	0x0000bb20


	//   ....[124]....
        /*0504*/ 	.word	0x0000bbf0


	//   ....[125]....
        /*0508*/ 	.word	0x0000bd30


	//   ....[126]....
        /*050c*/ 	.word	0x0000bde0


	//   ....[127]....
        /*0510*/ 	.word	0x0000be40


	//   ....[128]....
        /*0514*/ 	.word	0x0000bf00


	//   ....[129]....
        /*0518*/ 	.word	0x0000bf60


	//   ....[130]....
        /*051c*/ 	.word	0x0000c020


	//   ....[131]....
        /*0520*/ 	.word	0x0000c080


	//   ....[132]....
        /*0524*/ 	.word	0x0000c140


	//   ....[133]....
        /*0528*/ 	.word	0x0000c1a0


	//   ....[134]....
        /*052c*/ 	.word	0x0000c260


	//   ....[135]....
        /*0530*/ 	.word	0x0000c2c0


	//   ....[136]....
        /*0534*/ 	.word	0x0000c380


	//   ....[137]....
        /*0538*/ 	.word	0x0000c460


	//   ....[138]....
        /*053c*/ 	.word	0x0000c500


	//   ....[139]....
        /*0540*/ 	.word	0x0000c560


	//   ....[140]....
        /*0544*/ 	.word	0x0000c630


	//   ....[141]....
        /*0548*/ 	.word	0x0000c690


	//   ....[142]....
        /*054c*/ 	.word	0x0000c760


	//   ....[143]....
        /*0550*/ 	.word	0x0000c7c0


	//   ....[144]....
        /*0554*/ 	.word	0x0000c890


	//   ....[145]....
        /*0558*/ 	.word	0x0000c8f0


	//   ....[146]....
        /*055c*/ 	.word	0x0000c9c0


	//   ....[147]....
        /*0560*/ 	.word	0x0000ca20


	//   ....[148]....
        /*0564*/ 	.word	0x0000cae0


	//   ....[149]....
        /*0568*/ 	.word	0x0000cc00


	//   ....[150]....
        /*056c*/ 	.word	0x0000cca0


	//   ....[151]....
        /*0570*/ 	.word	0x0000cd00


	//   ....[152]....
        /*0574*/ 	.word	0x0000cdd0


	//   ....[153]....
        /*0578*/ 	.word	0x0000ce70


	//   ....[154]....
        /*057c*/ 	.word	0x0000cf30


	//   ....[155]....
        /*0580*/ 	.word	0x0000cfd0


	//   ....[156]....
        /*0584*/ 	.word	0x0000d090


	//   ....[157]....
        /*0588*/ 	.word	0x0000d130


	//   ....[158]....
        /*058c*/ 	.word	0x0000d1f0


	//   ....[159]....
        /*0590*/ 	.word	0x0000d290


	//   ....[160]....
        /*0594*/ 	.word	0x0000d350


	//   ....[161]....
        /*0598*/ 	.word	0x0000d4a0


	//----- nvinfo : EIATTR_REG_RECONFIG
	.align		4
.L_86:
        /*059c*/ 	.byte	0x01, 0x54
	.zero		2


	//----- nvinfo : EIATTR_SYSCALL_OFFSETS
	.align		4
        /*05a0*/ 	.byte	0x04, 0x46
        /*05a2*/ 	.short	(.L_88 - .L_87)


	//   ....[0]....
.L_87:
        /*05a4*/ 	.word	0x00001090


	//   ....[1]....
        /*05a8*/ 	.word	0x00007690


	//   ....[2]....
        /*05ac*/ 	.word	0x000077d0


	//   ....[3]....
        /*05b0*/ 	.word	0x000078c0


	//   ....[4]....
        /*05b4*/ 	.word	0x00008520


	//----- nvinfo : EIATTR_MBARRIER_INSTR_OFFSETS
	.align		4
.L_88:
        /*05b8*/ 	.byte	0x04, 0x39
        /*05ba*/ 	.short	(.L_90 - .L_89)


	//   ....[0]....
.L_89:
        /*05bc*/ 	.word	0x00000180
        /*05c0*/ 	.word	0x000000ff
        /*05c4*/ 	.word	0x0002a800
        /*05c8*/ 	.short	0x0100
        /*05ca*/ 	.byte	0x08
	.zero		1


	//   ....[1]....
        /*05cc*/ 	.word	0x00000190
        /*05d0*/ 	.word	0x000000ff
        /*05d4*/ 	.word	0x0002a820
        /*05d8*/ 	.short	0x0100
        /*05da*/ 	.byte	0x08
	.zero		1


	//   ....[2]....
        /*05dc*/ 	.word	0x00000280
        /*05e0*/ 	.word	0x000000ff
        /*05e4*/ 	.word	0x0002a830
        /*05e8*/ 	.short	0x0100
        /*05ea*/ 	.byte	0x08
	.zero		1


	//   ....[3]....
        /*05ec*/ 	.word	0x00000290
        /*05f0*/ 	.word	0x000000ff
        /*05f4*/ 	.word	0x0002a840
        /*05f8*/ 	.short	0x0100
        /*05fa*/ 	.byte	0x08
	.zero		1


	//   ....[4]....
        /*05fc*/ 	.word	0x000002a0
        /*0600*/ 	.word	0x000000ff
        /*0604*/ 	.word	0x0002a838
        /*0608*/ 	.short	0x0100
        /*060a*/ 	.byte	0x08
	.zero		1


	//   ....[5]....
        /*060c*/ 	.word	0x000002b0
        /*0610*/ 	.word	0x000000ff
        /*0614*/ 	.word	0x0002a848
        /*0618*/ 	.short	0x0100
        /*061a*/ 	.byte	0x08
	.zero		1


	//   ....[6]....
        /*061c*/ 	.word	0x000003e0
        /*0620*/ 	.word	0x000000ff
        /*0624*/ 	.word	0x0002a850
        /*0628*/ 	.short	0x0100
        /*062a*/ 	.byte	0x08
	.zero		1


	//   ....[7]....
        /*062c*/ 	.word	0x000003f0
        /*0630*/ 	.word	0x000000ff
        /*0634*/ 	.word	0x0002a860
        /*0638*/ 	.short	0x0100
        /*063a*/ 	.byte	0x08
	.zero		1


	//   ....[8]....
        /*063c*/ 	.word	0x00000400
        /*0640*/ 	.word	0x000000ff
        /*0644*/ 	.word	0x0002a858
        /*0648*/ 	.short	0x0100
        /*064a*/ 	.byte	0x08
	.zero		1


	//   ....[9]....
        /*064c*/ 	.word	0x00000410
        /*0650*/ 	.word	0x000000ff
        /*0654*/ 	.word	0x0002a868
        /*0658*/ 	.short	0x0100
        /*065a*/ 	.byte	0x08
	.zero		1


	//   ....[10]....
        /*065c*/ 	.word	0x00000500
        /*0660*/ 	.word	0x000000ff
        /*0664*/ 	.word	0x0002a870
        /*0668*/ 	.short	0x0100
        /*066a*/ 	.byte	0x06
	.zero		1


	//   ....[11]....
        /*066c*/ 	.word	0x00000510
        /*0670*/ 	.word	0x000000ff
        /*0674*/ 	.word	0x0002a880
        /*0678*/ 	.short	0x0100
        /*067a*/ 	.byte	0x06
	.zero		1


	//   ....[12]....
        /*067c*/ 	.word	0x00000520
        /*0680*/ 	.word	0x000000ff
        /*0684*/ 	.word	0x0002a878
        /*0688*/ 	.short	0x0100
        /*068a*/ 	.byte	0x06
	.zero		1


	//   ....[13]....
        /*068c*/ 	.word	0x00000530
        /*0690*/ 	.word	0x000000ff
        /*0694*/ 	.word	0x0002a888
        /*0698*/ 	.short	0x0100
        /*069a*/ 	.byte	0x06
	.zero		1


	//   ....[14]....
        /*069c*/ 	.word	0x00000660
        /*06a0*/ 	.word	0x000000ff
        /*06a4*/ 	.word	0x0002a890
        /*06a8*/ 	.short	0x0100
        /*06aa*/ 	.byte	0x08
	.zero		1


	//   ....[15]....
        /*06ac*/ 	.word	0x00000670
        /*06b0*/ 	.word	0x000000ff
        /*06b4*/ 	.word	0x0002a8a0
        /*06b8*/ 	.short	0x0100
        /*06ba*/ 	.byte	0x08
	.zero		1


	//   ....[16]....
        /*06bc*/ 	.word	0x00000680
        /*06c0*/ 	.word	0x000000ff
        /*06c4*/ 	.word	0x0002a898
        /*06c8*/ 	.short	0x0100
        /*06ca*/ 	.byte	0x08
	.zero		1


	//   ....[17]....
        /*06cc*/ 	.word	0x00000690
        /*06d0*/ 	.word	0x000000ff
        /*06d4*/ 	.word	0x0002a8a8
        /*06d8*/ 	.short	0x0100
        /*06da*/ 	.byte	0x08
	.zero		1


	//   ....[18]....
        /*06dc*/ 	.word	0x000007d0
        /*06e0*/ 	.word	0x000000ff
        /*06e4*/ 	.word	0x0002a8b0
        /*06e8*/ 	.short	0x0100
        /*06ea*/ 	.byte	0x08
	.zero		1


	//   ....[19]....
        /*06ec*/ 	.word	0x000007e0
        /*06f0*/ 	.word	0x000000ff
        /*06f4*/ 	.word	0x0002a8c0
        /*06f8*/ 	.short	0x0100
        /*06fa*/ 	.byte	0x08
	.zero		1


	//   ....[20]....
        /*06fc*/ 	.word	0x000007f0
        /*0700*/ 	.word	0x000000ff
        /*0704*/ 	.word	0x0002a8b8
        /*0708*/ 	.short	0x0100
        /*070a*/ 	.byte	0x08
	.zero		1


	//   ....[21]....
        /*070c*/ 	.word	0x00000800
        /*0710*/ 	.word	0x000000ff
        /*0714*/ 	.word	0x0002a8c8
        /*0718*/ 	.short	0x0100
        /*071a*/ 	.byte	0x08
	.zero		1


	//   ....[22]....
        /*071c*/ 	.word	0x000010d0
        /*0720*/ 	.word	0x000000ff
        /*0724*/ 	.word	0x0002a800
        /*0728*/ 	.short	0x010a
        /*072a*/ 	.byte	0x29
	.zero		1


	//   ....[23]....
        /*072c*/ 	.word	0x00001170
        /*0730*/ 	.word	0x00000004
        /*0734*/ 	.word	0x0002a830
        /*0738*/ 	.short	0x010a
        /*073a*/ 	.byte	0x3f
	.zero		1


	//   ....[24]....
        /*073c*/ 	.word	0x000011c0
        /*0740*/ 	.word	0x00000004
        /*0744*/ 	.word	0x0002a830
        /*0748*/ 	.short	0x010a
        /*074a*/ 	.byte	0x3f
	.zero		1


	//   ....[25]....
        /*074c*/ 	.word	0x00001f70
        /*0750*/ 	.word	0x000000ff
        /*0754*/ 	.word	0x00000000
        /*0758*/ 	.short	0x0101
        /*075a*/ 	.byte	0x04
	.zero		1


	//   ....[26]....
        /*075c*/ 	.word	0x00003280
        /*0760*/ 	.word	0x000000ff
        /*0764*/ 	.word	0x0002a830
        /*0768*/ 	.short	0x010a
        /*076a*/ 	.byte	0x07
	.zero		1


	//   ....[27]....
        /*076c*/ 	.word	0x000032c0
        /*0770*/ 	.word	0x000000ff
        /*0774*/ 	.word	0x0002a830
        /*0778*/ 	.short	0x010a
        /*077a*/ 	.byte	0x07
	.zero		1


	//   ....[28]....
        /*077c*/ 	.word	0x00003bc0
        /*0780*/ 	.word	0x000000ff
        /*0784*/ 	.word	0x0002a850
        /*0788*/ 	.short	0x010a
        /*078a*/ 	.byte	0x0a
	.zero		1


	//   ....[29]....
        /*078c*/ 	.word	0x00003c00
        /*0790*/ 	.word	0x000000ff
        /*0794*/ 	.word	0x0002a850
        /*0798*/ 	.short	0x010a
        /*079a*/ 	.byte	0x0a
	.zero		1


	//   ....[30]....
        /*079c*/ 	.word	0x00003f20
        /*07a0*/ 	.word	0x000000ff
        /*07a4*/ 	.word	0x00000000
        /*07a8*/ 	.short	0x0101
        /*07aa*/ 	.byte	0x07
	.zero		1


	//   ....[31]....
        /*07ac*/ 	.word	0x00004c90
        /*07b0*/ 	.word	0x000000ff
        /*07b4*/ 	.word	0x00000000
        /*07b8*/ 	.short	0x0101
        /*07ba*/ 	.byte	0x0a
	.zero		1


	//   ....[32]....
        /*07bc*/ 	.word	0x00005290
        /*07c0*/ 	.word	0x000000ff
        /*07c4*/ 	.word	0x0002a850
        /*07c8*/ 	.short	0x010a
        /*07ca*/ 	.byte	0x0a
	.zero		1


	//   ....[33]....
        /*07cc*/ 	.word	0x000052d0
        /*07d0*/ 	.word	0x000000ff
        /*07d4*/ 	.word	0x0002a850
        /*07d8*/ 	.short	0x010a
        /*07da*/ 	.byte	0x0a
	.zero		1


	//   ....[34]....
        /*07dc*/ 	.word	0x00005ca0
        /*07e0*/ 	.word	0x000000ff
        /*07e4*/ 	.word	0x00000000
        /*07e8*/ 	.short	0x0101
        /*07ea*/ 	.byte	0x05
	.zero		1


	//   ....[35]....
        /*07ec*/ 	.word	0x00006b20
        /*07f0*/ 	.word	0x000000ff
        /*07f4*/ 	.word	0x00000000
        /*07f8*/ 	.short	0x0101
        /*07fa*/ 	.byte	0x04
	.zero		1


	//   ....[36]....
        /*07fc*/ 	.word	0x00007d30
        /*0800*/ 	.word	0x00000000
        /*0804*/ 	.word	0x0002a840
        /*0808*/ 	.short	0x010a
        /*080a*/ 	.byte	0x3f
	.zero		1


	//   ....[37]....
        /*080c*/ 	.word	0x00008310
        /*0810*/ 	.word	0x00000000
        /*0814*/ 	.word	0x0002a830
        /*0818*/ 	.short	0x0107
        /*081a*/ 	.byte	0x3f
	.zero		1


	//   ....[38]....
        /*081c*/ 	.word	0x000083c0
        /*0820*/ 	.word	0x00000000
        /*0824*/ 	.word	0x0002a830
        /*0828*/ 	.short	0x0101
        /*082a*/ 	.byte	0x3f
	.zero		1


	//   ....[39]....
        /*082c*/ 	.word	0x00008da0
        /*0830*/ 	.word	0x000000ff
        /*0834*/ 	.word	0x0002a800
        /*0838*/ 	.short	0x0107
        /*083a*/ 	.byte	0x27
	.zero		1


	//   ....[40]....
        /*083c*/ 	.word	0x00008e00
        /*0840*/ 	.word	0x000000ff
        /*0844*/ 	.word	0x0002a800
        /*0848*/ 	.short	0x0101
        /*084a*/ 	.byte	0x27
	.zero		1


	//   ....[41]....
        /*084c*/ 	.word	0x00008e20
        /*0850*/ 	.word	0x000000ff
        /*0854*/ 	.word	0x0002a820
        /*0858*/ 	.short	0x010a
        /*085a*/ 	.byte	0x27
	.zero		1


	//   ....[42]....
        /*085c*/ 	.word	0x00009130
        /*0860*/ 	.word	0x00000006
        /*0864*/ 	.word	0x0002a840
        /*0868*/ 	.short	0x010a
        /*086a*/ 	.byte	0x3f
	.zero		1


	//   ....[43]....
        /*086c*/ 	.word	0x00009600
        /*0870*/ 	.word	0x00000006
        /*0874*/ 	.word	0x0002a830
        /*0878*/ 	.short	0x0107
        /*087a*/ 	.byte	0x3f
	.zero		1


	//   ....[44]....
        /*087c*/ 	.word	0x000096b0
        /*0880*/ 	.word	0x00000006
        /*0884*/ 	.word	0x0002a830
        /*0888*/ 	.short	0x0101
        /*088a*/ 	.byte	0x3f
	.zero		1


	//   ....[45]....
        /*088c*/ 	.word	0x00009730
        /*0890*/ 	.word	0x00000006
        /*0894*/ 	.word	0x0002a860
        /*0898*/ 	.short	0x010a
        /*089a*/ 	.byte	0x3f
	.zero		1


	//   ....[46]....
        /*089c*/ 	.word	0x00009b40
        /*08a0*/ 	.word	0x00000006
        /*08a4*/ 	.word	0x0002a850
        /*08a8*/ 	.short	0x0107
        /*08aa*/ 	.byte	0x3f
	.zero		1


	//   ....[47]....
        /*08ac*/ 	.word	0x00009c80
        /*08b0*/ 	.word	0x00000006
        /*08b4*/ 	.word	0x0002a850
        /*08b8*/ 	.short	0x0101
        /*08ba*/ 	.byte	0x3f
	.zero		1


	//   ....[48]....
        /*08bc*/ 	.word	0x00009df0
        /*08c0*/ 	.word	0x00000004
        /*08c4*/ 	.word	0x0002a860
        /*08c8*/ 	.short	0x010a
        /*08ca*/ 	.byte	0x3f
	.zero		1


	//   ....[49]....
        /*08cc*/ 	.word	0x0000a1e0
        /*08d0*/ 	.word	0x00000004
        /*08d4*/ 	.word	0x0002a850
        /*08d8*/ 	.short	0x0107
        /*08da*/ 	.byte	0x3f
	.zero		1


	//   ....[50]....
        /*08dc*/ 	.word	0x0000a2d0
        /*08e0*/ 	.word	0x00000004
        /*08e4*/ 	.word	0x0002a850
        /*08e8*/ 	.short	0x0101
        /*08ea*/ 	.byte	0x3f
	.zero		1


	//   ....[51]....
        /*08ec*/ 	.word	0x0000a3c0
        /*08f0*/ 	.word	0x00000005
        /*08f4*/ 	.word	0x0002a820
        /*08f8*/ 	.short	0x010a
        /*08fa*/ 	.byte	0x3f
	.zero		1


	//   ....[52]....
        /*08fc*/ 	.word	0x0000a560
        /*0900*/ 	.word	0x00000003
        /*0904*/ 	.word	0x0002a840
        /*0908*/ 	.short	0x010a
        /*090a*/ 	.byte	0x3f
	.zero		1


	//   ....[53]....
        /*090c*/ 	.word	0x0000a600
        /*0910*/ 	.word	0x00000005
        /*0914*/ 	.word	0x0002a840
        /*0918*/ 	.short	0x010a
        /*091a*/ 	.byte	0x3f
	.zero		1


	//   ....[54]....
        /*091c*/ 	.word	0x0000a640
        /*0920*/ 	.word	0x00000003
        /*0924*/ 	.word	0x0002a860
        /*0928*/ 	.short	0x010a
        /*092a*/ 	.byte	0x3f
	.zero		1


	//   ....[55]....
        /*092c*/ 	.word	0x0000a680
        /*0930*/ 	.word	0x00000005
        /*0934*/ 	.word	0x0002a860
        /*0938*/ 	.short	0x010a
        /*093a*/ 	.byte	0x3f
	.zero		1


	//   ....[56]....
        /*093c*/ 	.word	0x0000a6f0
        /*0940*/ 	.word	0x00000003
        /*0944*/ 	.word	0x0002a800
        /*0948*/ 	.short	0x010a
        /*094a*/ 	.byte	0x3f
	.zero		1


	//   ....[57]....
        /*094c*/ 	.word	0x0000a740
        /*0950*/ 	.word	0x00000004
        /*0954*/ 	.word	0x0002a830
        /*0958*/ 	.short	0x010a
        /*095a*/ 	.byte	0x3f
	.zero		1


	//   ....[58]....
        /*095c*/ 	.word	0x0000a7a0
        /*0960*/ 	.word	0x00000003
        /*0964*/ 	.word	0x0002a830
        /*0968*/ 	.short	0x010a
        /*096a*/ 	.byte	0x3f
	.zero		1


	//   ....[59]....
        /*096c*/ 	.word	0x0000a800
        /*0970*/ 	.word	0x00000003
        /*0974*/ 	.word	0x0002a850
        /*0978*/ 	.short	0x010a
        /*097a*/ 	.byte	0x3f
	.zero		1


	//   ....[60]....
        /*097c*/ 	.word	0x0000a860
        /*0980*/ 	.word	0x00000007
        /*0984*/ 	.word	0x0002a850
        /*0988*/ 	.short	0x010a
        /*098a*/ 	.byte	0x3f
	.zero		1


	//   ....[61]....
        /*098c*/ 	.word	0x0000a980
        /*0990*/ 	.word	0x00000000
        /*0994*/ 	.word	0x0002a840
        /*0998*/ 	.short	0x010a
        /*099a*/ 	.byte	0x3f
	.zero		1


	//   ....[62]....
        /*099c*/ 	.word	0x0000bc30
        /*09a0*/ 	.word	0x00000003
        /*09a4*/ 	.word	0x0002a820
        /*09a8*/ 	.short	0x010a
        /*09aa*/ 	.byte	0x3f
	.zero		1


	//   ....[63]....
        /*09ac*/ 	.word	0x0000bc80
        /*09b0*/ 	.word	0x00000006
        /*09b4*/ 	.word	0x0002a840
        /*09b8*/ 	.short	0x010a
        /*09ba*/ 	.byte	0x3f
	.zero		1


	//   ....[64]....
        /*09bc*/ 	.word	0x0000c3b0
        /*09c0*/ 	.word	0x00000006
        /*09c4*/ 	.word	0x0002a860
        /*09c8*/ 	.short	0x010a
        /*09ca*/ 	.byte	0x3f
	.zero		1


	//   ....[65]....
        /*09cc*/ 	.word	0x0000cb50
        /*09d0*/ 	.word	0x00000004
        /*09d4*/ 	.word	0x0002a860
        /*09d8*/ 	.short	0x010a
        /*09da*/ 	.byte	0x3f
	.zero		1


	//   ....[66]....
        /*09dc*/ 	.word	0x0000d3c0
        /*09e0*/ 	.word	0x00000005
        /*09e4*/ 	.word	0x0002a820
        /*09e8*/ 	.short	0x010a
        /*09ea*/ 	.byte	0x3f
	.zero		1


	//   ....[67]....
        /*09ec*/ 	.word	0x0000d560
        /*09f0*/ 	.word	0x00000003
        /*09f4*/ 	.word	0x0002a840
        /*09f8*/ 	.short	0x010a
        /*09fa*/ 	.byte	0x3f
	.zero		1


	//   ....[68]....
        /*09fc*/ 	.word	0x0000d5b0
        /*0a00*/ 	.word	0x00000005
        /*0a04*/ 	.word	0x0002a840
        /*0a08*/ 	.short	0x010a
        /*0a0a*/ 	.byte	0x3f
	.zero		1


	//   ....[69]....
        /*0a0c*/ 	.word	0x0000d600
        /*0a10*/ 	.word	0x00000003
        /*0a14*/ 	.word	0x0002a860
        /*0a18*/ 	.short	0x010a
        /*0a1a*/ 	.byte	0x3f
	.zero		1


	//----- nvinfo : EIATTR_NUM_MBARRIERS
	.align		4
.L_90:
        /*0a1c*/ 	.byte	0x03, 0x38
        /*0a1e*/ 	.short	0x0016


	//----- nvinfo : EIATTR_EXIT_INSTR_OFFSETS
	.align		4
        /*0a20*/ 	.byte	0x04, 0x1c
        /*0a22*/ 	.short	(.L_92 - .L_91)


	//   ....[0]....
.L_91:
        /*0a24*/ 	.word	0x00000940


	//   ....[1]....
        /*0a28*/ 	.word	0x00006ee0


	//   ....[2]....
        /*0a2c*/ 	.word	0x0000a6d0


	//----- nvinfo : EIATTR_MAX_THREADS
	.align		4
.L_92:
        /*0a30*/ 	.byte	0x04, 0x05
        /*0a32*/ 	.short	(.L_94 - .L_93)
.L_93:
        /*0a34*/ 	.word	0x00000180
        /*0a38*/ 	.word	0x00000001
        /*0a3c*/ 	.word	0x00000001


	//----- nvinfo : EIATTR_CRS_STACK_SIZE
	.align		4
.L_94:
        /*0a40*/ 	.byte	0x04, 0x1e
        /*0a42*/ 	.short	(.L_96 - .L_95)
.L_95:
        /*0a44*/ 	.word	0x00000000


	//----- nvinfo : EIATTR_CBANK_PARAM_SIZE
	.align		4
.L_96:
        /*0a48*/ 	.byte	0x03, 0x19
        /*0a4a*/ 	.short	0x0a70


	//----- nvinfo : EIATTR_PARAM_CBANK
	.align		4
        /*0a4c*/ 	.byte	0x04, 0x0a
        /*0a4e*/ 	.short	(.L_98 - .L_97)
	.align		4
.L_97:
        /*0a50*/ 	.word	index@(.nv.constant0._ZN7cutlass13device_kernelIN5flash11enable_sm90INS1_16FlashAttnFwdSm90INS1_25CollectiveMainloopFwdSm90ILi2EN4cute5tupleIJNS5_1CILi1EEES8_S8_EEENS6_IJNS7_ILi128EEENS7_ILi96EEENS7_ILi192EEEEEELi128ENS_6half_tEfNS_4arch4Sm90ELb0ELb0ELb0ELb0ELb1ELb0ELb0ELb1ELb1ELb1ELb0ELb0EEENS1_21CollectiveEpilogueFwdINS6_IJSA_SA_SB_EEES9_SE_SG_Li256ELb0ELb1ELb0ELb0EEENS1_29StaticPersistentTileSchedulerILb0EEEEEEEEEvNT_6ParamsE)
        /*0a54*/ 	.short	0x0210
        /*0a56*/ 	.short	0x0a70


	//----- nvinfo : EIATTR_SW_WAR
	.align		4
.L_98:
        /*0a58*/ 	.byte	0x04, 0x36
        /*0a5a*/ 	.short	(.L_100 - .L_99)
.L_99:
        /*0a5c*/ 	.word	0x00000008
.L_100:


//--------------------- .nv.info._ZN7cutlass13device_kernelIN5flash11enable_sm90INS1_16FlashAttnFwdSm90INS1_25CollectiveMainloopFwdSm90ILi2EN4cute5tupleIJNS5_1CILi1EEES8_S8_EEENS6_IJNS7_ILi128EEENS7_ILi96EEENS7_ILi192EEEEEELi128ENS_6half_tEfNS_4arch4Sm90ELb0ELb0ELb0ELb1ELb1ELb0ELb0ELb1ELb1ELb1ELb0ELb0EEENS1_21CollectiveEpilogueFwdINS6_IJSA_SA_SB_EEES9_SE_SG_Li256ELb1ELb1ELb0ELb0EEENS1_36VarlenDynamicPersistentTileSchedulerILi128ELi96ELi256ELi128ELb0ELb1ELb1ELb0ELb1ELb1EEEEEEEEEvNT_6ParamsE --------------------------
	.section	.nv.info._ZN7cutlass13device_kernelIN5flash11enable_sm90INS1_16FlashAttnFwdSm90INS1_25CollectiveMainloopFwdSm90ILi2EN4cute5tupleIJNS5_1CILi1EEES8_S8_EEENS6_IJNS7_ILi128EEENS7_ILi96EEENS7_ILi192EEEEEELi128ENS_6half_tEfNS_4arch4Sm90ELb0ELb0ELb0ELb1ELb1ELb0ELb0ELb1ELb1ELb1ELb0ELb0EEENS1_21CollectiveEpilogueFwdINS6_IJSA_SA_SB_EEES9_SE_SG_Li256ELb1ELb1ELb0ELb0EEENS1_36VarlenDynamicPersistentTileSchedulerILi128ELi96ELi256ELi128ELb0ELb1ELb1ELb0ELb1ELb1EEEEEEEEEvNT_6ParamsE,"",@"SHT_CUDA_INFO"
	.sectionflags	@""
	.align	4


	//----- nvinfo : EIATTR_CUDA_API_VERSION
	.align		4
        /*0000*/ 	.byte	0x04, 0x37
        /*0002*/ 	.short	(.L_102 - .L_101)
.L_101:
        /*0004*/ 	.word	0x00000082


	//----- nvinfo : EIATTR_KPARAM_INFO
	.align		4
.L_102:
        /*0008*/ 	.byte	0x04, 0x17
        /*000a*/ 	.short	(.L_104 - .L_103)
.L_103:
        /*000c*/ 	.word	0x00000000
        /*0010*/ 	.short	0x0000
        /*0012*/ 	.short	0x0070
        /*0014*/ 	.byte	0x00, 0xf0, 0x01, 0x2a


	//----- nvinfo : EIATTR_SPARSE_MMA_MASK
	.align		4
.L_104:
        /*0018*/ 	.byte	0x03, 0x50
        /*001a*/ 	.short	0x0000


	//----- nvinfo : EIATTR_MAXREG_COUNT
	.align		4
        /*001c*/ 	.byte	0x03, 0x1b
        /*001e*/ 	.short	0x00a8


	//----- nvinfo : EIATTR_NUM_BARRIERS
	.align		4
        /*0020*/ 	.byte	0x02, 0x4c
        /*0022*/ 	.byte	0x09
	.zero		1


	//----- nvinfo : EIATTR_EXTERNS
	.align		4
        /*0024*/ 	.byte	0x04, 0x0f
        /*0026*/ 	.short	(.L_106 - .L_105)


	//   ....[0]....
	.align		4
.L_105:
        /*0028*/ 	.word	index@(__assertfail)


	//----- nvinfo : EIATTR_ANNOTATIONS
	.align		4
.L_106:
        /*002c*/ 	.byte	0x04, 0x55
        /*002e*/ 	.short	(.L_108 - .L_107)


	//   ....[0]....
.L_107:
        /*0030*/ 	.word	0x00000001
        /*0034*/ 	.byte	0x60, 0x08, 0x00, 0x00, 0x01, 0x00, 0x00, 0x00, 0x70, 0x09, 0x00, 0x00, 0x01, 0x00, 0x00, 0x00
        /* <DEDUP_REMOVED lines=14> */
        /*0124*/ 	.byte	0x80, 0xcf, 0x00, 0x00


	//----- nvinfo : EIATTR_MERCURY_ISA_VERSION
	.align		4
.L_108:
        /*0128*/ 	.byte	0x03, 0x5f
        /*012a*/ 	.short	0x0101


	//----- nvinfo : EIATTR_UNUSED_LOAD_BYTE_OFFSET
	.align		4
        /*012c*/ 	.byte	0x04, 0x44
        /*012e*/ 	.short	(.L_110 - .L_109)


	//   ....[0]....
.L_109:
        /*0130*/ 	.word	0x00000920
        /*0134*/ 	.word	0x0000fff0


	//   ....[1]....
        /*0138*/ 	.word	0x00005e50
        /*013c*/ 	.word	0x0000fff0


	//----- nvinfo : EIATTR_INT_WARP_WIDE_INSTR_OFFSETS
	.align		4
.L_110:
        /*0140*/ 	.byte	0x04, 0x31
        /*0142*/ 	.short	(.L_112 - .L_111)


	//   ....[0]....
.L_111:
        /*0144*/ 	.word	0x000000c0


	//   ....[1]....
        /*0148*/ 	.word	0x000000d0


	//   ....[2]....
        /*014c*/ 	.word	0x00000170


	//   ....[3]....
        /*0150*/ 	.word	0x00008da0


	//   ....[4]....
        /*0154*/ 	.word	0x00008e30


	//   ....[5]....
        /*0158*/ 	.word	0x0000bd20


	//   ....[6]....
        /*015c*/ 	.word	0x0000bdb0


	//----- nvinfo : EIATTR_COOP_GROUP_MASK_REGIDS
	.align		4
.L_112:
        /*0160*/ 	.byte	0x04, 0x29
        /*0162*/ 	.short	(.L_114 - .L_113)


	//   ....[0]....
.L_113:
        /*0164*/ 	.word	0xffffffff


	//   ....[1]....
        /*0168*/ 	.word	0xffffffff


	//   ....[2]....
        /*016c*/ 	.word	0xffffffff


	//   ....[3]....
        /*0170*/ 	.word	0xffffffff


	//   ....[4]....
        /*0174*/ 	.word	0xffffffff


	//   ....[5]....
        /*0178*/ 	.word	0xffffffff


	//   ....[6]....
        /*017c*/ 	.word	0xffffffff


	//   ....[7]....
        /*0180*/ 	.word	0xffffffff


	//   ....[8]....
        /*0184*/ 	.word	0xffffffff


	//   ....[9]....
        /*0188*/ 	.word	0xffffffff


	//   ....[10]....
        /*018c*/ 	.word	0xffffffff


	//   ....[11]....
        /*0190*/ 	.word	0xffffffff


	//   ....[12]....
        /*0194*/ 	.word	0xffffffff


	//   ....[13]....
        /*0198*/ 	.word	0xffffffff


	//   ....[14]....
        /*019c*/ 	.word	0xffffffff


	//   ....[15]....
        /*01a0*/ 	.word	0xffffffff


	//   ....[16]....
        /*01a4*/ 	.word	0xffffffff


	//   ....[17]....
        /*01a8*/ 	.word	0xffffffff


	//   ....[18]....
        /*01ac*/ 	.word	0xffffffff


	//   ....[19]....
        /*01b0*/ 	.word	0xffffffff


	//   ....[20]....
        /*01b4*/ 	.word	0xffffffff


	//   ....[21]....
        /*01b8*/ 	.word	0xffffffff


	//   ....[22]....
        /*01bc*/ 	.word	0xffffffff


	//   ....[23]....
        /*01c0*/ 	.word	0xffffffff


	//   ....[24]....
        /*01c4*/ 	.word	0xffffffff


	//   ....[25]....
        /*01c8*/ 	.word	0xffffffff


	//   ....[26]....
        /*01cc*/ 	.word	0xffffffff


	//   ....[27]....
        /*01d0*/ 	.word	0xffffffff


	//   ....[28]....
        /*01d4*/ 	.word	0xffffffff


	//   ....[29]....
        /*01d8*/ 	.word	0xffffffff


	//   ....[30]....
        /*01dc*/ 	.word	0xffffffff


	//   ....[31]....
        /*01e0*/ 	.word	0xffffffff


	//   ....[32]....
        /*01e4*/ 	.word	0xffffffff


	//   ....[33]....
        /*01e8*/ 	.word	0xffffffff


	//   ....[34]....
        /*01ec*/ 	.word	0xffffffff


	//   ....[35]....
        /*01f0*/ 	.word	0xffffffff


	//   ....[36]....
        /*01f4*/ 	.word	0xffffffff


	//   ....[37]....
        /*01f8*/ 	.word	0xffffffff


	//   ....[38]....
        /*01fc*/ 	.word	0xffffffff


	//   ....[39]....
        /*0200*/ 	.word	0xffffffff


	//   ....[40]....
        /*0204*/ 	.word	0xffffffff


	//   ....[41]....
        /*0208*/ 	.word	0xffffffff


	//   ....[42]....
        /*020c*/ 	.word	0xffffffff


	//   ....[43]....
        /*0210*/ 	.word	0xffffffff


	//   ....[44]....
        /*0214*/ 	.word	0xffffffff


	//   ....[45]....
        /*0218*/ 	.word	0xffffffff


	//   ....[46]....
        /*021c*/ 	.word	0xffffffff


	//   ....[47]....
        /*0220*/ 	.word	0xffffffff


	//   ....[48]....
        /*0224*/ 	.word	0xffffffff


	//   ....[49]....
        /*0228*/ 	.word	0xffffffff


	//   ....[50]....
        /*022c*/ 	.word	0xffffffff


	//   ....[51]....
        /*0230*/ 	.word	0xffffffff


	//   ....[52]....
        /*0234*/ 	.word	0xffffffff


	//   ....[53]....
        /*0238*/ 	.word	0xffffffff


	//   ....[54]....
        /*023c*/ 	.word	0xffffffff


	//   ....[55]....
        /*0240*/ 	.word	0xffffffff


	//   ....[56]....
        /*0244*/ 	.word	0xffffffff


	//   ....[57]....
        /*0248*/ 	.word	0xffffffff


	//   ....[58]....
        /*024c*/ 	.word	0xffffffff


	//   ....[59]....
        /*0250*/ 	.word	0xffffffff


	//   ....[60]....
        /*0254*/ 	.word	0xffffffff


	//   ....[61]....
        /*0258*/ 	.word	0xffffffff


	//   ....[62]....
        /*025c*/ 	.word	0xffffffff


	//   ....[63]....
        /*0260*/ 	.word	0xffffffff


	//   ....[64]....
        /*0264*/ 	.word	0xffffffff


	//   ....[65]....
        /*0268*/ 	.word	0xffffffff


	//   ....[66]....
        /*026c*/ 	.word	0xffffffff


	//   ....[67]....
        /*0270*/ 	.word	0xffffffff


	//   ....[68]....
        /*0274*/ 	.word	0xffffffff


	//   ....[69]....
        /*0278*/ 	.word	0xffffffff


	//   ....[70]....
        /*027c*/ 	.word	0xffffffff


	//   ....[71]....
        /*0280*/ 	.word	0xffffffff


	//   ....[72]....
        /*0284*/ 	.word	0xffffffff


	//   ....[73]....
        /*0288*/ 	.word	0xffffffff


	//   ....[74]....
        /*028c*/ 	.word	0xffffffff


	//   ....[75]....
        /*0290*/ 	.word	0xffffffff


	//   ....[76]....
        /*0294*/ 	.word	0xffffffff


	//   ....[77]....
        /*0298*/ 	.word	0xffffffff


	//   ....[78]....
        /*029c*/ 	.word	0xffffffff


	//   ....[79]....
        /*02a0*/ 	.word	0xffffffff


	//   ....[80]....
        /*02a4*/ 	.word	0xffffffff


	//   ....[81]....
        /*02a8*/ 	.word	0xffffffff


	//   ....[82]....
        /*02ac*/ 	.word	0xffffffff


	//   ....[83]....
        /*02b0*/ 	.word	0xffffffff


	//   ....[84]....
        /*02b4*/ 	.word	0xffffffff


	//   ....[85]....
        /*02b8*/ 	.word	0xffffffff


	//   ....[86]....
        /*02bc*/ 	.word	0xffffffff


	//   ....[87]....
        /*02c0*/ 	.word	0xffffffff


	//   ....[88]....
        /*02c4*/ 	.word	0xffffffff


	//   ....[89]....
        /*02c8*/ 	.word	0xffffffff


	//   ....[90]....
        /*02cc*/ 	.word	0xffffffff


	//   ....[91]....
        /*02d0*/ 	.word	0xffffffff


	//   ....[92]....
        /*02d4*/ 	.word	0xffffffff


	//   ....[93]....
        /*02d8*/ 	.word	0xffffffff


	//   ....[94]....
        /*02dc*/ 	.word	0xffffffff


	//   ....[95]....
        /*02e0*/ 	.word	0xffffffff


	//   ....[96]....
        /*02e4*/ 	.word	0xffffffff


	//   ....[97]....
        /*02e8*/ 	.word	0xffffffff


	//   ....[98]....
        /*02ec*/ 	.word	0xffffffff


	//   ....[99]....
        /*02f0*/ 	.word	0xffffffff


	//   ....[100]....
        /*02f4*/ 	.word	0xffffffff


	//   ....[101]....
        /*02f8*/ 	.word	0xffffffff


	//   ....[102]....
        /*02fc*/ 	.word	0xffffffff


	//   ....[103]....
        /*0300*/ 	.word	0xffffffff


	//   ....[104]....
        /*0304*/ 	.word	0xffffffff


	//   ....[105]....
        /*0308*/ 	.word	0xffffffff


	//   ....[106]....
        /*030c*/ 	.word	0xffffffff


	//   ....[107]....
        /*0310*/ 	.word	0xffffffff


	//   ....[108]....
        /*0314*/ 	.word	0xffffffff


	//   ....[109]....
        /*0318*/ 	.word	0xffffffff


	//   ....[110]....
        /*031c*/ 	.word	0xffffffff


	//   ....[111]....
        /*0320*/ 	.word	0xffffffff


	//   ....[112]....
        /*0324*/ 	.word	0xffffffff


	//   ....[113]....
        /*0328*/ 	.word	0xffffffff


	//   ....[114]....
        /*032c*/ 	.word	0xffffffff


	//   ....[115]....
        /*0330*/ 	.word	0xffffffff


	//   ....[116]....
        /*0334*/ 	.word	0xffffffff


	//   ....[117]....
        /*0338*/ 	.word	0xffffffff


	//   ....[118]....
        /*033c*/ 	.word	0xffffffff


	//   ....[119]....
        /*0340*/ 	.word	0xffffffff


	//   ....[120]....
        /*0344*/ 	.word	0xffffffff


	//   ....[121]....
        /*0348*/ 	.word	0xffffffff


	//   ....[122]....
        /*034c*/ 	.word	0xffffffff


	//   ....[123]....
        /*0350*/ 	.word	0xffffffff


	//   ....[124]....
        /*0354*/ 	.word	0xffffffff


	//   ....[125]....
        /*0358*/ 	.word	0xffffffff


	//   ....[126]....
        /*035c*/ 	.word	0xffffffff


	//   ....[127]....
        /*0360*/ 	.word	0xffffffff


	//   ....[128]....
        /*0364*/ 	.word	0xffffffff


	//   ....[129]....
        /*0368*/ 	.word	0xffffffff


	//   ....[130]....
        /*036c*/ 	.word	0xffffffff


	//   ....[131]....
        /*0370*/ 	.word	0xffffffff


	//   ....[132]....
        /*0374*/ 	.word	0xffffffff


	//   ....[133]....
        /*0378*/ 	.word	0xffffffff


	//   ....[134]....
        /*037c*/ 	.word	0xffffffff


	//   ....[135]....
        /*0380*/ 	.word	0xffffffff


	//   ....[136]....
        /*0384*/ 	.word	0xffffffff


	//   ....[137]....
        /*0388*/ 	.word	0x0500000f


	//   ....[138]....
        /*038c*/ 	.word	0x0500000f


	//   ....[139]....
        /*0390*/ 	.word	0x0500000f


	//   ....[140]....
        /*0394*/ 	.word	0x0500000f


	//   ....[141]....
        /*0398*/ 	.word	0x0500000f


	//   ....[142]....
        /*039c*/ 	.word	0x0500000f


	//   ....[143]....
        /*03a0*/ 	.word	0x0500000f


	//   ....[144]....
        /*03a4*/ 	.word	0x0500000f


	//   ....[145]....
        /*03a8*/ 	.word	0x0500000f


	//   ....[146]....
        /*03ac*/ 	.word	0x0500000f


	//   ....[147]....
        /*03b0*/ 	.word	0x0500000f


	//   ....[148]....
        /*03b4*/ 	.word	0x0500000f


	//   ....[149]....
        /*03b8*/ 	.word	0x0500000f


	//   ....[150]....
        /*03bc*/ 	.word	0x0500000f


	//   ....[151]....
        /*03c0*/ 	.word	0x0500000f


	//   ....[152]....
        /*03c4*/ 	.word	0x0500000f


	//   ....[153]....
        /*03c8*/ 	.word	0x0500000f


	//   ....[154]....
        /*03cc*/ 	.word	0x0500000f


	//   ....[155]....
        /*03d0*/ 	.word	0x0500000f


	//   ....[156]....
        /*03d4*/ 	.word	0x0500000f


	//   ....[157]....
        /*03d8*/ 	.word	0x0500000f


	//   ....[158]....
        /*03dc*/ 	.word	0x0500000f


	//   ....[159]....
        /*03e0*/ 	.word	0x0500000f


	//   ....[160]....
        /*03e4*/ 	.word	0x0500000f


	//   ....[161]....
        /*03e8*/ 	.word	0x0500000f


	//   ....[162]....
        /*03ec*/ 	.word	0x0500000f


	//   ....[163]....
        /*03f0*/ 	.word	0x0500000f


	//   ....[164]....
        /*03f4*/ 	.word	0x0500000f


	//   ....[165]....
        /*03f8*/ 	.word	0x0500000f


	//   ....[166]....
        /*03fc*/ 	.word	0x0500000f


	//   ....[167]....
        /*0400*/ 	.word	0x0500000f


	//   ....[168]....
        /*0404*/ 	.word	0x0500000f


	//   ....[169]....
        /*0408*/ 	.word	0x0500000f


	//   ....[170]....
        /*040c*/ 	.word	0x0500000f


	//   ....[171]....
        /*0410*/ 	.word	0x0500000f


	//   ....[172]....
        /*0414*/ 	.word	0x0500000f


	//   ....[173]....
        /*0418*/ 	.word	0x0500000f


	//   ....[174]....
        /*041c*/ 	.word	0x0500000f


	//   ....[175]....
        /*0420*/ 	.word	0x0500000f


	//   ....[176]....
        /*0424*/ 	.word	0x0500000f


	//   ....[177]....
        /*0428*/ 	.word	0x0500000f


	//   ....[178]....
        /*042c*/ 	.word	0x0500000f


	//   ....[179]....
        /*0430*/ 	.word	0x0500000f


	//   ....[180]....
        /*0434*/ 	.word	0x0500000f


	//   ....[181]....
        /*0438*/ 	.word	0x0500000f


	//   ....[182]....
        /*043c*/ 	.word	0x0500000f


	//   ....[183]....
        /*0440*/ 	.word	0x0500000f


	//   ....[184]....
        /*0444*/ 	.word	0x0500000f


	//   ....[185]....
        /*0448*/ 	.word	0x0500000f


	//   ....[186]....
        /*044c*/ 	.word	0x0500000f


	//   ....[187]....
        /*0450*/ 	.word	0x0500000f


	//   ....[188]....
        /*0454*/ 	.word	0x0500000f


	//   ....[189]....
        /*0458*/ 	.word	0x0500000f


	//   ....[190]....
        /*045c*/ 	.word	0x0500000f


	//   ....[191]....
        /*0460*/ 	.word	0x0500000f


	//   ....[192]....
        /*0464*/ 	.word	0x0500000f


	//   ....[193]....
        /*0468*/ 	.word	0x0500000f


	//   ....[194]....
        /*046c*/ 	.word	0x0500000f


	//   ....[195]....
        /*0470*/ 	.word	0x0500000f


	//   ....[196]....
        /*0474*/ 	.word	0x0500000f


	//   ....[197]....
        /*0478*/ 	.word	0x0500000f


	//   ....[198]....
        /*047c*/ 	.word	0x0500000f


	//   ....[199]....
        /*0480*/ 	.word	0x0500000f


	//   ....[200]....
        /*0484*/ 	.word	0x0500000f


	//   ....[201]....
        /*0488*/ 	.word	0x0500000f


	//   ....[202]....
        /*048c*/ 	.word	0x0500000f


	//   ....[203]....
        /*0490*/ 	.word	0x0500000f


	//   ....[204]....
        /*0494*/ 	.word	0x0500000f


	//   ....[205]....
        /*0498*/ 	.word	0x0500000f


	//   ....[206]....
        /*049c*/ 	.word	0x0500000f


	//   ....[207]....
        /*04a0*/ 	.word	0x0500000f


	//   ....[208]....
        /*04a4*/ 	.word	0x0500000f


	//   ....[209]....
        /*04a8*/ 	.word	0x0500000f


	//   ....[210]....
        /*04ac*/ 	.word	0x0500000f


	//   ....[211]....
        /*04b0*/ 	.word	0x0500000f


	//   ....[212]....
        /*04b4*/ 	.word	0x0500000f


	//   ....[213]....
        /*04b8*/ 	.word	0x0500000f


	//   ....[214]....
        /*04bc*/ 	.word	0x0500000f


	//   ....[215]....
        /*04c0*/ 	.word	0x0500000f


	//   ....[216]....
        /*04c4*/ 	.word	0x0500000f


	//   ....[217]....
        /*04c8*/ 	.word	0x0500000f


	//   ....[218]....
        /*04cc*/ 	.word	0x0500000f


	//   ....[219]....
        /*04d0*/ 	.word	0x0500000f


	//----- nvinfo : EIATTR_COOP_GROUP_INSTR_OFFSETS
	.align		4
.L_114:
        /*04d4*/ 	.byte	0x04, 0x28
        /*04d6*/ 	.short	(.L_116 - .L_115)


	//   ....[0]....
.L_115:
        /*04d8*/ 	.word	0x00000070


	//   ....[1]....
        /*04dc*/ 	.word	0x000000b0


	//   ....[2]....
        /*04e0*/ 	.word	0x000002d0


	//   ....[3]....
        /*04e4*/ 	.word	0x00000430


	//   ....[4]....
        /*04e8*/ 	.word	0x00000550


	//   ....[5]....
        /*04ec*/ 	.word	0x000006b0


	//   ....[6]....
        /*04f0*/ 	.word	0x00001230


	//   ....[7]....
        /*04f4*/ 	.word	0x00002250


	//   ....[8]....
        /*04f8*/ 	.word	0x000022b0


	//   ....[9]....
        /*04fc*/ 	.word	0x00002750


	//   ....[10]....
        /*0500*/ 	.word	0x000027d0


	//   ....[11]....
        /*0504*/ 	.word	0x00004400


	//   ....[12]....
        /*0508*/ 	.word	0x00004410


	//   ....[13]....
        /*050c*/ 	.word	0x00004450


	//   ....[14]....
        /*0510*/ 	.word	0x00004460


	//   ....[15]....
        /*0514*/ 	.word	0x00005570


	//   ....[16]....
        /*0518*/ 	.word	0x000055b0


	//   ....[17]....
        /*051c*/ 	.word	0x00005690


	//   ....[18]....
        /*0520*/ 	.word	0x000056a0


	//   ....[19]....
        /*0524*/ 	.word	0x000068b0


	//   ....[20]....
        /*0528*/ 	.word	0x000068f0


	//   ....[21]....
        /*052c*/ 	.word	0x00006930


	//   ....[22]....
        /*0530*/ 	.word	0x00006970


	//   ....[23]....
        /*0534*/ 	.word	0x00006ef0


	//   ....[24]....
        /*0538*/ 	.word	0x00006f20


	//   ....[25]....
        /*053c*/ 	.word	0x00006fe0


	//   ....[26]....
        /*0540*/ 	.word	0x00007000


	//   ....[27]....
        /*0544*/ 	.word	0x000070c0


	//   ....[28]....
        /*0548*/ 	.word	0x000070e0


	//   ....[29]....
        /*054c*/ 	.word	0x000071b0


	//   ....[30]....
        /*0550*/ 	.word	0x000071d0


	//   ....[31]....
        /*0554*/ 	.word	0x000079f0


	//   ....[32]....
        /*0558*/ 	.word	0x00007a00


	//   ....[33]....
        /*055c*/ 	.word	0x00007ac0


	//   ....[34]....
        /*0560*/ 	.word	0x00007ae0


	//   ....[35]....
        /*0564*/ 	.word	0x00007ba0


	//   ....[36]....
        /*0568*/ 	.word	0x00007bc0


	//   ....[37]....
        /*056c*/ 	.word	0x00007c90


	//   ....[38]....
        /*0570*/ 	.word	0x00007cb0


	//   ....[39]....
        /*0574*/ 	.word	0x00007df0


	//   ....[40]....
        /*0578*/ 	.word	0x00007fc0


	//   ....[41]....
        /*057c*/ 	.word	0x00007ff0


	//   ....[42]....
        /*0580*/ 	.word	0x00008020


	//   ....[43]....
        /*0584*/ 	.word	0x00008050


	//   ....[44]....
        /*0588*/ 	.word	0x00008080


	//   ....[45]....
        /*058c*/ 	.word	0x000080b0


	//   ....[46]....
        /*0590*/ 	.word	0x00008200


	//   ....[47]....
        /*0594*/ 	.word	0x00008230


	//   ....[48]....
        /*0598*/ 	.word	0x00008260


	//   ....[49]....
        /*059c*/ 	.word	0x00008290


	//   ....[50]....
        /*05a0*/ 	.word	0x000082c0


	//   ....[51]....
        /*05a4*/ 	.word	0x000082f0


	//   ....[52]....
        /*05a8*/ 	.word	0x00008380


	//   ....[53]....
        /*05ac*/ 	.word	0x000083b0


	//   ....[54]....
        /*05b0*/ 	.word	0x00008430


	//   ....[55]....
        /*05b4*/ 	.word	0x00009a40


	//   ....[56]....
        /*05b8*/ 	.word	0x00009a60


	//   ....[57]....
        /*05bc*/ 	.word	0x00009b10


	//   ....[58]....
        /*05c0*/ 	.word	0x00009b30


	//   ....[59]....
        /*05c4*/ 	.word	0x00009bd0


	//   ....[60]....
        /*05c8*/ 	.word	0x00009bf0


	//   ....[61]....
        /*05cc*/ 	.word	0x00009c90


	//   ....[62]....
        /*05d0*/ 	.word	0x00009cb0


	//   ....[63]....
        /*05d4*/ 	.word	0x00009d50


	//   ....[64]....
        /*05d8*/ 	.word	0x00009d70


	//   ....[65]....
        /*05dc*/ 	.word	0x00009d80


	//   ....[66]....
        /*05e0*/ 	.word	0x00009e10


	//   ....[67]....
        /*05e4*/ 	.word	0x0000a5a0


	//   ....[68]....
        /*05e8*/ 	.word	0x0000a5d0


	//   ....[69]....
        /*05ec*/ 	.word	0x0000a5f0


	//   ....[70]....
        /*05f0*/ 	.word	0x0000a680


	//   ....[71]....
        /*05f4*/ 	.word	0x0000a690


	//   ....[72]....
        /*05f8*/ 	.word	0x0000a730


	//   ....[73]....
        /*05fc*/ 	.word	0x0000a740


	//   ....[74]....
        /*0600*/ 	.word	0x0000a7e0


	//   ....[75]....
        /*0604*/ 	.word	0x0000a7f0


	//   ....[76]....
        /*0608*/ 	.word	0x0000a890


	//   ....[77]....
        /*060c*/ 	.word	0x0000a8a0


	//   ....[78]....
        /*0610*/ 	.word	0x0000a940


	//   ....[79]....
        /*0614*/ 	.word	0x0000a950


	//   ....[80]....
        /*0618*/ 	.word	0x0000a9f0


	//   ....[81]....
        /*061c*/ 	.word	0x0000aa00


	//   ....[82]....
        /*0620*/ 	.word	0x0000aa10


	//   ....[83]....
        /*0624*/ 	.word	0x0000b1f0


	//   ....[84]....
        /*0628*/ 	.word	0x0000b200


	//   ....[85]....
        /*062c*/ 	.word	0x0000b220


	//   ....[86]....
        /*0630*/ 	.word	0x0000b2a0


	//   ....[87]....
        /*0634*/ 	.word	0x0000b2b0


	//   ....[88]....
        /*0638*/ 	.word	0x0000b310


	//   ....[89]....
        /*063c*/ 	.word	0x0000b340


	//   ....[90]....
        /*0640*/ 	.word	0x0000b380


	//   ....[91]....
        /*0644*/ 	.word	0x0000b3b0


	//   ....[92]....
        /*0648*/ 	.word	0x0000b3f0


	//   ....[93]....
        /*064c*/ 	.word	0x0000b420


	//   ....[94]....
        /*0650*/ 	.word	0x0000b460


	//   ....[95]....
        /*0654*/ 	.word	0x0000b6e0


	//   ....[96]....
        /*0658*/ 	.word	0x0000b700


	//   ....[97]....
        /*065c*/ 	.word	0x0000b790


	//   ....[98]....
        /*0660*/ 	.word	0x0000b7a0


	//   ....[99]....
        /*0664*/ 	.word	0x0000b810


	//   ....[100]....
        /*0668*/ 	.word	0x0000b820


	//   ....[101]....
        /*066c*/ 	.word	0x0000b890


	//   ....[102]....
        /*0670*/ 	.word	0x0000b8a0


	//   ....[103]....
        /*0674*/ 	.word	0x0000b910


	//   ....[104]....
        /*0678*/ 	.word	0x0000b920


	//   ....[105]....
        /*067c*/ 	.word	0x0000b930


	//   ....[106]....
        /*0680*/ 	.word	0x0000b9a0


	//   ....[107]....
        /*0684*/ 	.word	0x0000bf30


	//   ....[108]....
        /*0688*/ 	.word	0x0000bf50


	//   ....[109]....
        /*068c*/ 	.word	0x0000bf60


	//   ....[110]....
        /*0690*/ 	.word	0x0000bf70


	//   ....[111]....
        /*0694*/ 	.word	0x0000bfe0


	//   ....[112]....
        /*0698*/ 	.word	0x0000c000


	//   ....[113]....
        /*069c*/ 	.word	0x0000c070


	//   ....[114]....
        /*06a0*/ 	.word	0x0000c090


	//   ....[115]....
        /*06a4*/ 	.word	0x0000c0f0


	//   ....[116]....
        /*06a8*/ 	.word	0x0000c110


	//   ....[117]....
        /*06ac*/ 	.word	0x0000c160


	//   ....[118]....
        /*06b0*/ 	.word	0x0000c180


	//   ....[119]....
        /*06b4*/ 	.word	0x0000c580


	//   ....[120]....
        /*06b8*/ 	.word	0x0000c5d0


	//   ....[121]....
        /*06bc*/ 	.word	0x0000c600


	//   ....[122]....
        /*06c0*/ 	.word	0x0000c610


	//   ....[123]....
        /*06c4*/ 	.word	0x0000c640


	//   ....[124]....
        /*06c8*/ 	.word	0x0000c670


	//   ....[125]....
        /*06cc*/ 	.word	0x0000c6a0


	//   ....[126]....
        /*06d0*/ 	.word	0x0000c6d0


	//   ....[127]....
        /*06d4*/ 	.word	0x0000c850


	//   ....[128]....
        /*06d8*/ 	.word	0x0000c880


	//   ....[129]....
        /*06dc*/ 	.word	0x0000c8b0


	//   ....[130]....
        /*06e0*/ 	.word	0x0000c8e0


	//   ....[131]....
        /*06e4*/ 	.word	0x0000c910


	//   ....[132]....
        /*06e8*/ 	.word	0x0000c940


	//   ....[133]....
        /*06ec*/ 	.word	0x0000ca00


	//   ....[134]....
        /*06f0*/ 	.word	0x0000ca20


	//   ....[135]....
        /*06f4*/ 	.word	0x0000ca90


	//   ....[136]....
        /*06f8*/ 	.word	0x0000cf00


	//   ....[137]....
        /*06fc*/ 	.word	0x0000d3e0


	//   ....[138]....
        /*0700*/ 	.word	0x0000d4d0


	//   ....[139]....
        /*0704*/ 	.word	0x0000d570


	//   ....[140]....
        /*0708*/ 	.word	0x0000d5d0


	//   ....[141]....
        /*070c*/ 	.word	0x0000d6f0


	//   ....[142]....
        /*0710*/ 	.word	0x0000d750


	//   ....[143]....
        /*0714*/ 	.word	0x0000d860


	//   ....[144]....
        /*0718*/ 	.word	0x0000d8d0


	//   ....[145]....
        /*071c*/ 	.word	0x0000d9e0


	//   ....[146]....
        /*0720*/ 	.word	0x0000da50


	//   ....[147]....
        /*0724*/ 	.word	0x0000db60


	//   ....[148]....
        /*0728*/ 	.word	0x0000dbd0


	//   ....[149]....
        /*072c*/ 	.word	0x0000dc70


	//   ....[150]....
        /*0730*/ 	.word	0x0000dd80


	//   ....[151]....
        /*0734*/ 	.word	0x0000dde0


	//   ....[152]....
        /*0738*/ 	.word	0x0000de40


	//   ....[153]....
        /*073c*/ 	.word	0x0000df40


	//   ....[154]....
        /*0740*/ 	.word	0x0000dfa0


	//   ....[155]....
        /*0744*/ 	.word	0x0000e0b0


	//   ....[156]....
        /*0748*/ 	.word	0x0000e110


	//   ....[157]....
        /*074c*/ 	.word	0x0000e220


	//   ....[158]....
        /*0750*/ 	.word	0x0000e280


	//   ....[159]....
        /*0754*/ 	.word	0x0000e390


	//   ....[160]....
        /*0758*/ 	.word	0x0000e3f0


	//   ....[161]....
        /*075c*/ 	.word	0x0000e500


	//   ....[162]....
        /*0760*/ 	.word	0x0000e560


	//   ....[163]....
        /*0764*/ 	.word	0x0000e670


	//   ....[164]....
        /*0768*/ 	.word	0x0000e6d0


	//   ....[165]....
        /*076c*/ 	.word	0x0000e7c0


	//   ....[166]....
        /*0770*/ 	.word	0x0000e8f0


	//   ....[167]....
        /*0774*/ 	.word	0x0000e9a0


	//   ....[168]....
        /*0778*/ 	.word	0x0000ea10


	//   ....[169]....
        /*077c*/ 	.word	0x0000eb00


	//   ....[170]....
        /*0780*/ 	.word	0x0000eb60


	//   ....[171]....
        /*0784*/ 	.word	0x0000ec30


	//   ....[172]....
        /*0788*/ 	.word	0x0000ec90


	//   ....[173]....
        /*078c*/ 	.word	0x0000ed60


	//   ....[174]....
        /*0790*/ 	.word	0x0000edc0


	//   ....[175]....
        /*0794*/ 	.word	0x0000ee90


	//   ....[176]....
        /*0798*/ 	.word	0x0000eef0


	//   ....[177]....
        /*079c*/ 	.word	0x0000efc0


	//   ....[178]....
        /*07a0*/ 	.word	0x0000f0b0


	//   ....[179]....
        /*07a4*/ 	.word	0x0000f150


	//   ....[180]....
        /*07a8*/ 	.word	0x0000f1b0


	//   ....[181]....
        /*07ac*/ 	.word	0x0000f2a0


	//   ....[182]....
        /*07b0*/ 	.word	0x0000f300


	//   ....[183]....
        /*07b4*/ 	.word	0x0000f3e0


	//   ....[184]....
        /*07b8*/ 	.word	0x0000f440


	//   ....[185]....
        /*07bc*/ 	.word	0x0000f520


	//   ....[186]....
        /*07c0*/ 	.word	0x0000f580


	//   ....[187]....
        /*07c4*/ 	.word	0x0000f660


	//   ....[188]....
        /*07c8*/ 	.word	0x0000f6c0


	//   ....[189]....
        /*07cc*/ 	.word	0x0000f790


	//   ....[190]....
        /*07d0*/ 	.word	0x0000f8c0


	//   ....[191]....
        /*07d4*/ 	.word	0x0000f990


	//   ....[192]....
        /*07d8*/ 	.word	0x0000fa50


	//   ....[193]....
        /*07dc*/ 	.word	0x0000fb20


	//   ....[194]....
        /*07e0*/ 	.word	0x0000fb80


	//   ....[195]....
        /*07e4*/ 	.word	0x0000fc50


	//   ....[196]....
        /*07e8*/ 	.word	0x0000fcb0


	//   ....[197]....
        /*07ec*/ 	.word	0x0000fd90


	//   ....[198]....
        /*07f0*/ 	.word	0x0000fdf0


	//   ....[199]....
        /*07f4*/ 	.word	0x0000fec0


	//   ....[200]....
        /*07f8*/ 	.word	0x0000ff20


	//   ....[201]....
        /*07fc*/ 	.word	0x0000ffe0


	//   ....[202]....
        /*0800*/ 	.word	0x00010070


	//   ....[203]....
        /*0804*/ 	.word	0x00010110


	//   ....[204]....
        /*0808*/ 	.word	0x00010230


	//   ....[205]....
        /*080c*/ 	.word	0x000102a0


	//   ....[206]....
        /*0810*/ 	.word	0x00010310


	//   ....[207]....
        /*0814*/ 	.word	0x00010380


	//   ....[208]....
        /*0818*/ 	.word	0x000103f0


	//   ....[209]....
        /*081c*/ 	.word	0x00010470


	//   ....[210]....
        /*0820*/ 	.word	0x00010500


	//   ....[211]....
        /*0824*/ 	.word	0x00010590


	//   ....[212]....
        /*0828*/ 	.word	0x00010600


	//   ....[213]....
        /*082c*/ 	.word	0x00010670


	//   ....[214]....
        /*0830*/ 	.word	0x000106e0


	//   ....[215]....
        /*0834*/ 	.word	0x00010760


	//   ....[216]....
        /*0838*/ 	.word	0x000107d0


	//   ....[217]....
        /*083c*/ 	.word	0x00010870


	//   ....[218]....
        /*0840*/ 	.word	0x00010900


	//   ....[219]....
        /*0844*/ 	.word	0x00010a20


	//----- nvinfo : EIATTR_REG_RECONFIG
	.align		4
.L_116:
        /*0848*/ 	.byte	0x01, 0x54
	.zero		2


	//----- nvinfo : EIATTR_SYSCALL_OFFSETS
	.align		4
        /*084c*/ 	.byte	0x04, 0x46
        /*084e*/ 	.short	(.L_118 - .L_117)


	//   ....[0]....
.L_117:
        /*0850*/ 	.word	0x00001410


	//   ....[1]....
        /*0854*/ 	.word	0x00008f90


	//   ....[2]....
        /*0858*/ 	.word	0x000090e0


	//   ....[3]....
        /*085c*/ 	.word	0x000091d0


	//   ....[4]....
        /*0860*/ 	.word	0x0000a1b0


	//----- nvinfo : EIATTR_MBARRIER_INSTR_OFFSETS
	.align		4
.L_118:
        /*0864*/ 	.byte	0x04, 0x39
        /*0866*/ 	.short	(.L_120 - .L_119)


	//   ....[0]....
.L_119:
        /*0868*/ 	.word	0x00000180
        /*086c*/ 	.word	0x000000ff
        /*0870*/ 	.word	0x0002a800
        /*0874*/ 	.short	0x0100
        /*0876*/ 	.byte	0x08
	.zero		1


	//   ....[1]....
        /*0878*/ 	.word	0x00000190
        /*087c*/ 	.word	0x000000ff
        /*0880*/ 	.word	0x0002a820
        /*0884*/ 	.short	0x0100
        /*0886*/ 	.byte	0x08
	.zero		1


	//   ....[2]....
        /*0888*/ 	.word	0x00000280
        /*088c*/ 	.word	0x000000ff
        /*0890*/ 	.word	0x0002a830
        /*0894*/ 	.short	0x0100
        /*0896*/ 	.byte	0x08
	.zero		1


	//   ....[3]....
        /*0898*/ 	.word	0x00000290
        /*089c*/ 	.word	0x000000ff
        /*08a0*/ 	.word	0x0002a840
        /*08a4*/ 	.short	0x0100
        /*08a6*/ 	.byte	0x08
	.zero		1


	//   ....[4]....
        /*08a8*/ 	.word	0x000002a0
        /*08ac*/ 	.word	0x000000ff
        /*08b0*/ 	.word	0x0002a838
        /*08b4*/ 	.short	0x0100
        /*08b6*/ 	.byte	0x08
	.zero		1


	//   ....[5]....
        /*08b8*/ 	.word	0x000002b0
        /*08bc*/ 	.word	0x000000ff
        /*08c0*/ 	.word	0x0002a848
        /*08c4*/ 	.short	0x0100
        /*08c6*/ 	.byte	0x08
	.zero		1


	//   ....[6]....
        /*08c8*/ 	.word	0x000003e0
        /*08cc*/ 	.word	0x000000ff
        /*08d0*/ 	.word	0x0002a850
        /*08d4*/ 	.short	0x0100
        /*08d6*/ 	.byte	0x08
	.zero		1


	//   ....[7]....
        /*08d8*/ 	.word	0x000003f0
        /*08dc*/ 	.word	0x000000ff
        /*08e0*/ 	.word	0x0002a860
        /*08e4*/ 	.short	0x0100
        /*08e6*/ 	.byte	0x08
	.zero		1


	//   ....[8]....
        /*08e8*/ 	.word	0x00000400
        /*08ec*/ 	.word	0x000000ff
        /*08f0*/ 	.word	0x0002a858
        /*08f4*/ 	.short	0x0100
        /*08f6*/ 	.byte	0x08
	.zero		1


	//   ....[9]....
        /*08f8*/ 	.word	0x00000410
        /*08fc*/ 	.word	0x000000ff
        /*0900*/ 	.word	0x0002a868
        /*0904*/ 	.short	0x0100
        /*0906*/ 	.byte	0x08
	.zero		1


	//   ....[10]....
        /*0908*/ 	.word	0x00000500
        /*090c*/ 	.word	0x000000ff
        /*0910*/ 	.word	0x0002a870
        /*0914*/ 	.short	0x0100
        /*0916*/ 	.byte	0x06
	.zero		1


	//   ....[11]....
        /*0918*/ 	.word	0x00000510
        /*091c*/ 	.word	0x000000ff
        /*0920*/ 	.word	0x0002a880
        /*0924*/ 	.short	0x0100
        /*0926*/ 	.byte	0x06
	.zero		1


	//   ....[12]....
        /*0928*/ 	.word	0x00000520
        /*092c*/ 	.word	0x000000ff
        /*0930*/ 	.word	0x0002a878
        /*0934*/ 	.short	0x0100
        /*0936*/ 	.byte	0x06
	.zero		1


	//   ....[13]....
        /*0938*/ 	.word	0x00000530
        /*093c*/ 	.word	0x000000ff
        /*0940*/ 	.word	0x0002a888
        /*0944*/ 	.short	0x0100
        /*0946*/ 	.byte	0x06
	.zero		1


	//   ....[14]....
        /*0948*/ 	.word	0x00000660
        /*094c*/ 	.word	0x000000ff
        /*0950*/ 	.word	0x0002a890
        /*0954*/ 	.short	0x0100
        /*0956*/ 	.byte	0x08
	.zero		1


	//   ....[15]....
        /*0958*/ 	.word	0x00000670
        /*095c*/ 	.word	0x000000ff
        /*0960*/ 	.word	0x0002a8a0
        /*0964*/ 	.short	0x0100
        /*0966*/ 	.byte	0x08
	.zero		1


	//   ....[16]....
        /*0968*/ 	.word	0x00000680
        /*096c*/ 	.word	0x000000ff
        /*0970*/ 	.word	0x0002a898
        /*0974*/ 	.short	0x0100
        /*0976*/ 	.byte	0x08
	.zero		1


	//   ....[17]....
        /*0978*/ 	.word	0x00000690
        /*097c*/ 	.word	0x000000ff
        /*0980*/ 	.word	0x0002a8a8
        /*0984*/ 	.short	0x0100
        /*0986*/ 	.byte	0x08
	.zero		1


	//   ....[18]....
        /*0988*/ 	.word	0x000007c0
        /*098c*/ 	.word	0x000000ff
        /*0990*/ 	.word	0x0002a8b0
        /*0994*/ 	.short	0x0100
        /*0996*/ 	.byte	0x08
	.zero		1


	//   ....[19]....
        /*0998*/ 	.word	0x000007d0
        /*099c*/ 	.word	0x000000ff
        /*09a0*/ 	.word	0x0002a8c0
        /*09a4*/ 	.short	0x0100
        /*09a6*/ 	.byte	0x08
	.zero		1


	//   ....[20]....
        /*09a8*/ 	.word	0x000007e0
        /*09ac*/ 	.word	0x000000ff
        /*09b0*/ 	.word	0x0002a8b8
        /*09b4*/ 	.short	0x0100
        /*09b6*/ 	.byte	0x08
	.zero		1


	//   ....[21]....
        /*09b8*/ 	.word	0x000007f0
        /*09bc*/ 	.word	0x000000ff
        /*09c0*/ 	.word	0x0002a8c8
        /*09c4*/ 	.short	0x0100
        /*09c6*/ 	.byte	0x08
	.zero		1


	//   ....[22]....
        /*09c8*/ 	.word	0x00001470
        /*09cc*/ 	.word	0x000000ff
        /*09d0*/ 	.word	0x0002a800
        /*09d4*/ 	.short	0x010a
        /*09d6*/ 	.byte	0x26
	.zero		1


	//   ....[23]....
        /*09d8*/ 	.word	0x000014f0
        /*09dc*/ 	.word	0x00000004
        /*09e0*/ 	.word	0x0002a830
        /*09e4*/ 	.short	0x010a
        /*09e6*/ 	.byte	0x3f
	.zero		1


	//   ....[24]....
        /*09e8*/ 	.word	0x00001540
        /*09ec*/ 	.word	0x00000004
        /*09f0*/ 	.word	0x0002a830
        /*09f4*/ 	.short	0x010a
        /*09f6*/ 	.byte	0x3f
	.zero		1


	//   ....[25]....
        /*09f8*/ 	.word	0x000022c0
        /*09fc*/ 	.word	0x000000ff
        /*0a00*/ 	.word	0x00000000
        /*0a04*/ 	.short	0x0101
        /*0a06*/ 	.byte	0x06
	.zero		1


	//   ....[26]....
        /*0a08*/ 	.word	0x000035c0
        /*0a0c*/ 	.word	0x000000ff
        /*0a10*/ 	.word	0x0002a830
        /*0a14*/ 	.short	0x010a
        /*0a16*/ 	.byte	0x3b
	.zero		1


	//   ....[27]....
        /*0a18*/ 	.word	0x00003600
        /*0a1c*/ 	.word	0x000000ff
        /*0a20*/ 	.word	0x0002a830
        /*0a24*/ 	.short	0x010a
        /*0a26*/ 	.byte	0x3b
	.zero		1


	//   ....[28]....
        /*0a28*/ 	.word	0x00003e30
        /*0a2c*/ 	.word	0x000000ff
        /*0a30*/ 	.word	0x0002a850
        /*0a34*/ 	.short	0x010a
        /*0a36*/ 	.byte	0x06
	.zero		1


	//   ....[29]....
        /*0a38*/ 	.word	0x00003e70
        /*0a3c*/ 	.word	0x000000ff
        /*0a40*/ 	.word	0x0002a850
        /*0a44*/ 	.short	0x010a
        /*0a46*/ 	.byte	0x06
	.zero		1


	//   ....[30]....
        /*0a48*/ 	.word	0x00004170
        /*0a4c*/ 	.word	0x000000ff
        /*0a50*/ 	.word	0x00000000
        /*0a54*/ 	.short	0x0101
        /*0a56*/ 	.byte	0x3b
	.zero		1


	//   ....[31]....
        /*0a58*/ 	.word	0x00004ee0
        /*0a5c*/ 	.word	0x000000ff
        /*0a60*/ 	.word	0x00000000
        /*0a64*/ 	.short	0x0101
        /*0a66*/ 	.byte	0x06
	.zero		1


	//   ....[32]....
        /*0a68*/ 	.word	0x000054e0
        /*0a6c*/ 	.word	0x000000ff
        /*0a70*/ 	.word	0x0002a850
        /*0a74*/ 	.short	0x010a
        /*0a76*/ 	.byte	0x05
	.zero		1


	//   ....[33]....
        /*0a78*/ 	.word	0x00005520
        /*0a7c*/ 	.word	0x000000ff
        /*0a80*/ 	.word	0x0002a850
        /*0a84*/ 	.short	0x010a
        /*0a86*/ 	.byte	0x05
	.zero		1


	//   ....[34]....
        /*0a88*/ 	.word	0x00005a30
        /*0a8c*/ 	.word	0x000000ff
        /*0a90*/ 	.word	0x00000000
        /*0a94*/ 	.short	0x0101
        /*0a96*/ 	.byte	0x04
	.zero		1


	//   ....[35]....
        /*0a98*/ 	.word	0x00006f00
        /*0a9c*/ 	.word	0x00000000
        /*0aa0*/ 	.word	0x00000000
        /*0aa4*/ 	.short	0x0101
        /*0aa6*/ 	.byte	0x3f
	.zero		1


	//   ....[36]....
        /*0aa8*/ 	.word	0x00009800
        /*0aac*/ 	.word	0x00000007
        /*0ab0*/ 	.word	0x0002a840
        /*0ab4*/ 	.short	0x010a
        /*0ab6*/ 	.byte	0x3f
	.zero		1


	//   ....[37]....
        /*0ab8*/ 	.word	0x00009ed0
        /*0abc*/ 	.word	0x00000007
        /*0ac0*/ 	.word	0x0002a830
        /*0ac4*/ 	.short	0x0107
        /*0ac6*/ 	.byte	0x3f
	.zero		1


	//   ....[38]....
        /*0ac8*/ 	.word	0x00009fb0
        /*0acc*/ 	.word	0x00000007
        /*0ad0*/ 	.word	0x0002a830
        /*0ad4*/ 	.short	0x0101
        /*0ad6*/ 	.byte	0x3f
	.zero		1


	//   ....[39]....
        /*0ad8*/ 	.word	0x0000ab60
        /*0adc*/ 	.word	0x00000016
        /*0ae0*/ 	.word	0x0002a800
        /*0ae4*/ 	.short	0x0107
        /*0ae6*/ 	.byte	0x3f
	.zero		1


	//   ....[40]....
        /*0ae8*/ 	.word	0x0000ac60
        /*0aec*/ 	.word	0x00000016
        /*0af0*/ 	.word	0x0002a800
        /*0af4*/ 	.short	0x0101
        /*0af6*/ 	.byte	0x3f
	.zero		1


	//   ....[41]....
        /*0af8*/ 	.word	0x0000ac80
        /*0afc*/ 	.word	0x00000016
        /*0b00*/ 	.word	0x0002a820
        /*0b04*/ 	.short	0x010a
        /*0b06*/ 	.byte	0x3f
	.zero		1


	//   ....[42]....
        /*0b08*/ 	.word	0x0000b000
        /*0b0c*/ 	.word	0x00000006
        /*0b10*/ 	.word	0x0002a840
        /*0b14*/ 	.short	0x010a
        /*0b16*/ 	.byte	0x3f
	.zero		1


	//   ....[43]....
        /*0b18*/ 	.word	0x0000b500
        /*0b1c*/ 	.word	0x00000006
        /*0b20*/ 	.word	0x0002a830
        /*0b24*/ 	.short	0x0107
        /*0b26*/ 	.byte	0x3f
	.zero		1


	//   ....[44]....
        /*0b28*/ 	.word	0x0000b5c0
        /*0b2c*/ 	.word	0x00000006
        /*0b30*/ 	.word	0x0002a830
        /*0b34*/ 	.short	0x0101
        /*0b36*/ 	.byte	0x3f
	.zero		1


	//   ....[45]....
        /*0b38*/ 	.word	0x0000b620
        /*0b3c*/ 	.word	0x00000004
        /*0b40*/ 	.word	0x0002a860
        /*0b44*/ 	.short	0x010a
        /*0b46*/ 	.byte	0x3f
	.zero		1


	//   ....[46]....
        /*0b48*/ 	.word	0x0000ba80
        /*0b4c*/ 	.word	0x00000004
        /*0b50*/ 	.word	0x0002a850
        /*0b54*/ 	.short	0x0107
        /*0b56*/ 	.byte	0x3f
	.zero		1


	//   ....[47]....
        /*0b58*/ 	.word	0x0000bbd0
        /*0b5c*/ 	.word	0x00000004
        /*0b60*/ 	.word	0x0002a850
        /*0b64*/ 	.short	0x0101
        /*0b66*/ 	.byte	0x3f
	.zero		1


	//   ....[48]....
        /*0b68*/ 	.word	0x0000be60
        /*0b6c*/ 	.word	0x00000000
        /*0b70*/ 	.word	0x0002a860
        /*0b74*/ 	.short	0x010a
        /*0b76*/ 	.byte	0x3f
	.zero		1


	//   ....[49]....
        /*0b78*/ 	.word	0x0000c2c0
        /*0b7c*/ 	.word	0x00000000
        /*0b80*/ 	.word	0x0002a850
        /*0b84*/ 	.short	0x0107
        /*0b86*/ 	.byte	0x3f
	.zero		1


	//   ....[50]....
        /*0b88*/ 	.word	0x0000c380
        /*0b8c*/ 	.word	0x00000000
        /*0b90*/ 	.word	0x0002a850
        /*0b94*/ 	.short	0x0101
        /*0b96*/ 	.byte	0x3f
	.zero		1


	//   ....[51]....
        /*0b98*/ 	.word	0x0000ce80
        /*0b9c*/ 	.word	0x00000004
        /*0ba0*/ 	.word	0x0002a820
        /*0ba4*/ 	.short	0x010a
        /*0ba6*/ 	.byte	0x3f
	.zero		1


	//   ....[52]....
        /*0ba8*/ 	.word	0x0000d000
        /*0bac*/ 	.word	0x00000005
        /*0bb0*/ 	.word	0x0002a840
        /*0bb4*/ 	.short	0x010a
        /*0bb6*/ 	.byte	0x3f
	.zero		1


	//   ....[53]....
        /*0bb8*/ 	.word	0x0000d0a0
        /*0bbc*/ 	.word	0x0000001b
        /*0bc0*/ 	.word	0x0002a840
        /*0bc4*/ 	.short	0x010a
        /*0bc6*/ 	.byte	0x3f
	.zero		1


	//   ....[54]....
        /*0bc8*/ 	.word	0x0000d0e0
        /*0bcc*/ 	.word	0x00000005
        /*0bd0*/ 	.word	0x0002a860
        /*0bd4*/ 	.short	0x010a
        /*0bd6*/ 	.byte	0x3f
	.zero		1


	//   ....[55]....
        /*0bd8*/ 	.word	0x0000d120
        /*0bdc*/ 	.word	0x0000001b
        /*0be0*/ 	.word	0x0002a860
        /*0be4*/ 	.short	0x010a
        /*0be6*/ 	.byte	0x3f
	.zero		1


	//   ....[56]....
        /*0be8*/ 	.word	0x0000d190
        /*0bec*/ 	.word	0x00000003
        /*0bf0*/ 	.word	0x0002a800
        /*0bf4*/ 	.short	0x010a
        /*0bf6*/ 	.byte	0x3f
	.zero		1


	//   ....[57]....
        /*0bf8*/ 	.word	0x0000d1e0
        /*0bfc*/ 	.word	0x00000004
        /*0c00*/ 	.word	0x0002a830
        /*0c04*/ 	.short	0x010a
        /*0c06*/ 	.byte	0x3f
	.zero		1


	//   ....[58]....
        /*0c08*/ 	.word	0x0000d240
        /*0c0c*/ 	.word	0x00000003
        /*0c10*/ 	.word	0x0002a830
        /*0c14*/ 	.short	0x010a
        /*0c16*/ 	.byte	0x3f
	.zero		1


	//   ....[59]....
        /*0c18*/ 	.word	0x0000d2a0
        /*0c1c*/ 	.word	0x00000003
        /*0c20*/ 	.word	0x0002a850
        /*0c24*/ 	.short	0x010a
        /*0c26*/ 	.byte	0x3f
	.zero		1


	//   ....[60]....
        /*0c28*/ 	.word	0x0000d300
        /*0c2c*/ 	.word	0x00000008
        /*0c30*/ 	.word	0x0002a850
        /*0c34*/ 	.short	0x010a
        /*0c36*/ 	.byte	0x3f
	.zero		1


	//   ....[61]....
        /*0c38*/ 	.word	0x0000d420
        /*0c3c*/ 	.word	0x00000007
        /*0c40*/ 	.word	0x0002a840
        /*0c44*/ 	.short	0x010a
        /*0c46*/ 	.byte	0x3f
	.zero		1


	//   ....[62]....
        /*0c48*/ 	.word	0x0000e7f0
        /*0c4c*/ 	.word	0x00000016
        /*0c50*/ 	.word	0x0002a820
        /*0c54*/ 	.short	0x010a
        /*0c56*/ 	.byte	0x3f
	.zero		1


	//   ....[63]....
        /*0c58*/ 	.word	0x0000e840
        /*0c5c*/ 	.word	0x00000006
        /*0c60*/ 	.word	0x0002a840
        /*0c64*/ 	.short	0x010a
        /*0c66*/ 	.byte	0x3f
	.zero		1


	//   ....[64]....
        /*0c68*/ 	.word	0x0000f000
        /*0c6c*/ 	.word	0x00000004
        /*0c70*/ 	.word	0x0002a860
        /*0c74*/ 	.short	0x010a
        /*0c76*/ 	.byte	0x3f
	.zero		1


	//   ....[65]....
        /*0c78*/ 	.word	0x0000f810
        /*0c7c*/ 	.word	0x00000000
        /*0c80*/ 	.word	0x0002a860
        /*0c84*/ 	.short	0x010a
        /*0c86*/ 	.byte	0x3f
	.zero		1


	//   ....[66]....
        /*0c88*/ 	.word	0x00010940
        /*0c8c*/ 	.word	0x00000004
        /*0c90*/ 	.word	0x0002a820
        /*0c94*/ 	.short	0x010a
        /*0c96*/ 	.byte	0x3f
	.zero		1


	//   ....[67]....
        /*0c98*/ 	.word	0x00010ae0
        /*0c9c*/ 	.word	0x00000005
        /*0ca0*/ 	.word	0x0002a840
        /*0ca4*/ 	.short	0x010a
        /*0ca6*/ 	.byte	0x3f
	.zero		1


	//   ....[68]....
        /*0ca8*/ 	.word	0x00010b30
        /*0cac*/ 	.word	0x0000001b
        /*0cb0*/ 	.word	0x0002a840
        /*0cb4*/ 	.short	0x010a
        /*0cb6*/ 	.byte	0x3f
	.zero		1


	//   ....[69]....
        /*0cb8*/ 	.word	0x00010b80
        /*0cbc*/ 	.word	0x00000005
        /*0cc0*/ 	.word	0x0002a860
        /*0cc4*/ 	.short	0x010a
        /*0cc6*/ 	.byte	0x3f
	.zero		1


	//----- nvinfo : EIATTR_NUM_MBARRIERS
	.align		4
.L_120:
        /*0cc8*/ 	.byte	0x03, 0x38
        /*0cca*/ 	.short	0x0016


	//----- nvinfo : EIATTR_EXIT_INSTR_OFFSETS
	.align		4
        /*0ccc*/ 	.byte	0x04, 0x1c
        /*0cce*/ 	.short	(.L_122 - .L_121)


	//   ....[0]....
.L_121:
        /*0cd0*/ 	.word	0x00000960


	//   ....[1]....
        /*0cd4*/ 	.word	0x00007da0


	//   ....[2]....
        /*0cd8*/ 	.word	0x0000d170


	//----- nvinfo : EIATTR_MAX_THREADS
	.align		4
.L_122:
        /*0cdc*/ 	.byte	0x04, 0x05
        /*0cde*/ 	.short	(.L_124 - .L_123)
.L_123:
        /*0ce0*/ 	.word	0x00000180
        /*0ce4*/ 	.word	0x00000001
        /*0ce8*/ 	.word	0x00000001


	//----- nvinfo : EIATTR_CRS_STACK_SIZE
	.align		4
.L_124:
        /*0cec*/ 	.byte	0x04, 0x1e
        /*0cee*/ 	.short	(.L_126 - .L_125)
.L_125:
        /*0cf0*/ 	.word	0x00000000


	//----- nvinfo : EIATTR_CBANK_PARAM_SIZE
	.align		4
.L_126:
        /*0cf4*/ 	.byte	0x03, 0x19
        /*0cf6*/ 	.short	0x0af0


	//----- nvinfo : EIATTR_PARAM_CBANK
	.align		4
        /*0cf8*/ 	.byte	0x04, 0x0a
        /*0cfa*/ 	.short	(.L_128 - .L_127)
	.align		4
.L_127:
        /*0cfc*/ 	.word	index@(.nv.constant0._ZN7cutlass13device_kernelIN5flash11enable_sm90INS1_16FlashAttnFwdSm90INS1_25CollectiveMainloopFwdSm90ILi2EN4cute5tupleIJNS5_1CILi1EEES8_S8_EEENS6_IJNS7_ILi128EEENS7_ILi96EEENS7_ILi192EEEEEELi128ENS_6half_tEfNS_4arch4Sm90ELb0ELb0ELb0ELb1ELb1ELb0ELb0ELb1ELb1ELb1ELb0ELb0EEENS1_21CollectiveEpilogueFwdINS6_IJSA_SA_SB_EEES9_SE_SG_Li256ELb1ELb1ELb0ELb0EEENS1_36VarlenDynamicPersistentTileSchedulerILi128ELi96ELi256ELi128ELb0ELb1ELb1ELb0ELb1ELb1EEEEEEEEEvNT_6ParamsE)
        /*0d00*/ 	.short	0x0210
        /*0d02*/ 	.short	0x0af0


	//----- nvinfo : EIATTR_SW_WAR
	.align		4
.L_128:
        /*0d04*/ 	.byte	0x04, 0x36
        /*0d06*/ 	.short	(.L_130 - .L_129)
.L_129:
        /*0d08*/ 	.word	0x00000008
.L_130:


//--------------------- .nv.info._ZN7cutlass13device_kernelIN5flash11enable_sm90INS1_16FlashAttnFwdSm90INS1_25CollectiveMainloopFwdSm90ILi2EN4cute5tupleIJNS5_1CILi1EEES8_S8_EEENS6_IJNS7_ILi128EEENS7_ILi96EEENS7_ILi192EEEEEELi128ENS_6half_tEfNS_4arch4Sm90ELb0ELb0ELb0ELb1ELb1ELb1ELb0ELb1ELb1ELb1ELb0ELb0EEENS1_21CollectiveEpilogueFwdINS6_IJSA_SA_SB_EEES9_SE_SG_Li256ELb1ELb1ELb0ELb0EEENS1_36VarlenDynamicPersistentTileSchedulerILi128ELi96ELi256ELi128ELb0ELb1ELb1ELb0ELb1ELb1EEEEEEEEEvNT_6ParamsE --------------------------
	.section	.nv.info._ZN7cutlass13device_kernelIN5flash11enable_sm90INS1_16FlashAttnFwdSm90INS1_25CollectiveMainloopFwdSm90ILi2EN4cute5tupleIJNS5_1CILi1EEES8_S8_EEENS6_IJNS7_ILi128EEENS7_ILi96EEENS7_ILi192EEEEEELi128ENS_6half_tEfNS_4arch4Sm90ELb0ELb0ELb0ELb1ELb1ELb1ELb0ELb1ELb1ELb1ELb0ELb0EEENS1_21CollectiveEpilogueFwdINS6_IJSA_SA_SB_EEES9_SE_SG_Li256ELb1ELb1ELb0ELb0EEENS1_36VarlenDynamicPersistentTileSchedulerILi128ELi96ELi256ELi128ELb0ELb1ELb1ELb0ELb1ELb1EEEEEEEEEvNT_6ParamsE,"",@"SHT_CUDA_INFO"
	.sectionflags	@""
	.align	4


	//----- nvinfo : EIATTR_CUDA_API_VERSION
	.align		4
        /*0000*/ 	.byte	0x04, 0x37
        /*0002*/ 	.short	(.L_132 - .L_131)
.L_131:
        /*0004*/ 	.word	0x00000082


	//----- nvinfo : EIATTR_KPARAM_INFO
	.align		4
.L_132:
        /*0008*/ 	.byte	0x04, 0x17
        /*000a*/ 	.short	(.L_134 - .L_133)
.L_133:
        /*000c*/ 	.word	0x00000000
        /*0010*/ 	.short	0x0000
        /*0012*/ 	.short	0x0070
        /*0014*/ 	.byte	0x00, 0xf0, 0x01, 0x2a


	//----- nvinfo : EIATTR_SPARSE_MMA_MASK
	.align		4
.L_134:
        /*0018*/ 	.byte	0x03, 0x50
        /*001a*/ 	.short	0x0000


	//----- nvinfo : EIATTR_MAXREG_COUNT
	.align		4
        /*001c*/ 	.byte	0x03, 0x1b
        /*001e*/ 	.short	0x00a8


	//----- nvinfo : EIATTR_NUM_BARRIERS
	.align		4
        /*0020*/ 	.byte	0x02, 0x4c
        /*0022*/ 	.byte	0x10
	.zero		1


	//----- nvinfo : EIATTR_EXTERNS
	.align		4
        /*0024*/ 	.byte	0x04, 0x0f
        /*0026*/ 	.short	(.L_136 - .L_135)


	//   ....[0]....
	.align		4
.L_135:
        /*0028*/ 	.word	index@(__assertfail)


	//----- nvinfo : EIATTR_ANNOTATIONS
	.align		4
.L_136:
        /*002c*/ 	.byte	0x04, 0x55
        /*002e*/ 	.short	(.L_138 - .L_137)


	//   ....[0]....
.L_137:
        /* <DEDUP_REMOVED lines=41> */


	//----- nvinfo : EIATTR_MERCURY_ISA_VERSION
	.align		4
.L_138:
        /*02a8*/ 	.byte	0x03, 0x5f
        /*02aa*/ 	.short	0x0101


	//----- nvinfo : EIATTR_UNUSED_LOAD_BYTE_OFFSET
	.align		4
        /*02ac*/ 	.byte	0x04, 0x44
        /*02ae*/ 	.short	(.L_140 - .L_139)


	//   ....[0]....
.L_139:
        /*02b0*/ 	.word	0x00000a50
        /*02b4*/ 	.word	0x0000fff0


	//   ....[1]....
        /*02b8*/ 	.word	0x00015a60
        /*02bc*/ 	.word	0x0000fff0


	//----- nvinfo : EIATTR_INT_WARP_WIDE_INSTR_OFFSETS
	.align		4
.L_140:
        /*02c0*/ 	.byte	0x04, 0x31
        /*02c2*/ 	.short	(.L_142 - .L_141)


	//   ....[0]....
.L_141:
        /*02c4*/ 	.word	0x00000130


	//   ....[1]....
        /*02c8*/ 	.word	0x00000170


	//   ....[2]....
        /*02cc*/ 	.word	0x000001e0


	//   ....[3]....
        /*02d0*/ 	.word	0x00019e30


	//   ....[4]....
        /*02d4*/ 	.word	0x00019ec0


	//   ....[5]....
        /*02d8*/ 	.word	0x0001cdf0


	//   ....[6]....
        /*02dc*/ 	.word	0x0001ce80


	//----- nvinfo : EIATTR_COOP_GROUP_MASK_REGIDS
	.align		4
.L_142:
        /*02e0*/ 	.byte	0x04, 0x29
        /*02e2*/ 	.short	(.L_144 - .L_143)


	//   ....[0]....
.L_143:
        /*02e4*/ 	.word	0xffffffff


	//   ....[1]....
        /*02e8*/ 	.word	0xffffffff


	//   ....[2]....
        /*02ec*/ 	.word	0xffffffff


	//   ....[3]....
        /*02f0*/ 	.word	0xffffffff


	//   ....[4]....
        /*02f4*/ 	.word	0xffffffff


	//   ....[5]....
        /*02f8*/ 	.word	0xffffffff


	//   ....[6]....
        /*02fc*/ 	.word	0xffffffff


	//   ....[7]....
        /*0300*/ 	.word	0xffffffff


	//   ....[8]....
        /*0304*/ 	.word	0xffffffff


	//   ....[9]....
        /*0308*/ 	.word	0xffffffff


	//   ....[10]....
        /*030c*/ 	.word	0xffffffff


	//   ....[11]....
        /*0310*/ 	.word	0xffffffff


	//   ....[12]....
        /*0314*/ 	.word	0xffffffff


	//   ....[13]....
        /*0318*/ 	.word	0xffffffff


	//   ....[14]....
        /*031c*/ 	.word	0xffffffff


	//   ....[15]....
        /*0320*/ 	.word	0xffffffff


	//   ....[16]....
        /*0324*/ 	.word	0xffffffff


	//   ....[17]....
        /*0328*/ 	.word	0xffffffff


	//   ....[18]....
        /*032c*/ 	.word	0xffffffff


	//   ....[19]....
        /*0330*/ 	.word	0xffffffff


	//   ....[20]....
        /*0334*/ 	.word	0xffffffff


	//   ....[21]....
        /*0338*/ 	.word	0xffffffff


	//   ....[22]....
        /*033c*/ 	.word	0xffffffff


	//   ....[23]....
        /*0340*/ 	.word	0xffffffff


	//   ....[24]....
        /*0344*/ 	.word	0xffffffff


	//   ....[25]....
        /*0348*/ 	.word	0xffffffff


	//   ....[26]....
        /*034c*/ 	.word	0xffffffff


	//   ....[27]....
        /*0350*/ 	.word	0xffffffff


	//   ....[28]....
        /*0354*/ 	.word	0xffffffff


	//   ....[29]....
        /*0358*/ 	.word	0xffffffff


	//   ....[30]....
        /*035c*/ 	.word	0xffffffff


	//   ....[31]....
        /*0360*/ 	.word	0xffffffff


	//   ....[32]....
        /*0364*/ 	.word	0xffffffff


	//   ....[33]....
        /*0368*/ 	.word	0xffffffff


	//   ....[34]....
        /*036c*/ 	.word	0xffffffff


	//   ....[35]....
        /*0370*/ 	.word	0xffffffff


	//   ....[36]....
        /*0374*/ 	.word	0xffffffff


	//   ....[37]....
        /*0378*/ 	.word	0xffffffff


	//   ....[38]....
        /*037c*/ 	.word	0xffffffff


	//   ....[39]....
        /*0380*/ 	.word	0xffffffff


	//   ....[40]....
        /*0384*/ 	.word	0xffffffff


	//   ....[41]....
        /*0388*/ 	.word	0xffffffff


	//   ....[42]....
        /*038c*/ 	.word	0xffffffff


	//   ....[43]....
        /*0390*/ 	.word	0xffffffff


	//   ....[44]....
        /*0394*/ 	.word	0xffffffff


	//   ....[45]....
        /*0398*/ 	.word	0xffffffff


	//   ....[46]....
        /*039c*/ 	.word	0xffffffff


	//   ....[47]....
        /*03a0*/ 	.word	0xffffffff


	//   ....[48]....
        /*03a4*/ 	.word	0xffffffff


	//   ....[49]....
        /*03a8*/ 	.word	0xffffffff


	//   ....[50]....
        /*03ac*/ 	.word	0xffffffff


	//   ....[51]....
        /*03b0*/ 	.word	0xffffffff


	//   ....[52]....
        /*03b4*/ 	.word	0xffffffff


	//   ....[53]....
        /*03b8*/ 	.word	0xffffffff


	//   ....[54]....
        /*03bc*/ 	.word	0xffffffff


	//   ....[55]....
        /*03c0*/ 	.word	0xffffffff


	//   ....[56]....
        /*03c4*/ 	.word	0xffffffff


	//   ....[57]....
        /*03c8*/ 	.word	0xffffffff


	//   ....[58]....
        /*03cc*/ 	.word	0xffffffff


	//   ....[59]....
        /*03d0*/ 	.word	0xffffffff


	//   ....[60]....
        /*03d4*/ 	.word	0xffffffff


	//   ....[61]....
        /*03d8*/ 	.word	0xffffffff


	//   ....[62]....
        /*03dc*/ 	.word	0xffffffff


	//   ....[63]....
        /*03e0*/ 	.word	0xffffffff


	//   ....[64]....
        /*03e4*/ 	.word	0xffffffff


	//   ....[65]....
        /*03e8*/ 	.word	0xffffffff


	//   ....[66]....
        /*03ec*/ 	.word	0xffffffff


	//   ....[67]....
        /*03f0*/ 	.word	0xffffffff


	//   ....[68]....
        /*03f4*/ 	.word	0xffffffff


	//   ....[69]....
        /*03f8*/ 	.word	0xffffffff


	//   ....[70]....
        /*03fc*/ 	.word	0xffffffff


	//   ....[71]....
        /*0400*/ 	.word	0xffffffff


	//   ....[72]....
        /*0404*/ 	.word	0xffffffff


	//   ....[73]....
        /*0408*/ 	.word	0xffffffff


	//   ....[74]....
        /*040c*/ 	.word	0xffffffff


	//   ....[75]....
        /*0410*/ 	.word	0xffffffff


	//   ....[76]....
        /*0414*/ 	.word	0xffffffff


	//   ....[77]....
        /*0418*/ 	.word	0xffffffff


	//   ....[78]....
        /*041c*/ 	.word	0xffffffff


	//   ....[79]....
        /*0420*/ 	.word	0xffffffff


	//   ....[80]....
        /*0424*/ 	.word	0xffffffff


	//   ....[81]....
        /*0428*/ 	.word	0xffffffff


	//   ....[82]....
        /*042c*/ 	.word	0xffffffff


	//   ....[83]....
        /*0430*/ 	.word	0xffffffff


	//   ....[84]....
        /*0434*/ 	.word	0xffffffff


	//   ....[85]....
        /*0438*/ 	.word	0xffffffff


	//   ....[86]....
        /*043c*/ 	.word	0xffffffff


	//   ....[87]....
        /*0440*/ 	.word	0xffffffff


	//   ....[88]....
        /*0444*/ 	.word	0xffffffff


	//   ....[89]....
        /*0448*/ 	.word	0xffffffff


	//   ....[90]....
        /*044c*/ 	.word	0xffffffff


	//   ....[91]....
        /*0450*/ 	.word	0xffffffff


	//   ....[92]....
        /*0454*/ 	.word	0xffffffff


	//   ....[93]....
        /*0458*/ 	.word	0xffffffff


	//   ....[94]....
        /*045c*/ 	.word	0xffffffff


	//   ....[95]....
        /*0460*/ 	.word	0xffffffff


	//   ....[96]....
        /*0464*/ 	.word	0xffffffff


	//   ....[97]....
        /*0468*/ 	.word	0xffffffff


	//   ....[98]....
        /*046c*/ 	.word	0xffffffff


	//   ....[99]....
        /*0470*/ 	.word	0xffffffff


	//   ....[100]....
        /*0474*/ 	.word	0xffffffff


	//   ....[101]....
        /*0478*/ 	.word	0xffffffff


	//   ....[102]....
        /*047c*/ 	.word	0xffffffff


	//   ....[103]....
        /*0480*/ 	.word	0xffffffff


	//   ....[104]....
        /*0484*/ 	.word	0xffffffff


	//   ....[105]....
        /*0488*/ 	.word	0xffffffff


	//   ....[106]....
        /*048c*/ 	.word	0xffffffff


	//   ....[107]....
        /*0490*/ 	.word	0xffffffff


	//   ....[108]....
        /*0494*/ 	.word	0xffffffff


	//   ....[109]....
        /*0498*/ 	.word	0xffffffff


	//   ....[110]....
        /*049c*/ 	.word	0xffffffff


	//   ....[111]....
        /*04a0*/ 	.word	0xffffffff


	//   ....[112]....
        /*04a4*/ 	.word	0xffffffff


	//   ....[113]....
        /*04a8*/ 	.word	0xffffffff


	//   ....[114]....
        /*04ac*/ 	.word	0xffffffff


	//   ....[115]....
        /*04b0*/ 	.word	0xffffffff


	//   ....[116]....
        /*04b4*/ 	.word	0xffffffff


	//   ....[117]....
        /*04b8*/ 	.word	0xffffffff


	//   ....[118]....
        /*04bc*/ 	.word	0xffffffff


	//   ....[119]....
        /*04c0*/ 	.word	0xffffffff


	//   ....[120]....
        /*04c4*/ 	.word	0xffffffff


	//   ....[121]....
        /*04c8*/ 	.word	0xffffffff


	//   ....[122]....
        /*04cc*/ 	.word	0xffffffff


	//   ....[123]....
        /*04d0*/ 	.word	0xffffffff


	//   ....[124]....
        /*04d4*/ 	.word	0xffffffff


	//   ....[125]....
        /*04d8*/ 	.word	0xffffffff


	//   ....[126]....
        /*04dc*/ 	.word	0xffffffff


	//   ....[127]....
        /*04e0*/ 	.word	0xffffffff


	//   ....[128]....
        /*04e4*/ 	.word	0xffffffff


	//   ....[129]....
        /*04e8*/ 	.word	0xffffffff


	//   ....[130]....
        /*04ec*/ 	.word	0xffffffff


	//   ....[131]....
        /*04f0*/ 	.word	0xffffffff


	//   ....[132]....
        /*04f4*/ 	.word	0xffffffff


	//   ....[133]....
        /*04f8*/ 	.word	0xffffffff


	//   ....[134]....
        /*04fc*/ 	.word	0xffffffff


	//   ....[135]....
        /*0500*/ 	.word	0xffffffff


	//   ....[136]....
        /*0504*/ 	.word	0xffffffff


	//   ....[137]....
        /*0508*/ 	.word	0xffffffff


	//   ....[138]....
        /*050c*/ 	.word	0xffffffff


	//   ....[139]....
        /*0510*/ 	.word	0xffffffff


	//   ....[140]....
        /*0514*/ 	.word	0xffffffff


	//   ....[141]....
        /*0518*/ 	.word	0xffffffff


	//   ....[142]....
        /*051c*/ 	.word	0xffffffff


	//   ....[143]....
        /*0520*/ 	.word	0xffffffff


	//   ....[144]....
        /*0524*/ 	.word	0xffffffff


	//   ....[145]....
        /*0528*/ 	.word	0xffffffff


	//   ....[146]....
        /*052c*/ 	.word	0xffffffff


	//   ....[147]....
        /*0530*/ 	.word	0xffffffff


	//   ....[148]....
        /*0534*/ 	.word	0xffffffff


	//   ....[149]....
        /*0538*/ 	.word	0xffffffff


	//   ....[150]....
        /*053c*/ 	.word	0xffffffff


	//   ....[151]....
        /*0540*/ 	.word	0xffffffff


	//   ....[152]....
        /*0544*/ 	.word	0xffffffff


	//   ....[153]....
        /*0548*/ 	.word	0xffffffff


	//   ....[154]....
        /*054c*/ 	.word	0xffffffff


	//   ....[155]....
        /*0550*/ 	.word	0xffffffff


	//   ....[156]....
        /*0554*/ 	.word	0xffffffff


	//   ....[157]....
        /*0558*/ 	.word	0xffffffff


	//   ....[158]....
        /*055c*/ 	.word	0xffffffff


	//   ....[159]....
        /*0560*/ 	.word	0xffffffff


	//   ....[160]....
        /*0564*/ 	.word	0xffffffff


	//   ....[161]....
        /*0568*/ 	.word	0xffffffff


	//   ....[162]....
        /*056c*/ 	.word	0xffffffff


	//   ....[163]....
        /*0570*/ 	.word	0x0500000f


	//   ....[164]....
        /*0574*/ 	.word	0x0500000f


	//   ....[165]....
        /*0578*/ 	.word	0x0500000f


	//   ....[166]....
        /*057c*/ 	.word	0x0500000f


	//   ....[167]....
        /*0580*/ 	.word	0x0500000f


	//   ....[168]....
        /*0584*/ 	.word	0x0500000f


	//   ....[169]....
        /*0588*/ 	.word	0x0500000f


	//   ....[170]....
        /*058c*/ 	.word	0x0500000f


	//   ....[171]....
        /*0590*/ 	.word	0x0500000f


	//   ....[172]....
        /*0594*/ 	.word	0x0500000f


	//   ....[173]....
        /*0598*/ 	.word	0x0500000f


	//   ....[174]....
        /*059c*/ 	.word	0x0500000f


	//   ....[175]....
        /*05a0*/ 	.word	0x0500000f


	//   ....[176]....
        /*05a4*/ 	.word	0x0500000f


	//   ....[177]....
        /*05a8*/ 	.word	0x0500000f


	//   ....[178]....
        /*05ac*/ 	.word	0x0500000f


	//   ....[179]....
        /*05b0*/ 	.word	0x0500000f


	//   ....[180]....
        /*05b4*/ 	.word	0x0500000f


	//   ....[181]....
        /*05b8*/ 	.word	0x0500000f


	//   ....[182]....
        /*05bc*/ 	.word	0x0500000f


	//   ....[183]....
        /*05c0*/ 	.word	0x0500000f


	//   ....[184]....
        /*05c4*/ 	.word	0x0500000f


	//   ....[185]....
        /*05c8*/ 	.word	0x0500000f


	//   ....[186]....
        /*05cc*/ 	.word	0x0500000f


	//   ....[187]....
        /*05d0*/ 	.word	0x0500000f


	//   ....[188]....
        /*05d4*/ 	.word	0x0500000f


	//   ....[189]....
        /*05d8*/ 	.word	0x0500000f


	//   ....[190]....
        /*05dc*/ 	.word	0x0500000f


	//   ....[191]....
        /*05e0*/ 	.word	0x0500000f


	//   ....[192]....
        /*05e4*/ 	.word	0x0500000f


	//   ....[193]....
        /*05e8*/ 	.word	0x0500000f


	//   ....[194]....
        /*05ec*/ 	.word	0x0500000f


	//   ....[195]....
        /*05f0*/ 	.word	0x0500000f


	//   ....[196]....
        /*05f4*/ 	.word	0x0500000f


	//   ....[197]....
        /*05f8*/ 	.word	0x0500000f


	//   ....[198]....
        /*05fc*/ 	.word	0x0500000f


	//   ....[199]....
        /*0600*/ 	.word	0x0500000f


	//   ....[200]....
        /*0604*/ 	.word	0x0500000f


	//   ....[201]....
        /*0608*/ 	.word	0x0500000f


	//   ....[202]....
        /*060c*/ 	.word	0x0500000f


	//   ....[203]....
        /*0610*/ 	.word	0x0500000f


	//   ....[204]....
        /*0614*/ 	.word	0x0500000f


	//   ....[205]....
        /*0618*/ 	.word	0x0500000f


	//   ....[206]....
        /*061c*/ 	.word	0x0500000f


	//   ....[207]....
        /*0620*/ 	.word	0x0500000f


	//   ....[208]....
        /*0624*/ 	.word	0x0500000f


	//   ....[209]....
        /*0628*/ 	.word	0x0500000f


	//   ....[210]....
        /*062c*/ 	.word	0x0500000f


	//   ....[211]....
        /*0630*/ 	.word	0x0500000f


	//   ....[212]....
        /*0634*/ 	.word	0x0500000f


	//   ....[213]....
        /*0638*/ 	.word	0x0500000f


	//   ....[214]....
        /*063c*/ 	.word	0x0500000f


	//   ....[215]....
        /*0640*/ 	.word	0x0500000f


	//   ....[216]....
        /*0644*/ 	.word	0x0500000f


	//   ....[217]....
        /*0648*/ 	.word	0x0500000f


	//   ....[218]....
        /*064c*/ 	.word	0x0500000f


	//   ....[219]....
        /*0650*/ 	.word	0x0500000f


	//   ....[220]....
        /*0654*/ 	.word	0x0500000f


	//   ....[221]....
        /*0658*/ 	.word	0x0500000f


	//   ....[222]....
        /*065c*/ 	.word	0x0500000f


	//   ....[223]....
        /*0660*/ 	.word	0x0500000f


	//   ....[224]....
        /*0664*/ 	.word	0x0500000f


	//   ....[225]....
        /*0668*/ 	.word	0x0500000f


	//   ....[226]....
        /*066c*/ 	.word	0x0500000f


	//   ....[227]....
        /*0670*/ 	.word	0x0500000f


	//   ....[228]....
        /*0674*/ 	.word	0x0500000f


	//   ....[229]....
        /*0678*/ 	.word	0x0500000f


	//   ....[230]....
        /*067c*/ 	.word	0x0500000f


	//   ....[231]....
        /*0680*/ 	.word	0x0500000f


	//   ....[232]....
        /*0684*/ 	.word	0x0500000f


	//   ....[233]....
        /*0688*/ 	.word	0x0500000f


	//   ....[234]....
        /*068c*/ 	.word	0x0500000f


	//   ....[235]....
        /*0690*/ 	.word	0x0500000f


	//   ....[236]....
        /*0694*/ 	.word	0x0500000f


	//   ....[237]....
        /*0698*/ 	.word	0x0500000f


	//   ....[238]....
        /*069c*/ 	.word	0x0500000f


	//   ....[239]....
        /*06a0*/ 	.word	0x0500000f


	//   ....[240]....
        /*06a4*/ 	.word	0x0500000f


	//   ....[241]....
        /*06a8*/ 	.word	0x0500000f


	//   ....[242]....
        /*06ac*/ 	.word	0x0500000f


	//   ....[243]....
        /*06b0*/ 	.word	0x0500000f


	//   ....[244]....
        /*06b4*/ 	.word	0x0500000f


	//   ....[245]....
        /*06b8*/ 	.word	0x0500000f


	//   ....[246]....
        /*06bc*/ 	.word	0x0500000f


	//   ....[247]....
        /*06c0*/ 	.word	0x0500000f


	//   ....[248]....
        /*06c4*/ 	.word	0x0500000f


	//   ....[249]....
        /*06c8*/ 	.word	0x0500000f


	//   ....[250]....
        /*06cc*/ 	.word	0x0500000f


	//   ....[251]....
        /*06d0*/ 	.word	0x0500000f


	//   ....[252]....
        /*06d4*/ 	.word	0x0500000f


	//   ....[253]....
        /*06d8*/ 	.word	0x0500000f


	//   ....[254]....
        /*06dc*/ 	.word	0x0500000f


	//   ....[255]....
        /*06e0*/ 	.word	0x0500000f


	//   ....[0]....
        /*06e4*/ 	.word	0x0500000f


	//   ....[1]....
        /*06e8*/ 	.word	0x0500000f


	//   ....[2]....
        /*06ec*/ 	.word	0x0500000f


	//   ....[3]....
        /*06f0*/ 	.word	0x0500000f


	//   ....[4]....
        /*06f4*/ 	.word	0x0500000f


	//   ....[5]....
        /*06f8*/ 	.word	0x0500000f


	//   ....[6]....
        /*06fc*/ 	.word	0x0500000f


	//   ....[7]....
        /*0700*/ 	.word	0x0500000f


	//   ....[8]....
        /*0704*/ 	.word	0x0500000f


	//   ....[9]....
        /*0708*/ 	.word	0x0500000f


	//   ....[10]....
        /*070c*/ 	.word	0x0500000f


	//----- nvinfo : EIATTR_COOP_GROUP_INSTR_OFFSETS
	.align		4
.L_144:
        /*0710*/ 	.byte	0x04, 0x28
        /*0712*/ 	.short	(.L_146 - .L_145)


	//   ....[0]....
.L_145:
        /*0714*/ 	.word	0x00000060


	//   ....[1]....
        /*0718*/ 	.word	0x00000140


	//   ....[2]....
        /*071c*/ 	.word	0x00000190


	//   ....[3]....
        /*0720*/ 	.word	0x000003c0


	//   ....[4]....
        /*0724*/ 	.word	0x00000520


	//   ....[5]....
        /*0728*/ 	.word	0x00000640


	//   ....[6]....
        /*072c*/ 	.word	0x000007a0


	//   ....[7]....
        /*0730*/ 	.word	0x00003720


	//   ....[8]....
        /*0734*/ 	.word	0x00003730


	//   ....[9]....
        /*0738*/ 	.word	0x00004d20


	//   ....[10]....
        /*073c*/ 	.word	0x00004d30


	//   ....[11]....
        /*0740*/ 	.word	0x00006d30


	//   ....[12]....
        /*0744*/ 	.word	0x00006d40


	//   ....[13]....
        /*0748*/ 	.word	0x00008500


	//   ....[14]....
        /*074c*/ 	.word	0x00008510


	//   ....[15]....
        /*0750*/ 	.word	0x00009d90


	//   ....[16]....
        /*0754*/ 	.word	0x00009da0


	//   ....[17]....
        /*0758*/ 	.word	0x0000a030


	//   ....[18]....
        /*075c*/ 	.word	0x0000a040


	//   ....[19]....
        /*0760*/ 	.word	0x0000a5a0


	//   ....[20]....
        /*0764*/ 	.word	0x0000a5b0


	//   ....[21]....
        /*0768*/ 	.word	0x0000a730


	//   ....[22]....
        /*076c*/ 	.word	0x0000a750


	//   ....[23]....
        /*0770*/ 	.word	0x0000acd0


	//   ....[24]....
        /*0774*/ 	.word	0x0000b270


	//   ....[25]....
        /*0778*/ 	.word	0x0000b280


	//   ....[26]....
        /*077c*/ 	.word	0x0000b290


	//   ....[27]....
        /*0780*/ 	.word	0x0000b2a0


	//   ....[28]....
        /*0784*/ 	.word	0x0000dce0


	//   ....[29]....
        /*0788*/ 	.word	0x0000dcf0


	//   ....[30]....
        /*078c*/ 	.word	0x0000dd00


	//   ....[31]....
        /*0790*/ 	.word	0x0000dd10


	//   ....[32]....
        /*0794*/ 	.word	0x000119b0


	//   ....[33]....
        /*0798*/ 	.word	0x00011a00


	//   ....[34]....
        /*079c*/ 	.word	0x00011e80


	//   ....[35]....
        /*07a0*/ 	.word	0x00011ee0


	//   ....[36]....
        /*07a4*/ 	.word	0x00013f70


	//   ....[37]....
        /*07a8*/ 	.word	0x00013f80


	//   ....[38]....
        /*07ac*/ 	.word	0x00013fc0


	//   ....[39]....
        /*07b0*/ 	.word	0x00013fd0


	//   ....[40]....
        /*07b4*/ 	.word	0x00015150


	//   ....[41]....
        /*07b8*/ 	.word	0x00015360


	//   ....[42]....
        /*07bc*/ 	.word	0x000153e0


	//   ....[43]....
        /*07c0*/ 	.word	0x00015400


	//   ....[44]....
        /*07c4*/ 	.word	0x000164c0


	//   ....[45]....
        /*07c8*/ 	.word	0x00016500


	//   ....[46]....
        /*07cc*/ 	.word	0x00016530


	//   ....[47]....
        /*07d0*/ 	.word	0x00016560


	//   ....[48]....
        /*07d4*/ 	.word	0x00016ae0


	//   ....[49]....
        /*07d8*/ 	.word	0x00016b30


	//   ....[50]....
        /*07dc*/ 	.word	0x00016bf0


	//   ....[51]....
        /*07e0*/ 	.word	0x00016c10


	//   ....[52]....
        /*07e4*/ 	.word	0x00016cd0


	//   ....[53]....
        /*07e8*/ 	.word	0x00016cf0


	//   ....[54]....
        /*07ec*/ 	.word	0x00016dc0


	//   ....[55]....
        /*07f0*/ 	.word	0x00016de0


	//   ....[56]....
        /*07f4*/ 	.word	0x00017640


	//   ....[57]....
        /*07f8*/ 	.word	0x00017650


	//   ....[58]....
        /*07fc*/ 	.word	0x00017710


	//   ....[59]....
        /*0800*/ 	.word	0x00017730


	//   ....[60]....
        /*0804*/ 	.word	0x000177f0


	//   ....[61]....
        /*0808*/ 	.word	0x00017810


	//   ....[62]....
        /*080c*/ 	.word	0x000178e0


	//   ....[63]....
        /*0810*/ 	.word	0x00017900


	//   ....[64]....
        /*0814*/ 	.word	0x00017a50


	//   ....[65]....
        /*0818*/ 	.word	0x00017c00


	//   ....[66]....
        /*081c*/ 	.word	0x00017c30


	//   ....[67]....
        /*0820*/ 	.word	0x00017c60


	//   ....[68]....
        /*0824*/ 	.word	0x00017c90


	//   ....[69]....
        /*0828*/ 	.word	0x00017cc0


	//   ....[70]....
        /*082c*/ 	.word	0x00017cf0


	//   ....[71]....
        /*0830*/ 	.word	0x00017e60


	//   ....[72]....
        /*0834*/ 	.word	0x00017e90


	//   ....[73]....
        /*0838*/ 	.word	0x00017ec0


	//   ....[74]....
        /*083c*/ 	.word	0x00017ef0


	//   ....[75]....
        /*0840*/ 	.word	0x00017f20


	//   ....[76]....
        /*0844*/ 	.word	0x00017f50


	//   ....[77]....
        /*0848*/ 	.word	0x00017fe0


	//   ....[78]....
        /*084c*/ 	.word	0x00018010


	//   ....[79]....
        /*0850*/ 	.word	0x00018090


	//   ....[80]....
        /*0854*/ 	.word	0x00018bb0


	//   ....[81]....
        /*0858*/ 	.word	0x0001aaf0


	//   ....[82]....
        /*085c*/ 	.word	0x0001ab10


	//   ....[83]....
        /*0860*/ 	.word	0x0001abc0


	//   ....[84]....
        /*0864*/ 	.word	0x0001abe0


	//   ....[85]....
        /*0868*/ 	.word	0x0001ac80


	//   ....[86]....
        /*086c*/ 	.word	0x0001aca0


	//   ....[87]....
        /*0870*/ 	.word	0x0001ad40


	//   ....[88]....
        /*0874*/ 	.word	0x0001ad60


	//   ....[89]....
        /*0878*/ 	.word	0x0001ae00


	//   ....[90]....
        /*087c*/ 	.word	0x0001ae20


	//   ....[91]....
        /*0880*/ 	.word	0x0001ae30


	//   ....[92]....
        /*0884*/ 	.word	0x0001aec0


	//   ....[93]....
        /*0888*/ 	.word	0x0001b680


	//   ....[94]....
        /*088c*/ 	.word	0x0001b6b0


	//   ....[95]....
        /*0890*/ 	.word	0x0001b6d0


	//   ....[96]....
        /*0894*/ 	.word	0x0001b760


	//   ....[97]....
        /*0898*/ 	.word	0x0001b770


	//   ....[98]....
        /*089c*/ 	.word	0x0001b810


	//   ....[99]....
        /*08a0*/ 	.word	0x0001b820


	//   ....[100]....
        /*08a4*/ 	.word	0x0001b8c0


	//   ....[101]....
        /*08a8*/ 	.word	0x0001b8d0


	//   ....[102]....
        /*08ac*/ 	.word	0x0001b970


	//   ....[103]....
        /*08b0*/ 	.word	0x0001b980


	//   ....[104]....
        /*08b4*/ 	.word	0x0001ba20


	//   ....[105]....
        /*08b8*/ 	.word	0x0001ba30


	//   ....[106]....
        /*08bc*/ 	.word	0x0001bad0


	//   ....[107]....
        /*08c0*/ 	.word	0x0001bae0


	//   ....[108]....
        /*08c4*/ 	.word	0x0001baf0


	//   ....[109]....
        /*08c8*/ 	.word	0x0001c2d0


	//   ....[110]....
        /*08cc*/ 	.word	0x0001c2e0


	//   ....[111]....
        /*08d0*/ 	.word	0x0001c2f0


	//   ....[112]....
        /*08d4*/ 	.word	0x0001c380


	//   ....[113]....
        /*08d8*/ 	.word	0x0001c390


	//   ....[114]....
        /*08dc*/ 	.word	0x0001c3f0


	//   ....[115]....
        /*08e0*/ 	.word	0x0001c420


	//   ....[116]....
        /*08e4*/ 	.word	0x0001c460


	//   ....[117]....
        /*08e8*/ 	.word	0x0001c490


	//   ....[118]....
        /*08ec*/ 	.word	0x0001c4d0


	//   ....[119]....
        /*08f0*/ 	.word	0x0001c500


	//   ....[120]....
        /*08f4*/ 	.word	0x0001c540


	//   ....[121]....
        /*08f8*/ 	.word	0x0001c7c0


	//   ....[122]....
        /*08fc*/ 	.word	0x0001c7e0


	//   ....[123]....
        /*0900*/ 	.word	0x0001c870


	//   ....[124]....
        /*0904*/ 	.word	0x0001c880


	//   ....[125]....
        /*0908*/ 	.word	0x0001c8f0


	//   ....[126]....
        /*090c*/ 	.word	0x0001c900


	//   ....[127]....
        /*0910*/ 	.word	0x0001c970


	//   ....[128]....
        /*0914*/ 	.word	0x0001c980


	//   ....[129]....
        /*0918*/ 	.word	0x0001c9f0


	//   ....[130]....
        /*091c*/ 	.word	0x0001ca00


	//   ....[131]....
        /*0920*/ 	.word	0x0001ca10


	//   ....[132]....
        /*0924*/ 	.word	0x0001ca80


	//   ....[133]....
        /*0928*/ 	.word	0x0001d010


	//   ....[134]....
        /*092c*/ 	.word	0x0001d040


	//   ....[135]....
        /*0930*/ 	.word	0x0001d060


	//   ....[136]....
        /*0934*/ 	.word	0x0001d070


	//   ....[137]....
        /*0938*/ 	.word	0x0001d0b0


	//   ....[138]....
        /*093c*/ 	.word	0x0001d0d0


	//   ....[139]....
        /*0940*/ 	.word	0x0001d140


	//   ....[140]....
        /*0944*/ 	.word	0x0001d160


	//   ....[141]....
        /*0948*/ 	.word	0x0001d1c0


	//   ....[142]....
        /*094c*/ 	.word	0x0001d1e0


	//   ....[143]....
        /*0950*/ 	.word	0x0001d230


	//   ....[144]....
        /*0954*/ 	.word	0x0001d250


	//   ....[145]....
        /*0958*/ 	.word	0x0001d630


	//   ....[146]....
        /*095c*/ 	.word	0x0001d690


	//   ....[147]....
        /*0960*/ 	.word	0x0001d6c0


	//   ....[148]....
        /*0964*/ 	.word	0x0001d6d0


	//   ....[149]....
        /*0968*/ 	.word	0x0001d700


	//   ....[150]....
        /*096c*/ 	.word	0x0001d730


	//   ....[151]....
        /*0970*/ 	.word	0x0001d760


	//   ....[152]....
        /*0974*/ 	.word	0x0001d790


	//   ....[153]....
        /*0978*/ 	.word	0x0001d910


	//   ....[154]....
        /*097c*/ 	.word	0x0001d940


	//   ....[155]....
        /*0980*/ 	.word	0x0001d970


	//   ....[156]....
        /*0984*/ 	.word	0x0001d9a0


	//   ....[157]....
        /*0988*/ 	.word	0x0001d9d0


	//   ....[158]....
        /*098c*/ 	.word	0x0001da00


	//   ....[159]....
        /*0990*/ 	.word	0x0001dac0


	//   ....[160]....
        /*0994*/ 	.word	0x0001dae0


	//   ....[161]....
        /*0998*/ 	.word	0x0001db50


	//   ....[162]....
        /*099c*/ 	.word	0x0001dfc0


	//   ....[163]....
        /*09a0*/ 	.word	0x0001e300


	//   ....[164]....
        /*09a4*/ 	.word	0x0001e390


	//   ....[165]....
        /*09a8*/ 	.word	0x0001e430


	//   ....[166]....
        /*09ac*/ 	.word	0x0001e4c0


	//   ....[167]....
        /*09b0*/ 	.word	0x0001e5b0


	//   ....[168]....
        /*09b4*/ 	.word	0x0001e640


	//   ....[169]....
        /*09b8*/ 	.word	0x0001e6e0


	//   ....[170]....
        /*09bc*/ 	.word	0x0001e770


	//   ....[171]....
        /*09c0*/ 	.word	0x0001e860


	//   ....[172]....
        /*09c4*/ 	.word	0x0001e8f0


	//   ....[173]....
        /*09c8*/ 	.word	0x0001e990


	//   ....[174]....
        /*09cc*/ 	.word	0x0001ea20


	//   ....[175]....
        /*09d0*/ 	.word	0x0001eb10


	//   ....[176]....
        /*09d4*/ 	.word	0x0001eba0


	//   ....[177]....
        /*09d8*/ 	.word	0x0001ebf0


	//   ....[178]....
        /*09dc*/ 	.word	0x0001ec40


	//   ....[179]....
        /*09e0*/ 	.word	0x0001ed20


	//   ....[180]....
        /*09e4*/ 	.word	0x0001edb0


	//   ....[181]....
        /*09e8*/ 	.word	0x0001ee00


	//   ....[182]....
        /*09ec*/ 	.word	0x0001ee50


	//   ....[183]....
        /*09f0*/ 	.word	0x0001f0b0


	//   ....[184]....
        /*09f4*/ 	.word	0x0001f390


	//   ....[185]....
        /*09f8*/ 	.word	0x0001f480


	//   ....[186]....
        /*09fc*/ 	.word	0x0001f520


	//   ....[187]....
        /*0a00*/ 	.word	0x0001f580


	//   ....[188]....
        /*0a04*/ 	.word	0x0001f690


	//   ....[189]....
        /*0a08*/ 	.word	0x0001f700


	//   ....[190]....
        /*0a0c*/ 	.word	0x0001f810


	//   ....[191]....
        /*0a10*/ 	.word	0x0001f880


	//   ....[192]....
        /*0a14*/ 	.word	0x0001f990


	//   ....[193]....
        /*0a18*/ 	.word	0x0001fa00


	//   ....[194]....
        /*0a1c*/ 	.word	0x0001fb10


	//   ....[195]....
        /*0a20*/ 	.word	0x0001fb80


	//   ....[196]....
        /*0a24*/ 	.word	0x0001fc60


	//   ....[197]....
        /*0a28*/ 	.word	0x0001fd60


	//   ....[198]....
        /*0a2c*/ 	.word	0x0001fdc0


	//   ....[199]....
        /*0a30*/ 	.word	0x0001fe20


	//   ....[200]....
        /*0a34*/ 	.word	0x0001ff20


	//   ....[201]....
        /*0a38*/ 	.word	0x0001ff80


	//   ....[202]....
        /*0a3c*/ 	.word	0x00020090


	//   ....[203]....
        /*0a40*/ 	.word	0x000200f0


	//   ....[204]....
        /*0a44*/ 	.word	0x00020200


	//   ....[205]....
        /*0a48*/ 	.word	0x00020260


	//   ....[206]....
        /*0a4c*/ 	.word	0x00020370


	//   ....[207]....
        /*0a50*/ 	.word	0x000203d0


	//   ....[208]....
        /*0a54*/ 	.word	0x000204e0


	//   ....[209]....
        /*0a58*/ 	.word	0x00020540


	//   ....[210]....
        /*0a5c*/ 	.word	0x00020650


	//   ....[211]....
        /*0a60*/ 	.word	0x000206b0


	//   ....[212]....
        /*0a64*/ 	.word	0x000207a0


	//   ....[213]....
        /*0a68*/ 	.word	0x000208d0


	//   ....[214]....
        /*0a6c*/ 	.word	0x00020980


	//   ....[215]....
        /*0a70*/ 	.word	0x000209f0


	//   ....[216]....
        /*0a74*/ 	.word	0x00020ae0


	//   ....[217]....
        /*0a78*/ 	.word	0x00020b40


	//   ....[218]....
        /*0a7c*/ 	.word	0x00020c10


	//   ....[219]....
        /*0a80*/ 	.word	0x00020c70


	//   ....[220]....
        /*0a84*/ 	.word	0x00020d40


	//   ....[221]....
        /*0a88*/ 	.word	0x00020da0


	//   ....[222]....
        /*0a8c*/ 	.word	0x00020e70


	//   ....[223]....
        /*0a90*/ 	.word	0x00020ed0


	//   ....[224]....
        /*0a94*/ 	.word	0x00020fa0


	//   ....[225]....
        /*0a98*/ 	.word	0x00021090


	//   ....[226]....
        /*0a9c*/ 	.word	0x00021130


	//   ....[227]....
        /*0aa0*/ 	.word	0x00021190


	//   ....[228]....
        /*0aa4*/ 	.word	0x00021280


	//   ....[229]....
        /*0aa8*/ 	.word	0x000212e0


	//   ....[230]....
        /*0aac*/ 	.word	0x000213c0


	//   ....[231]....
        /*0ab0*/ 	.word	0x00021420


	//   ....[232]....
        /*0ab4*/ 	.word	0x00021500


	//   ....[233]....
        /*0ab8*/ 	.word	0x00021560


	//   ....[234]....
        /*0abc*/ 	.word	0x00021640


	//   ....[235]....
        /*0ac0*/ 	.word	0x000216a0


	//   ....[236]....
        /*0ac4*/ 	.word	0x00021770


	//   ....[237]....
        /*0ac8*/ 	.word	0x000218a0


	//   ....[238]....
        /*0acc*/ 	.word	0x00021970


	//   ....[239]....
        /*0ad0*/ 	.word	0x00021a30


	//   ....[240]....
        /*0ad4*/ 	.word	0x00021b00


	//   ....[241]....
        /*0ad8*/ 	.word	0x00021b60


	//   ....[242]....
        /*0adc*/ 	.word	0x00021c30


	//   ....[243]....
        /*0ae0*/ 	.word	0x00021c90


	//   ....[244]....
        /*0ae4*/ 	.word	0x00021d70


	//   ....[245]....
        /*0ae8*/ 	.word	0x00021dd0


	//   ....[246]....
        /*0aec*/ 	.word	0x00021ea0


	//   ....[247]....
        /*0af0*/ 	.word	0x00021f00


	//   ....[248]....
        /*0af4*/ 	.word	0x00021fc0


	//   ....[249]....
        /*0af8*/ 	.word	0x00022050


	//   ....[250]....
        /*0afc*/ 	.word	0x000220f0


	//   ....[251]....
        /*0b00*/ 	.word	0x00022210


	//   ....[252]....
        /*0b04*/ 	.word	0x00022280


	//   ....[253]....
        /*0b08*/ 	.word	0x000222f0


	//   ....[254]....
        /*0b0c*/ 	.word	0x00022360


	//   ....[255]....
        /*0b10*/ 	.word	0x000223d0


	//   ....[0]....
        /*0b14*/ 	.word	0x00022450


	//   ....[1]....
        /*0b18*/ 	.word	0x000224e0


	//   ....[2]....
        /*0b1c*/ 	.word	0x00022570


	//   ....[3]....
        /*0b20*/ 	.word	0x000225e0


	//   ....[4]....
        /*0b24*/ 	.word	0x00022650


	//   ....[5]....
        /*0b28*/ 	.word	0x000226c0


	//   ....[6]....
        /*0b2c*/ 	.word	0x00022740


	//   ....[7]....
        /*0b30*/ 	.word	0x000227b0


	//   ....[8]....
        /*0b34*/ 	.word	0x00022850


	//   ....[9]....
        /*0b38*/ 	.word	0x000228e0


	//   ....[10]....
        /*0b3c*/ 	.word	0x00022a00


	//----- nvinfo : EIATTR_REG_RECONFIG
	.align		4
.L_146:
        /*0b40*/ 	.byte	0x01, 0x54
	.zero		2


	//----- nvinfo : EIATTR_SYSCALL_OFFSETS
	.align		4
        /*0b44*/ 	.byte	0x04, 0x46
        /*0b46*/ 	.short	(.L_148 - .L_147)


	//   ....[0]....
.L_147:
        /*0b48*/ 	.word	0x00001b00


	//   ....[1]....
        /*0b4c*/ 	.word	0x00001c50


	//   ....[2]....
        /*0b50*/ 	.word	0x0000ae70


	//   ....[3]....
        /*0b54*/ 	.word	0x0000b1f0


	//   ....[4]....
        /*0b58*/ 	.word	0x0001a020


	//   ....[5]....
        /*0b5c*/ 	.word	0x0001a170


	//   ....[6]....
        /*0b60*/ 	.word	0x0001a260


	//   ....[7]....
        /*0b64*/ 	.word	0x0001b270


	//----- nvinfo : EIATTR_MBARRIER_INSTR_OFFSETS
	.align		4
.L_148:
        /*0b68*/ 	.byte	0x04, 0x39
        /*0b6a*/ 	.short	(.L_150 - .L_149)


	//   ....[0]....
.L_149:
        /*0b6c*/ 	.word	0x00000270
        /*0b70*/ 	.word	0x000000ff
        /*0b74*/ 	.word	0x0002a800
        /*0b78*/ 	.short	0x0100
        /*0b7a*/ 	.byte	0x08
	.zero		1


	//   ....[1]....
        /*0b7c*/ 	.word	0x00000280
        /*0b80*/ 	.word	0x000000ff
        /*0b84*/ 	.word	0x0002a820
        /*0b88*/ 	.short	0x0100
        /*0b8a*/ 	.byte	0x08
	.zero		1


	//   ....[2]....
        /*0b8c*/ 	.word	0x00000370
        /*0b90*/ 	.word	0x000000ff
        /*0b94*/ 	.word	0x0002a830
        /*0b98*/ 	.short	0x0100
        /*0b9a*/ 	.byte	0x08
	.zero		1


	//   ....[3]....
        /*0b9c*/ 	.word	0x00000380
        /*0ba0*/ 	.word	0x000000ff
        /*0ba4*/ 	.word	0x0002a840
        /*0ba8*/ 	.short	0x0100
        /*0baa*/ 	.byte	0x08
	.zero		1


	//   ....[4]....
        /*0bac*/ 	.word	0x00000390
        /*0bb0*/ 	.word	0x000000ff
        /*0bb4*/ 	.word	0x0002a838
        /*0bb8*/ 	.short	0x0100
        /*0bba*/ 	.byte	0x08
	.zero		1


	//   ....[5]....
        /*0bbc*/ 	.word	0x000003a0
        /*0bc0*/ 	.word	0x000000ff
        /*0bc4*/ 	.word	0x0002a848
        /*0bc8*/ 	.short	0x0100
        /*0bca*/ 	.byte	0x08
	.zero		1


	//   ....[6]....
        /*0bcc*/ 	.word	0x000004d0
        /*0bd0*/ 	.word	0x000000ff
        /*0bd4*/ 	.word	0x0002a850
        /*0bd8*/ 	.short	0x0100
        /*0bda*/ 	.byte	0x08
	.zero		1


	//   ....[7]....
        /*0bdc*/ 	.word	0x000004e0
        /*0be0*/ 	.word	0x000000ff
        /*0be4*/ 	.word	0x0002a860
        /*0be8*/ 	.short	0x0100
        /*0bea*/ 	.byte	0x08
	.zero		1


	//   ....[8]....
        /*0bec*/ 	.word	0x000004f0
        /*0bf0*/ 	.word	0x000000ff
        /*0bf4*/ 	.word	0x0002a858
        /*0bf8*/ 	.short	0x0100
        /*0bfa*/ 	.byte	0x08
	.zero		1


	//   ....[9]....
        /*0bfc*/ 	.word	0x00000500
        /*0c00*/ 	.word	0x000000ff
        /*0c04*/ 	.word	0x0002a868
        /*0c08*/ 	.short	0x0100
        /*0c0a*/ 	.byte	0x08
	.zero		1


	//   ....[10]....
        /*0c0c*/ 	.word	0x000005f0
        /*0c10*/ 	.word	0x000000ff
        /*0c14*/ 	.word	0x0002a870
        /*0c18*/ 	.short	0x0100
        /*0c1a*/ 	.byte	0x06
	.zero		1


	//   ....[11]....
        /*0c1c*/ 	.word	0x00000600
        /*0c20*/ 	.word	0x000000ff
        /*0c24*/ 	.word	0x0002a880
        /*0c28*/ 	.short	0x0100
        /*0c2a*/ 	.byte	0x06
	.zero		1


	//   ....[12]....
        /*0c2c*/ 	.word	0x00000610
        /*0c30*/ 	.word	0x000000ff
        /*0c34*/ 	.word	0x0002a878
        /*0c38*/ 	.short	0x0100
        /*0c3a*/ 	.byte	0x06
	.zero		1


	//   ....[13]....
        /*0c3c*/ 	.word	0x00000620
        /*0c40*/ 	.word	0x000000ff
        /*0c44*/ 	.word	0x0002a888
        /*0c48*/ 	.short	0x0100
        /*0c4a*/ 	.byte	0x06
	.zero		1


	//   ....[14]....
        /*0c4c*/ 	.word	0x00000750
        /*0c50*/ 	.word	0x000000ff
        /*0c54*/ 	.word	0x0002a890
        /*0c58*/ 	.short	0x0100
        /*0c5a*/ 	.byte	0x08
	.zero		1


	//   ....[15]....
        /*0c5c*/ 	.word	0x00000760
        /*0c60*/ 	.word	0x000000ff
        /*0c64*/ 	.word	0x0002a8a0
        /*0c68*/ 	.short	0x0100
        /*0c6a*/ 	.byte	0x08
	.zero		1


	//   ....[16]....
        /*0c6c*/ 	.word	0x00000770
        /*0c70*/ 	.word	0x000000ff
        /*0c74*/ 	.word	0x0002a898
        /*0c78*/ 	.short	0x0100
        /*0c7a*/ 	.byte	0x08
	.zero		1


	//   ....[17]....
        /*0c7c*/ 	.word	0x00000780
        /*0c80*/ 	.word	0x000000ff
        /*0c84*/ 	.word	0x0002a8a8
        /*0c88*/ 	.short	0x0100
        /*0c8a*/ 	.byte	0x08
	.zero		1


	//   ....[18]....
        /*0c8c*/ 	.word	0x000008b0
        /*0c90*/ 	.word	0x000000ff
        /*0c94*/ 	.word	0x0002a8b0
        /*0c98*/ 	.short	0x0100
        /*0c9a*/ 	.byte	0x08
	.zero		1


	//   ....[19]....
        /*0c9c*/ 	.word	0x000008c0
        /*0ca0*/ 	.word	0x000000ff
        /*0ca4*/ 	.word	0x0002a8c0
        /*0ca8*/ 	.short	0x0100
        /*0caa*/ 	.byte	0x08
	.zero		1


	//   ....[20]....
        /*0cac*/ 	.word	0x000008d0
        /*0cb0*/ 	.word	0x000000ff
        /*0cb4*/ 	.word	0x0002a8b8
        /*0cb8*/ 	.short	0x0100
        /*0cba*/ 	.byte	0x08
	.zero		1


	//   ....[21]....
        /*0cbc*/ 	.word	0x000008e0
        /*0cc0*/ 	.word	0x000000ff
        /*0cc4*/ 	.word	0x0002a8c8
        /*0cc8*/ 	.short	0x0100
        /*0cca*/ 	.byte	0x08
	.zero		1


	//   ....[22]....
        /*0ccc*/ 	.word	0x000036d0
        /*0cd0*/ 	.word	0x00000058
        /*0cd4*/ 	.word	0x0002a890
        /*0cd8*/ 	.short	0x010a
        /*0cda*/ 	.byte	0x3f
	.zero		1


	//   ....[23]....
        /*0cdc*/ 	.word	0x00006cd0
        /*0ce0*/ 	.word	0x00000058
        /*0ce4*/ 	.word	0x0002a890
        /*0ce8*/ 	.short	0x010a
        /*0cea*/ 	.byte	0x3f
	.zero		1


	//   ....[24]....
        /*0cec*/ 	.word	0x00009bd0
        /*0cf0*/ 	.word	0x00000058
        /*0cf4*/ 	.word	0x0002a890
        /*0cf8*/ 	.short	0x010a
        /*0cfa*/ 	.byte	0x3f
	.zero		1


	//   ....[25]....
        /*0cfc*/ 	.word	0x0000a390
        /*0d00*/ 	.word	0x0000000b
        /*0d04*/ 	.word	0x00000000
        /*0d08*/ 	.short	0x0101
        /*0d0a*/ 	.byte	0x3f
	.zero		1


	//   ....[26]....
        /*0d0c*/ 	.word	0x0000a3d0
        /*0d10*/ 	.word	0x00000058
        /*0d14*/ 	.word	0x0002a8b0
        /*0d18*/ 	.short	0x010a
        /*0d1a*/ 	.byte	0x3f
	.zero		1


	//   ....[27]....
        /*0d1c*/ 	.word	0x0000a980
        /*0d20*/ 	.word	0x00000058
        /*0d24*/ 	.word	0x00000000
        /*0d28*/ 	.short	0x0101
        /*0d2a*/ 	.byte	0x3f
	.zero		1


	//   ....[28]....
        /*0d2c*/ 	.word	0x0000aef0
        /*0d30*/ 	.word	0x00000002
        /*0d34*/ 	.word	0x0002a800
        /*0d38*/ 	.short	0x010a
        /*0d3a*/ 	.byte	0x3f
	.zero		1


	//   ....[29]....
        /*0d3c*/ 	.word	0x0000af40
        /*0d40*/ 	.word	0x00000002
        /*0d44*/ 	.word	0x0002a800
        /*0d48*/ 	.short	0x010a
        /*0d4a*/ 	.byte	0x3f
	.zero		1


	//   ....[30]....
        /*0d4c*/ 	.word	0x0000b970
        /*0d50*/ 	.word	0x00000002
        /*0d54*/ 	.word	0x0002a800
        /*0d58*/ 	.short	0x010a
        /*0d5a*/ 	.byte	0x3f
	.zero		1


	//   ....[31]....
        /*0d5c*/ 	.word	0x0000e280
        /*0d60*/ 	.word	0x00000002
        /*0d64*/ 	.word	0x0002a800
        /*0d68*/ 	.short	0x010a
        /*0d6a*/ 	.byte	0x3f
	.zero		1


	//   ....[32]....
        /*0d6c*/ 	.word	0x00010950
        /*0d70*/ 	.word	0x00000005
        /*0d74*/ 	.word	0x0002a830
        /*0d78*/ 	.short	0x010a
        /*0d7a*/ 	.byte	0x3f
	.zero		1


	//   ....[33]....
        /*0d7c*/ 	.word	0x000109a0
        /*0d80*/ 	.word	0x00000005
        /*0d84*/ 	.word	0x0002a830
        /*0d88*/ 	.short	0x010a
        /*0d8a*/ 	.byte	0x3f
	.zero		1


	//   ....[34]....
        /*0d8c*/ 	.word	0x00012420
        /*0d90*/ 	.word	0x00000018
        /*0d94*/ 	.word	0x00000000
        /*0d98*/ 	.short	0x0101
        /*0d9a*/ 	.byte	0x3f
	.zero		1


	//   ....[35]....
        /*0d9c*/ 	.word	0x00012d00
        /*0da0*/ 	.word	0x00000015
        /*0da4*/ 	.word	0x0002a830
        /*0da8*/ 	.short	0x010a
        /*0daa*/ 	.byte	0x3f
	.zero		1


	//   ....[36]....
        /*0dac*/ 	.word	0x00012d70
        /*0db0*/ 	.word	0x00000015
        /*0db4*/ 	.word	0x0002a830
        /*0db8*/ 	.short	0x010a
        /*0dba*/ 	.byte	0x3f
	.zero		1


	//   ....[37]....
        /*0dbc*/ 	.word	0x000138e0
        /*0dc0*/ 	.word	0x0000000a
        /*0dc4*/ 	.word	0x0002a850
        /*0dc8*/ 	.short	0x010a
        /*0dca*/ 	.byte	0x3f
	.zero		1


	//   ....[38]....
        /*0dcc*/ 	.word	0x00013980
        /*0dd0*/ 	.word	0x0000000a
        /*0dd4*/ 	.word	0x0002a850
        /*0dd8*/ 	.short	0x010a
        /*0dda*/ 	.byte	0x3f
	.zero		1


	//   ....[39]....
        /*0ddc*/ 	.word	0x00014820
        /*0de0*/ 	.word	0x00000006
        /*0de4*/ 	.word	0x00000000
        /*0de8*/ 	.short	0x0101
        /*0dea*/ 	.byte	0x3f
	.zero		1


	//   ....[40]....
        /*0dec*/ 	.word	0x00014a60
        /*0df0*/ 	.word	0x0000000a
        /*0df4*/ 	.word	0x00000000
        /*0df8*/ 	.short	0x0101
        /*0dfa*/ 	.byte	0x3f
	.zero		1


	//   ....[41]....
        /*0dfc*/ 	.word	0x00015050
        /*0e00*/ 	.word	0x0000000a
        /*0e04*/ 	.word	0x0002a850
        /*0e08*/ 	.short	0x010a
        /*0e0a*/ 	.byte	0x3f
	.zero		1


	//   ....[42]....
        /*0e0c*/ 	.word	0x000150f0
        /*0e10*/ 	.word	0x0000000a
        /*0e14*/ 	.word	0x0002a850
        /*0e18*/ 	.short	0x010a
        /*0e1a*/ 	.byte	0x3f
	.zero		1


	//   ....[43]....
        /*0e1c*/ 	.word	0x000155e0
        /*0e20*/ 	.word	0x000000b5
        /*0e24*/ 	.word	0x00000000
        /*0e28*/ 	.short	0x0101
        /*0e2a*/ 	.byte	0x3f
	.zero		1


	//   ....[44]....
        /*0e2c*/ 	.word	0x00016af0
        /*0e30*/ 	.word	0x00000000
        /*0e34*/ 	.word	0x00000000
        /*0e38*/ 	.short	0x0101
        /*0e3a*/ 	.byte	0x3f
	.zero		1


	//   ....[45]....
        /*0e3c*/ 	.word	0x00018c90
        /*0e40*/ 	.word	0x00000016
        /*0e44*/ 	.word	0x0002a820
        /*0e48*/ 	.short	0x010a
        /*0e4a*/ 	.byte	0x3f
	.zero		1


	//   ....[46]....
        /*0e4c*/ 	.word	0x00018d20
        /*0e50*/ 	.word	0x00000009
        /*0e54*/ 	.word	0x0002a8a0
        /*0e58*/ 	.short	0x010a
        /*0e5a*/ 	.byte	0x3f
	.zero		1


	//   ....[47]....
        /*0e5c*/ 	.word	0x00019160
        /*0e60*/ 	.word	0x00000009
        /*0e64*/ 	.word	0x0002a8c0
        /*0e68*/ 	.short	0x010a
        /*0e6a*/ 	.byte	0x3f
	.zero		1


	//   ....[48]....
        /*0e6c*/ 	.word	0x00019590
        /*0e70*/ 	.word	0x00000006
        /*0e74*/ 	.word	0x0002a8a0
        /*0e78*/ 	.short	0x010a
        /*0e7a*/ 	.byte	0x3f
	.zero		1


	//   ....[49]....
        /*0e7c*/ 	.word	0x000199c0
        /*0e80*/ 	.word	0x00000006
        /*0e84*/ 	.word	0x0002a8c0
        /*0e88*/ 	.short	0x010a
        /*0e8a*/ 	.byte	0x3f
	.zero		1


	//   ....[50]....
        /*0e8c*/ 	.word	0x0001a8a0
        /*0e90*/ 	.word	0x00000007
        /*0e94*/ 	.word	0x0002a840
        /*0e98*/ 	.short	0x010a
        /*0e9a*/ 	.byte	0x3f
	.zero		1


	//   ....[51]....
        /*0e9c*/ 	.word	0x0001af80
        /*0ea0*/ 	.word	0x00000007
        /*0ea4*/ 	.word	0x0002a830
        /*0ea8*/ 	.short	0x0107
        /*0eaa*/ 	.byte	0x3f
	.zero		1


	//   ....[52]....
        /*0eac*/ 	.word	0x0001b040
        /*0eb0*/ 	.word	0x00000007
        /*0eb4*/ 	.word	0x0002a830
        /*0eb8*/ 	.short	0x0101
        /*0eba*/ 	.byte	0x3f
	.zero		1


	//   ....[53]....
        /*0ebc*/ 	.word	0x0001bc40
        /*0ec0*/ 	.word	0x00000016
        /*0ec4*/ 	.word	0x0002a800
        /*0ec8*/ 	.short	0x0107
        /*0eca*/ 	.byte	0x3f
	.zero		1


	//   ....[54]....
        /*0ecc*/ 	.word	0x0001bd40
        /*0ed0*/ 	.word	0x00000016
        /*0ed4*/ 	.word	0x0002a800
        /*0ed8*/ 	.short	0x0101
        /*0eda*/ 	.byte	0x3f
	.zero		1


	//   ....[55]....
        /*0edc*/ 	.word	0x0001bd60
        /*0ee0*/ 	.word	0x00000016
        /*0ee4*/ 	.word	0x0002a820
        /*0ee8*/ 	.short	0x010a
        /*0eea*/ 	.byte	0x3f
	.zero		1


	//   ....[56]....
        /*0eec*/ 	.word	0x0001c0e0
        /*0ef0*/ 	.word	0x00000005
        /*0ef4*/ 	.word	0x0002a840
        /*0ef8*/ 	.short	0x010a
        /*0efa*/ 	.byte	0x3f
	.zero		1


	//   ....[57]....
        /*0efc*/ 	.word	0x0001c5e0
        /*0f00*/ 	.word	0x00000005
        /*0f04*/ 	.word	0x0002a830
        /*0f08*/ 	.short	0x0107
        /*0f0a*/ 	.byte	0x3f
	.zero		1


	//   ....[58]....
        /*0f0c*/ 	.word	0x0001c690
        /*0f10*/ 	.word	0x00000005
        /*0f14*/ 	.word	0x0002a830
        /*0f18*/ 	.short	0x0101
        /*0f1a*/ 	.byte	0x3f
	.zero		1


	//   ....[59]....
        /*0f1c*/ 	.word	0x0001c6f0
        /*0f20*/ 	.word	0x00000005
        /*0f24*/ 	.word	0x0002a860
        /*0f28*/ 	.short	0x010a
        /*0f2a*/ 	.byte	0x3f
	.zero		1


	//   ....[60]....
        /*0f2c*/ 	.word	0x0001cb60
        /*0f30*/ 	.word	0x00000005
        /*0f34*/ 	.word	0x0002a850
        /*0f38*/ 	.short	0x0107
        /*0f3a*/ 	.byte	0x3f
	.zero		1


	//   ....[61]....
        /*0f3c*/ 	.word	0x0001cca0
        /*0f40*/ 	.word	0x00000005
        /*0f44*/ 	.word	0x0002a850
        /*0f48*/ 	.short	0x0101
        /*0f4a*/ 	.byte	0x3f
	.zero		1


	//   ....[62]....
        /*0f4c*/ 	.word	0x0001cf20
        /*0f50*/ 	.word	0x00000000
        /*0f54*/ 	.word	0x0002a860
        /*0f58*/ 	.short	0x010a
        /*0f5a*/ 	.byte	0x3f
	.zero		1


	//   ....[63]....
        /*0f5c*/ 	.word	0x0001d390
        /*0f60*/ 	.word	0x00000000
        /*0f64*/ 	.word	0x0002a850
        /*0f68*/ 	.short	0x0107
        /*0f6a*/ 	.byte	0x3f
	.zero		1


	//   ....[64]....
        /*0f6c*/ 	.word	0x0001d450
        /*0f70*/ 	.word	0x00000000
        /*0f74*/ 	.word	0x0002a850
        /*0f78*/ 	.short	0x0101
        /*0f7a*/ 	.byte	0x3f
	.zero		1


	//   ....[65]....
        /*0f7c*/ 	.word	0x0001df40
        /*0f80*/ 	.word	0x00000005
        /*0f84*/ 	.word	0x0002a820
        /*0f88*/ 	.short	0x010a
        /*0f8a*/ 	.byte	0x3f
	.zero		1


	//   ....[66]....
        /*0f8c*/ 	.word	0x0001e0d0
        /*0f90*/ 	.word	0x00000003
        /*0f94*/ 	.word	0x0002a840
        /*0f98*/ 	.short	0x010a
        /*0f9a*/ 	.byte	0x3f
	.zero		1


	//   ....[67]....
        /*0f9c*/ 	.word	0x0001e170
        /*0fa0*/ 	.word	0x00000005
        /*0fa4*/ 	.word	0x0002a840
        /*0fa8*/ 	.short	0x010a
        /*0faa*/ 	.byte	0x3f
	.zero		1


	//   ....[68]....
        /*0fac*/ 	.word	0x0001e1b0
        /*0fb0*/ 	.word	0x00000003
        /*0fb4*/ 	.word	0x0002a860
        /*0fb8*/ 	.short	0x010a
        /*0fba*/ 	.byte	0x3f
	.zero		1


	//   ....[69]....
        /*0fbc*/ 	.word	0x0001e1f0
        /*0fc0*/ 	.word	0x00000005
        /*0fc4*/ 	.word	0x0002a860
        /*0fc8*/ 	.short	0x010a
        /*0fca*/ 	.byte	0x3f
	.zero		1


	//   ....[70]....
        /*0fcc*/ 	.word	0x0001e250
        /*0fd0*/ 	.word	0x00000058
        /*0fd4*/ 	.word	0x0002a890
        /*0fd8*/ 	.short	0x010a
        /*0fda*/ 	.byte	0x3f
	.zero		1


	//   ....[71]....
        /*0fdc*/ 	.word	0x0001e500
        /*0fe0*/ 	.word	0x00000058
        /*0fe4*/ 	.word	0x0002a890
        /*0fe8*/ 	.short	0x010a
        /*0fea*/ 	.byte	0x3f
	.zero		1


	//   ....[72]....
        /*0fec*/ 	.word	0x0001e7b0
        /*0ff0*/ 	.word	0x00000058
        /*0ff4*/ 	.word	0x0002a890
        /*0ff8*/ 	.short	0x010a
        /*0ffa*/ 	.byte	0x3f
	.zero		1


	//   ....[73]....
        /*0ffc*/ 	.word	0x0001ea60
        /*1000*/ 	.word	0x00000058
        /*1004*/ 	.word	0x0002a8b0
        /*1008*/ 	.short	0x010a
        /*100a*/ 	.byte	0x3f
	.zero		1


	//   ....[74]....
        /*100c*/ 	.word	0x0001ec70
        /*1010*/ 	.word	0x00000002
        /*1014*/ 	.word	0x0002a800
        /*1018*/ 	.short	0x010a
        /*101a*/ 	.byte	0x3f
	.zero		1


	//   ....[75]....
        /*101c*/ 	.word	0x0001ee90
        /*1020*/ 	.word	0x00000002
        /*1024*/ 	.word	0x0002a800
        /*1028*/ 	.short	0x010a
        /*102a*/ 	.byte	0x3f
	.zero		1


	//   ....[76]....
        /*102c*/ 	.word	0x0001eee0
        /*1030*/ 	.word	0x00000005
        /*1034*/ 	.word	0x0002a830
        /*1038*/ 	.short	0x010a
        /*103a*/ 	.byte	0x3f
	.zero		1


	//   ....[77]....
        /*103c*/ 	.word	0x0001ef30
        /*1040*/ 	.word	0x00000015
        /*1044*/ 	.word	0x0002a830
        /*1048*/ 	.short	0x010a
        /*104a*/ 	.byte	0x3f
	.zero		1


	//   ....[78]....
        /*104c*/ 	.word	0x0001ef80
        /*1050*/ 	.word	0x0000000a
        /*1054*/ 	.word	0x0002a850
        /*1058*/ 	.short	0x010a
        /*105a*/ 	.byte	0x3f
	.zero		1


	//   ....[79]....
        /*105c*/ 	.word	0x0001efd0
        /*1060*/ 	.word	0x0000000a
        /*1064*/ 	.word	0x0002a850
        /*1068*/ 	.short	0x010a
        /*106a*/ 	.byte	0x3f
	.zero		1


	//   ....[80]....
        /*106c*/ 	.word	0x0001f170
        /*1070*/ 	.word	0x00000016
        /*1074*/ 	.word	0x0002a820
        /*1078*/ 	.short	0x010a
        /*107a*/ 	.byte	0x3f
	.zero		1


	//   ....[81]....
        /*107c*/ 	.word	0x0001f1c0
        /*1080*/ 	.word	0x00000009
        /*1084*/ 	.word	0x0002a8a0
        /*1088*/ 	.short	0x010a
        /*108a*/ 	.byte	0x3f
	.zero		1


	//   ....[82]....
        /*108c*/ 	.word	0x0001f210
        /*1090*/ 	.word	0x00000009
        /*1094*/ 	.word	0x0002a8c0
        /*1098*/ 	.short	0x010a
        /*109a*/ 	.byte	0x3f
	.zero		1


	//   ....[83]....
        /*109c*/ 	.word	0x0001f260
        /*10a0*/ 	.word	0x00000006
        /*10a4*/ 	.word	0x0002a8a0
        /*10a8*/ 	.short	0x010a
        /*10aa*/ 	.byte	0x3f
	.zero		1


	//   ....[84]....
        /*10ac*/ 	.word	0x0001f2b0
        /*10b0*/ 	.word	0x00000006
        /*10b4*/ 	.word	0x0002a8c0
        /*10b8*/ 	.short	0x010a
        /*10ba*/ 	.byte	0x3f
	.zero		1


	//   ....[85]....
        /*10bc*/ 	.word	0x0001f3d0
        /*10c0*/ 	.word	0x00000007
        /*10c4*/ 	.word	0x0002a840
        /*10c8*/ 	.short	0x010a
        /*10ca*/ 	.byte	0x3f
	.zero		1


	//   ....[86]....
        /*10cc*/ 	.word	0x000207d0
        /*10d0*/ 	.word	0x00000016
        /*10d4*/ 	.word	0x0002a820
        /*10d8*/ 	.short	0x010a
        /*10da*/ 	.byte	0x3f
	.zero		1


	//   ....[87]....
        /*10dc*/ 	.word	0x00020820
        /*10e0*/ 	.word	0x00000005
        /*10e4*/ 	.word	0x0002a840
        /*10e8*/ 	.short	0x010a
        /*10ea*/ 	.byte	0x3f
	.zero		1


	//   ....[88]....
        /*10ec*/ 	.word	0x00020fe0
        /*10f0*/ 	.word	0x00000005
        /*10f4*/ 	.word	0x0002a860
        /*10f8*/ 	.short	0x010a
        /*10fa*/ 	.byte	0x3f
	.zero		1


	//   ....[89]....
        /*10fc*/ 	.word	0x000217f0
        /*1100*/ 	.word	0x00000000
        /*1104*/ 	.word	0x0002a860
        /*1108*/ 	.short	0x010a
        /*110a*/ 	.byte	0x3f
	.zero		1


	//   ....[90]....
        /*110c*/ 	.word	0x00022920
        /*1110*/ 	.word	0x00000005
        /*1114*/ 	.word	0x0002a820
        /*1118*/ 	.short	0x010a
        /*111a*/ 	.byte	0x3f
	.zero		1


	//   ....[91]....
        /*111c*/ 	.word	0x00022ac0
        /*1120*/ 	.word	0x00000003
        /*1124*/ 	.word	0x0002a840
        /*1128*/ 	.short	0x010a
        /*112a*/ 	.byte	0x3f
	.zero		1


	//   ....[92]....
        /*112c*/ 	.word	0x00022b10
        /*1130*/ 	.word	0x00000005
        /*1134*/ 	.word	0x0002a840
        /*1138*/ 	.short	0x010a
        /*113a*/ 	.byte	0x3f
	.zero		1


	//   ....[93]....
        /*113c*/ 	.word	0x00022b60
        /*1140*/ 	.word	0x00000003
        /*1144*/ 	.word	0x0002a860
        /*1148*/ 	.short	0x010a
        /*114a*/ 	.byte	0x3f
	.zero		1


	//----- nvinfo : EIATTR_NUM_MBARRIERS
	.align		4
.L_150:
        /*114c*/ 	.byte	0x03, 0x38
        /*114e*/ 	.short	0x0016


	//----- nvinfo : EIATTR_EXIT_INSTR_OFFSETS
	.align		4
        /*1150*/ 	.byte	0x04, 0x1c
        /*1152*/ 	.short	(.L_152 - .L_151)


	//   ....[0]....
.L_151:
        /*1154*/ 	.word	0x0001e240


	//----- nvinfo : EIATTR_MAX_THREADS
	.align		4
.L_152:
        /*1158*/ 	.byte	0x04, 0x05
        /*115a*/ 	.short	(.L_154 - .L_153)
.L_153:
        /*115c*/ 	.word	0x00000180
        /*1160*/ 	.word	0x00000001
        /*1164*/ 	.word	0x00000001


	//----- nvinfo : EIATTR_CRS_STACK_SIZE
	.align		4
.L_154:
        /*1168*/ 	.byte	0x04, 0x1e
        /*116a*/ 	.short	(.L_156 - .L_155)
.L_155:
        /*116c*/ 	.word	0x00000000


	//----- nvinfo : EIATTR_CBANK_PARAM_SIZE
	.align		4
.L_156:
        /*1170*/ 	.byte	0x03, 0x19
        /*1172*/ 	.short	0x0af0


	//----- nvinfo : EIATTR_PARAM_CBANK
	.align		4
        /*1174*/ 	.byte	0x04, 0x0a
        /*1176*/ 	.short	(.L_158 - .L_157)
	.align		4
.L_157:
        /*1178*/ 	.word	index@(.nv.constant0._ZN7cutlass13device_kernelIN5flash11enable_sm90INS1_16FlashAttnFwdSm90INS1_25CollectiveMainloopFwdSm90ILi2EN4cute5tupleIJNS5_1CILi1EEES8_S8_EEENS6_IJNS7_ILi128EEENS7_ILi96EEENS7_ILi192EEEEEELi128ENS_6half_tEfNS_4arch4Sm90ELb0ELb0ELb0ELb1ELb1ELb1ELb0ELb1ELb1ELb1ELb0ELb0EEENS1_21CollectiveEpilogueFwdINS6_IJSA_SA_SB_EEES9_SE_SG_Li256ELb1ELb1ELb0ELb0EEENS1_36VarlenDynamicPersistentTileSchedulerILi128ELi96ELi256ELi128ELb0ELb1ELb1ELb0ELb1ELb1EEEEEEEEEvNT_6ParamsE)
        /*117c*/ 	.short	0x0210
        /*117e*/ 	.short	0x0af0


	//----- nvinfo : EIATTR_SW_WAR
	.align		4
.L_158:
        /*1180*/ 	.byte	0x04, 0x36
        /*1182*/ 	.short	(.L_160 - .L_159)
.L_159:
        /*1184*/ 	.word	0x00000008
.L_160:


//--------------------- .nv.info._ZN7cutlass13device_kernelIN5flash11enable_sm90INS1_16FlashAttnFwdSm90INS1_25CollectiveMainloopFwdSm90ILi2EN4cute5tupleIJNS5_1CILi1EEES8_S8_EEENS6_IJNS7_ILi128EEENS7_ILi96EEENS7_ILi192EEEEEELi128ENS_6half_tEfNS_4arch4Sm90ELb0ELb1ELb0ELb0ELb1ELb0ELb0ELb1ELb1ELb1ELb0ELb0EEENS1_21CollectiveEpilogueFwdINS6_IJSA_SA_SB_EEES9_SE_SG_Li256ELb0ELb1ELb0ELb0EEENS1_30DynamicPersistentTileSchedulerILi256ELi128ELb0ELb1ELb1EEEEEEEEEvNT_6ParamsE --------------------------
	.section	.nv.info._ZN7cutlass13device_kernelIN5flash11enable_sm90INS1_16FlashAttnFwdSm90INS1_25CollectiveMainloopFwdSm90ILi2EN4cute5tupleIJNS5_1CILi1EEES8_S8_EEENS6_IJNS7_ILi128EEENS7_ILi96EEENS7_ILi192EEEEEELi128ENS_6half_tEfNS_4arch4Sm90ELb0ELb1ELb0ELb0ELb1ELb0ELb0ELb1ELb1ELb1ELb0ELb0EEENS1_21CollectiveEpilogueFwdINS6_IJSA_SA_SB_EEES9_SE_SG_Li256ELb0ELb1ELb0ELb0EEENS1_30DynamicPersistentTileSchedulerILi256ELi128ELb0ELb1ELb1EEEEEEEEEvNT_6ParamsE,"",@"SHT_CUDA_INFO"
	.sectionflags	@""
	.align	4


	//----- nvinfo : EIATTR_CUDA_API_VERSION
	.align		4
        /*0000*/ 	.byte	0x04, 0x37
        /*0002*/ 	.short	(.L_162 - .L_161)
.L_161:
        /*0004*/ 	.word	0x00000082


	//----- nvinfo : EIATTR_KPARAM_INFO
	.align		4
.L_162:
        /*0008*/ 	.byte	0x04, 0x17
        /*000a*/ 	.short	(.L_164 - .L_163)
.L_163:
        /*000c*/ 	.word	0x00000000
        /*0010*/ 	.short	0x0000
        /*0012*/ 	.short	0x0070
        /*0014*/ 	.byte	0x00, 0xf0, 0x01, 0x2a


	//----- nvinfo : EIATTR_SPARSE_MMA_MASK
	.align		4
.L_164:
        /*0018*/ 	.byte	0x03, 0x50
        /*001a*/ 	.short	0x0000


	//----- nvinfo : EIATTR_MAXREG_COUNT
	.align		4
        /*001c*/ 	.byte	0x03, 0x1b
        /*001e*/ 	.short	0x00a8


	//----- nvinfo : EIATTR_NUM_BARRIERS
	.align		4
        /*0020*/ 	.byte	0x02, 0x4c
        /*0022*/ 	.byte	0x09
	.zero		1


	//----- nvinfo : EIATTR_EXTERNS
	.align		4
        /*0024*/ 	.byte	0x04, 0x0f
        /*0026*/ 	.short	(.L_166 - .L_165)


	//   ....[0]....
	.align		4
.L_165:
        /*0028*/ 	.word	index@(__assertfail)


	//----- nvinfo : EIATTR_ANNOTATIONS
	.align		4
.L_166:
        /*002c*/ 	.byte	0x04, 0x55
        /*002e*/ 	.short	(.L_168 - .L_167)


	//   ....[0]....
.L_167:
        /*0030*/ 	.word	0x00000001
        /*0034*/ 	.byte	0xa0, 0x08, 0x00, 0x00, 0x01, 0x00, 0x00, 0x00, 0x60, 0x09, 0x00, 0x00, 0x01, 0x00, 0x00, 0x00
        /*0044*/ 	.byte	0x00, 0xe9, 0x00, 0x00, 0x01, 0x00, 0x00, 0x00, 0xa0, 0xe9, 0x00, 0x00, 0x01, 0x00, 0x00, 0x00
        /*0054*/ 	.byte	0x30, 0xea, 0x00, 0x00, 0x01, 0x00, 0x00, 0x00, 0x00, 0x11, 0x01, 0x00, 0x01, 0x00, 0x00, 0x00
        /*0064*/ 	.byte	0x20, 0x11, 0x01, 0x00, 0x01, 0x00, 0x00, 0x00, 0x70, 0x29, 0x01, 0x00, 0x01, 0x00, 0x00, 0x00
        /*0074*/ 	.byte	0x10, 0x2b, 0x01, 0x00


	//----- nvinfo : EIATTR_MERCURY_ISA_VERSION
	.align		4
.L_168:
        /*0078*/ 	.byte	0x03, 0x5f
        /*007a*/ 	.short	0x0101


	//----- nvinfo : EIATTR_INT_WARP_WIDE_INSTR_OFFSETS
	.align		4
        /*007c*/ 	.byte	0x04, 0x31
        /*007e*/ 	.short	(.L_170 - .L_169)


	//   ....[0]....
.L_169:
        /*0080*/ 	.word	0x000000c0


	//   ....[1]....
        /*0084*/ 	.word	0x000000d0


	//   ....[2]....
        /*0088*/ 	.word	0x00000170


	//   ....[3]....
        /*008c*/ 	.word	0x0000f620


	//   ....[4]....
        /*0090*/ 	.word	0x0000f6b0


	//   ....[5]....
        /*0094*/ 	.word	0x00012190


	//   ....[6]....
        /*0098*/ 	.word	0x00012220


	//----- nvinfo : EIATTR_COOP_GROUP_MASK_REGIDS
	.align		4
.L_170:
        /*009c*/ 	.byte	0x04, 0x29
        /*009e*/ 	.short	(.L_172 - .L_171)


	//   ....[0]....
.L_171:
        /*00a0*/ 	.word	0xffffffff


	//   ....[1]....
        /*00a4*/ 	.word	0xffffffff


	//   ....[2]....
        /*00a8*/ 	.word	0xffffffff


	//   ....[3]....
        /*00ac*/ 	.word	0xffffffff


	//   ....[4]....
        /*00b0*/ 	.word	0xffffffff


	//   ....[5]....
        /*00b4*/ 	.word	0xffffffff


	//   ....[6]....
        /*00b8*/ 	.word	0xffffffff


	//   ....[7]....
        /*00bc*/ 	.word	0xffffffff


	//   ....[8]....
        /*00c0*/ 	.word	0xffffffff


	//   ....[9]....
        /*00c4*/ 	.word	0xffffffff


	//   ....[10]....
        /*00c8*/ 	.word	0xffffffff


	//   ....[11]....
        /*00cc*/ 	.word	0xffffffff


	//   ....[12]....
        /*00d0*/ 	.word	0xffffffff


	//   ....[13]....
        /*00d4*/ 	.word	0xffffffff


	//   ....[14]....
        /*00d8*/ 	.word	0xffffffff


	//   ....[15]....
        /*00dc*/ 	.word	0xffffffff


	//   ....[16]....
        /*00e0*/ 	.word	0xffffffff


	//   ....[17]....
        /*00e4*/ 	.word	0xffffffff


	//   ....[18]....
        /*00e8*/ 	.word	0xffffffff


	//   ....[19]....
        /*00ec*/ 	.word	0xffffffff


	//   ....[20]....
        /*00f0*/ 	.word	0xffffffff


	//   ....[21]....
        /*00f4*/ 	.word	0xffffffff


	//   ....[22]....
        /*00f8*/ 	.word	0xffffffff


	//   ....[23]....
        /*00fc*/ 	.word	0xffffffff


	//   ....[24]....
        /*0100*/ 	.word	0xffffffff


	//   ....[25]....
        /*0104*/ 	.word	0xffffffff


	//   ....[26]....
        /*0108*/ 	.word	0xffffffff


	//   ....[27]....
        /*010c*/ 	.word	0xffffffff


	//   ....[28]....
        /*0110*/ 	.word	0xffffffff


	//   ....[29]....
        /*0114*/ 	.word	0xffffffff


	//   ....[30]....
        /*0118*/ 	.word	0xffffffff


	//   ....[31]....
        /*011c*/ 	.word	0xffffffff


	//   ....[32]....
        /*0120*/ 	.word	0xffffffff


	//   ....[33]....
        /*0124*/ 	.word	0xffffffff


	//   ....[34]....
        /*0128*/ 	.word	0xffffffff


	//   ....[35]....
        /*012c*/ 	.word	0xffffffff


	//   ....[36]....
        /*0130*/ 	.word	0xffffffff


	//   ....[37]....
        /*0134*/ 	.word	0xffffffff


	//   ....[38]....
        /*0138*/ 	.word	0xffffffff


	//   ....[39]....
        /*013c*/ 	.word	0xffffffff


	//   ....[40]....
        /*0140*/ 	.word	0xffffffff


	//   ....[41]....
        /*0144*/ 	.word	0xffffffff


	//   ....[42]....
        /*0148*/ 	.word	0xffffffff


	//   ....[43]....
        /*014c*/ 	.word	0xffffffff


	//   ....[44]....
        /*0150*/ 	.word	0xffffffff


	//   ....[45]....
        /*0154*/ 	.word	0xffffffff


	//   ....[46]....
        /*0158*/ 	.word	0xffffffff


	//   ....[47]....
        /*015c*/ 	.word	0xffffffff


	//   ....[48]....
        /*0160*/ 	.word	0xffffffff


	//   ....[49]....
        /*0164*/ 	.word	0xffffffff


	//   ....[50]....
        /*0168*/ 	.word	0xffffffff


	//   ....[51]....
        /*016c*/ 	.word	0xffffffff


	//   ....[52]....
        /*0170*/ 	.word	0xffffffff


	//   ....[53]....
        /*0174*/ 	.word	0xffffffff


	//   ....[54]....
        /*0178*/ 	.word	0xffffffff


	//   ....[55]....
        /*017c*/ 	.word	0xffffffff


	//   ....[56]....
        /*0180*/ 	.word	0xffffffff


	//   ....[57]....
        /*0184*/ 	.word	0xffffffff


	//   ....[58]....
        /*0188*/ 	.word	0xffffffff


	//   ....[59]....
        /*018c*/ 	.word	0xffffffff


	//   ....[60]....
        /*0190*/ 	.word	0xffffffff


	//   ....[61]....
        /*0194*/ 	.word	0xffffffff


	//   ....[62]....
        /*0198*/ 	.word	0xffffffff


	//   ....[63]....
        /*019c*/ 	.word	0xffffffff


	//   ....[64]....
        /*01a0*/ 	.word	0xffffffff


	//   ....[65]....
        /*01a4*/ 	.word	0xffffffff


	//   ....[66]....
        /*01a8*/ 	.word	0xffffffff


	//   ....[67]....
        /*01ac*/ 	.word	0xffffffff


	//   ....[68]....
        /*01b0*/ 	.word	0xffffffff


	//   ....[69]....
        /*01b4*/ 	.word	0xffffffff


	//   ....[70]....
        /*01b8*/ 	.word	0xffffffff


	//   ....[71]....
        /*01bc*/ 	.word	0xffffffff


	//   ....[72]....
        /*01c0*/ 	.word	0xffffffff


	//   ....[73]....
        /*01c4*/ 	.word	0xffffffff


	//   ....[74]....
        /*01c8*/ 	.word	0xffffffff


	//   ....[75]....
        /*01cc*/ 	.word	0xffffffff


	//   ....[76]....
        /*01d0*/ 	.word	0xffffffff


	//   ....[77]....
        /*01d4*/ 	.word	0xffffffff


	//   ....[78]....
        /*01d8*/ 	.word	0xffffffff


	//   ....[79]....
        /*01dc*/ 	.word	0xffffffff


	//   ....[80]....
        /*01e0*/ 	.word	0xffffffff


	//   ....[81]....
        /*01e4*/ 	.word	0xffffffff


	//   ....[82]....
        /*01e8*/ 	.word	0xffffffff


	//   ....[83]....
        /*01ec*/ 	.word	0xffffffff


	//   ....[84]....
        /*01f0*/ 	.word	0xffffffff


	//   ....[85]....
        /*01f4*/ 	.word	0xffffffff


	//   ....[86]....
        /*01f8*/ 	.word	0xffffffff


	//   ....[87]....
        /*01fc*/ 	.word	0xffffffff


	//   ....[88]....
        /*0200*/ 	.word	0xffffffff


	//   ....[89]....
        /*0204*/ 	.word	0xffffffff


	//   ....[90]....
        /*0208*/ 	.word	0xffffffff


	//   ....[91]....
        /*020c*/ 	.word	0xffffffff


	//   ....[92]....
        /*0210*/ 	.word	0xffffffff


	//   ....[93]....
        /*0214*/ 	.word	0xffffffff


	//   ....[94]....
        /*0218*/ 	.word	0xffffffff


	//   ....[95]....
        /*021c*/ 	.word	0xffffffff


	//   ....[96]....
        /*0220*/ 	.word	0xffffffff


	//   ....[97]....
        /*0224*/ 	.word	0xffffffff


	//   ....[98]....
        /*0228*/ 	.word	0xffffffff


	//   ....[99]....
        /*022c*/ 	.word	0xffffffff


	//   ....[100]....
        /*0230*/ 	.word	0xffffffff


	//   ....[101]....
        /*0234*/ 	.word	0xffffffff


	//   ....[102]....
        /*0238*/ 	.word	0xffffffff


	//   ....[103]....
        /*023c*/ 	.word	0xffffffff


	//   ....[104]....
        /*0240*/ 	.word	0xffffffff


	//   ....[105]....
        /*0244*/ 	.word	0xffffffff


	//   ....[106]....
        /*0248*/ 	.word	0xffffffff


	//   ....[107]....
        /*024c*/ 	.word	0xffffffff


	//   ....[108]....
        /*0250*/ 	.word	0xffffffff


	//   ....[109]....
        /*0254*/ 	.word	0xffffffff


	//   ....[110]....
        /*0258*/ 	.word	0xffffffff


	//   ....[111]....
        /*025c*/ 	.word	0xffffffff


	//   ....[112]....
        /*0260*/ 	.word	0xffffffff


	//   ....[113]....
        /*0264*/ 	.word	0xffffffff


	//   ....[114]....
        /*0268*/ 	.word	0xffffffff


	//   ....[115]....
        /*026c*/ 	.word	0xffffffff


	//   ....[116]....
        /*0270*/ 	.word	0xffffffff


	//   ....[117]....
        /*0274*/ 	.word	0xffffffff


	//   ....[118]....
        /*0278*/ 	.word	0xffffffff


	//   ....[119]....
        /*027c*/ 	.word	0xffffffff


	//   ....[120]....
        /*0280*/ 	.word	0x0500000f


	//   ....[121]....
        /*0284*/ 	.word	0x0500000f


	//   ....[122]....
        /*0288*/ 	.word	0x0500000f


	//   ....[123]....
        /*028c*/ 	.word	0x0500000f


	//   ....[124]....
        /*0290*/ 	.word	0x0500000f


	//   ....[125]....
        /*0294*/ 	.word	0x0500000f


	//   ....[126]....
        /*0298*/ 	.word	0x0500000f


	//   ....[127]....
        /*029c*/ 	.word	0x0500000f


	//   ....[128]....
        /*02a0*/ 	.word	0x0500000f


	//   ....[129]....
        /*02a4*/ 	.word	0x0500000f


	//   ....[130]....
        /*02a8*/ 	.word	0x0500000f


	//   ....[131]....
        /*02ac*/ 	.word	0x0500000f


	//   ....[132]....
        /*02b0*/ 	.word	0x0500000f


	//   ....[133]....
        /*02b4*/ 	.word	0x0500000f


	//   ....[134]....
        /*02b8*/ 	.word	0x0500000f


	//   ....[135]....
        /*02bc*/ 	.word	0x0500000f


	//   ....[136]....
        /*02c0*/ 	.word	0x0500000f


	//   ....[137]....
        /*02c4*/ 	.word	0x0500000f


	//   ....[138]....
        /*02c8*/ 	.word	0x0500000f


	//   ....[139]....
        /*02cc*/ 	.word	0x0500000f


	//   ....[140]....
        /*02d0*/ 	.word	0x0500000f


	//   ....[141]....
        /*02d4*/ 	.word	0x0500000f


	//   ....[142]....
        /*02d8*/ 	.word	0x0500000f


	//   ....[143]....
        /*02dc*/ 	.word	0x0500000f


	//   ....[144]....
        /*02e0*/ 	.word	0x0500000f


	//   ....[145]....
        /*02e4*/ 	.word	0x0500000f


	//   ....[146]....
        /*02e8*/ 	.word	0x0500000f


	//   ....[147]....
        /*02ec*/ 	.word	0x0500000f


	//   ....[148]....
        /*02f0*/ 	.word	0x0500000f


	//   ....[149]....
        /*02f4*/ 	.word	0x0500000f


	//   ....[150]....
        /*02f8*/ 	.word	0x0500000f


	//   ....[151]....
        /*02fc*/ 	.word	0x0500000f


	//   ....[152]....
        /*0300*/ 	.word	0x0500000f


	//   ....[153]....
        /*0304*/ 	.word	0x0500000f


	//   ....[154]....
        /*0308*/ 	.word	0x0500000f


	//   ....[155]....
        /*030c*/ 	.word	0x0500000f


	//   ....[156]....
        /*0310*/ 	.word	0x0500000f


	//   ....[157]....
        /*0314*/ 	.word	0x0500000f


	//   ....[158]....
        /*0318*/ 	.word	0x0500000f


	//   ....[159]....
        /*031c*/ 	.word	0x0500000f


	//   ....[160]....
        /*0320*/ 	.word	0x0500000f


	//   ....[161]....
        /*0324*/ 	.word	0x0500000f


	//   ....[162]....
        /*0328*/ 	.word	0x0500000f


	//   ....[163]....
        /*032c*/ 	.word	0x0500000f


	//   ....[164]....
        /*0330*/ 	.word	0x0500000f


	//   ....[165]....
        /*0334*/ 	.word	0x0500000f


	//   ....[166]....
        /*0338*/ 	.word	0x0500000f


	//   ....[167]....
        /*033c*/ 	.word	0x0500000f


	//   ....[168]....
        /*0340*/ 	.word	0x0500000f


	//   ....[169]....
        /*0344*/ 	.word	0x0500000f


	//   ....[170]....
        /*0348*/ 	.word	0x0500000f


	//   ....[171]....
        /*034c*/ 	.word	0x0500000f


	//   ....[172]....
        /*0350*/ 	.word	0x0500000f


	//   ....[173]....
        /*0354*/ 	.word	0x0500000f


	//   ....[174]....
        /*0358*/ 	.word	0x0500000f


	//   ....[175]....
        /*035c*/ 	.word	0x0500000f


	//   ....[176]....
        /*0360*/ 	.word	0x0500000f


	//   ....[177]....
        /*0364*/ 	.word	0x0500000f


	//   ....[178]....
        /*0368*/ 	.word	0x0500000f


	//   ....[179]....
        /*036c*/ 	.word	0x0500000f


	//   ....[180]....
        /*0370*/ 	.word	0x0500000f


	//   ....[181]....
        /*0374*/ 	.word	0x0500000f


	//   ....[182]....
        /*0378*/ 	.word	0x0500000f


	//   ....[183]....
        /*037c*/ 	.word	0x0500000f


	//   ....[184]....
        /*0380*/ 	.word	0x0500000f


	//   ....[185]....
        /*0384*/ 	.word	0x0500000f


	//   ....[186]....
        /*0388*/ 	.word	0x0500000f


	//----- nvinfo : EIATTR_COOP_GROUP_INSTR_OFFSETS
	.align		4
.L_172:
        /*038c*/ 	.byte	0x04, 0x28
        /*038e*/ 	.short	(.L_174 - .L_173)


	//   ....[0]....
.L_173:
        /*0390*/ 	.word	0x00000070


	//   ....[1]....
        /*0394*/ 	.word	0x000000b0


	//   ....[2]....
        /*0398*/ 	.word	0x000002d0


	//   ....[3]....
        /*039c*/ 	.word	0x00000430


	//   ....[4]....
        /*03a0*/ 	.word	0x00000550


	//   ....[5]....
        /*03a4*/ 	.word	0x000006b0


	//   ....[6]....
        /*03a8*/ 	.word	0x00001720


	//   ....[7]....
        /*03ac*/ 	.word	0x000021a0


	//   ....[8]....
        /*03b0*/ 	.word	0x00002ae0


	//   ....[9]....
        /*03b4*/ 	.word	0x00003140


	//   ....[10]....
        /*03b8*/ 	.word	0x00003250


	//   ....[11]....
        /*03bc*/ 	.word	0x000037a0


	//   ....[12]....
        /*03c0*/ 	.word	0x00003860


	//   ....[13]....
        /*03c4*/ 	.word	0x000052e0


	//   ....[14]....
        /*03c8*/ 	.word	0x000054d0


	//   ....[15]....
        /*03cc*/ 	.word	0x00006220


	//   ....[16]....
        /*03d0*/ 	.word	0x00006470


	//   ....[17]....
        /*03d4*/ 	.word	0x000068b0


	//   ....[18]....
        /*03d8*/ 	.word	0x00006910


	//   ....[19]....
        /*03dc*/ 	.word	0x00008510


	//   ....[20]....
        /*03e0*/ 	.word	0x00008520


	//   ....[21]....
        /*03e4*/ 	.word	0x00008550


	//   ....[22]....
        /*03e8*/ 	.word	0x00008560


	//   ....[23]....
        /*03ec*/ 	.word	0x00009f30


	//   ....[24]....
        /*03f0*/ 	.word	0x0000a120


	//   ....[25]....
        /*03f4*/ 	.word	0x0000ae70


	//   ....[26]....
        /*03f8*/ 	.word	0x0000af90


	//   ....[27]....
        /*03fc*/ 	.word	0x0000b530


	//   ....[28]....
        /*0400*/ 	.word	0x0000b5a0


	//   ....[29]....
        /*0404*/ 	.word	0x0000c430


	//   ....[30]....
        /*0408*/ 	.word	0x0000c460


	//   ....[31]....
        /*040c*/ 	.word	0x0000c520


	//   ....[32]....
        /*0410*/ 	.word	0x0000c530


	//   ....[33]....
        /*0414*/ 	.word	0x0000d630


	//   ....[34]....
        /*0418*/ 	.word	0x0000d670


	//   ....[35]....
        /*041c*/ 	.word	0x0000d6a0


	//   ....[36]....
        /*0420*/ 	.word	0x0000d700


	//   ....[37]....
        /*0424*/ 	.word	0x0000dba0


	//   ....[38]....
        /*0428*/ 	.word	0x0000dbe0


	//   ....[39]....
        /*042c*/ 	.word	0x0000dca0


	//   ....[40]....
        /*0430*/ 	.word	0x0000dcc0


	//   ....[41]....
        /*0434*/ 	.word	0x0000dd80


	//   ....[42]....
        /*0438*/ 	.word	0x0000dda0


	//   ....[43]....
        /*043c*/ 	.word	0x0000de70


	//   ....[44]....
        /*0440*/ 	.word	0x0000de90


	//   ....[45]....
        /*0444*/ 	.word	0x0000e4e0


	//   ....[46]....
        /*0448*/ 	.word	0x0000e500


	//   ....[47]....
        /*044c*/ 	.word	0x0000e5c0


	//   ....[48]....
        /*0450*/ 	.word	0x0000e5e0


	//   ....[49]....
        /*0454*/ 	.word	0x0000e6a0


	//   ....[50]....
        /*0458*/ 	.word	0x0000e6c0


	//   ....[51]....
        /*045c*/ 	.word	0x0000e790


	//   ....[52]....
        /*0460*/ 	.word	0x0000e7b0


	//   ....[53]....
        /*0464*/ 	.word	0x0000e930


	//   ....[54]....
        /*0468*/ 	.word	0x00010190


	//   ....[55]....
        /*046c*/ 	.word	0x000101b0


	//   ....[56]....
        /*0470*/ 	.word	0x000101c0


	//   ....[57]....
        /*0474*/ 	.word	0x00010200


	//   ....[58]....
        /*0478*/ 	.word	0x00010290


	//   ....[59]....
        /*047c*/ 	.word	0x000102b0


	//   ....[60]....
        /*0480*/ 	.word	0x00010340


	//   ....[61]....
        /*0484*/ 	.word	0x00010360


	//   ....[62]....
        /*0488*/ 	.word	0x000103f0


	//   ....[63]....
        /*048c*/ 	.word	0x00010410


	//   ....[64]....
        /*0490*/ 	.word	0x000104a0


	//   ....[65]....
        /*0494*/ 	.word	0x000104c0


	//   ....[66]....
        /*0498*/ 	.word	0x00010b00


	//   ....[67]....
        /*049c*/ 	.word	0x00010b20


	//   ....[68]....
        /*04a0*/ 	.word	0x00010b50


	//   ....[69]....
        /*04a4*/ 	.word	0x00010b90


	//   ....[70]....
        /*04a8*/ 	.word	0x00010c10


	//   ....[71]....
        /*04ac*/ 	.word	0x00010c40


	//   ....[72]....
        /*04b0*/ 	.word	0x00010cc0


	//   ....[73]....
        /*04b4*/ 	.word	0x00010cf0


	//   ....[74]....
        /*04b8*/ 	.word	0x00010d70


	//   ....[75]....
        /*04bc*/ 	.word	0x00010da0


	//   ....[76]....
        /*04c0*/ 	.word	0x00010e20


	//   ....[77]....
        /*04c4*/ 	.word	0x00010e50


	//   ....[78]....
        /*04c8*/ 	.word	0x00010ed0


	//   ....[79]....
        /*04cc*/ 	.word	0x00010f00


	//   ....[80]....
        /*04d0*/ 	.word	0x00010f80


	//   ....[81]....
        /*04d4*/ 	.word	0x00010fa0


	//   ....[82]....
        /*04d8*/ 	.word	0x000116c0


	//   ....[83]....
        /*04dc*/ 	.word	0x000116f0


	//   ....[84]....
        /*04e0*/ 	.word	0x00011700


	//   ....[85]....
        /*04e4*/ 	.word	0x00011720


	//   ....[86]....
        /*04e8*/ 	.word	0x00011770


	//   ....[87]....
        /*04ec*/ 	.word	0x00011790


	//   ....[88]....
        /*04f0*/ 	.word	0x000117f0


	//   ....[89]....
        /*04f4*/ 	.word	0x00011810


	//   ....[90]....
        /*04f8*/ 	.word	0x00011860


	//   ....[91]....
        /*04fc*/ 	.word	0x00011880


	//   ....[92]....
        /*0500*/ 	.word	0x000118d0


	//   ....[93]....
        /*0504*/ 	.word	0x000118f0


	//   ....[94]....
        /*0508*/ 	.word	0x00011b80


	//   ....[95]....
        /*050c*/ 	.word	0x00011ba0


	//   ....[96]....
        /*0510*/ 	.word	0x00011bc0


	//   ....[97]....
        /*0514*/ 	.word	0x00011c20


	//   ....[98]....
        /*0518*/ 	.word	0x00011c40


	//   ....[99]....
        /*051c*/ 	.word	0x00011ca0


	//   ....[100]....
        /*0520*/ 	.word	0x00011cc0


	//   ....[101]....
        /*0524*/ 	.word	0x00011d20


	//   ....[102]....
        /*0528*/ 	.word	0x00011d40


	//   ....[103]....
        /*052c*/ 	.word	0x00011da0


	//   ....[104]....
        /*0530*/ 	.word	0x00011dc0


	//   ....[105]....
        /*0534*/ 	.word	0x00011dd0


	//   ....[106]....
        /*0538*/ 	.word	0x00012360


	//   ....[107]....
        /*053c*/ 	.word	0x00012380


	//   ....[108]....
        /*0540*/ 	.word	0x000123a0


	//   ....[109]....
        /*0544*/ 	.word	0x000123e0


	//   ....[110]....
        /*0548*/ 	.word	0x00012430


	//   ....[111]....
        /*054c*/ 	.word	0x00012460


	//   ....[112]....
        /*0550*/ 	.word	0x000124b0


	//   ....[113]....
        /*0554*/ 	.word	0x000124e0


	//   ....[114]....
        /*0558*/ 	.word	0x00012530


	//   ....[115]....
        /*055c*/ 	.word	0x00012560


	//   ....[116]....
        /*0560*/ 	.word	0x000125b0


	//   ....[117]....
        /*0564*/ 	.word	0x000125e0


	//   ....[118]....
        /*0568*/ 	.word	0x000128b0


	//   ....[119]....
        /*056c*/ 	.word	0x00012a90


	//   ....[120]....
        /*0570*/ 	.word	0x00013100


	//   ....[121]....
        /*0574*/ 	.word	0x000131e0


	//   ....[122]....
        /*0578*/ 	.word	0x00013280


	//   ....[123]....
        /*057c*/ 	.word	0x00013300


	//   ....[124]....
        /*0580*/ 	.word	0x000133c0


	//   ....[125]....
        /*0584*/ 	.word	0x00013440


	//   ....[126]....
        /*0588*/ 	.word	0x00013520


	//   ....[127]....
        /*058c*/ 	.word	0x000135a0


	//   ....[128]....
        /*0590*/ 	.word	0x00013680


	//   ....[129]....
        /*0594*/ 	.word	0x00013700


	//   ....[130]....
        /*0598*/ 	.word	0x000137e0


	//   ....[131]....
        /*059c*/ 	.word	0x00013860


	//   ....[132]....
        /*05a0*/ 	.word	0x00013930


	//   ....[133]....
        /*05a4*/ 	.word	0x000139c0


	//   ....[134]....
        /*05a8*/ 	.word	0x00013a30


	//   ....[135]....
        /*05ac*/ 	.word	0x00013ab0


	//   ....[136]....
        /*05b0*/ 	.word	0x00013b70


	//   ....[137]....
        /*05b4*/ 	.word	0x00013be0


	//   ....[138]....
        /*05b8*/ 	.word	0x00013cd0


	//   ....[139]....
        /*05bc*/ 	.word	0x00013d40


	//   ....[140]....
        /*05c0*/ 	.word	0x00013e30


	//   ....[141]....
        /*05c4*/ 	.word	0x00013ea0


	//   ....[142]....
        /*05c8*/ 	.word	0x00013f90


	//   ....[143]....
        /*05cc*/ 	.word	0x00014000


	//   ....[144]....
        /*05d0*/ 	.word	0x000140f0


	//   ....[145]....
        /*05d4*/ 	.word	0x00014160


	//   ....[146]....
        /*05d8*/ 	.word	0x00014250


	//   ....[147]....
        /*05dc*/ 	.word	0x000142c0


	//   ....[148]....
        /*05e0*/ 	.word	0x00014390


	//   ....[149]....
        /*05e4*/ 	.word	0x000144c0


	//   ....[150]....
        /*05e8*/ 	.word	0x00014560


	//   ....[151]....
        /*05ec*/ 	.word	0x000145d0


	//   ....[152]....
        /*05f0*/ 	.word	0x00014690


	//   ....[153]....
        /*05f4*/ 	.word	0x000146f0


	//   ....[154]....
        /*05f8*/ 	.word	0x000147b0


	//   ....[155]....
        /*05fc*/ 	.word	0x00014810


	//   ....[156]....
        /*0600*/ 	.word	0x000148d0


	//   ....[157]....
        /*0604*/ 	.word	0x00014930


	//   ....[158]....
        /*0608*/ 	.word	0x000149f0


	//   ....[159]....
        /*060c*/ 	.word	0x00014a50


	//   ....[160]....
        /*0610*/ 	.word	0x00014b10


	//   ....[161]....
        /*0614*/ 	.word	0x00014bf0


	//   ....[162]....
        /*0618*/ 	.word	0x00014c90


	//   ....[163]....
        /*061c*/ 	.word	0x00014cf0


	//   ....[164]....
        /*0620*/ 	.word	0x00014dc0


	//   ....[165]....
        /*0624*/ 	.word	0x00014e20


	//   ....[166]....
        /*0628*/ 	.word	0x00014ef0


	//   ....[167]....
        /*062c*/ 	.word	0x00014f50


	//   ....[168]....
        /*0630*/ 	.word	0x00015020


	//   ....[169]....
        /*0634*/ 	.word	0x00015080


	//   ....[170]....
        /*0638*/ 	.word	0x00015150


	//   ....[171]....
        /*063c*/ 	.word	0x000151b0


	//   ....[172]....
        /*0640*/ 	.word	0x00015270


	//   ....[173]....
        /*0644*/ 	.word	0x00015390


	//   ....[174]....
        /*0648*/ 	.word	0x00015430


	//   ....[175]....
        /*064c*/ 	.word	0x00015490


	//   ....[176]....
        /*0650*/ 	.word	0x00015560


	//   ....[177]....
        /*0654*/ 	.word	0x00015600


	//   ....[178]....
        /*0658*/ 	.word	0x000156c0


	//   ....[179]....
        /*065c*/ 	.word	0x00015760


	//   ....[180]....
        /*0660*/ 	.word	0x00015820


	//   ....[181]....
        /*0664*/ 	.word	0x000158c0


	//   ....[182]....
        /*0668*/ 	.word	0x00015980


	//   ....[183]....
        /*066c*/ 	.word	0x00015a20


	//   ....[184]....
        /*0670*/ 	.word	0x00015ae0


	//   ....[185]....
        /*0674*/ 	.word	0x00015bb0


	//   ....[186]....
        /*0678*/ 	.word	0x00015cd0


	//----- nvinfo : EIATTR_REG_RECONFIG
	.align		4
.L_174:
        /*067c*/ 	.byte	0x01, 0x54
	.zero		2


	//----- nvinfo : EIATTR_SYSCALL_OFFSETS
	.align		4
        /*0680*/ 	.byte	0x04, 0x46
        /*0682*/ 	.short	(.L_176 - .L_175)


	//   ....[0]....
.L_175:
        /*0684*/ 	.word	0x00001900


	//   ....[1]....
        /*0688*/ 	.word	0x0000f810


	//   ....[2]....
        /*068c*/ 	.word	0x0000f960


	//   ....[3]....
        /*0690*/ 	.word	0x0000fa50


	//   ....[4]....
        /*0694*/ 	.word	0x000107c0


	//----- nvinfo : EIATTR_MBARRIER_INSTR_OFFSETS
	.align		4
.L_176:
        /*0698*/ 	.byte	0x04, 0x39
        /*069a*/ 	.short	(.L_178 - .L_177)


	//   ....[0]....
.L_177:
        /*069c*/ 	.word	0x00000180
        /*06a0*/ 	.word	0x000000ff
        /*06a4*/ 	.word	0x0002a800
        /*06a8*/ 	.short	0x0100
        /*06aa*/ 	.byte	0x08
	.zero		1


	//   ....[1]....
        /*06ac*/ 	.word	0x00000190
        /*06b0*/ 	.word	0x000000ff
        /*06b4*/ 	.word	0x0002a820
        /*06b8*/ 	.short	0x0100
        /*06ba*/ 	.byte	0x08
	.zero		1


	//   ....[2]....
        /*06bc*/ 	.word	0x00000280
        /*06c0*/ 	.word	0x000000ff
        /*06c4*/ 	.word	0x0002a830
        /*06c8*/ 	.short	0x0100
        /*06ca*/ 	.byte	0x08
	.zero		1


	//   ....[3]....
        /*06cc*/ 	.word	0x00000290
        /*06d0*/ 	.word	0x000000ff
        /*06d4*/ 	.word	0x0002a840
        /*06d8*/ 	.short	0x0100
        /*06da*/ 	.byte	0x08
	.zero		1


	//   ....[4]....
        /*06dc*/ 	.word	0x000002a0
        /*06e0*/ 	.word	0x000000ff
        /*06e4*/ 	.word	0x0002a838
        /*06e8*/ 	.short	0x0100
        /*06ea*/ 	.byte	0x08
	.zero		1


	//   ....[5]....
        /*06ec*/ 	.word	0x000002b0
        /*06f0*/ 	.word	0x000000ff
        /*06f4*/ 	.word	0x0002a848
        /*06f8*/ 	.short	0x0100
        /*06fa*/ 	.byte	0x08
	.zero		1


	//   ....[6]....
        /*06fc*/ 	.word	0x000003e0
        /*0700*/ 	.word	0x000000ff
        /*0704*/ 	.word	0x0002a850
        /*0708*/ 	.short	0x0100
        /*070a*/ 	.byte	0x08
	.zero		1


	//   ....[7]....
        /*070c*/ 	.word	0x000003f0
        /*0710*/ 	.word	0x000000ff
        /*0714*/ 	.word	0x0002a860
        /*0718*/ 	.short	0x0100
        /*071a*/ 	.byte	0x08
	.zero		1


	//   ....[8]....
        /*071c*/ 	.word	0x00000400
        /*0720*/ 	.word	0x000000ff
        /*0724*/ 	.word	0x0002a858
        /*0728*/ 	.short	0x0100
        /*072a*/ 	.byte	0x08
	.zero		1


	//   ....[9]....
        /*072c*/ 	.word	0x00000410
        /*0730*/ 	.word	0x000000ff
        /*0734*/ 	.word	0x0002a868
        /*0738*/ 	.short	0x0100
        /*073a*/ 	.byte	0x08
	.zero		1


	//   ....[10]....
        /*073c*/ 	.word	0x00000500
        /*0740*/ 	.word	0x000000ff
        /*0744*/ 	.word	0x0002a870
        /*0748*/ 	.short	0x0100
        /*074a*/ 	.byte	0x06
	.zero		1


	//   ....[11]....
        /*074c*/ 	.word	0x00000510
        /*0750*/ 	.word	0x000000ff
        /*0754*/ 	.word	0x0002a880
        /*0758*/ 	.short	0x0100
        /*075a*/ 	.byte	0x06
	.zero		1


	//   ....[12]....
        /*075c*/ 	.word	0x00000520
        /*0760*/ 	.word	0x000000ff
        /*0764*/ 	.word	0x0002a878
        /*0768*/ 	.short	0x0100
        /*076a*/ 	.byte	0x06
	.zero		1


	//   ....[13]....
        /*076c*/ 	.word	0x00000530
        /*0770*/ 	.word	0x000000ff
        /*0774*/ 	.word	0x0002a888
        /*0778*/ 	.short	0x0100
        /*077a*/ 	.byte	0x06
	.zero		1


	//   ....[14]....
        /*077c*/ 	.word	0x00000660
        /*0780*/ 	.word	0x000000ff
        /*0784*/ 	.word	0x0002a890
        /*0788*/ 	.short	0x0100
        /*078a*/ 	.byte	0x08
	.zero		1


	//   ....[15]....
        /*078c*/ 	.word	0x00000670
        /*0790*/ 	.word	0x000000ff
        /*0794*/ 	.word	0x0002a8a0
        /*0798*/ 	.short	0x0100
        /*079a*/ 	.byte	0x08
	.zero		1


	//   ....[16]....
        /*079c*/ 	.word	0x00000680
        /*07a0*/ 	.word	0x000000ff
        /*07a4*/ 	.word	0x0002a898
        /*07a8*/ 	.short	0x0100
        /*07aa*/ 	.byte	0x08
	.zero		1


	//   ....[17]....
        /*07ac*/ 	.word	0x00000690
        /*07b0*/ 	.word	0x000000ff
        /*07b4*/ 	.word	0x0002a8a8
        /*07b8*/ 	.short	0x0100
        /*07ba*/ 	.byte	0x08
	.zero		1


	//   ....[18]....
        /*07bc*/ 	.word	0x000007d0
        /*07c0*/ 	.word	0x000000ff
        /*07c4*/ 	.word	0x0002a8b0
        /*07c8*/ 	.short	0x0100
        /*07ca*/ 	.byte	0x08
	.zero		1


	//   ....[19]....
        /*07cc*/ 	.word	0x000007e0
        /*07d0*/ 	.word	0x000000ff
        /*07d4*/ 	.word	0x0002a8c0
        /*07d8*/ 	.short	0x0100
        /*07da*/ 	.byte	0x08
	.zero		1


	//   ....[20]....
        /*07dc*/ 	.word	0x000007f0
        /*07e0*/ 	.word	0x000000ff
        /*07e4*/ 	.word	0x0002a8b8
        /*07e8*/ 	.short	0x0100
        /*07ea*/ 	.byte	0x08
	.zero		1


	//   ....[21]....
        /*07ec*/ 	.word	0x00000800
        /*07f0*/ 	.word	0x000000ff
        /*07f4*/ 	.word	0x0002a8c8
        /*07f8*/ 	.short	0x0100
        /*07fa*/ 	.byte	0x08
	.zero		1


	//   ....[22]....
        /*07fc*/ 	.word	0x00001970
        /*0800*/ 	.word	0x000000ff
        /*0804*/ 	.word	0x0002a800
        /*0808*/ 	.short	0x010a
        /*080a*/ 	.byte	0x28
	.zero		1


	//   ....[23]....
        /*080c*/ 	.word	0x000019f0
        /*0810*/ 	.word	0x00000003
        /*0814*/ 	.word	0x0002a830
        /*0818*/ 	.short	0x010a
        /*081a*/ 	.byte	0x3f
	.zero		1


	//   ....[24]....
        /*081c*/ 	.word	0x00001a30
        /*0820*/ 	.word	0x00000003
        /*0824*/ 	.word	0x0002a830
        /*0828*/ 	.short	0x010a
        /*082a*/ 	.byte	0x3f
	.zero		1


	//   ....[25]....
        /*082c*/ 	.word	0x00002130
        /*0830*/ 	.word	0x000000ff
        /*0834*/ 	.word	0x00000000
        /*0838*/ 	.short	0x0101
        /*083a*/ 	.byte	0x04
	.zero		1


	//   ....[26]....
        /*083c*/ 	.word	0x00004640
        /*0840*/ 	.word	0x000000ff
        /*0844*/ 	.word	0x0002a830
        /*0848*/ 	.short	0x010a
        /*084a*/ 	.byte	0x06
	.zero		1


	//   ....[27]....
        /*084c*/ 	.word	0x00004680
        /*0850*/ 	.word	0x000000ff
        /*0854*/ 	.word	0x0002a830
        /*0858*/ 	.short	0x010a
        /*085a*/ 	.byte	0x06
	.zero		1


	//   ....[28]....
        /*085c*/ 	.word	0x00004f40
        /*0860*/ 	.word	0x000000ff
        /*0864*/ 	.word	0x0002a850
        /*0868*/ 	.short	0x010a
        /*086a*/ 	.byte	0x05
	.zero		1


	//   ....[29]....
        /*086c*/ 	.word	0x00004f80
        /*0870*/ 	.word	0x000000ff
        /*0874*/ 	.word	0x0002a850
        /*0878*/ 	.short	0x010a
        /*087a*/ 	.byte	0x05
	.zero		1


	//   ....[30]....
        /*087c*/ 	.word	0x000052a0
        /*0880*/ 	.word	0x000000ff
        /*0884*/ 	.word	0x00000000
        /*0888*/ 	.short	0x0101
        /*088a*/ 	.byte	0x06
	.zero		1


	//   ....[31]....
        /*088c*/ 	.word	0x00007190
        /*0890*/ 	.word	0x000000ff
        /*0894*/ 	.word	0x00000000
        /*0898*/ 	.short	0x0101
        /*089a*/ 	.byte	0x05
	.zero		1


	//   ....[32]....
        /*089c*/ 	.word	0x00007610
        /*08a0*/ 	.word	0x000000ff
        /*08a4*/ 	.word	0x0002a830
        /*08a8*/ 	.short	0x010a
        /*08aa*/ 	.byte	0x06
	.zero		1


	//   ....[33]....
        /*08ac*/ 	.word	0x00007650
        /*08b0*/ 	.word	0x000000ff
        /*08b4*/ 	.word	0x0002a830
        /*08b8*/ 	.short	0x010a
        /*08ba*/ 	.byte	0x06
	.zero		1


	//   ....[34]....
        /*08bc*/ 	.word	0x00007f10
        /*08c0*/ 	.word	0x000000ff
        /*08c4*/ 	.word	0x0002a850
        /*08c8*/ 	.short	0x010a
        /*08ca*/ 	.byte	0x05
	.zero		1


	//   ....[35]....
        /*08cc*/ 	.word	0x00007f50
        /*08d0*/ 	.word	0x000000ff
        /*08d4*/ 	.word	0x0002a850
        /*08d8*/ 	.short	0x010a
        /*08da*/ 	.byte	0x05
	.zero		1


	//   ....[36]....
        /*08dc*/ 	.word	0x00008290
        /*08e0*/ 	.word	0x000000ff
        /*08e4*/ 	.word	0x00000000
        /*08e8*/ 	.short	0x0101
        /*08ea*/ 	.byte	0x06
	.zero		1


	//   ....[37]....
        /*08ec*/ 	.word	0x00008ff0
        /*08f0*/ 	.word	0x000000ff
        /*08f4*/ 	.word	0x00000000
        /*08f8*/ 	.short	0x0101
        /*08fa*/ 	.byte	0x05
	.zero		1


	//   ....[38]....
        /*08fc*/ 	.word	0x000092a0
        /*0900*/ 	.word	0x000000ff
        /*0904*/ 	.word	0x0002a830
        /*0908*/ 	.short	0x010a
        /*090a*/ 	.byte	0x05
	.zero		1


	//   ....[39]....
        /*090c*/ 	.word	0x000092e0
        /*0910*/ 	.word	0x000000ff
        /*0914*/ 	.word	0x0002a830
        /*0918*/ 	.short	0x010a
        /*091a*/ 	.byte	0x05
	.zero		1


	//   ....[40]....
        /*091c*/ 	.word	0x00009ba0
        /*0920*/ 	.word	0x000000ff
        /*0924*/ 	.word	0x0002a850
        /*0928*/ 	.short	0x010a
        /*092a*/ 	.byte	0x05
	.zero		1


	//   ....[41]....
        /*092c*/ 	.word	0x00009be0
        /*0930*/ 	.word	0x000000ff
        /*0934*/ 	.word	0x0002a850
        /*0938*/ 	.short	0x010a
        /*093a*/ 	.byte	0x05
	.zero		1


	//   ....[42]....
        /*093c*/ 	.word	0x00009ee0
        /*0940*/ 	.word	0x000000ff
        /*0944*/ 	.word	0x00000000
        /*0948*/ 	.short	0x0101
        /*094a*/ 	.byte	0x04
	.zero		1


	//   ....[43]....
        /*094c*/ 	.word	0x0000bdf0
        /*0950*/ 	.word	0x000000ff
        /*0954*/ 	.word	0x00000000
        /*0958*/ 	.short	0x0101
        /*095a*/ 	.byte	0x05
	.zero		1


	//   ....[44]....
        /*095c*/ 	.word	0x0000c3a0
        /*0960*/ 	.word	0x000000ff
        /*0964*/ 	.word	0x0002a850
        /*0968*/ 	.short	0x010a
        /*096a*/ 	.byte	0x05
	.zero		1


	//   ....[45]....
        /*096c*/ 	.word	0x0000c3e0
        /*0970*/ 	.word	0x000000ff
        /*0974*/ 	.word	0x0002a850
        /*0978*/ 	.short	0x010a
        /*097a*/ 	.byte	0x05
	.zero		1


	//   ....[46]....
        /*097c*/ 	.word	0x0000c8b0
        /*0980*/ 	.word	0x000000ff
        /*0984*/ 	.word	0x00000000
        /*0988*/ 	.short	0x0101
        /*098a*/ 	.byte	0x04
	.zero		1


	//   ....[47]....
        /*098c*/ 	.word	0x0000dbd0
        /*0990*/ 	.word	0x00000017
        /*0994*/ 	.word	0x00000000
        /*0998*/ 	.short	0x0101
        /*099a*/ 	.byte	0x3f
	.zero		1


	//   ....[48]....
        /*099c*/ 	.word	0x0000ffa0
        /*09a0*/ 	.word	0x00000000
        /*09a4*/ 	.word	0x0002a840
        /*09a8*/ 	.short	0x010a
        /*09aa*/ 	.byte	0x3f
	.zero		1


	//   ....[49]....
        /*09ac*/ 	.word	0x000105b0
        /*09b0*/ 	.word	0x00000000
        /*09b4*/ 	.word	0x0002a830
        /*09b8*/ 	.short	0x0107
        /*09ba*/ 	.byte	0x3f
	.zero		1


	//   ....[50]....
        /*09bc*/ 	.word	0x00010660
        /*09c0*/ 	.word	0x00000000
        /*09c4*/ 	.word	0x0002a830
        /*09c8*/ 	.short	0x0101
        /*09ca*/ 	.byte	0x3f
	.zero		1


	//   ....[51]....
        /*09cc*/ 	.word	0x00011090
        /*09d0*/ 	.word	0x00000010
        /*09d4*/ 	.word	0x0002a800
        /*09d8*/ 	.short	0x0107
        /*09da*/ 	.byte	0x3f
	.zero		1


	//   ....[52]....
        /*09dc*/ 	.word	0x00011180
        /*09e0*/ 	.word	0x00000010
        /*09e4*/ 	.word	0x0002a800
        /*09e8*/ 	.short	0x0101
        /*09ea*/ 	.byte	0x3f
	.zero		1


	//   ....[53]....
        /*09ec*/ 	.word	0x000111a0
        /*09f0*/ 	.word	0x00000010
        /*09f4*/ 	.word	0x0002a820
        /*09f8*/ 	.short	0x010a
        /*09fa*/ 	.byte	0x3f
	.zero		1


	//   ....[54]....
        /*09fc*/ 	.word	0x000114f0
        /*0a00*/ 	.word	0x00000006
        /*0a04*/ 	.word	0x0002a840
        /*0a08*/ 	.short	0x010a
        /*0a0a*/ 	.byte	0x3f
	.zero		1


	//   ....[55]....
        /*0a0c*/ 	.word	0x000119c0
        /*0a10*/ 	.word	0x00000006
        /*0a14*/ 	.word	0x0002a830
        /*0a18*/ 	.short	0x0107
        /*0a1a*/ 	.byte	0x3f
	.zero		1


	//   ....[56]....
        /*0a1c*/ 	.word	0x00011a70
        /*0a20*/ 	.word	0x00000006
        /*0a24*/ 	.word	0x0002a830
        /*0a28*/ 	.short	0x0101
        /*0a2a*/ 	.byte	0x3f
	.zero		1


	//   ....[57]....
        /*0a2c*/ 	.word	0x00011ad0
        /*0a30*/ 	.word	0x00000006
        /*0a34*/ 	.word	0x0002a860
        /*0a38*/ 	.short	0x010a
        /*0a3a*/ 	.byte	0x3f
	.zero		1


	//   ....[58]....
        /*0a3c*/ 	.word	0x00011f00
        /*0a40*/ 	.word	0x00000006
        /*0a44*/ 	.word	0x0002a850
        /*0a48*/ 	.short	0x0107
        /*0a4a*/ 	.byte	0x3f
	.zero		1


	//   ....[59]....
        /*0a4c*/ 	.word	0x00012040
        /*0a50*/ 	.word	0x00000006
        /*0a54*/ 	.word	0x0002a850
        /*0a58*/ 	.short	0x0101
        /*0a5a*/ 	.byte	0x3f
	.zero		1


	//   ....[60]....
        /*0a5c*/ 	.word	0x000122c0
        /*0a60*/ 	.word	0x00000004
        /*0a64*/ 	.word	0x0002a860
        /*0a68*/ 	.short	0x010a
        /*0a6a*/ 	.byte	0x3f
	.zero		1


	//   ....[61]....
        /*0a6c*/ 	.word	0x000126c0
        /*0a70*/ 	.word	0x00000004
        /*0a74*/ 	.word	0x0002a850
        /*0a78*/ 	.short	0x0107
        /*0a7a*/ 	.byte	0x3f
	.zero		1


	//   ....[62]....
        /*0a7c*/ 	.word	0x00012770
        /*0a80*/ 	.word	0x00000004
        /*0a84*/ 	.word	0x0002a850
        /*0a88*/ 	.short	0x0101
        /*0a8a*/ 	.byte	0x3f
	.zero		1


	//   ....[63]....
        /*0a8c*/ 	.word	0x00012a10
        /*0a90*/ 	.word	0x00000004
        /*0a94*/ 	.word	0x0002a820
        /*0a98*/ 	.short	0x010a
        /*0a9a*/ 	.byte	0x3f
	.zero		1


	//   ....[64]....
        /*0a9c*/ 	.word	0x00012bb0
        /*0aa0*/ 	.word	0x00000005
        /*0aa4*/ 	.word	0x0002a840
        /*0aa8*/ 	.short	0x010a
        /*0aaa*/ 	.byte	0x3f
	.zero		1


	//   ....[65]....
        /*0aac*/ 	.word	0x00012c50
        /*0ab0*/ 	.word	0x00000017
        /*0ab4*/ 	.word	0x0002a840
        /*0ab8*/ 	.short	0x010a
        /*0aba*/ 	.byte	0x3f
	.zero		1


	//   ....[66]....
        /*0abc*/ 	.word	0x00012c90
        /*0ac0*/ 	.word	0x00000005
        /*0ac4*/ 	.word	0x0002a860
        /*0ac8*/ 	.short	0x010a
        /*0aca*/ 	.byte	0x3f
	.zero		1


	//   ....[67]....
        /*0acc*/ 	.word	0x00012cd0
        /*0ad0*/ 	.word	0x00000017
        /*0ad4*/ 	.word	0x0002a860
        /*0ad8*/ 	.short	0x010a
        /*0ada*/ 	.byte	0x3f
	.zero		1


	//   ....[68]....
        /*0adc*/ 	.word	0x00012d40
        /*0ae0*/ 	.word	0x00000003
        /*0ae4*/ 	.word	0x0002a800
        /*0ae8*/ 	.short	0x010a
        /*0aea*/ 	.byte	0x3f
	.zero		1


	//   ....[69]....
        /*0aec*/ 	.word	0x00012d90
        /*0af0*/ 	.word	0x00000003
        /*0af4*/ 	.word	0x0002a830
        /*0af8*/ 	.short	0x010a
        /*0afa*/ 	.byte	0x3f
	.zero		1


	//   ....[70]....
        /*0afc*/ 	.word	0x00012df0
        /*0b00*/ 	.word	0x0000000a
        /*0b04*/ 	.word	0x0002a830
        /*0b08*/ 	.short	0x010a
        /*0b0a*/ 	.byte	0x3f
	.zero		1


	//   ....[71]....
        /*0b0c*/ 	.word	0x00012e50
        /*0b10*/ 	.word	0x00000009
        /*0b14*/ 	.word	0x0002a850
        /*0b18*/ 	.short	0x010a
        /*0b1a*/ 	.byte	0x3f
	.zero		1


	//   ....[72]....
        /*0b1c*/ 	.word	0x00012eb0
        /*0b20*/ 	.word	0x0000000a
        /*0b24*/ 	.word	0x0002a830
        /*0b28*/ 	.short	0x010a
        /*0b2a*/ 	.byte	0x3f
	.zero		1


	//   ....[73]....
        /*0b2c*/ 	.word	0x00012f10
        /*0b30*/ 	.word	0x00000009
        /*0b34*/ 	.word	0x0002a850
        /*0b38*/ 	.short	0x010a
        /*0b3a*/ 	.byte	0x3f
	.zero		1


	//   ....[74]....
        /*0b3c*/ 	.word	0x00012f70
        /*0b40*/ 	.word	0x0000000a
        /*0b44*/ 	.word	0x0002a830
        /*0b48*/ 	.short	0x010a
        /*0b4a*/ 	.byte	0x3f
	.zero		1


	//   ....[75]....
        /*0b4c*/ 	.word	0x00012fd0
        /*0b50*/ 	.word	0x00000009
        /*0b54*/ 	.word	0x0002a850
        /*0b58*/ 	.short	0x010a
        /*0b5a*/ 	.byte	0x3f
	.zero		1


	//   ....[76]....
        /*0b5c*/ 	.word	0x00013030
        /*0b60*/ 	.word	0x00000005
        /*0b64*/ 	.word	0x0002a850
        /*0b68*/ 	.short	0x010a
        /*0b6a*/ 	.byte	0x3f
	.zero		1


	//   ....[77]....
        /*0b6c*/ 	.word	0x00013130
        /*0b70*/ 	.word	0x00000000
        /*0b74*/ 	.word	0x0002a840
        /*0b78*/ 	.short	0x010a
        /*0b7a*/ 	.byte	0x3f
	.zero		1


	//   ....[78]....
        /*0b7c*/ 	.word	0x000143c0
        /*0b80*/ 	.word	0x00000010
        /*0b84*/ 	.word	0x0002a820
        /*0b88*/ 	.short	0x010a
        /*0b8a*/ 	.byte	0x3f
	.zero		1


	//   ....[79]....
        /*0b8c*/ 	.word	0x00014410
        /*0b90*/ 	.word	0x00000006
        /*0b94*/ 	.word	0x0002a840
        /*0b98*/ 	.short	0x010a
        /*0b9a*/ 	.byte	0x3f
	.zero		1


	//   ....[80]....
        /*0b9c*/ 	.word	0x00014b40
        /*0ba0*/ 	.word	0x00000006
        /*0ba4*/ 	.word	0x0002a860
        /*0ba8*/ 	.short	0x010a
        /*0baa*/ 	.byte	0x3f
	.zero		1


	//   ....[81]....
        /*0bac*/ 	.word	0x000152e0
        /*0bb0*/ 	.word	0x00000004
        /*0bb4*/ 	.word	0x0002a860
        /*0bb8*/ 	.short	0x010a
        /*0bba*/ 	.byte	0x3f
	.zero		1


	//   ....[82]....
        /*0bbc*/ 	.word	0x00015bf0
        /*0bc0*/ 	.word	0x00000004
        /*0bc4*/ 	.word	0x0002a820
        /*0bc8*/ 	.short	0x010a
        /*0bca*/ 	.byte	0x3f
	.zero		1


	//   ....[83]....
        /*0bcc*/ 	.word	0x00015d90
        /*0bd0*/ 	.word	0x00000005
        /*0bd4*/ 	.word	0x0002a840
        /*0bd8*/ 	.short	0x010a
        /*0bda*/ 	.byte	0x3f
	.zero		1


	//   ....[84]....
        /*0bdc*/ 	.word	0x00015de0
        /*0be0*/ 	.word	0x00000017
        /*0be4*/ 	.word	0x0002a840
        /*0be8*/ 	.short	0x010a
        /*0bea*/ 	.byte	0x3f
	.zero		1


	//   ....[85]....
        /*0bec*/ 	.word	0x00015e30
        /*0bf0*/ 	.word	0x00000005
        /*0bf4*/ 	.word	0x0002a860
        /*0bf8*/ 	.short	0x010a
        /*0bfa*/ 	.byte	0x3f
	.zero		1


	//----- nvinfo : EIATTR_NUM_MBARRIERS
	.align		4
.L_178:
        /*0bfc*/ 	.byte	0x03, 0x38
        /*0bfe*/ 	.short	0x0016


	//----- nvinfo : EIATTR_EXIT_INSTR_OFFSETS
	.align		4
        /*0c00*/ 	.byte	0x04, 0x1c
        /*0c02*/ 	.short	(.L_180 - .L_179)


	//   ....[0]....
.L_179:
        /*0c04*/ 	.word	0x00000950


	//   ....[1]....
        /*0c08*/ 	.word	0x0000e8a0


	//   ....[2]....
        /*0c0c*/ 	.word	0x00012d20


	//----- nvinfo : EIATTR_MAX_THREADS
	.align		4
.L_180:
        /*0c10*/ 	.byte	0x04, 0x05
        /*0c12*/ 	.short	(.L_182 - .L_181)
.L_181:
        /*0c14*/ 	.word	0x00000180
        /*0c18*/ 	.word	0x00000001
        /*0c1c*/ 	.word	0x00000001


	//----- nvinfo : EIATTR_CRS_STACK_SIZE
	.align		4
.L_182:
        /*0c20*/ 	.byte	0x04, 0x1e
        /*0c22*/ 	.short	(.L_184 - .L_183)
.L_183:
        /*0c24*/ 	.word	0x00000000


	//----- nvinfo : EIATTR_CBANK_PARAM_SIZE
	.align		4
.L_184:
        /*0c28*/ 	.byte	0x03, 0x19
        /*0c2a*/ 	.short	0x0af0


	//----- nvinfo : EIATTR_PARAM_CBANK
	.align		4
        /*0c2c*/ 	.byte	0x04, 0x0a
        /*0c2e*/ 	.short	(.L_186 - .L_185)
	.align		4
.L_185:
        /*0c30*/ 	.word	index@(.nv.constant0._ZN7cutlass13device_kernelIN5flash11enable_sm90INS1_16FlashAttnFwdSm90INS1_25CollectiveMainloopFwdSm90ILi2EN4cute5tupleIJNS5_1CILi1EEES8_S8_EEENS6_IJNS7_ILi128EEENS7_ILi96EEENS7_ILi192EEEEEELi128ENS_6half_tEfNS_4arch4Sm90ELb0ELb1ELb0ELb0ELb1ELb0ELb0ELb1ELb1ELb1ELb0ELb0EEENS1_21CollectiveEpilogueFwdINS6_IJSA_SA_SB_EEES9_SE_SG_Li256ELb0ELb1ELb0ELb0EEENS1_30DynamicPersistentTileSchedulerILi256ELi128ELb0ELb1ELb1EEEEEEEEEvNT_6ParamsE)
        /*0c34*/ 	.short	0x0210
        /*0c36*/ 	.short	0x0af0


	//----- nvinfo : EIATTR_SW_WAR
	.align		4
.L_186:
        /*0c38*/ 	.byte	0x04, 0x36
        /*0c3a*/ 	.short	(.L_188 - .L_187)
.L_187:
        /*0c3c*/ 	.word	0x00000008
.L_188:


//--------------------- .nv.info._ZN7cutlass13device_kernelIN5flash11enable_sm90INS1_16FlashAttnFwdSm90INS1_25CollectiveMainloopFwdSm90ILi2EN4cute5tupleIJNS5_1CILi1EEES8_S8_EEENS6_IJNS7_ILi128EEENS7_ILi96EEENS7_ILi192EEEEEELi128ENS_6half_tEfNS_4arch4Sm90ELb0ELb1ELb0ELb1ELb1ELb0ELb0ELb1ELb1ELb1ELb0ELb0EEENS1_21CollectiveEpilogueFwdINS6_IJSA_SA_SB_EEES9_SE_SG_Li256ELb1ELb1ELb0ELb0EEENS1_36VarlenDynamicPersistentTileSchedulerILi128ELi96ELi256ELi128ELb0ELb1ELb1ELb1ELb0ELb1EEEEEEEEEvNT_6ParamsE --------------------------
	.section	.nv.info._ZN7cutlass13device_kernelIN5flash11enable_sm90INS1_16FlashAttnFwdSm90INS1_25CollectiveMainloopFwdSm90ILi2EN4cute5tupleIJNS5_1CILi1EEES8_S8_EEENS6_IJNS7_ILi128EEENS7_ILi96EEENS7_ILi192EEEEEELi128ENS_6half_tEfNS_4arch4Sm90ELb0ELb1ELb0ELb1ELb1ELb0ELb0ELb1ELb1ELb1ELb0ELb0EEENS1_21CollectiveEpilogueFwdINS6_IJSA_SA_SB_EEES9_SE_SG_Li256ELb1ELb1ELb0ELb0EEENS1_36VarlenDynamicPersistentTileSchedulerILi128ELi96ELi256ELi128ELb0ELb1ELb1ELb1ELb0ELb1EEEEEEEEEvNT_6ParamsE,"",@"SHT_CUDA_INFO"
	.sectionflags	@""
	.align	4


	//----- nvinfo : EIATTR_CUDA_API_VERSION
	.align		4
        /*0000*/ 	.byte	0x04, 0x37
        /*0002*/ 	.short	(.L_190 - .L_189)
.L_189:
        /*0004*/ 	.word	0x00000082


	//----- nvinfo : EIATTR_KPARAM_INFO
	.align		4
.L_190:
        /*0008*/ 	.byte	0x04, 0x17
        /*000a*/ 	.short	(.L_192 - .L_191)
.L_191:
        /*000c*/ 	.word	0x00000000
        /*0010*/ 	.short	0x0000
        /*0012*/ 	.short	0x0070
        /*0014*/ 	.byte	0x00, 0xf0, 0x01, 0x2a


	//----- nvinfo : EIATTR_SPARSE_MMA_MASK
	.align		4
.L_192:
        /*0018*/ 	.byte	0x03, 0x50
        /*001a*/ 	.short	0x0000


	//----- nvinfo : EIATTR_MAXREG_COUNT
	.align		4
        /*001c*/ 	.byte	0x03, 0x1b
        /*001e*/ 	.short	0x00a8


	//----- nvinfo : EIATTR_NUM_BARRIERS
	.align		4
        /*0020*/ 	.byte	0x02, 0x4c
        /*0022*/ 	.byte	0x09
	.zero		1


	//----- nvinfo : EIATTR_EXTERNS
	.align		4
        /*0024*/ 	.byte	0x04, 0x0f
        /*0026*/ 	.short	(.L_194 - .L_193)


	//   ....[0]....
	.align		4
.L_193:
        /*0028*/ 	.word	index@(__assertfail)


	//----- nvinfo : EIATTR_ANNOTATIONS
	.align		4
.L_194:
        /*002c*/ 	.byte	0x04, 0x55
        /*002e*/ 	.short	(.L_196 - .L_195)


	//   ....[0]....
.L_195:
        /* <DEDUP_REMOVED lines=19> */
        /*0154*/ 	.byte	0xc0, 0x45, 0x01, 0x00, 0x01, 0x00, 0x00, 0x00, 0x60, 0x47, 0x01, 0x00


	//----- nvinfo : EIATTR_MERCURY_ISA_VERSION
	.align		4
.L_196:
        /*0160*/ 	.byte	0x03, 0x5f
        /*0162*/ 	.short	0x0101


	//----- nvinfo : EIATTR_UNUSED_LOAD_BYTE_OFFSET
	.align		4
        /*0164*/ 	.byte	0x04, 0x44
        /*0166*/ 	.short	(.L_198 - .L_197)


	//   ....[0]....
.L_197:
        /*0168*/ 	.word	0x00000950
        /*016c*/ 	.word	0x0000fff0


	//   ....[1]....
        /*0170*/ 	.word	0x0000cd50
        /*0174*/ 	.word	0x0000fff0


	//----- nvinfo : EIATTR_INT_WARP_WIDE_INSTR_OFFSETS
	.align		4
.L_198:
        /*0178*/ 	.byte	0x04, 0x31
        /*017a*/ 	.short	(.L_200 - .L_199)


	//   ....[0]....
.L_199:
        /*017c*/ 	.word	0x000000c0


	//   ....[1]....
        /*0180*/ 	.word	0x000000d0


	//   ....[2]....
        /*0184*/ 	.word	0x00000170


	//   ....[3]....
        /*0188*/ 	.word	0x000102c0


	//   ....[4]....
        /*018c*/ 	.word	0x00010350


	//   ....[5]....
        /*0190*/ 	.word	0x000132c0


	//   ....[6]....
        /*0194*/ 	.word	0x00013350


	//----- nvinfo : EIATTR_COOP_GROUP_MASK_REGIDS
	.align		4
.L_200:
        /*0198*/ 	.byte	0x04, 0x29
        /*019a*/ 	.short	(.L_202 - .L_201)


	//   ....[0]....
.L_201:
        /*019c*/ 	.word	0xffffffff


	//   ....[1]....
        /*01a0*/ 	.word	0xffffffff


	//   ....[2]....
        /*01a4*/ 	.word	0xffffffff


	//   ....[3]....
        /*01a8*/ 	.word	0xffffffff


	//   ....[4]....
        /*01ac*/ 	.word	0xffffffff


	//   ....[5]....
        /*01b0*/ 	.word	0xffffffff


	//   ....[6]....
        /*01b4*/ 	.word	0xffffffff


	//   ....[7]....
        /*01b8*/ 	.word	0xffffffff


	//   ....[8]....
        /*01bc*/ 	.word	0xffffffff


	//   ....[9]....
        /*01c0*/ 	.word	0xffffffff


	//   ....[10]....
        /*01c4*/ 	.word	0xffffffff


	//   ....[11]....
        /*01c8*/ 	.word	0xffffffff


	//   ....[12]....
        /*01cc*/ 	.word	0xffffffff


	//   ....[13]....
        /*01d0*/ 	.word	0xffffffff


	//   ....[14]....
        /*01d4*/ 	.word	0xffffffff


	//   ....[15]....
        /*01d8*/ 	.word	0xffffffff


	//   ....[16]....
        /*01dc*/ 	.word	0xffffffff


	//   ....[17]....
        /*01e0*/ 	.word	0xffffffff


	//   ....[18]....
        /*01e4*/ 	.word	0xffffffff


	//   ....[19]....
        /*01e8*/ 	.word	0xffffffff


	//   ....[20]....
        /*01ec*/ 	.word	0xffffffff


	//   ....[21]....
        /*01f0*/ 	.word	0xffffffff


	//   ....[22]....
        /*01f4*/ 	.word	0xffffffff


	//   ....[23]....
        /*01f8*/ 	.word	0xffffffff


	//   ....[24]....
        /*01fc*/ 	.word	0xffffffff


	//   ....[25]....
        /*0200*/ 	.word	0xffffffff


	//   ....[26]....
        /*0204*/ 	.word	0xffffffff


	//   ....[27]....
        /*0208*/ 	.word	0xffffffff


	//   ....[28]....
        /*020c*/ 	.word	0xffffffff


	//   ....[29]....
        /*0210*/ 	.word	0xffffffff


	//   ....[30]....
        /*0214*/ 	.word	0xffffffff


	//   ....[31]....
        /*0218*/ 	.word	0xffffffff


	//   ....[32]....
        /*021c*/ 	.word	0xffffffff


	//   ....[33]....
        /*0220*/ 	.word	0xffffffff


	//   ....[34]....
        /*0224*/ 	.word	0xffffffff


	//   ....[35]....
        /*0228*/ 	.word	0xffffffff


	//   ....[36]....
        /*022c*/ 	.word	0xffffffff


	//   ....[37]....
        /*0230*/ 	.word	0xffffffff


	//   ....[38]....
        /*0234*/ 	.word	0xffffffff


	//   ....[39]....
        /*0238*/ 	.word	0xffffffff


	//   ....[40]....
        /*023c*/ 	.word	0xffffffff


	//   ....[41]....
        /*0240*/ 	.word	0xffffffff


	//   ....[42]....
        /*0244*/ 	.word	0xffffffff


	//   ....[43]....
        /*0248*/ 	.word	0xffffffff


	//   ....[44]....
        /*024c*/ 	.word	0xffffffff


	//   ....[45]....
        /*0250*/ 	.word	0xffffffff


	//   ....[46]....
        /*0254*/ 	.word	0xffffffff


	//   ....[47]....
        /*0258*/ 	.word	0xffffffff


	//   ....[48]....
        /*025c*/ 	.word	0xffffffff


	//   ....[49]....
        /*0260*/ 	.word	0xffffffff


	//   ....[50]....
        /*0264*/ 	.word	0xffffffff


	//   ....[51]....
        /*0268*/ 	.word	0xffffffff


	//   ....[52]....
        /*026c*/ 	.word	0xffffffff


	//   ....[53]....
        /*0270*/ 	.word	0xffffffff


	//   ....[54]....
        /*0274*/ 	.word	0xffffffff


	//   ....[55]....
        /*0278*/ 	.word	0xffffffff


	//   ....[56]....
        /*027c*/ 	.word	0xffffffff


	//   ....[57]....
        /*0280*/ 	.word	0xffffffff


	//   ....[58]....
        /*0284*/ 	.word	0xffffffff


	//   ....[59]....
        /*0288*/ 	.word	0xffffffff


	//   ....[60]....
        /*028c*/ 	.word	0xffffffff


	//   ....[61]....
        /*0290*/ 	.word	0xffffffff


	//   ....[62]....
        /*0294*/ 	.word	0xffffffff


	//   ....[63]....
        /*0298*/ 	.word	0xffffffff


	//   ....[64]....
        /*029c*/ 	.word	0xffffffff


	//   ....[65]....
        /*02a0*/ 	.word	0xffffffff


	//   ....[66]....
        /*02a4*/ 	.word	0xffffffff


	//   ....[67]....
        /*02a8*/ 	.word	0xffffffff


	//   ....[68]....
        /*02ac*/ 	.word	0xffffffff


	//   ....[69]....
        /*02b0*/ 	.word	0xffffffff


	//   ....[70]....
        /*02b4*/ 	.word	0xffffffff


	//   ....[71]....
        /*02b8*/ 	.word	0xffffffff


	//   ....[72]....
        /*02bc*/ 	.word	0xffffffff


	//   ....[73]....
        /*02c0*/ 	.word	0xffffffff


	//   ....[74]....
        /*02c4*/ 	.word	0xffffffff


	//   ....[75]....
        /*02c8*/ 	.word	0xffffffff


	//   ....[76]....
        /*02cc*/ 	.word	0xffffffff


	//   ....[77]....
        /*02d0*/ 	.word	0xffffffff


	//   ....[78]....
        /*02d4*/ 	.word	0xffffffff


	//   ....[79]....
        /*02d8*/ 	.word	0xffffffff


	//   ....[80]....
        /*02dc*/ 	.word	0xffffffff


	//   ....[81]....
        /*02e0*/ 	.word	0xffffffff


	//   ....[82]....
        /*02e4*/ 	.word	0xffffffff


	//   ....[83]....
        /*02e8*/ 	.word	0xffffffff


	//   ....[84]....
        /*02ec*/ 	.word	0xffffffff


	//   ....[85]....
        /*02f0*/ 	.word	0xffffffff


	//   ....[86]....
        /*02f4*/ 	.word	0xffffffff


	//   ....[87]....
        /*02f8*/ 	.word	0xffffffff


	//   ....[88]....
        /*02fc*/ 	.word	0xffffffff


	//   ....[89]....
        /*0300*/ 	.word	0xffffffff


	//   ....[90]....
        /*0304*/ 	.word	0xffffffff


	//   ....[91]....
        /*0308*/ 	.word	0xffffffff


	//   ....[92]....
        /*030c*/ 	.word	0xffffffff


	//   ....[93]....
        /*0310*/ 	.word	0xffffffff


	//   ....[94]....
        /*0314*/ 	.word	0xffffffff


	//   ....[95]....
        /*0318*/ 	.word	0xffffffff


	//   ....[96]....
        /*031c*/ 	.word	0xffffffff


	//   ....[97]....
        /*0320*/ 	.word	0xffffffff


	//   ....[98]....
        /*0324*/ 	.word	0xffffffff


	//   ....[99]....
        /*0328*/ 	.word	0xffffffff


	//   ....[100]....
        /*032c*/ 	.word	0xffffffff


	//   ....[101]....
        /*0330*/ 	.word	0xffffffff


	//   ....[102]....
        /*0334*/ 	.word	0xffffffff


	//   ....[103]....
        /*0338*/ 	.word	0xffffffff


	//   ....[104]....
        /*033c*/ 	.word	0xffffffff


	//   ....[105]....
        /*0340*/ 	.word	0xffffffff


	//   ....[106]....
        /*0344*/ 	.word	0xffffffff


	//   ....[107]....
        /*0348*/ 	.word	0xffffffff


	//   ....[108]....
        /*034c*/ 	.word	0xffffffff


	//   ....[109]....
        /*0350*/ 	.word	0xffffffff


	//   ....[110]....
        /*0354*/ 	.word	0xffffffff


	//   ....[111]....
        /*0358*/ 	.word	0xffffffff


	//   ....[112]....
        /*035c*/ 	.word	0xffffffff


	//   ....[113]....
        /*0360*/ 	.word	0xffffffff


	//   ....[114]....
        /*0364*/ 	.word	0xffffffff


	//   ....[115]....
        /*0368*/ 	.word	0xffffffff


	//   ....[116]....
        /*036c*/ 	.word	0xffffffff


	//   ....[117]....
        /*0370*/ 	.word	0xffffffff


	//   ....[118]....
        /*0374*/ 	.word	0xffffffff


	//   ....[119]....
        /*0378*/ 	.word	0xffffffff


	//   ....[120]....
        /*037c*/ 	.word	0xffffffff


	//   ....[121]....
        /*0380*/ 	.word	0xffffffff


	//   ....[122]....
        /*0384*/ 	.word	0xffffffff


	//   ....[123]....
        /*0388*/ 	.word	0xffffffff


	//   ....[124]....
        /*038c*/ 	.word	0xffffffff


	//   ....[125]....
        /*0390*/ 	.word	0xffffffff


	//   ....[126]....
        /*0394*/ 	.word	0xffffffff


	//   ....[127]....
        /*0398*/ 	.word	0xffffffff


	//   ....[128]....
        /*039c*/ 	.word	0xffffffff


	//   ....[129]....
        /*03a0*/ 	.word	0xffffffff


	//   ....[130]....
        /*03a4*/ 	.word	0xffffffff


	//   ....[131]....
        /*03a8*/ 	.word	0xffffffff


	//   ....[132]....
        /*03ac*/ 	.word	0xffffffff


	//   ....[133]....
        /*03b0*/ 	.word	0xffffffff


	//   ....[134]....
        /*03b4*/ 	.word	0xffffffff


	//   ....[135]....
        /*03b8*/ 	.word	0xffffffff


	//   ....[136]....
        /*03bc*/ 	.word	0xffffffff


	//   ....[137]....
        /*03c0*/ 	.word	0xffffffff


	//   ....[138]....
        /*03c4*/ 	.word	0xffffffff


	//   ....[139]....
        /*03c8*/ 	.word	0xffffffff


	//   ....[140]....
        /*03cc*/ 	.word	0xffffffff


	//   ....[141]....
        /*03d0*/ 	.word	0xffffffff


	//   ....[142]....
        /*03d4*/ 	.word	0xffffffff


	//   ....[143]....
        /*03d8*/ 	.word	0xffffffff


	//   ....[144]....
        /*03dc*/ 	.word	0xffffffff


	//   ....[145]....
        /*03e0*/ 	.word	0xffffffff


	//   ....[146]....
        /*03e4*/ 	.word	0xffffffff


	//   ....[147]....
        /*03e8*/ 	.word	0xffffffff


	//   ....[148]....
        /*03ec*/ 	.word	0xffffffff


	//   ....[149]....
        /*03f0*/ 	.word	0xffffffff


	//   ....[150]....
        /*03f4*/ 	.word	0xffffffff


	//   ....[151]....
        /*03f8*/ 	.word	0x0500000f


	//   ....[152]....
        /*03fc*/ 	.word	0x0500000f


	//   ....[153]....
        /*0400*/ 	.word	0x0500000f


	//   ....[154]....
        /*0404*/ 	.word	0x0500000f


	//   ....[155]....
        /*0408*/ 	.word	0x0500000f


	//   ....[156]....
        /*040c*/ 	.word	0x0500000f


	//   ....[157]....
        /*0410*/ 	.word	0x0500000f


	//   ....[158]....
        /*0414*/ 	.word	0x0500000f


	//   ....[159]....
        /*0418*/ 	.word	0x0500000f


	//   ....[160]....
        /*041c*/ 	.word	0x0500000f


	//   ....[161]....
        /*0420*/ 	.word	0x0500000f


	//   ....[162]....
        /*0424*/ 	.word	0x0500000f


	//   ....[163]....
        /*0428*/ 	.word	0x0500000f


	//   ....[164]....
        /*042c*/ 	.word	0x0500000f


	//   ....[165]....
        /*0430*/ 	.word	0x0500000f


	//   ....[166]....
        /*0434*/ 	.word	0x0500000f


	//   ....[167]....
        /*0438*/ 	.word	0x0500000f


	//   ....[168]....
        /*043c*/ 	.word	0x0500000f


	//   ....[169]....
        /*0440*/ 	.word	0x0500000f


	//   ....[170]....
        /*0444*/ 	.word	0x0500000f


	//   ....[171]....
        /*0448*/ 	.word	0x0500000f


	//   ....[172]....
        /*044c*/ 	.word	0x0500000f


	//   ....[173]....
        /*0450*/ 	.word	0x0500000f


	//   ....[174]....
        /*0454*/ 	.word	0x0500000f


	//   ....[175]....
        /*0458*/ 	.word	0x0500000f


	//   ....[176]....
        /*045c*/ 	.word	0x0500000f


	//   ....[177]....
        /*0460*/ 	.word	0x0500000f


	//   ....[178]....
        /*0464*/ 	.word	0x0500000f


	//   ....[179]....
        /*0468*/ 	.word	0x0500000f


	//   ....[180]....
        /*046c*/ 	.word	0x0500000f


	//   ....[181]....
        /*0470*/ 	.word	0x0500000f


	//   ....[182]....
        /*0474*/ 	.word	0x0500000f


	//   ....[183]....
        /*0478*/ 	.word	0x0500000f


	//   ....[184]....
        /*047c*/ 	.word	0x0500000f


	//   ....[185]....
        /*0480*/ 	.word	0x0500000f


	//   ....[186]....
        /*0484*/ 	.word	0x0500000f


	//   ....[187]....
        /*0488*/ 	.word	0x0500000f


	//   ....[188]....
        /*048c*/ 	.word	0x0500000f


	//   ....[189]....
        /*0490*/ 	.word	0x0500000f


	//   ....[190]....
        /*0494*/ 	.word	0x0500000f


	//   ....[191]....
        /*0498*/ 	.word	0x0500000f


	//   ....[192]....
        /*049c*/ 	.word	0x0500000f


	//   ....[193]....
        /*04a0*/ 	.word	0x0500000f


	//   ....[194]....
        /*04a4*/ 	.word	0x0500000f


	//   ....[195]....
        /*04a8*/ 	.word	0x0500000f


	//   ....[196]....
        /*04ac*/ 	.word	0x0500000f


	//   ....[197]....
        /*04b0*/ 	.word	0x0500000f


	//   ....[198]....
        /*04b4*/ 	.word	0x0500000f


	//   ....[199]....
        /*04b8*/ 	.word	0x0500000f


	//   ....[200]....
        /*04bc*/ 	.word	0x0500000f


	//   ....[201]....
        /*04c0*/ 	.word	0x0500000f


	//   ....[202]....
        /*04c4*/ 	.word	0x0500000f


	//   ....[203]....
        /*04c8*/ 	.word	0x0500000f


	//   ....[204]....
        /*04cc*/ 	.word	0x0500000f


	//   ....[205]....
        /*04d0*/ 	.word	0x0500000f


	//   ....[206]....
        /*04d4*/ 	.word	0x0500000f


	//   ....[207]....
        /*04d8*/ 	.word	0x0500000f


	//   ....[208]....
        /*04dc*/ 	.word	0x0500000f


	//   ....[209]....
        /*04e0*/ 	.word	0x0500000f


	//   ....[210]....
        /*04e4*/ 	.word	0x0500000f


	//   ....[211]....
        /*04e8*/ 	.word	0x0500000f


	//   ....[212]....
        /*04ec*/ 	.word	0x0500000f


	//   ....[213]....
        /*04f0*/ 	.word	0x0500000f


	//   ....[214]....
        /*04f4*/ 	.word	0x0500000f


	//   ....[215]....
        /*04f8*/ 	.word	0x0500000f


	//   ....[216]....
        /*04fc*/ 	.word	0x0500000f


	//   ....[217]....
        /*0500*/ 	.word	0x0500000f


	//   ....[218]....
        /*0504*/ 	.word	0x0500000f


	//   ....[219]....
        /*0508*/ 	.word	0x0500000f


	//   ....[220]....
        /*050c*/ 	.word	0x0500000f


	//   ....[221]....
        /*0510*/ 	.word	0x0500000f


	//   ....[222]....
        /*0514*/ 	.word	0x0500000f


	//   ....[223]....
        /*0518*/ 	.word	0x0500000f


	//   ....[224]....
        /*051c*/ 	.word	0x0500000f


	//   ....[225]....
        /*0520*/ 	.word	0x0500000f


	//   ....[226]....
        /*0524*/ 	.word	0x0500000f


	//   ....[227]....
        /*0528*/ 	.word	0x0500000f


	//   ....[228]....
        /*052c*/ 	.word	0x0500000f


	//   ....[229]....
        /*0530*/ 	.word	0x0500000f


	//   ....[230]....
        /*0534*/ 	.word	0x0500000f


	//   ....[231]....
        /*0538*/ 	.word	0x0500000f


	//   ....[232]....
        /*053c*/ 	.word	0x0500000f


	//   ....[233]....
        /*0540*/ 	.word	0x0500000f


	//----- nvinfo : EIATTR_COOP_GROUP_INSTR_OFFSETS
	.align		4
.L_202:
        /*0544*/ 	.byte	0x04, 0x28
        /*0546*/ 	.short	(.L_204 - .L_203)


	//   ....[0]....
.L_203:
        /*0548*/ 	.word	0x00000070


	//   ....[1]....
        /*054c*/ 	.word	0x000000b0


	//   ....[2]....
        /*0550*/ 	.word	0x000002d0


	//   ....[3]....
        /*0554*/ 	.word	0x00000430


	//   ....[4]....
        /*0558*/ 	.word	0x00000550


	//   ....[5]....
        /*055c*/ 	.word	0x000006b0


	//   ....[6]....
        /*0560*/ 	.word	0x00001780


	//   ....[7]....
        /*0564*/ 	.word	0x00002250


	//   ....[8]....
        /*0568*/ 	.word	0x00002b40


	//   ....[9]....
        /*056c*/ 	.word	0x000031a0


	//   ....[10]....
        /*0570*/ 	.word	0x000032b0


	//   ....[11]....
        /*0574*/ 	.word	0x00003800


	//   ....[12]....
        /*0578*/ 	.word	0x000038b0


	//   ....[13]....
        /*057c*/ 	.word	0x00005330


	//   ....[14]....
        /*0580*/ 	.word	0x00005530


	//   ....[15]....
        /*0584*/ 	.word	0x00006280


	//   ....[16]....
        /*0588*/ 	.word	0x000064d0


	//   ....[17]....
        /*058c*/ 	.word	0x000068f0


	//   ....[18]....
        /*0590*/ 	.word	0x00006960


	//   ....[19]....
        /*0594*/ 	.word	0x00008580


	//   ....[20]....
        /*0598*/ 	.word	0x00008590


	//   ....[21]....
        /*059c*/ 	.word	0x000085c0


	//   ....[22]....
        /*05a0*/ 	.word	0x000085d0


	//   ....[23]....
        /*05a4*/ 	.word	0x00009fa0


	//   ....[24]....
        /*05a8*/ 	.word	0x0000a1a0


	//   ....[25]....
        /*05ac*/ 	.word	0x0000aef0


	//   ....[26]....
        /*05b0*/ 	.word	0x0000b010


	//   ....[27]....
        /*05b4*/ 	.word	0x0000b5b0


	//   ....[28]....
        /*05b8*/ 	.word	0x0000b620


	//   ....[29]....
        /*05bc*/ 	.word	0x0000c4b0


	//   ....[30]....
        /*05c0*/ 	.word	0x0000c4e0


	//   ....[31]....
        /*05c4*/ 	.word	0x0000c590


	//   ....[32]....
        /*05c8*/ 	.word	0x0000c5a0


	//   ....[33]....
        /*05cc*/ 	.word	0x0000d7c0


	//   ....[34]....
        /*05d0*/ 	.word	0x0000d800


	//   ....[35]....
        /*05d4*/ 	.word	0x0000d840


	//   ....[36]....
        /*05d8*/ 	.word	0x0000d870


	//   ....[37]....
        /*05dc*/ 	.word	0x0000ddd0


	//   ....[38]....
        /*05e0*/ 	.word	0x0000de10


	//   ....[39]....
        /*05e4*/ 	.word	0x0000ded0


	//   ....[40]....
        /*05e8*/ 	.word	0x0000def0


	//   ....[41]....
        /*05ec*/ 	.word	0x0000dfb0


	//   ....[42]....
        /*05f0*/ 	.word	0x0000dfd0


	//   ....[43]....
        /*05f4*/ 	.word	0x0000e0a0


	//   ....[44]....
        /*05f8*/ 	.word	0x0000e0c0


	//   ....[45]....
        /*05fc*/ 	.word	0x0000e8d0


	//   ....[46]....
        /*0600*/ 	.word	0x0000e8f0


	//   ....[47]....
        /*0604*/ 	.word	0x0000e9b0


	//   ....[48]....
        /*0608*/ 	.word	0x0000e9d0


	//   ....[49]....
        /*060c*/ 	.word	0x0000ea90


	//   ....[50]....
        /*0610*/ 	.word	0x0000eab0


	//   ....[51]....
        /*0614*/ 	.word	0x0000eb80


	//   ....[52]....
        /*0618*/ 	.word	0x0000eba0


	//   ....[53]....
        /*061c*/ 	.word	0x0000ece0


	//   ....[54]....
        /*0620*/ 	.word	0x0000eed0


	//   ....[55]....
        /*0624*/ 	.word	0x0000ef00


	//   ....[56]....
        /*0628*/ 	.word	0x0000ef30


	//   ....[57]....
        /*062c*/ 	.word	0x0000ef60


	//   ....[58]....
        /*0630*/ 	.word	0x0000ef90


	//   ....[59]....
        /*0634*/ 	.word	0x0000efc0


	//   ....[60]....
        /*0638*/ 	.word	0x0000f110


	//   ....[61]....
        /*063c*/ 	.word	0x0000f140


	//   ....[62]....
        /*0640*/ 	.word	0x0000f170


	//   ....[63]....
        /*0644*/ 	.word	0x0000f1a0


	//   ....[64]....
        /*0648*/ 	.word	0x0000f1d0


	//   ....[65]....
        /*064c*/ 	.word	0x0000f200


	//   ....[66]....
        /*0650*/ 	.word	0x0000f290


	//   ....[67]....
        /*0654*/ 	.word	0x0000f2f0


	//   ....[68]....
        /*0658*/ 	.word	0x0000f380


	//   ....[69]....
        /*065c*/ 	.word	0x00010fd0


	//   ....[70]....
        /*0660*/ 	.word	0x00010ff0


	//   ....[71]....
        /*0664*/ 	.word	0x000110a0


	//   ....[72]....
        /*0668*/ 	.word	0x000110c0


	//   ....[73]....
        /*066c*/ 	.word	0x00011160


	//   ....[74]....
        /*0670*/ 	.word	0x00011180


	//   ....[75]....
        /*0674*/ 	.word	0x00011220


	//   ....[76]....
        /*0678*/ 	.word	0x00011240


	//   ....[77]....
        /*067c*/ 	.word	0x000112e0


	//   ....[78]....
        /*0680*/ 	.word	0x00011300


	//   ....[79]....
        /*0684*/ 	.word	0x00011310


	//   ....[80]....
        /*0688*/ 	.word	0x000113a0


	//   ....[81]....
        /*068c*/ 	.word	0x00011b20


	//   ....[82]....
        /*0690*/ 	.word	0x00011b50


	//   ....[83]....
        /*0694*/ 	.word	0x00011b70


	//   ....[84]....
        /*0698*/ 	.word	0x00011c00


	//   ....[85]....
        /*069c*/ 	.word	0x00011c10


	//   ....[86]....
        /*06a0*/ 	.word	0x00011cb0


	//   ....[87]....
        /*06a4*/ 	.word	0x00011cc0


	//   ....[88]....
        /*06a8*/ 	.word	0x00011d60


	//   ....[89]....
        /*06ac*/ 	.word	0x00011d70


	//   ....[90]....
        /*06b0*/ 	.word	0x00011e10


	//   ....[91]....
        /*06b4*/ 	.word	0x00011e20


	//   ....[92]....
        /*06b8*/ 	.word	0x00011ec0


	//   ....[93]....
        /*06bc*/ 	.word	0x00011ed0


	//   ....[94]....
        /*06c0*/ 	.word	0x00011f70


	//   ....[95]....
        /*06c4*/ 	.word	0x00011f80


	//   ....[96]....
        /*06c8*/ 	.word	0x00011f90


	//   ....[97]....
        /*06cc*/ 	.word	0x00012790


	//   ....[98]....
        /*06d0*/ 	.word	0x000127a0


	//   ....[99]....
        /*06d4*/ 	.word	0x000127c0


	//   ....[100]....
        /*06d8*/ 	.word	0x00012840


	//   ....[101]....
        /*06dc*/ 	.word	0x00012850


	//   ....[102]....
        /*06e0*/ 	.word	0x000128b0


	//   ....[103]....
        /*06e4*/ 	.word	0x000128e0


	//   ....[104]....
        /*06e8*/ 	.word	0x00012920


	//   ....[105]....
        /*06ec*/ 	.word	0x00012950


	//   ....[106]....
        /*06f0*/ 	.word	0x00012990


	//   ....[107]....
        /*06f4*/ 	.word	0x000129c0


	//   ....[108]....
        /*06f8*/ 	.word	0x00012a00


	//   ....[109]....
        /*06fc*/ 	.word	0x00012c80


	//   ....[110]....
        /*0700*/ 	.word	0x00012ca0


	//   ....[111]....
        /*0704*/ 	.word	0x00012d30


	//   ....[112]....
        /*0708*/ 	.word	0x00012d40


	//   ....[113]....
        /*070c*/ 	.word	0x00012db0


	//   ....[114]....
        /*0710*/ 	.word	0x00012dc0


	//   ....[115]....
        /*0714*/ 	.word	0x00012e30


	//   ....[116]....
        /*0718*/ 	.word	0x00012e40


	//   ....[117]....
        /*071c*/ 	.word	0x00012eb0


	//   ....[118]....
        /*0720*/ 	.word	0x00012ec0


	//   ....[119]....
        /*0724*/ 	.word	0x00012ed0


	//   ....[120]....
        /*0728*/ 	.word	0x00012f40


	//   ....[121]....
        /*072c*/ 	.word	0x000134d0


	//   ....[122]....
        /*0730*/ 	.word	0x000134f0


	//   ....[123]....
        /*0734*/ 	.word	0x00013500


	//   ....[124]....
        /*0738*/ 	.word	0x00013510


	//   ....[125]....
        /*073c*/ 	.word	0x00013580


	//   ....[126]....
        /*0740*/ 	.word	0x000135a0


	//   ....[127]....
        /*0744*/ 	.word	0x00013610


	//   ....[128]....
        /*0748*/ 	.word	0x00013630


	//   ....[129]....
        /*074c*/ 	.word	0x00013690


	//   ....[130]....
        /*0750*/ 	.word	0x000136b0


	//   ....[131]....
        /*0754*/ 	.word	0x00013700


	//   ....[132]....
        /*0758*/ 	.word	0x00013720


	//   ....[133]....
        /*075c*/ 	.word	0x00013b30


	//   ....[134]....
        /*0760*/ 	.word	0x00013b60


	//   ....[135]....
        /*0764*/ 	.word	0x00013b90


	//   ....[136]....
        /*0768*/ 	.word	0x00013bc0


	//   ....[137]....
        /*076c*/ 	.word	0x00013bf0


	//   ....[138]....
        /*0770*/ 	.word	0x00013c20


	//   ....[139]....
        /*0774*/ 	.word	0x00013c50


	//   ....[140]....
        /*0778*/ 	.word	0x00013c80


	//   ....[141]....
        /*077c*/ 	.word	0x00013e00


	//   ....[142]....
        /*0780*/ 	.word	0x00013e30


	//   ....[143]....
        /*0784*/ 	.word	0x00013e60


	//   ....[144]....
        /*0788*/ 	.word	0x00013e90


	//   ....[145]....
        /*078c*/ 	.word	0x00013ec0


	//   ....[146]....
        /*0790*/ 	.word	0x00013ef0


	//   ....[147]....
        /*0794*/ 	.word	0x00013fb0


	//   ....[148]....
        /*0798*/ 	.word	0x00013fd0


	//   ....[149]....
        /*079c*/ 	.word	0x00014040


	//   ....[150]....
        /*07a0*/ 	.word	0x000146e0


	//   ....[151]....
        /*07a4*/ 	.word	0x00014d50


	//   ....[152]....
        /*07a8*/ 	.word	0x00014e40


	//   ....[153]....
        /*07ac*/ 	.word	0x00014ee0


	//   ....[154]....
        /*07b0*/ 	.word	0x00014f40


	//   ....[155]....
        /*07b4*/ 	.word	0x00015050


	//   ....[156]....
        /*07b8*/ 	.word	0x000150c0


	//   ....[157]....
        /*07bc*/ 	.word	0x000151d0


	//   ....[158]....
        /*07c0*/ 	.word	0x00015240


	//   ....[159]....
        /*07c4*/ 	.word	0x00015350


	//   ....[160]....
        /*07c8*/ 	.word	0x000153c0


	//   ....[161]....
        /*07cc*/ 	.word	0x000154d0


	//   ....[162]....
        /*07d0*/ 	.word	0x00015540


	//   ....[163]....
        /*07d4*/ 	.word	0x000155e0


	//   ....[164]....
        /*07d8*/ 	.word	0x000156f0


	//   ....[165]....
        /*07dc*/ 	.word	0x00015760


	//   ....[166]....
        /*07e0*/ 	.word	0x000157c0


	//   ....[167]....
        /*07e4*/ 	.word	0x000158b0


	//   ....[168]....
        /*07e8*/ 	.word	0x00015910


	//   ....[169]....
        /*07ec*/ 	.word	0x00015a20


	//   ....[170]....
        /*07f0*/ 	.word	0x00015a80


	//   ....[171]....
        /*07f4*/ 	.word	0x00015b90


	//   ....[172]....
        /*07f8*/ 	.word	0x00015bf0


	//   ....[173]....
        /*07fc*/ 	.word	0x00015d00


	//   ....[174]....
        /*0800*/ 	.word	0x00015d60


	//   ....[175]....
        /*0804*/ 	.word	0x00015e70


	//   ....[176]....
        /*0808*/ 	.word	0x00015ed0


	//   ....[177]....
        /*080c*/ 	.word	0x00015fe0


	//   ....[178]....
        /*0810*/ 	.word	0x00016040


	//   ....[179]....
        /*0814*/ 	.word	0x00016130


	//   ....[180]....
        /*0818*/ 	.word	0x00016260


	//   ....[181]....
        /*081c*/ 	.word	0x00016310


	//   ....[182]....
        /*0820*/ 	.word	0x00016390


	//   ....[183]....
        /*0824*/ 	.word	0x00016470


	//   ....[184]....
        /*0828*/ 	.word	0x000164d0


	//   ....[185]....
        /*082c*/ 	.word	0x000165a0


	//   ....[186]....
        /*0830*/ 	.word	0x00016600


	//   ....[187]....
        /*0834*/ 	.word	0x000166d0


	//   ....[188]....
        /*0838*/ 	.word	0x00016730


	//   ....[189]....
        /*083c*/ 	.word	0x00016800


	//   ....[190]....
        /*0840*/ 	.word	0x00016860


	//   ....[191]....
        /*0844*/ 	.word	0x00016930


	//   ....[192]....
        /*0848*/ 	.word	0x00016a20


	//   ....[193]....
        /*084c*/ 	.word	0x00016ac0


	//   ....[194]....
        /*0850*/ 	.word	0x00016b20


	//   ....[195]....
        /*0854*/ 	.word	0x00016c10


	//   ....[196]....
        /*0858*/ 	.word	0x00016c70


	//   ....[197]....
        /*085c*/ 	.word	0x00016d50


	//   ....[198]....
        /*0860*/ 	.word	0x00016db0


	//   ....[199]....
        /*0864*/ 	.word	0x00016e90


	//   ....[200]....
        /*0868*/ 	.word	0x00016ef0


	//   ....[201]....
        /*086c*/ 	.word	0x00016fd0


	//   ....[202]....
        /*0870*/ 	.word	0x00017030


	//   ....[203]....
        /*0874*/ 	.word	0x00017100


	//   ....[204]....
        /*0878*/ 	.word	0x00017230


	//   ....[205]....
        /*087c*/ 	.word	0x00017320


	//   ....[206]....
        /*0880*/ 	.word	0x000173c0


	//   ....[207]....
        /*0884*/ 	.word	0x00017490


	//   ....[208]....
        /*0888*/ 	.word	0x000174f0


	//   ....[209]....
        /*088c*/ 	.word	0x000175c0


	//   ....[210]....
        /*0890*/ 	.word	0x00017620


	//   ....[211]....
        /*0894*/ 	.word	0x00017700


	//   ....[212]....
        /*0898*/ 	.word	0x00017760


	//   ....[213]....
        /*089c*/ 	.word	0x00017830


	//   ....[214]....
        /*08a0*/ 	.word	0x00017890


	//   ....[215]....
        /*08a4*/ 	.word	0x00017950


	//   ....[216]....
        /*08a8*/ 	.word	0x000179e0


	//   ....[217]....
        /*08ac*/ 	.word	0x00017a80


	//   ....[218]....
        /*08b0*/ 	.word	0x00017ba0


	//   ....[219]....
        /*08b4*/ 	.word	0x00017c10


	//   ....[220]....
        /*08b8*/ 	.word	0x00017c80


	//   ....[221]....
        /*08bc*/ 	.word	0x00017cf0


	//   ....[222]....
        /*08c0*/ 	.word	0x00017d60


	//   ....[223]....
        /*08c4*/ 	.word	0x00017de0


	//   ....[224]....
        /*08c8*/ 	.word	0x00017e70


	//   ....[225]....
        /*08cc*/ 	.word	0x00017f00


	//   ....[226]....
        /*08d0*/ 	.word	0x00017f70


	//   ....[227]....
        /*08d4*/ 	.word	0x00017fe0


	//   ....[228]....
        /*08d8*/ 	.word	0x00018050


	//   ....[229]....
        /*08dc*/ 	.word	0x000180d0


	//   ....[230]....
        /*08e0*/ 	.word	0x00018140


	//   ....[231]....
        /*08e4*/ 	.word	0x000181e0


	//   ....[232]....
        /*08e8*/ 	.word	0x00018270


	//   ....[233]....
        /*08ec*/ 	.word	0x00018390


	//----- nvinfo : EIATTR_REG_RECONFIG
	.align		4
.L_204:
        /*08f0*/ 	.byte	0x01, 0x54
	.zero		2


	//----- nvinfo : EIATTR_SYSCALL_OFFSETS
	.align		4
        /*08f4*/ 	.byte	0x04, 0x46
        /*08f6*/ 	.short	(.L_206 - .L_205)


	//   ....[0]....
.L_205:
        /*08f8*/ 	.word	0x00001960


	//   ....[1]....
        /*08fc*/ 	.word	0x000104b0


	//   ....[2]....
        /*0900*/ 	.word	0x00010600


	//   ....[3]....
        /*0904*/ 	.word	0x000106f0


	//   ....[4]....
        /*0908*/ 	.word	0x000116f0


	//----- nvinfo : EIATTR_MBARRIER_INSTR_OFFSETS
	.align		4
.L_206:
        /*090c*/ 	.byte	0x04, 0x39
        /*090e*/ 	.short	(.L_208 - .L_207)


	//   ....[0]....
.L_207:
        /*0910*/ 	.word	0x00000180
        /*0914*/ 	.word	0x000000ff
        /*0918*/ 	.word	0x0002a800
        /*091c*/ 	.short	0x0100
        /*091e*/ 	.byte	0x08
	.zero		1


	//   ....[1]....
        /*0920*/ 	.word	0x00000190
        /*0924*/ 	.word	0x000000ff
        /*0928*/ 	.word	0x0002a820
        /*092c*/ 	.short	0x0100
        /*092e*/ 	.byte	0x08
	.zero		1


	//   ....[2]....
        /*0930*/ 	.word	0x00000280
        /*0934*/ 	.word	0x000000ff
        /*0938*/ 	.word	0x0002a830
        /*093c*/ 	.short	0x0100
        /*093e*/ 	.byte	0x08
	.zero		1


	//   ....[3]....
        /*0940*/ 	.word	0x00000290
        /*0944*/ 	.word	0x000000ff
        /*0948*/ 	.word	0x0002a840
        /*094c*/ 	.short	0x0100
        /*094e*/ 	.byte	0x08
	.zero		1


	//   ....[4]....
        /*0950*/ 	.word	0x000002a0
        /*0954*/ 	.word	0x000000ff
        /*0958*/ 	.word	0x0002a838
        /*095c*/ 	.short	0x0100
        /*095e*/ 	.byte	0x08
	.zero		1


	//   ....[5]....
        /*0960*/ 	.word	0x000002b0
        /*0964*/ 	.word	0x000000ff
        /*0968*/ 	.word	0x0002a848
        /*096c*/ 	.short	0x0100
        /*096e*/ 	.byte	0x08
	.zero		1


	//   ....[6]....
        /*0970*/ 	.word	0x000003e0
        /*0974*/ 	.word	0x000000ff
        /*0978*/ 	.word	0x0002a850
        /*097c*/ 	.short	0x0100
        /*097e*/ 	.byte	0x08
	.zero		1


	//   ....[7]....
        /*0980*/ 	.word	0x000003f0
        /*0984*/ 	.word	0x000000ff
        /*0988*/ 	.word	0x0002a860
        /*098c*/ 	.short	0x0100
        /*098e*/ 	.byte	0x08
	.zero		1


	//   ....[8]....
        /*0990*/ 	.word	0x00000400
        /*0994*/ 	.word	0x000000ff
        /*0998*/ 	.word	0x0002a858
        /*099c*/ 	.short	0x0100
        /*099e*/ 	.byte	0x08
	.zero		1


	//   ....[9]....
        /*09a0*/ 	.word	0x00000410
        /*09a4*/ 	.word	0x000000ff
        /*09a8*/ 	.word	0x0002a868
        /*09ac*/ 	.short	0x0100
        /*09ae*/ 	.byte	0x08
	.zero		1


	//   ....[10]....
        /*09b0*/ 	.word	0x00000500
        /*09b4*/ 	.word	0x000000ff
        /*09b8*/ 	.word	0x0002a870
        /*09bc*/ 	.short	0x0100
        /*09be*/ 	.byte	0x06
	.zero		1


	//   ....[11]....
        /*09c0*/ 	.word	0x00000510
        /*09c4*/ 	.word	0x000000ff
        /*09c8*/ 	.word	0x0002a880
        /*09cc*/ 	.short	0x0100
        /*09ce*/ 	.byte	0x06
	.zero		1


	//   ....[12]....
        /*09d0*/ 	.word	0x00000520
        /*09d4*/ 	.word	0x000000ff
        /*09d8*/ 	.word	0x0002a878
        /*09dc*/ 	.short	0x0100
        /*09de*/ 	.byte	0x06
	.zero		1


	//   ....[13]....
        /*09e0*/ 	.word	0x00000530
        /*09e4*/ 	.word	0x000000ff
        /*09e8*/ 	.word	0x0002a888
        /*09ec*/ 	.short	0x0100
        /*09ee*/ 	.byte	0x06
	.zero		1


	//   ....[14]....
        /*09f0*/ 	.word	0x00000660
        /*09f4*/ 	.word	0x000000ff
        /*09f8*/ 	.word	0x0002a890
        /*09fc*/ 	.short	0x0100
        /*09fe*/ 	.byte	0x08
	.zero		1


	//   ....[15]....
        /*0a00*/ 	.word	0x00000670
        /*0a04*/ 	.word	0x000000ff
        /*0a08*/ 	.word	0x0002a8a0
        /*0a0c*/ 	.short	0x0100
        /*0a0e*/ 	.byte	0x08
	.zero		1


	//   ....[16]....
        /*0a10*/ 	.word	0x00000680
        /*0a14*/ 	.word	0x000000ff
        /*0a18*/ 	.word	0x0002a898
        /*0a1c*/ 	.short	0x0100
        /*0a1e*/ 	.byte	0x08
	.zero		1


	//   ....[17]....
        /*0a20*/ 	.word	0x00000690
        /*0a24*/ 	.word	0x000000ff
        /*0a28*/ 	.word	0x0002a8a8
        /*0a2c*/ 	.short	0x0100
        /*0a2e*/ 	.byte	0x08
	.zero		1


	//   ....[18]....
        /*0a30*/ 	.word	0x000007d0
        /*0a34*/ 	.word	0x000000ff
        /*0a38*/ 	.word	0x0002a8b0
        /*0a3c*/ 	.short	0x0100
        /*0a3e*/ 	.byte	0x08
	.zero		1


	//   ....[19]....
        /*0a40*/ 	.word	0x000007e0
        /*0a44*/ 	.word	0x000000ff
        /*0a48*/ 	.word	0x0002a8c0
        /*0a4c*/ 	.short	0x0100
        /*0a4e*/ 	.byte	0x08
	.zero		1


	//   ....[20]....
        /*0a50*/ 	.word	0x000007f0
        /*0a54*/ 	.word	0x000000ff
        /*0a58*/ 	.word	0x0002a8b8
        /*0a5c*/ 	.short	0x0100
        /*0a5e*/ 	.byte	0x08
	.zero		1


	//   ....[21]....
        /*0a60*/ 	.word	0x00000800
        /*0a64*/ 	.word	0x000000ff
        /*0a68*/ 	.word	0x0002a8c8
        /*0a6c*/ 	.short	0x0100
        /*0a6e*/ 	.byte	0x08
	.zero		1


	//   ....[22]....
        /*0a70*/ 	.word	0x000019d0
        /*0a74*/ 	.word	0x000000ff
        /*0a78*/ 	.word	0x0002a800
        /*0a7c*/ 	.short	0x010a
        /*0a7e*/ 	.byte	0x28
	.zero		1


	//   ....[23]....
        /*0a80*/ 	.word	0x00001a50
        /*0a84*/ 	.word	0x00000003
        /*0a88*/ 	.word	0x0002a830
        /*0a8c*/ 	.short	0x010a
        /*0a8e*/ 	.byte	0x3f
	.zero		1


	//   ....[24]....
        /*0a90*/ 	.word	0x00001a90
        /*0a94*/ 	.word	0x00000003
        /*0a98*/ 	.word	0x0002a830
        /*0a9c*/ 	.short	0x010a
        /*0a9e*/ 	.byte	0x3f
	.zero		1


	//   ....[25]....
        /*0aa0*/ 	.word	0x000021d0
        /*0aa4*/ 	.word	0x000000ff
        /*0aa8*/ 	.word	0x00000000
        /*0aac*/ 	.short	0x0101
        /*0aae*/ 	.byte	0x04
	.zero		1


	//   ....[26]....
        /*0ab0*/ 	.word	0x000046a0
        /*0ab4*/ 	.word	0x000000ff
        /*0ab8*/ 	.word	0x0002a830
        /*0abc*/ 	.short	0x010a
        /*0abe*/ 	.byte	0x06
	.zero		1


	//   ....[27]....
        /*0ac0*/ 	.word	0x000046e0
        /*0ac4*/ 	.word	0x000000ff
        /*0ac8*/ 	.word	0x0002a830
        /*0acc*/ 	.short	0x010a
        /*0ace*/ 	.byte	0x06
	.zero		1


	//   ....[28]....
        /*0ad0*/ 	.word	0x00004fa0
        /*0ad4*/ 	.word	0x000000ff
        /*0ad8*/ 	.word	0x0002a850
        /*0adc*/ 	.short	0x010a
        /*0ade*/ 	.byte	0x05
	.zero		1


	//   ....[29]....
        /*0ae0*/ 	.word	0x00004fe0
        /*0ae4*/ 	.word	0x000000ff
        /*0ae8*/ 	.word	0x0002a850
        /*0aec*/ 	.short	0x010a
        /*0aee*/ 	.byte	0x05
	.zero		1


	//   ....[30]....
        /*0af0*/ 	.word	0x000052f0
        /*0af4*/ 	.word	0x000000ff
        /*0af8*/ 	.word	0x00000000
        /*0afc*/ 	.short	0x0101
        /*0afe*/ 	.byte	0x06
	.zero		1


	//   ....[31]....
        /*0b00*/ 	.word	0x000071e0
        /*0b04*/ 	.word	0x000000ff
        /*0b08*/ 	.word	0x00000000
        /*0b0c*/ 	.short	0x0101
        /*0b0e*/ 	.byte	0x05
	.zero		1


	//   ....[32]....
        /*0b10*/ 	.word	0x00007680
        /*0b14*/ 	.word	0x000000ff
        /*0b18*/ 	.word	0x0002a830
        /*0b1c*/ 	.short	0x010a
        /*0b1e*/ 	.byte	0x06
	.zero		1


	//   ....[33]....
        /*0b20*/ 	.word	0x000076c0
        /*0b24*/ 	.word	0x000000ff
        /*0b28*/ 	.word	0x0002a830
        /*0b2c*/ 	.short	0x010a
        /*0b2e*/ 	.byte	0x06
	.zero		1


	//   ....[34]....
        /*0b30*/ 	.word	0x00007f80
        /*0b34*/ 	.word	0x000000ff
        /*0b38*/ 	.word	0x0002a850
        /*0b3c*/ 	.short	0x010a
        /*0b3e*/ 	.byte	0x05
	.zero		1


	//   ....[35]....
        /*0b40*/ 	.word	0x00007fc0
        /*0b44*/ 	.word	0x000000ff
        /*0b48*/ 	.word	0x0002a850
        /*0b4c*/ 	.short	0x010a
        /*0b4e*/ 	.byte	0x05
	.zero		1


	//   ....[36]....
        /*0b50*/ 	.word	0x00008300
        /*0b54*/ 	.word	0x000000ff
        /*0b58*/ 	.word	0x00000000
        /*0b5c*/ 	.short	0x0101
        /*0b5e*/ 	.byte	0x06
	.zero		1


	//   ....[37]....
        /*0b60*/ 	.word	0x00009060
        /*0b64*/ 	.word	0x000000ff
        /*0b68*/ 	.word	0x00000000
        /*0b6c*/ 	.short	0x0101
        /*0b6e*/ 	.byte	0x05
	.zero		1


	//   ....[38]....
        /*0b70*/ 	.word	0x00009300
        /*0b74*/ 	.word	0x000000ff
        /*0b78*/ 	.word	0x0002a830
        /*0b7c*/ 	.short	0x010a
        /*0b7e*/ 	.byte	0x05
	.zero		1


	//   ....[39]....
        /*0b80*/ 	.word	0x00009340
        /*0b84*/ 	.word	0x000000ff
        /*0b88*/ 	.word	0x0002a830
        /*0b8c*/ 	.short	0x010a
        /*0b8e*/ 	.byte	0x05
	.zero		1


	//   ....[40]....
        /*0b90*/ 	.word	0x00009c00
        /*0b94*/ 	.word	0x000000ff
        /*0b98*/ 	.word	0x0002a850
        /*0b9c*/ 	.short	0x010a
        /*0b9e*/ 	.byte	0x05
	.zero		1


	//   ....[41]....
        /*0ba0*/ 	.word	0x00009c40
        /*0ba4*/ 	.word	0x000000ff
        /*0ba8*/ 	.word	0x0002a850
        /*0bac*/ 	.short	0x010a
        /*0bae*/ 	.byte	0x05
	.zero		1


	//   ....[42]....
        /*0bb0*/ 	.word	0x00009f50
        /*0bb4*/ 	.word	0x000000ff
        /*0bb8*/ 	.word	0x00000000
        /*0bbc*/ 	.short	0x0101
        /*0bbe*/ 	.byte	0x04
	.zero		1


	//   ....[43]....
        /*0bc0*/ 	.word	0x0000be60
        /*0bc4*/ 	.word	0x000000ff
        /*0bc8*/ 	.word	0x00000000
        /*0bcc*/ 	.short	0x0101
        /*0bce*/ 	.byte	0x05
	.zero		1


	//   ....[44]....
        /*0bd0*/ 	.word	0x0000c420
        /*0bd4*/ 	.word	0x000000ff
        /*0bd8*/ 	.word	0x0002a850
        /*0bdc*/ 	.short	0x010a
        /*0bde*/ 	.byte	0x05
	.zero		1


	//   ....[45]....
        /*0be0*/ 	.word	0x0000c460
        /*0be4*/ 	.word	0x000000ff
        /*0be8*/ 	.word	0x0002a850
        /*0bec*/ 	.short	0x010a
        /*0bee*/ 	.byte	0x05
	.zero		1


	//   ....[46]....
        /*0bf0*/ 	.word	0x0000c930
        /*0bf4*/ 	.word	0x000000ff
        /*0bf8*/ 	.word	0x00000000
        /*0bfc*/ 	.short	0x0101
        /*0bfe*/ 	.byte	0x04
	.zero		1


	//   ....[47]....
        /*0c00*/ 	.word	0x0000de00
        /*0c04*/ 	.word	0x00000003
        /*0c08*/ 	.word	0x00000000
        /*0c0c*/ 	.short	0x0101
        /*0c0e*/ 	.byte	0x3f
	.zero		1


	//   ....[48]....
        /*0c10*/ 	.word	0x00010d80
        /*0c14*/ 	.word	0x00000007
        /*0c18*/ 	.word	0x0002a840
        /*0c1c*/ 	.short	0x010a
        /*0c1e*/ 	.byte	0x3f
	.zero		1


	//   ....[49]....
        /*0c20*/ 	.word	0x00011460
        /*0c24*/ 	.word	0x00000007
        /*0c28*/ 	.word	0x0002a830
        /*0c2c*/ 	.short	0x0107
        /*0c2e*/ 	.byte	0x3f
	.zero		1


	//   ....[50]....
        /*0c30*/ 	.word	0x00011520
        /*0c34*/ 	.word	0x00000007
        /*0c38*/ 	.word	0x0002a830
        /*0c3c*/ 	.short	0x0101
        /*0c3e*/ 	.byte	0x3f
	.zero		1


	//   ....[51]....
        /*0c40*/ 	.word	0x000120e0
        /*0c44*/ 	.word	0x00000016
        /*0c48*/ 	.word	0x0002a800
        /*0c4c*/ 	.short	0x0107
        /*0c4e*/ 	.byte	0x3f
	.zero		1


	//   ....[52]....
        /*0c50*/ 	.word	0x00012200
        /*0c54*/ 	.word	0x00000016
        /*0c58*/ 	.word	0x0002a800
        /*0c5c*/ 	.short	0x0101
        /*0c5e*/ 	.byte	0x3f
	.zero		1


	//   ....[53]....
        /*0c60*/ 	.word	0x00012220
        /*0c64*/ 	.word	0x00000016
        /*0c68*/ 	.word	0x0002a820
        /*0c6c*/ 	.short	0x010a
        /*0c6e*/ 	.byte	0x3f
	.zero		1


	//   ....[54]....
        /*0c70*/ 	.word	0x00012590
        /*0c74*/ 	.word	0x00000006
        /*0c78*/ 	.word	0x0002a840
        /*0c7c*/ 	.short	0x010a
        /*0c7e*/ 	.byte	0x3f
	.zero		1


	//   ....[55]....
        /*0c80*/ 	.word	0x00012aa0
        /*0c84*/ 	.word	0x00000006
        /*0c88*/ 	.word	0x0002a830
        /*0c8c*/ 	.short	0x0107
        /*0c8e*/ 	.byte	0x3f
	.zero		1


	//   ....[56]....
        /*0c90*/ 	.word	0x00012b60
        /*0c94*/ 	.word	0x00000006
        /*0c98*/ 	.word	0x0002a830
        /*0c9c*/ 	.short	0x0101
        /*0c9e*/ 	.byte	0x3f
	.zero		1


	//   ....[57]....
        /*0ca0*/ 	.word	0x00012bc0
        /*0ca4*/ 	.word	0x00000005
        /*0ca8*/ 	.word	0x0002a860
        /*0cac*/ 	.short	0x010a
        /*0cae*/ 	.byte	0x3f
	.zero		1


	//   ....[58]....
        /*0cb0*/ 	.word	0x00013020
        /*0cb4*/ 	.word	0x00000005
        /*0cb8*/ 	.word	0x0002a850
        /*0cbc*/ 	.short	0x0107
        /*0cbe*/ 	.byte	0x3f
	.zero		1


	//   ....[59]....
        /*0cc0*/ 	.word	0x00013170
        /*0cc4*/ 	.word	0x00000005
        /*0cc8*/ 	.word	0x0002a850
        /*0ccc*/ 	.short	0x0101
        /*0cce*/ 	.byte	0x3f
	.zero		1


	//   ....[60]....
        /*0cd0*/ 	.word	0x00013400
        /*0cd4*/ 	.word	0x00000000
        /*0cd8*/ 	.word	0x0002a860
        /*0cdc*/ 	.short	0x010a
        /*0cde*/ 	.byte	0x3f
	.zero		1


	//   ....[61]....
        /*0ce0*/ 	.word	0x00013860
        /*0ce4*/ 	.word	0x00000000
        /*0ce8*/ 	.word	0x0002a850
        /*0cec*/ 	.short	0x0107
        /*0cee*/ 	.byte	0x3f
	.zero		1


	//   ....[62]....
        /*0cf0*/ 	.word	0x00013930
        /*0cf4*/ 	.word	0x00000000
        /*0cf8*/ 	.word	0x0002a850
        /*0cfc*/ 	.short	0x0101
        /*0cfe*/ 	.byte	0x3f
	.zero		1


	//   ....[63]....
        /*0d00*/ 	.word	0x00014660
        /*0d04*/ 	.word	0x00000005
        /*0d08*/ 	.word	0x0002a820
        /*0d0c*/ 	.short	0x010a
        /*0d0e*/ 	.byte	0x3f
	.zero		1


	//   ....[64]....
        /*0d10*/ 	.word	0x00014800
        /*0d14*/ 	.word	0x00000003
        /*0d18*/ 	.word	0x0002a840
        /*0d1c*/ 	.short	0x010a
        /*0d1e*/ 	.byte	0x3f
	.zero		1


	//   ....[65]....
        /*0d20*/ 	.word	0x000148a0
        /*0d24*/ 	.word	0x00000019
        /*0d28*/ 	.word	0x0002a840
        /*0d2c*/ 	.short	0x010a
        /*0d2e*/ 	.byte	0x3f
	.zero		1


	//   ....[66]....
        /*0d30*/ 	.word	0x000148e0
        /*0d34*/ 	.word	0x00000003
        /*0d38*/ 	.word	0x0002a860
        /*0d3c*/ 	.short	0x010a
        /*0d3e*/ 	.byte	0x3f
	.zero		1


	//   ....[67]....
        /*0d40*/ 	.word	0x00014920
        /*0d44*/ 	.word	0x00000019
        /*0d48*/ 	.word	0x0002a860
        /*0d4c*/ 	.short	0x010a
        /*0d4e*/ 	.byte	0x3f
	.zero		1


	//   ....[68]....
        /*0d50*/ 	.word	0x00014990
        /*0d54*/ 	.word	0x00000003
        /*0d58*/ 	.word	0x0002a800
        /*0d5c*/ 	.short	0x010a
        /*0d5e*/ 	.byte	0x3f
	.zero		1


	//   ....[69]....
        /*0d60*/ 	.word	0x000149e0
        /*0d64*/ 	.word	0x00000003
        /*0d68*/ 	.word	0x0002a830
        /*0d6c*/ 	.short	0x010a
        /*0d6e*/ 	.byte	0x3f
	.zero		1


	//   ....[70]....
        /*0d70*/ 	.word	0x00014a40
        /*0d74*/ 	.word	0x0000000a
        /*0d78*/ 	.word	0x0002a830
        /*0d7c*/ 	.short	0x010a
        /*0d7e*/ 	.byte	0x3f
	.zero		1


	//   ....[71]....
        /*0d80*/ 	.word	0x00014aa0
        /*0d84*/ 	.word	0x00000009
        /*0d88*/ 	.word	0x0002a850
        /*0d8c*/ 	.short	0x010a
        /*0d8e*/ 	.byte	0x3f
	.zero		1


	//   ....[72]....
        /*0d90*/ 	.word	0x00014b00
        /*0d94*/ 	.word	0x0000000a
        /*0d98*/ 	.word	0x0002a830
        /*0d9c*/ 	.short	0x010a
        /*0d9e*/ 	.byte	0x3f
	.zero		1


	//   ....[73]....
        /*0da0*/ 	.word	0x00014b60
        /*0da4*/ 	.word	0x00000009
        /*0da8*/ 	.word	0x0002a850
        /*0dac*/ 	.short	0x010a
        /*0dae*/ 	.byte	0x3f
	.zero		1


	//   ....[74]....
        /*0db0*/ 	.word	0x00014bc0
        /*0db4*/ 	.word	0x0000000a
        /*0db8*/ 	.word	0x0002a830
        /*0dbc*/ 	.short	0x010a
        /*0dbe*/ 	.byte	0x3f
	.zero		1


	//   ....[75]....
        /*0dc0*/ 	.word	0x00014c20
        /*0dc4*/ 	.word	0x00000009
        /*0dc8*/ 	.word	0x0002a850
        /*0dcc*/ 	.short	0x010a
        /*0dce*/ 	.byte	0x3f
	.zero		1


	//   ....[76]....
        /*0dd0*/ 	.word	0x00014c80
        /*0dd4*/ 	.word	0x00000005
        /*0dd8*/ 	.word	0x0002a850
        /*0ddc*/ 	.short	0x010a
        /*0dde*/ 	.byte	0x3f
	.zero		1


	//   ....[77]....
        /*0de0*/ 	.word	0x00014d90
        /*0de4*/ 	.word	0x00000007
        /*0de8*/ 	.word	0x0002a840
        /*0dec*/ 	.short	0x010a
        /*0dee*/ 	.byte	0x3f
	.zero		1


	//   ....[78]....
        /*0df0*/ 	.word	0x00016160
        /*0df4*/ 	.word	0x00000016
        /*0df8*/ 	.word	0x0002a820
        /*0dfc*/ 	.short	0x010a
        /*0dfe*/ 	.byte	0x3f
	.zero		1


	//   ....[79]....
        /*0e00*/ 	.word	0x000161b0
        /*0e04*/ 	.word	0x00000006
        /*0e08*/ 	.word	0x0002a840
        /*0e0c*/ 	.short	0x010a
        /*0e0e*/ 	.byte	0x3f
	.zero		1


	//   ....[80]....
        /*0e10*/ 	.word	0x00016970
        /*0e14*/ 	.word	0x00000005
        /*0e18*/ 	.word	0x0002a860
        /*0e1c*/ 	.short	0x010a
        /*0e1e*/ 	.byte	0x3f
	.zero		1


	//   ....[81]....
        /*0e20*/ 	.word	0x00017180
        /*0e24*/ 	.word	0x00000000
        /*0e28*/ 	.word	0x0002a860
        /*0e2c*/ 	.short	0x010a
        /*0e2e*/ 	.byte	0x3f
	.zero		1


	//   ....[82]....
        /*0e30*/ 	.word	0x000182b0
        /*0e34*/ 	.word	0x00000005
        /*0e38*/ 	.word	0x0002a820
        /*0e3c*/ 	.short	0x010a
        /*0e3e*/ 	.byte	0x3f
	.zero		1


	//   ....[83]....
        /*0e40*/ 	.word	0x00018450
        /*0e44*/ 	.word	0x00000003
        /*0e48*/ 	.word	0x0002a840
        /*0e4c*/ 	.short	0x010a
        /*0e4e*/ 	.byte	0x3f
	.zero		1


	//   ....[84]....
        /*0e50*/ 	.word	0x000184a0
        /*0e54*/ 	.word	0x00000019
        /*0e58*/ 	.word	0x0002a840
        /*0e5c*/ 	.short	0x010a
        /*0e5e*/ 	.byte	0x3f
	.zero		1


	//   ....[85]....
        /*0e60*/ 	.word	0x000184f0
        /*0e64*/ 	.word	0x00000003
        /*0e68*/ 	.word	0x0002a860
        /*0e6c*/ 	.short	0x010a
        /*0e6e*/ 	.byte	0x3f
	.zero		1


	//----- nvinfo : EIATTR_NUM_MBARRIERS
	.align		4
.L_208:
        /*0e70*/ 	.byte	0x03, 0x38
        /*0e72*/ 	.short	0x0016


	//----- nvinfo : EIATTR_EXIT_INSTR_OFFSETS
	.align		4
        /*0e74*/ 	.byte	0x04, 0x1c
        /*0e76*/ 	.short	(.L_210 - .L_209)


	//   ....[0]....
.L_209:
        /*0e78*/ 	.word	0x00000990


	//   ....[1]....
        /*0e7c*/ 	.word	0x0000ec90


	//   ....[2]....
        /*0e80*/ 	.word	0x00014970


	//----- nvinfo : EIATTR_MAX_THREADS
	.align		4
.L_210:
        /*0e84*/ 	.byte	0x04, 0x05
        /*0e86*/ 	.short	(.L_212 - .L_211)
.L_211:
        /*0e88*/ 	.word	0x00000180
        /*0e8c*/ 	.word	0x00000001
        /*0e90*/ 	.word	0x00000001


	//----- nvinfo : EIATTR_CRS_STACK_SIZE
	.align		4
.L_212:
        /*0e94*/ 	.byte	0x04, 0x1e
        /*0e96*/ 	.short	(.L_214 - .L_213)
.L_213:
        /*0e98*/ 	.word	0x00000000


	//----- nvinfo : EIATTR_CBANK_PARAM_SIZE
	.align		4
.L_214:
        /*0e9c*/ 	.byte	0x03, 0x19
        /*0e9e*/ 	.short	0x0af0


	//----- nvinfo : EIATTR_PARAM_CBANK
	.align		4
        /*0ea0*/ 	.byte	0x04, 0x0a
        /*0ea2*/ 	.short	(.L_216 - .L_215)
	.align		4
.L_215:
        /*0ea4*/ 	.word	index@(.nv.constant0._ZN7cutlass13device_kernelIN5flash11enable_sm90INS1_16FlashAttnFwdSm90INS1_25CollectiveMainloopFwdSm90ILi2EN4cute5tupleIJNS5_1CILi1EEES8_S8_EEENS6_IJNS7_ILi128EEENS7_ILi96EEENS7_ILi192EEEEEELi128ENS_6half_tEfNS_4arch4Sm90ELb0ELb1ELb0ELb1ELb1ELb0ELb0ELb1ELb1ELb1ELb0ELb0EEENS1_21CollectiveEpilogueFwdINS6_IJSA_SA_SB_EEES9_SE_SG_Li256ELb1ELb1ELb0ELb0EEENS1_36VarlenDynamicPersistentTileSchedulerILi128ELi96ELi256ELi128ELb0ELb1ELb1ELb1ELb0ELb1EEEEEEEEEvNT_6ParamsE)
        /*0ea8*/ 	.short	0x0210
        /*0eaa*/ 	.short	0x0af0


	//----- nvinfo : EIATTR_SW_WAR
	.align		4
.L_216:
        /*0eac*/ 	.byte	0x04, 0x36
        /*0eae*/ 	.short	(.L_218 - .L_217)
.L_217:
        /*0eb0*/ 	.word	0x00000008
.L_218:


//--------------------- .nv.info._ZN7cutlass13device_kernelIN5flash11enable_sm90INS1_16FlashAttnFwdSm90INS1_25CollectiveMainloopFwdSm90ILi2EN4cute5tupleIJNS5_1CILi1EEES8_S8_EEENS6_IJNS7_ILi128EEENS7_ILi96EEENS7_ILi192EEEEEELi128ENS_6half_tEfNS_4arch4Sm90ELb0ELb1ELb0ELb1ELb1ELb1ELb0ELb1ELb1ELb1ELb0ELb0EEENS1_21CollectiveEpilogueFwdINS6_IJSA_SA_SB_EEES9_SE_SG_Li256ELb1ELb1ELb0ELb0EEENS1_36VarlenDynamicPersistentTileSchedulerILi128ELi96ELi256ELi128ELb0ELb1ELb1ELb1ELb0ELb1EEEEEEEEEvNT_6ParamsE --------------------------
	.section	.nv.info._ZN7cutlass13device_kernelIN5flash11enable_sm90INS1_16FlashAttnFwdSm90INS1_25CollectiveMainloopFwdSm90ILi2EN4cute5tupleIJNS5_1CILi1EEES8_S8_EEENS6_IJNS7_ILi128EEENS7_ILi96EEENS7_ILi192EEEEEELi128ENS_6half_tEfNS_4arch4Sm90ELb0ELb1ELb0ELb1ELb1ELb1ELb0ELb1ELb1ELb1ELb0ELb0EEENS1_21CollectiveEpilogueFwdINS6_IJSA_SA_SB_EEES9_SE_SG_Li256ELb1ELb1ELb0ELb0EEENS1_36VarlenDynamicPersistentTileSchedulerILi128ELi96ELi256ELi128ELb0ELb1ELb1ELb1ELb0ELb1EEEEEEEEEvNT_6ParamsE,"",@"SHT_CUDA_INFO"
	.sectionflags	@""
	.align	4


	//----- nvinfo : EIATTR_CUDA_API_VERSION
	.align		4
        /*0000*/ 	.byte	0x04, 0x37
        /*0002*/ 	.short	(.L_220 - .L_219)
.L_219:
        /*0004*/ 	.word	0x00000082


	//----- nvinfo : EIATTR_KPARAM_INFO
	.align		4
.L_220:
        /*0008*/ 	.byte	0x04, 0x17
        /*000a*/ 	.short	(.L_222 - .L_221)
.L_221:
        /*000c*/ 	.word	0x00000000
        /*0010*/ 	.short	0x0000
        /*0012*/ 	.short	0x0070
        /*0014*/ 	.byte	0x00, 0xf0, 0x01, 0x2a


	//----- nvinfo : EIATTR_SPARSE_MMA_MASK
	.align		4
.L_222:
        /*0018*/ 	.byte	0x03, 0x50
        /*001a*/ 	.short	0x0000


	//----- nvinfo : EIATTR_MAXREG_COUNT
	.align		4
        /*001c*/ 	.byte	0x03, 0x1b
        /*001e*/ 	.short	0x00a8


	//----- nvinfo : EIATTR_NUM_BARRIERS
	.align		4
        /*0020*/ 	.byte	0x02, 0x4c
        /*0022*/ 	.byte	0x10
	.zero		1


	//----- nvinfo : EIATTR_EXTERNS
	.align		4
        /*0024*/ 	.byte	0x04, 0x0f
        /*0026*/ 	.short	(.L_224 - .L_223)


	//   ....[0]....
	.align		4
.L_223:
        /*0028*/ 	.word	index@(__assertfail)


	//----- nvinfo : EIATTR_ANNOTATIONS
	.align		4
.L_224:
        /*002c*/ 	.byte	0x04, 0x55
        /*002e*/ 	.short	(.L_226 - .L_225)


	//   ....[0]....
.L_225:
        /* <DEDUP_REMOVED lines=40> */


	//----- nvinfo : EIATTR_MERCURY_ISA_VERSION
	.align		4
.L_226:
        /*0298*/ 	.byte	0x03, 0x5f
        /*029a*/ 	.short	0x0101


	//----- nvinfo : EIATTR_UNUSED_LOAD_BYTE_OFFSET
	.align		4
        /*029c*/ 	.byte	0x04, 0x44
        /*029e*/ 	.short	(.L_228 - .L_227)


	//   ....[0]....
.L_227:
        /*02a0*/ 	.word	0x00000a50
        /*02a4*/ 	.word	0x0000fff0


	//   ....[1]....
        /*02a8*/ 	.word	0x0001e800
        /*02ac*/ 	.word	0x0000fff0


	//----- nvinfo : EIATTR_INT_WARP_WIDE_INSTR_OFFSETS
	.align		4
.L_228:
        /*02b0*/ 	.byte	0x04, 0x31
        /*02b2*/ 	.short	(.L_230 - .L_229)


	//   ....[0]....
.L_229:
        /*02b4*/ 	.word	0x00000130


	//   ....[1]....
        /*02b8*/ 	.word	0x00000170


	//   ....[2]....
        /*02bc*/ 	.word	0x000001e0


	//   ....[3]....
        /*02c0*/ 	.word	0x00023560


	//   ....[4]....
        /*02c4*/ 	.word	0x000235f0


	//   ....[5]....
        /*02c8*/ 	.word	0x000265c0


	//   ....[6]....
        /*02cc*/ 	.word	0x00026650


	//----- nvinfo : EIATTR_COOP_GROUP_MASK_REGIDS
	.align		4
.L_230:
        /*02d0*/ 	.byte	0x04, 0x29
        /*02d2*/ 	.short	(.L_232 - .L_231)


	//   ....[0]....
.L_231:
        /*02d4*/ 	.word	0xffffffff


	//   ....[1]....
        /*02d8*/ 	.word	0xffffffff


	//   ....[2]....
        /*02dc*/ 	.word	0xffffffff


	//   ....[3]....
        /*02e0*/ 	.word	0xffffffff


	//   ....[4]....
        /*02e4*/ 	.word	0xffffffff


	//   ....[5]....
        /*02e8*/ 	.word	0xffffffff


	//   ....[6]....
        /*02ec*/ 	.word	0xffffffff


	//   ....[7]....
        /*02f0*/ 	.word	0xffffffff


	//   ....[8]....
        /*02f4*/ 	.word	0xffffffff


	//   ....[9]....
        /*02f8*/ 	.word	0xffffffff


	//   ....[10]....
        /*02fc*/ 	.word	0xffffffff


	//   ....[11]....
        /*0300*/ 	.word	0xffffffff


	//   ....[12]....
        /*0304*/ 	.word	0xffffffff


	//   ....[13]....
        /*0308*/ 	.word	0xffffffff


	//   ....[14]....
        /*030c*/ 	.word	0xffffffff


	//   ....[15]....
        /*0310*/ 	.word	0xffffffff


	//   ....[16]....
        /*0314*/ 	.word	0xffffffff


	//   ....[17]....
        /*0318*/ 	.word	0xffffffff


	//   ....[18]....
        /*031c*/ 	.word	0xffffffff


	//   ....[19]....
        /*0320*/ 	.word	0xffffffff


	//   ....[20]....
        /*0324*/ 	.word	0xffffffff


	//   ....[21]....
        /*0328*/ 	.word	0xffffffff


	//   ....[22]....
        /*032c*/ 	.word	0xffffffff


	//   ....[23]....
        /*0330*/ 	.word	0xffffffff


	//   ....[24]....
        /*0334*/ 	.word	0xffffffff


	//   ....[25]....
        /*0338*/ 	.word	0xffffffff


	//   ....[26]....
        /*033c*/ 	.word	0xffffffff


	//   ....[27]....
        /*0340*/ 	.word	0xffffffff


	//   ....[28]....
        /*0344*/ 	.word	0xffffffff


	//   ....[29]....
        /*0348*/ 	.word	0xffffffff


	//   ....[30]....
        /*034c*/ 	.word	0xffffffff


	//   ....[31]....
        /*0350*/ 	.word	0xffffffff


	//   ....[32]....
        /*0354*/ 	.word	0xffffffff


	//   ....[33]....
        /*0358*/ 	.word	0xffffffff


	//   ....[34]....
        /*035c*/ 	.word	0xffffffff


	//   ....[35]....
        /*0360*/ 	.word	0xffffffff


	//   ....[36]....
        /*0364*/ 	.word	0xffffffff


	//   ....[37]....
        /*0368*/ 	.word	0xffffffff


	//   ....[38]....
        /*036c*/ 	.word	0xffffffff


	//   ....[39]....
        /*0370*/ 	.word	0xffffffff


	//   ....[40]....
        /*0374*/ 	.word	0xffffffff


	//   ....[41]....
        /*0378*/ 	.word	0xffffffff


	//   ....[42]....
        /*037c*/ 	.word	0xffffffff


	//   ....[43]....
        /*0380*/ 	.word	0xffffffff


	//   ....[44]....
        /*0384*/ 	.word	0xffffffff


	//   ....[45]....
        /*0388*/ 	.word	0xffffffff


	//   ....[46]....
        /*038c*/ 	.word	0xffffffff


	//   ....[47]....
        /*0390*/ 	.word	0xffffffff


	//   ....[48]....
        /*0394*/ 	.word	0xffffffff


	//   ....[49]....
        /*0398*/ 	.word	0xffffffff


	//   ....[50]....
        /*039c*/ 	.word	0xffffffff


	//   ....[51]....
        /*03a0*/ 	.word	0xffffffff


	//   ....[52]....
        /*03a4*/ 	.word	0xffffffff


	//   ....[53]....
        /*03a8*/ 	.word	0xffffffff


	//   ....[54]....
        /*03ac*/ 	.word	0xffffffff


	//   ....[55]....
        /*03b0*/ 	.word	0xffffffff


	//   ....[56]....
        /*03b4*/ 	.word	0xffffffff


	//   ....[57]....
        /*03b8*/ 	.word	0xffffffff


	//   ....[58]....
        /*03bc*/ 	.word	0xffffffff


	//   ....[59]....
        /*03c0*/ 	.word	0xffffffff


	//   ....[60]....
        /*03c4*/ 	.word	0xffffffff


	//   ....[61]....
        /*03c8*/ 	.word	0xffffffff


	//   ....[62]....
        /*03cc*/ 	.word	0xffffffff


	//   ....[63]....
        /*03d0*/ 	.word	0xffffffff


	//   ....[64]....
        /*03d4*/ 	.word	0xffffffff


	//   ....[65]....
        /*03d8*/ 	.word	0xffffffff


	//   ....[66]....
        /*03dc*/ 	.word	0xffffffff


	//   ....[67]....
        /*03e0*/ 	.word	0xffffffff


	//   ....[68]....
        /*03e4*/ 	.word	0xffffffff


	//   ....[69]....
        /*03e8*/ 	.word	0xffffffff


	//   ....[70]....
        /*03ec*/ 	.word	0xffffffff


	//   ....[71]....
        /*03f0*/ 	.word	0xffffffff


	//   ....[72]....
        /*03f4*/ 	.word	0xffffffff


	//   ....[73]....
        /*03f8*/ 	.word	0xffffffff


	//   ....[74]....
        /*03fc*/ 	.word	0xffffffff


	//   ....[75]....
        /*0400*/ 	.word	0xffffffff


	//   ....[76]....
        /*0404*/ 	.word	0xffffffff


	//   ....[77]....
        /*0408*/ 	.word	0xffffffff


	//   ....[78]....
        /*040c*/ 	.word	0xffffffff


	//   ....[79]....
        /*0410*/ 	.word	0xffffffff


	//   ....[80]....
        /*0414*/ 	.word	0xffffffff


	//   ....[81]....
        /*0418*/ 	.word	0xffffffff


	//   ....[82]....
        /*041c*/ 	.word	0xffffffff


	//   ....[83]....
        /*0420*/ 	.word	0xffffffff


	//   ....[84]....
        /*0424*/ 	.word	0xffffffff


	//   ....[85]....
        /*0428*/ 	.word	0xffffffff


	//   ....[86]....
        /*042c*/ 	.word	0xffffffff


	//   ....[87]....
        /*0430*/ 	.word	0xffffffff


	//   ....[88]....
        /*0434*/ 	.word	0xffffffff


	//   ....[89]....
        /*0438*/ 	.word	0xffffffff


	//   ....[90]....
        /*043c*/ 	.word	0xffffffff


	//   ....[91]....
        /*0440*/ 	.word	0xffffffff


	//   ....[92]....
        /*0444*/ 	.word	0xffffffff


	//   ....[93]....
        /*0448*/ 	.word	0xffffffff


	//   ....[94]....
        /*044c*/ 	.word	0xffffffff


	//   ....[95]....
        /*0450*/ 	.word	0xffffffff


	//   ....[96]....
        /*0454*/ 	.word	0xffffffff


	//   ....[97]....
        /*0458*/ 	.word	0xffffffff


	//   ....[98]....
        /*045c*/ 	.word	0xffffffff


	//   ....[99]....
        /*0460*/ 	.word	0xffffffff


	//   ....[100]....
        /*0464*/ 	.word	0xffffffff


	//   ....[101]....
        /*0468*/ 	.word	0xffffffff


	//   ....[102]....
        /*046c*/ 	.word	0xffffffff


	//   ....[103]....
        /*0470*/ 	.word	0xffffffff


	//   ....[104]....
        /*0474*/ 	.word	0xffffffff


	//   ....[105]....
        /*0478*/ 	.word	0xffffffff


	//   ....[106]....
        /*047c*/ 	.word	0xffffffff


	//   ....[107]....
        /*0480*/ 	.word	0xffffffff


	//   ....[108]....
        /*0484*/ 	.word	0xffffffff


	//   ....[109]....
        /*0488*/ 	.word	0xffffffff


	//   ....[110]....
        /*048c*/ 	.word	0xffffffff


	//   ....[111]....
        /*0490*/ 	.word	0xffffffff


	//   ....[112]....
        /*0494*/ 	.word	0xffffffff


	//   ....[113]....
        /*0498*/ 	.word	0xffffffff


	//   ....[114]....
        /*049c*/ 	.word	0xffffffff


	//   ....[115]....
        /*04a0*/ 	.word	0xffffffff


	//   ....[116]....
        /*04a4*/ 	.word	0xffffffff


	//   ....[117]....
        /*04a8*/ 	.word	0xffffffff


	//   ....[118]....
        /*04ac*/ 	.word	0xffffffff


	//   ....[119]....
        /*04b0*/ 	.word	0xffffffff


	//   ....[120]....
        /*04b4*/ 	.word	0xffffffff


	//   ....[121]....
        /*04b8*/ 	.word	0xffffffff


	//   ....[122]....
        /*04bc*/ 	.word	0xffffffff


	//   ....[123]....
        /*04c0*/ 	.word	0xffffffff


	//   ....[124]....
        /*04c4*/ 	.word	0xffffffff


	//   ....[125]....
        /*04c8*/ 	.word	0xffffffff


	//   ....[126]....
        /*04cc*/ 	.word	0xffffffff


	//   ....[127]....
        /*04d0*/ 	.word	0xffffffff


	//   ....[128]....
        /*04d4*/ 	.word	0xffffffff


	//   ....[129]....
        /*04d8*/ 	.word	0xffffffff


	//   ....[130]....
        /*04dc*/ 	.word	0xffffffff


	//   ....[131]....
        /*04e0*/ 	.word	0xffffffff


	//   ....[132]....
        /*04e4*/ 	.word	0xffffffff


	//   ....[133]....
        /*04e8*/ 	.word	0xffffffff


	//   ....[134]....
        /*04ec*/ 	.word	0xffffffff


	//   ....[135]....
        /*04f0*/ 	.word	0xffffffff


	//   ....[136]....
        /*04f4*/ 	.word	0xffffffff


	//   ....[137]....
        /*04f8*/ 	.word	0xffffffff


	//   ....[138]....
        /*04fc*/ 	.word	0xffffffff


	//   ....[139]....
        /*0500*/ 	.word	0xffffffff


	//   ....[140]....
        /*0504*/ 	.word	0xffffffff


	//   ....[141]....
        /*0508*/ 	.word	0xffffffff


	//   ....[142]....
        /*050c*/ 	.word	0xffffffff


	//   ....[143]....
        /*0510*/ 	.word	0xffffffff


	//   ....[144]....
        /*0514*/ 	.word	0xffffffff


	//   ....[145]....
        /*0518*/ 	.word	0xffffffff


	//   ....[146]....
        /*051c*/ 	.word	0xffffffff


	//   ....[147]....
        /*0520*/ 	.word	0xffffffff


	//   ....[148]....
        /*0524*/ 	.word	0xffffffff


	//   ....[149]....
        /*0528*/ 	.word	0xffffffff


	//   ....[150]....
        /*052c*/ 	.word	0xffffffff


	//   ....[151]....
        /*0530*/ 	.word	0xffffffff


	//   ....[152]....
        /*0534*/ 	.word	0xffffffff


	//   ....[153]....
        /*0538*/ 	.word	0xffffffff


	//   ....[154]....
        /*053c*/ 	.word	0xffffffff


	//   ....[155]....
        /*0540*/ 	.word	0xffffffff


	//   ....[156]....
        /*0544*/ 	.word	0xffffffff


	//   ....[157]....
        /*0548*/ 	.word	0xffffffff


	//   ....[158]....
        /*054c*/ 	.word	0xffffffff


	//   ....[159]....
        /*0550*/ 	.word	0xffffffff


	//   ....[160]....
        /*0554*/ 	.word	0xffffffff


	//   ....[161]....
        /*0558*/ 	.word	0xffffffff


	//   ....[162]....
        /*055c*/ 	.word	0xffffffff


	//   ....[163]....
        /*0560*/ 	.word	0xffffffff


	//   ....[164]....
        /*0564*/ 	.word	0xffffffff


	//   ....[165]....
        /*0568*/ 	.word	0xffffffff


	//   ....[166]....
        /*056c*/ 	.word	0xffffffff


	//   ....[167]....
        /*0570*/ 	.word	0xffffffff


	//   ....[168]....
        /*0574*/ 	.word	0xffffffff


	//   ....[169]....
        /*0578*/ 	.word	0xffffffff


	//   ....[170]....
        /*057c*/ 	.word	0xffffffff


	//   ....[171]....
        /*0580*/ 	.word	0xffffffff


	//   ....[172]....
        /*0584*/ 	.word	0xffffffff


	//   ....[173]....
        /*0588*/ 	.word	0xffffffff


	//   ....[174]....
        /*058c*/ 	.word	0xffffffff


	//   ....[175]....
        /*0590*/ 	.word	0xffffffff


	//   ....[176]....
        /*0594*/ 	.word	0xffffffff


	//   ....[177]....
        /*0598*/ 	.word	0xffffffff


	//   ....[178]....
        /*059c*/ 	.word	0xffffffff


	//   ....[179]....
        /*05a0*/ 	.word	0xffffffff


	//   ....[180]....
        /*05a4*/ 	.word	0xffffffff


	//   ....[181]....
        /*05a8*/ 	.word	0xffffffff


	//   ....[182]....
        /*05ac*/ 	.word	0xffffffff


	//   ....[183]....
        /*05b0*/ 	.word	0xffffffff


	//   ....[184]....
        /*05b4*/ 	.word	0xffffffff


	//   ....[185]....
        /*05b8*/ 	.word	0x0500000f


	//   ....[186]....
        /*05bc*/ 	.word	0x0500000f


	//   ....[187]....
        /*05c0*/ 	.word	0x0500000f


	//   ....[188]....
        /*05c4*/ 	.word	0x0500000f


	//   ....[189]....
        /*05c8*/ 	.word	0x0500000f


	//   ....[190]....
        /*05cc*/ 	.word	0x0500000f


	//   ....[191]....
        /*05d0*/ 	.word	0x0500000f


	//   ....[192]....
        /*05d4*/ 	.word	0x0500000f


	//   ....[193]....
        /*05d8*/ 	.word	0x0500000f


	//   ....[194]....
        /*05dc*/ 	.word	0x0500000f


	//   ....[195]....
        /*05e0*/ 	.word	0x0500000f


	//   ....[196]....
        /*05e4*/ 	.word	0x0500000f


	//   ....[197]....
        /*05e8*/ 	.word	0x0500000f


	//   ....[198]....
        /*05ec*/ 	.word	0x0500000f


	//   ....[199]....
        /*05f0*/ 	.word	0x0500000f


	//   ....[200]....
        /*05f4*/ 	.word	0x0500000f


	//   ....[201]....
        /*05f8*/ 	.word	0x0500000f


	//   ....[202]....
        /*05fc*/ 	.word	0x0500000f


	//   ....[203]....
        /*0600*/ 	.word	0x0500000f


	//   ....[204]....
        /*0604*/ 	.word	0x0500000f


	//   ....[205]....
        /*0608*/ 	.word	0x0500000f


	//   ....[206]....
        /*060c*/ 	.word	0x0500000f


	//   ....[207]....
        /*0610*/ 	.word	0x0500000f


	//   ....[208]....
        /*0614*/ 	.word	0x0500000f


	//   ....[209]....
        /*0618*/ 	.word	0x0500000f


	//   ....[210]....
        /*061c*/ 	.word	0x0500000f


	//   ....[211]....
        /*0620*/ 	.word	0x0500000f


	//   ....[212]....
        /*0624*/ 	.word	0x0500000f


	//   ....[213]....
        /*0628*/ 	.word	0x0500000f


	//   ....[214]....
        /*062c*/ 	.word	0x0500000f


	//   ....[215]....
        /*0630*/ 	.word	0x0500000f


	//   ....[216]....
        /*0634*/ 	.word	0x0500000f


	//   ....[217]....
        /*0638*/ 	.word	0x0500000f


	//   ....[218]....
        /*063c*/ 	.word	0x0500000f


	//   ....[219]....
        /*0640*/ 	.word	0x0500000f


	//   ....[220]....
        /*0644*/ 	.word	0x0500000f


	//   ....[221]....
        /*0648*/ 	.word	0x0500000f


	//   ....[222]....
        /*064c*/ 	.word	0x0500000f


	//   ....[223]....
        /*0650*/ 	.word	0x0500000f


	//   ....[224]....
        /*0654*/ 	.word	0x0500000f


	//   ....[225]....
        /*0658*/ 	.word	0x0500000f


	//   ....[226]....
        /*065c*/ 	.word	0x0500000f


	//   ....[227]....
        /*0660*/ 	.word	0x0500000f


	//   ....[228]....
        /*0664*/ 	.word	0x0500000f


	//   ....[229]....
        /*0668*/ 	.word	0x0500000f


	//   ....[230]....
        /*066c*/ 	.word	0x0500000f


	//   ....[231]....
        /*0670*/ 	.word	0x0500000f


	//   ....[232]....
        /*0674*/ 	.word	0x0500000f


	//   ....[233]....
        /*0678*/ 	.word	0x0500000f


	//   ....[234]....
        /*067c*/ 	.word	0x0500000f


	//   ....[235]....
        /*0680*/ 	.word	0x0500000f


	//   ....[236]....
        /*0684*/ 	.word	0x0500000f


	//   ....[237]....
        /*0688*/ 	.word	0x0500000f


	//   ....[238]....
        /*068c*/ 	.word	0x0500000f


	//   ....[239]....
        /*0690*/ 	.word	0x0500000f


	//   ....[240]....
        /*0694*/ 	.word	0x0500000f


	//   ....[241]....
        /*0698*/ 	.word	0x0500000f


	//   ....[242]....
        /*069c*/ 	.word	0x0500000f


	//   ....[243]....
        /*06a0*/ 	.word	0x0500000f


	//   ....[244]....
        /*06a4*/ 	.word	0x0500000f


	//   ....[245]....
        /*06a8*/ 	.word	0x0500000f


	//   ....[246]....
        /*06ac*/ 	.word	0x0500000f


	//   ....[247]....
        /*06b0*/ 	.word	0x0500000f


	//   ....[248]....
        /*06b4*/ 	.word	0x0500000f


	//   ....[249]....
        /*06b8*/ 	.word	0x0500000f


	//   ....[250]....
        /*06bc*/ 	.word	0x0500000f


	//   ....[251]....
        /*06c0*/ 	.word	0x0500000f


	//   ....[252]....
        /*06c4*/ 	.word	0x0500000f


	//   ....[253]....
        /*06c8*/ 	.word	0x0500000f


	//   ....[254]....
        /*06cc*/ 	.word	0x0500000f


	//   ....[255]....
        /*06d0*/ 	.word	0x0500000f


	//   ....[0]....
        /*06d4*/ 	.word	0x0500000f


	//   ....[1]....
        /*06d8*/ 	.word	0x0500000f


	//   ....[2]....
        /*06dc*/ 	.word	0x0500000f


	//   ....[3]....
        /*06e0*/ 	.word	0x0500000f


	//   ....[4]....
        /*06e4*/ 	.word	0x0500000f


	//   ....[5]....
        /*06e8*/ 	.word	0x0500000f


	//   ....[6]....
        /*06ec*/ 	.word	0x0500000f


	//   ....[7]....
        /*06f0*/ 	.word	0x0500000f


	//   ....[8]....
        /*06f4*/ 	.word	0x0500000f


	//   ....[9]....
        /*06f8*/ 	.word	0x0500000f


	//   ....[10]....
        /*06fc*/ 	.word	0x0500000f


	//   ....[11]....
        /*0700*/ 	.word	0x0500000f


	//   ....[12]....
        /*0704*/ 	.word	0x0500000f


	//   ....[13]....
        /*0708*/ 	.word	0x0500000f


	//   ....[14]....
        /*070c*/ 	.word	0x0500000f


	//   ....[15]....
        /*0710*/ 	.word	0x0500000f


	//   ....[16]....
        /*0714*/ 	.word	0x0500000f


	//   ....[17]....
        /*0718*/ 	.word	0x0500000f


	//   ....[18]....
        /*071c*/ 	.word	0x0500000f


	//   ....[19]....
        /*0720*/ 	.word	0x0500000f


	//   ....[20]....
        /*0724*/ 	.word	0x0500000f


	//   ....[21]....
        /*0728*/ 	.word	0x0500000f


	//   ....[22]....
        /*072c*/ 	.word	0x0500000f


	//   ....[23]....
        /*0730*/ 	.word	0x0500000f


	//   ....[24]....
        /*0734*/ 	.word	0x0500000f


	//   ....[25]....
        /*0738*/ 	.word	0x0500000f


	//   ....[26]....
        /*073c*/ 	.word	0x0500000f


	//   ....[27]....
        /*0740*/ 	.word	0x0500000f


	//   ....[28]....
        /*0744*/ 	.word	0x0500000f


	//   ....[29]....
        /*0748*/ 	.word	0x0500000f


	//   ....[30]....
        /*074c*/ 	.word	0x0500000f


	//   ....[31]....
        /*0750*/ 	.word	0x0500000f


	//   ....[32]....
        /*0754*/ 	.word	0x0500000f


	//   ....[33]....
        /*0758*/ 	.word	0x0500000f


	//   ....[34]....
        /*075c*/ 	.word	0x0500000f


	//   ....[35]....
        /*0760*/ 	.word	0x0500000f


	//   ....[36]....
        /*0764*/ 	.word	0x0500000f


	//   ....[37]....
        /*0768*/ 	.word	0x0500000f


	//   ....[38]....
        /*076c*/ 	.word	0x0500000f


	//   ....[39]....
        /*0770*/ 	.word	0x0500000f


	//   ....[40]....
        /*0774*/ 	.word	0x0500000f


	//----- nvinfo : EIATTR_COOP_GROUP_INSTR_OFFSETS
	.align		4
.L_232:
        /*0778*/ 	.byte	0x04, 0x28
        /*077a*/ 	.short	(.L_234 - .L_233)


	//   ....[0]....
.L_233:
        /*077c*/ 	.word	0x00000060


	//   ....[1]....
        /*0780*/ 	.word	0x00000140


	//   ....[2]....
        /*0784*/ 	.word	0x00000190


	//   ....[3]....
        /*0788*/ 	.word	0x000003c0


	//   ....[4]....
        /*078c*/ 	.word	0x00000520


	//   ....[5]....
        /*0790*/ 	.word	0x00000640


	//   ....[6]....
        /*0794*/ 	.word	0x000007a0


	//   ....[7]....
        /*0798*/ 	.word	0x00003a50


	//   ....[8]....
        /*079c*/ 	.word	0x00003a60


	//   ....[9]....
        /*07a0*/ 	.word	0x00005060


	//   ....[10]....
        /*07a4*/ 	.word	0x00005070


	//   ....[11]....
        /*07a8*/ 	.word	0x00007090


	//   ....[12]....
        /*07ac*/ 	.word	0x000070a0


	//   ....[13]....
        /*07b0*/ 	.word	0x00008780


	//   ....[14]....
        /*07b4*/ 	.word	0x00008790


	//   ....[15]....
        /*07b8*/ 	.word	0x0000a010


	//   ....[16]....
        /*07bc*/ 	.word	0x0000a020


	//   ....[17]....
        /*07c0*/ 	.word	0x0000a2b0


	//   ....[18]....
        /*07c4*/ 	.word	0x0000a2c0


	//   ....[19]....
        /*07c8*/ 	.word	0x0000a820


	//   ....[20]....
        /*07cc*/ 	.word	0x0000a830


	//   ....[21]....
        /*07d0*/ 	.word	0x0000a9b0


	//   ....[22]....
        /*07d4*/ 	.word	0x0000a9d0


	//   ....[23]....
        /*07d8*/ 	.word	0x0000b350


	//   ....[24]....
        /*07dc*/ 	.word	0x0000ba50


	//   ....[25]....
        /*07e0*/ 	.word	0x0000ba60


	//   ....[26]....
        /*07e4*/ 	.word	0x0000ba70


	//   ....[27]....
        /*07e8*/ 	.word	0x0000ba80


	//   ....[28]....
        /*07ec*/ 	.word	0x0000c250


	//   ....[29]....
        /*07f0*/ 	.word	0x0000c260


	//   ....[30]....
        /*07f4*/ 	.word	0x0000c270


	//   ....[31]....
        /*07f8*/ 	.word	0x0000c280


	//   ....[32]....
        /*07fc*/ 	.word	0x0000efe0


	//   ....[33]....
        /*0800*/ 	.word	0x0000eff0


	//   ....[34]....
        /*0804*/ 	.word	0x0000f000


	//   ....[35]....
        /*0808*/ 	.word	0x0000f010


	//   ....[36]....
        /*080c*/ 	.word	0x0000f640


	//   ....[37]....
        /*0810*/ 	.word	0x0000f650


	//   ....[38]....
        /*0814*/ 	.word	0x0000f660


	//   ....[39]....
        /*0818*/ 	.word	0x0000f670


	//   ....[40]....
        /*081c*/ 	.word	0x00012d80


	//   ....[41]....
        /*0820*/ 	.word	0x00012fa0


	//   ....[42]....
        /*0824*/ 	.word	0x00013cd0


	//   ....[43]....
        /*0828*/ 	.word	0x00013de0


	//   ....[44]....
        /*082c*/ 	.word	0x00014350


	//   ....[45]....
        /*0830*/ 	.word	0x00014420


	//   ....[46]....
        /*0834*/ 	.word	0x00016230


	//   ....[47]....
        /*0838*/ 	.word	0x00016440


	//   ....[48]....
        /*083c*/ 	.word	0x00017290


	//   ....[49]....
        /*0840*/ 	.word	0x000173b0


	//   ....[50]....
        /*0844*/ 	.word	0x00017970


	//   ....[51]....
        /*0848*/ 	.word	0x000179f0


	//   ....[52]....
        /*084c*/ 	.word	0x00019a30


	//   ....[53]....
        /*0850*/ 	.word	0x00019a40


	//   ....[54]....
        /*0854*/ 	.word	0x00019a80


	//   ....[55]....
        /*0858*/ 	.word	0x00019a90


	//   ....[56]....
        /*085c*/ 	.word	0x0001b880


	//   ....[57]....
        /*0860*/ 	.word	0x0001ba40


	//   ....[58]....
        /*0864*/ 	.word	0x0001c8a0


	//   ....[59]....
        /*0868*/ 	.word	0x0001c9b0


	//   ....[60]....
        /*086c*/ 	.word	0x0001cf70


	//   ....[61]....
        /*0870*/ 	.word	0x0001cfd0


	//   ....[62]....
        /*0874*/ 	.word	0x0001e0f0


	//   ....[63]....
        /*0878*/ 	.word	0x0001e160


	//   ....[64]....
        /*087c*/ 	.word	0x0001e190


	//   ....[65]....
        /*0880*/ 	.word	0x0001e1a0


	//   ....[66]....
        /*0884*/ 	.word	0x0001f230


	//   ....[67]....
        /*0888*/ 	.word	0x0001f270


	//   ....[68]....
        /*088c*/ 	.word	0x0001f2b0


	//   ....[69]....
        /*0890*/ 	.word	0x0001f2e0


	//   ....[70]....
        /*0894*/ 	.word	0x0001f8a0


	//   ....[71]....
        /*0898*/ 	.word	0x0001f8b0


	//   ....[72]....
        /*089c*/ 	.word	0x0001f970


	//   ....[73]....
        /*08a0*/ 	.word	0x0001f990


	//   ....[74]....
        /*08a4*/ 	.word	0x0001fa50


	//   ....[75]....
        /*08a8*/ 	.word	0x0001fa70


	//   ....[76]....
        /*08ac*/ 	.word	0x0001fb40


	//   ....[77]....
        /*08b0*/ 	.word	0x0001fb60


	//   ....[78]....
        /*08b4*/ 	.word	0x00020380


	//   ....[79]....
        /*08b8*/ 	.word	0x000203a0


	//   ....[80]....
        /*08bc*/ 	.word	0x00020460


	//   ....[81]....
        /*08c0*/ 	.word	0x00020480


	//   ....[82]....
        /*08c4*/ 	.word	0x00020540


	//   ....[83]....
        /*08c8*/ 	.word	0x00020560


	//   ....[84]....
        /*08cc*/ 	.word	0x00020630


	//   ....[85]....
        /*08d0*/ 	.word	0x00020650


	//   ....[86]....
        /*08d4*/ 	.word	0x000207a0


	//   ....[87]....
        /*08d8*/ 	.word	0x00020950


	//   ....[88]....
        /*08dc*/ 	.word	0x00020980


	//   ....[89]....
        /*08e0*/ 	.word	0x000209b0


	//   ....[90]....
        /*08e4*/ 	.word	0x000209e0


	//   ....[91]....
        /*08e8*/ 	.word	0x00020a10


	//   ....[92]....
        /*08ec*/ 	.word	0x00020a40


	//   ....[93]....
        /*08f0*/ 	.word	0x00020bb0


	//   ....[94]....
        /*08f4*/ 	.word	0x00020be0


	//   ....[95]....
        /*08f8*/ 	.word	0x00020c10


	//   ....[96]....
        /*08fc*/ 	.word	0x00020c40


	//   ....[97]....
        /*0900*/ 	.word	0x00020c70


	//   ....[98]....
        /*0904*/ 	.word	0x00020ca0


	//   ....[99]....
        /*0908*/ 	.word	0x00020d30


	//   ....[100]....
        /*090c*/ 	.word	0x00020d90


	//   ....[101]....
        /*0910*/ 	.word	0x00020e20


	//   ....[102]....
        /*0914*/ 	.word	0x00021ec0


	//   ....[103]....
        /*0918*/ 	.word	0x00024230


	//   ....[104]....
        /*091c*/ 	.word	0x00024250


	//   ....[105]....
        /*0920*/ 	.word	0x00024300


	//   ....[106]....
        /*0924*/ 	.word	0x00024320


	//   ....[107]....
        /*0928*/ 	.word	0x000243c0


	//   ....[108]....
        /*092c*/ 	.word	0x000243e0


	//   ....[109]....
        /*0930*/ 	.word	0x00024480


	//   ....[110]....
        /*0934*/ 	.word	0x000244a0


	//   ....[111]....
        /*0938*/ 	.word	0x00024540


	//   ....[112]....
        /*093c*/ 	.word	0x00024560


	//   ....[113]....
        /*0940*/ 	.word	0x00024570


	//   ....[114]....
        /*0944*/ 	.word	0x00024600


	//   ....[115]....
        /*0948*/ 	.word	0x00024dc0


	//   ....[116]....
        /*094c*/ 	.word	0x00024df0


	//   ....[117]....
        /*0950*/ 	.word	0x00024e20


	//   ....[118]....
        /*0954*/ 	.word	0x00024ed0


	//   ....[119]....
        /*0958*/ 	.word	0x00024ee0


	//   ....[120]....
        /*095c*/ 	.word	0x00024f90


	//   ....[121]....
        /*0960*/ 	.word	0x00024fa0


	//   ....[122]....
        /*0964*/ 	.word	0x00025050


	//   ....[123]....
        /*0968*/ 	.word	0x00025060


	//   ....[124]....
        /*096c*/ 	.word	0x00025110


	//   ....[125]....
        /*0970*/ 	.word	0x00025120


	//   ....[126]....
        /*0974*/ 	.word	0x000251d0


	//   ....[127]....
        /*0978*/ 	.word	0x000251e0


	//   ....[128]....
        /*097c*/ 	.word	0x00025280


	//   ....[129]....
        /*0980*/ 	.word	0x00025290


	//   ....[130]....
        /*0984*/ 	.word	0x000252a0


	//   ....[131]....
        /*0988*/ 	.word	0x00025a90


	//   ....[132]....
        /*098c*/ 	.word	0x00025aa0


	//   ....[133]....
        /*0990*/ 	.word	0x00025ab0


	//   ....[134]....
        /*0994*/ 	.word	0x00025b40


	//   ....[135]....
        /*0998*/ 	.word	0x00025b50


	//   ....[136]....
        /*099c*/ 	.word	0x00025bb0


	//   ....[137]....
        /*09a0*/ 	.word	0x00025be0


	//   ....[138]....
        /*09a4*/ 	.word	0x00025c20


	//   ....[139]....
        /*09a8*/ 	.word	0x00025c50


	//   ....[140]....
        /*09ac*/ 	.word	0x00025c90


	//   ....[141]....
        /*09b0*/ 	.word	0x00025cc0


	//   ....[142]....
        /*09b4*/ 	.word	0x00025d00


	//   ....[143]....
        /*09b8*/ 	.word	0x00025f80


	//   ....[144]....
        /*09bc*/ 	.word	0x00025fa0


	//   ....[145]....
        /*09c0*/ 	.word	0x00026030


	//   ....[146]....
        /*09c4*/ 	.word	0x00026040


	//   ....[147]....
        /*09c8*/ 	.word	0x000260b0


	//   ....[148]....
        /*09cc*/ 	.word	0x000260c0


	//   ....[149]....
        /*09d0*/ 	.word	0x00026130


	//   ....[150]....
        /*09d4*/ 	.word	0x00026140


	//   ....[151]....
        /*09d8*/ 	.word	0x000261b0


	//   ....[152]....
        /*09dc*/ 	.word	0x000261c0


	//   ....[153]....
        /*09e0*/ 	.word	0x000261d0


	//   ....[154]....
        /*09e4*/ 	.word	0x00026240


	//   ....[155]....
        /*09e8*/ 	.word	0x000267e0


	//   ....[156]....
        /*09ec*/ 	.word	0x00026810


	//   ....[157]....
        /*09f0*/ 	.word	0x00026830


	//   ....[158]....
        /*09f4*/ 	.word	0x00026840


	//   ....[159]....
        /*09f8*/ 	.word	0x00026880


	//   ....[160]....
        /*09fc*/ 	.word	0x000268a0


	//   ....[161]....
        /*0a00*/ 	.word	0x00026910


	//   ....[162]....
        /*0a04*/ 	.word	0x00026930


	//   ....[163]....
        /*0a08*/ 	.word	0x00026990


	//   ....[164]....
        /*0a0c*/ 	.word	0x000269b0


	//   ....[165]....
        /*0a10*/ 	.word	0x00026a00


	//   ....[166]....
        /*0a14*/ 	.word	0x00026a20


	//   ....[167]....
        /*0a18*/ 	.word	0x00026e10


	//   ....[168]....
        /*0a1c*/ 	.word	0x00026e40


	//   ....[169]....
        /*0a20*/ 	.word	0x00026e70


	//   ....[170]....
        /*0a24*/ 	.word	0x00026ea0


	//   ....[171]....
        /*0a28*/ 	.word	0x00026ed0


	//   ....[172]....
        /*0a2c*/ 	.word	0x00026f00


	//   ....[173]....
        /*0a30*/ 	.word	0x00026f30


	//   ....[174]....
        /*0a34*/ 	.word	0x00026f60


	//   ....[175]....
        /*0a38*/ 	.word	0x000270e0


	//   ....[176]....
        /*0a3c*/ 	.word	0x00027110


	//   ....[177]....
        /*0a40*/ 	.word	0x00027140


	//   ....[178]....
        /*0a44*/ 	.word	0x00027170


	//   ....[179]....
        /*0a48*/ 	.word	0x000271a0


	//   ....[180]....
        /*0a4c*/ 	.word	0x000271d0


	//   ....[181]....
        /*0a50*/ 	.word	0x00027290


	//   ....[182]....
        /*0a54*/ 	.word	0x000272b0


	//   ....[183]....
        /*0a58*/ 	.word	0x00027320


	//   ....[184]....
        /*0a5c*/ 	.word	0x000279c0


	//   ....[185]....
        /*0a60*/ 	.word	0x00027d00


	//   ....[186]....
        /*0a64*/ 	.word	0x00027d90


	//   ....[187]....
        /*0a68*/ 	.word	0x00027e30


	//   ....[188]....
        /*0a6c*/ 	.word	0x00027ec0


	//   ....[189]....
        /*0a70*/ 	.word	0x00027fb0


	//   ....[190]....
        /*0a74*/ 	.word	0x00028040


	//   ....[191]....
        /*0a78*/ 	.word	0x000280e0


	//   ....[192]....
        /*0a7c*/ 	.word	0x00028170


	//   ....[193]....
        /*0a80*/ 	.word	0x00028260


	//   ....[194]....
        /*0a84*/ 	.word	0x000282f0


	//   ....[195]....
        /*0a88*/ 	.word	0x00028390


	//   ....[196]....
        /*0a8c*/ 	.word	0x00028420


	//   ....[197]....
        /*0a90*/ 	.word	0x00028510


	//   ....[198]....
        /*0a94*/ 	.word	0x000285a0


	//   ....[199]....
        /*0a98*/ 	.word	0x000285f0


	//   ....[200]....
        /*0a9c*/ 	.word	0x00028640


	//   ....[201]....
        /*0aa0*/ 	.word	0x000286d0


	//   ....[202]....
        /*0aa4*/ 	.word	0x00028760


	//   ....[203]....
        /*0aa8*/ 	.word	0x000287b0


	//   ....[204]....
        /*0aac*/ 	.word	0x00028800


	//   ....[205]....
        /*0ab0*/ 	.word	0x000288f0


	//   ....[206]....
        /*0ab4*/ 	.word	0x00028980


	//   ....[207]....
        /*0ab8*/ 	.word	0x000289d0


	//   ....[208]....
        /*0abc*/ 	.word	0x00028a20


	//   ....[209]....
        /*0ac0*/ 	.word	0x00028ab0


	//   ....[210]....
        /*0ac4*/ 	.word	0x00028b40


	//   ....[211]....
        /*0ac8*/ 	.word	0x00028b90


	//   ....[212]....
        /*0acc*/ 	.word	0x00028be0


	//   ....[213]....
        /*0ad0*/ 	.word	0x00028f80


	//   ....[214]....
        /*0ad4*/ 	.word	0x00029260


	//   ....[215]....
        /*0ad8*/ 	.word	0x00029350


	//   ....[216]....
        /*0adc*/ 	.word	0x000293f0


	//   ....[217]....
        /*0ae0*/ 	.word	0x00029450


	//   ....[218]....
        /*0ae4*/ 	.word	0x00029560


	//   ....[219]....
        /*0ae8*/ 	.word	0x000295d0


	//   ....[220]....
        /*0aec*/ 	.word	0x000296e0


	//   ....[221]....
        /*0af0*/ 	.word	0x00029750


	//   ....[222]....
        /*0af4*/ 	.word	0x00029860


	//   ....[223]....
        /*0af8*/ 	.word	0x000298d0


	//   ....[224]....
        /*0afc*/ 	.word	0x000299e0


	//   ....[225]....
        /*0b00*/ 	.word	0x00029a50


	//   ....[226]....
        /*0b04*/ 	.word	0x00029af0


	//   ....[227]....
        /*0b08*/ 	.word	0x00029c00


	//   ....[228]....
        /*0b0c*/ 	.word	0x00029c70


	//   ....[229]....
        /*0b10*/ 	.word	0x00029cd0


	//   ....[230]....
        /*0b14*/ 	.word	0x00029df0


	//   ....[231]....
        /*0b18*/ 	.word	0x00029e50


	//   ....[232]....
        /*0b1c*/ 	.word	0x00029f70


	//   ....[233]....
        /*0b20*/ 	.word	0x00029fd0


	//   ....[234]....
        /*0b24*/ 	.word	0x0002a0f0


	//   ....[235]....
        /*0b28*/ 	.word	0x0002a150


	//   ....[236]....
        /*0b2c*/ 	.word	0x0002a270


	//   ....[237]....
        /*0b30*/ 	.word	0x0002a2d0


	//   ....[238]....
        /*0b34*/ 	.word	0x0002a3f0


	//   ....[239]....
        /*0b38*/ 	.word	0x0002a450


	//   ....[240]....
        /*0b3c*/ 	.word	0x0002a560


	//   ....[241]....
        /*0b40*/ 	.word	0x0002a5c0


	//   ....[242]....
        /*0b44*/ 	.word	0x0002a6c0


	//   ....[243]....
        /*0b48*/ 	.word	0x0002a7f0


	//   ....[244]....
        /*0b4c*/ 	.word	0x0002a8a0


	//   ....[245]....
        /*0b50*/ 	.word	0x0002a910


	//   ....[246]....
        /*0b54*/ 	.word	0x0002aa00


	//   ....[247]....
        /*0b58*/ 	.word	0x0002aa60


	//   ....[248]....
        /*0b5c*/ 	.word	0x0002ab30


	//   ....[249]....
        /*0b60*/ 	.word	0x0002ab90


	//   ....[250]....
        /*0b64*/ 	.word	0x0002ac60


	//   ....[251]....
        /*0b68*/ 	.word	0x0002acc0


	//   ....[252]....
        /*0b6c*/ 	.word	0x0002ad90


	//   ....[253]....
        /*0b70*/ 	.word	0x0002adf0


	//   ....[254]....
        /*0b74*/ 	.word	0x0002aec0


	//   ....[255]....
        /*0b78*/ 	.word	0x0002afb0


	//   ....[0]....
        /*0b7c*/ 	.word	0x0002b050


	//   ....[1]....
        /*0b80*/ 	.word	0x0002b0b0


	//   ....[2]....
        /*0b84*/ 	.word	0x0002b1a0


	//   ....[3]....
        /*0b88*/ 	.word	0x0002b200


	//   ....[4]....
        /*0b8c*/ 	.word	0x0002b2e0


	//   ....[5]....
        /*0b90*/ 	.word	0x0002b340


	//   ....[6]....
        /*0b94*/ 	.word	0x0002b420


	//   ....[7]....
        /*0b98*/ 	.word	0x0002b480


	//   ....[8]....
        /*0b9c*/ 	.word	0x0002b560


	//   ....[9]....
        /*0ba0*/ 	.word	0x0002b5c0


	//   ....[10]....
        /*0ba4*/ 	.word	0x0002b690


	//   ....[11]....
        /*0ba8*/ 	.word	0x0002b7c0


	//   ....[12]....
        /*0bac*/ 	.word	0x0002b890


	//   ....[13]....
        /*0bb0*/ 	.word	0x0002b950


	//   ....[14]....
        /*0bb4*/ 	.word	0x0002ba20


	//   ....[15]....
        /*0bb8*/ 	.word	0x0002ba80


	//   ....[16]....
        /*0bbc*/ 	.word	0x0002bb50


	//   ....[17]....
        /*0bc0*/ 	.word	0x0002bbb0


	//   ....[18]....
        /*0bc4*/ 	.word	0x0002bc90


	//   ....[19]....
        /*0bc8*/ 	.word	0x0002bcf0


	//   ....[20]....
        /*0bcc*/ 	.word	0x0002bdc0


	//   ....[21]....
        /*0bd0*/ 	.word	0x0002be20


	//   ....[22]....
        /*0bd4*/ 	.word	0x0002bee0


	//   ....[23]....
        /*0bd8*/ 	.word	0x0002bf70


	//   ....[24]....
        /*0bdc*/ 	.word	0x0002c010


	//   ....[25]....
        /*0be0*/ 	.word	0x0002c130


	//   ....[26]....
        /*0be4*/ 	.word	0x0002c1a0


	//   ....[27]....
        /*0be8*/ 	.word	0x0002c210


	//   ....[28]....
        /*0bec*/ 	.word	0x0002c280


	//   ....[29]....
        /*0bf0*/ 	.word	0x0002c2f0


	//   ....[30]....
        /*0bf4*/ 	.word	0x0002c370


	//   ....[31]....
        /*0bf8*/ 	.word	0x0002c400


	//   ....[32]....
        /*0bfc*/ 	.word	0x0002c490


	//   ....[33]....
        /*0c00*/ 	.word	0x0002c500


	//   ....[34]....
        /*0c04*/ 	.word	0x0002c570


	//   ....[35]....
        /*0c08*/ 	.word	0x0002c5e0


	//   ....[36]....
        /*0c0c*/ 	.word	0x0002c660


	//   ....[37]....
        /*0c10*/ 	.word	0x0002c6d0


	//   ....[38]....
        /*0c14*/ 	.word	0x0002c770


	//   ....[39]....
        /*0c18*/ 	.word	0x0002c800


	//   ....[40]....
        /*0c1c*/ 	.word	0x0002c920


	//----- nvinfo : EIATTR_REG_RECONFIG
	.align		4
.L_234:
        /*0c20*/ 	.byte	0x01, 0x54
	.zero		2


	//----- nvinfo : EIATTR_SYSCALL_OFFSETS
	.align		4
        /*0c24*/ 	.byte	0x04, 0x46
        /*0c26*/ 	.short	(.L_236 - .L_235)


	//   ....[0]....
.L_235:
        /*0c28*/ 	.word	0x00001e00


	//   ....[1]....
        /*0c2c*/ 	.word	0x00001f50


	//   ....[2]....
        /*0c30*/ 	.word	0x0000b4f0


	//   ....[3]....
        /*0c34*/ 	.word	0x0000b810


	//   ....[4]....
        /*0c38*/ 	.word	0x00023750


	//   ....[5]....
        /*0c3c*/ 	.word	0x000238a0


	//   ....[6]....
        /*0c40*/ 	.word	0x00023990


	//   ....[7]....
        /*0c44*/ 	.word	0x000249c0


	//----- nvinfo : EIATTR_MBARRIER_INSTR_OFFSETS
	.align		4
.L_236:
        /*0c48*/ 	.byte	0x04, 0x39
        /*0c4a*/ 	.short	(.L_238 - .L_237)


	//   ....[0]....
.L_237:
        /*0c4c*/ 	.word	0x00000270
        /*0c50*/ 	.word	0x000000ff
        /*0c54*/ 	.word	0x0002a800
        /*0c58*/ 	.short	0x0100
        /*0c5a*/ 	.byte	0x08
	.zero		1


	//   ....[1]....
        /*0c5c*/ 	.word	0x00000280
        /*0c60*/ 	.word	0x000000ff
        /*0c64*/ 	.word	0x0002a820
        /*0c68*/ 	.short	0x0100
        /*0c6a*/ 	.byte	0x08
	.zero		1


	//   ....[2]....
        /*0c6c*/ 	.word	0x00000370
        /*0c70*/ 	.word	0x000000ff
        /*0c74*/ 	.word	0x0002a830
        /*0c78*/ 	.short	0x0100
        /*0c7a*/ 	.byte	0x08
	.zero		1


	//   ....[3]....
        /*0c7c*/ 	.word	0x00000380
        /*0c80*/ 	.word	0x000000ff
        /*0c84*/ 	.word	0x0002a840
        /*0c88*/ 	.short	0x0100
        /*0c8a*/ 	.byte	0x08
	.zero		1


	//   ....[4]....
        /*0c8c*/ 	.word	0x00000390
        /*0c90*/ 	.word	0x000000ff
        /*0c94*/ 	.word	0x0002a838
        /*0c98*/ 	.short	0x0100
        /*0c9a*/ 	.byte	0x08
	.zero		1


	//   ....[5]....
        /*0c9c*/ 	.word	0x000003a0
        /*0ca0*/ 	.word	0x000000ff
        /*0ca4*/ 	.word	0x0002a848
        /*0ca8*/ 	.short	0x0100
        /*0caa*/ 	.byte	0x08
	.zero		1


	//   ....[6]....
        /*0cac*/ 	.word	0x000004d0
        /*0cb0*/ 	.word	0x000000ff
        /*0cb4*/ 	.word	0x0002a850
        /*0cb8*/ 	.short	0x0100
        /*0cba*/ 	.byte	0x08
	.zero		1


	//   ....[7]....
        /*0cbc*/ 	.word	0x000004e0
        /*0cc0*/ 	.word	0x000000ff
        /*0cc4*/ 	.word	0x0002a860
        /*0cc8*/ 	.short	0x0100
        /*0cca*/ 	.byte	0x08
	.zero		1


	//   ....[8]....
        /*0ccc*/ 	.word	0x000004f0
        /*0cd0*/ 	.word	0x000000ff
        /*0cd4*/ 	.word	0x0002a858
        /*0cd8*/ 	.short	0x0100
        /*0cda*/ 	.byte	0x08
	.zero		1


	//   ....[9]....
        /*0cdc*/ 	.word	0x00000500
        /*0ce0*/ 	.word	0x000000ff
        /*0ce4*/ 	.word	0x0002a868
        /*0ce8*/ 	.short	0x0100
        /*0cea*/ 	.byte	0x08
	.zero		1


	//   ....[10]....
        /*0cec*/ 	.word	0x000005f0
        /*0cf0*/ 	.word	0x000000ff
        /*0cf4*/ 	.word	0x0002a870
        /*0cf8*/ 	.short	0x0100
        /*0cfa*/ 	.byte	0x06
	.zero		1


	//   ....[11]....
        /*0cfc*/ 	.word	0x00000600
        /*0d00*/ 	.word	0x000000ff
        /*0d04*/ 	.word	0x0002a880
        /*0d08*/ 	.short	0x0100
        /*0d0a*/ 	.byte	0x06
	.zero		1


	//   ....[12]....
        /*0d0c*/ 	.word	0x00000610
        /*0d10*/ 	.word	0x000000ff
        /*0d14*/ 	.word	0x0002a878
        /*0d18*/ 	.short	0x0100
        /*0d1a*/ 	.byte	0x06
	.zero		1


	//   ....[13]....
        /*0d1c*/ 	.word	0x00000620
        /*0d20*/ 	.word	0x000000ff
        /*0d24*/ 	.word	0x0002a888
        /*0d28*/ 	.short	0x0100
        /*0d2a*/ 	.byte	0x06
	.zero		1


	//   ....[14]....
        /*0d2c*/ 	.word	0x00000750
        /*0d30*/ 	.word	0x000000ff
        /*0d34*/ 	.word	0x0002a890
        /*0d38*/ 	.short	0x0100
        /*0d3a*/ 	.byte	0x08
	.zero		1


	//   ....[15]....
        /*0d3c*/ 	.word	0x00000760
        /*0d40*/ 	.word	0x000000ff
        /*0d44*/ 	.word	0x0002a8a0
        /*0d48*/ 	.short	0x0100
        /*0d4a*/ 	.byte	0x08
	.zero		1


	//   ....[16]....
        /*0d4c*/ 	.word	0x00000770
        /*0d50*/ 	.word	0x000000ff
        /*0d54*/ 	.word	0x0002a898
        /*0d58*/ 	.short	0x0100
        /*0d5a*/ 	.byte	0x08
	.zero		1


	//   ....[17]....
        /*0d5c*/ 	.word	0x00000780
        /*0d60*/ 	.word	0x000000ff
        /*0d64*/ 	.word	0x0002a8a8
        /*0d68*/ 	.short	0x0100
        /*0d6a*/ 	.byte	0x08
	.zero		1


	//   ....[18]....
        /*0d6c*/ 	.word	0x000008b0
        /*0d70*/ 	.word	0x000000ff
        /*0d74*/ 	.word	0x0002a8b0
        /*0d78*/ 	.short	0x0100
        /*0d7a*/ 	.byte	0x08
	.zero		1


	//   ....[19]....
        /*0d7c*/ 	.word	0x000008c0
        /*0d80*/ 	.word	0x000000ff
        /*0d84*/ 	.word	0x0002a8c0
        /*0d88*/ 	.short	0x0100
        /*0d8a*/ 	.byte	0x08
	.zero		1


	//   ....[20]....
        /*0d8c*/ 	.word	0x000008d0
        /*0d90*/ 	.word	0x000000ff
        /*0d94*/ 	.word	0x0002a8b8
        /*0d98*/ 	.short	0x0100
        /*0d9a*/ 	.byte	0x08
	.zero		1


	//   ....[21]....
        /*0d9c*/ 	.word	0x000008e0
        /*0da0*/ 	.word	0x000000ff
        /*0da4*/ 	.word	0x0002a8c8
        /*0da8*/ 	.short	0x0100
        /*0daa*/ 	.byte	0x08
	.zero		1


	//   ....[22]....
        /*0dac*/ 	.word	0x00003a00
        /*0db0*/ 	.word	0x00000056
        /*0db4*/ 	.word	0x0002a890
        /*0db8*/ 	.short	0x010a
        /*0dba*/ 	.byte	0x3f
	.zero		1


	//   ....[23]....
        /*0dbc*/ 	.word	0x00007030
        /*0dc0*/ 	.word	0x00000056
        /*0dc4*/ 	.word	0x0002a890
        /*0dc8*/ 	.short	0x010a
        /*0dca*/ 	.byte	0x3f
	.zero		1


	//   ....[24]....
        /*0dcc*/ 	.word	0x00009e50
        /*0dd0*/ 	.word	0x00000056
        /*0dd4*/ 	.word	0x0002a890
        /*0dd8*/ 	.short	0x010a
        /*0dda*/ 	.byte	0x3f
	.zero		1


	//   ....[25]....
        /*0ddc*/ 	.word	0x0000a610
        /*0de0*/ 	.word	0x0000000b
        /*0de4*/ 	.word	0x00000000
        /*0de8*/ 	.short	0x0101
        /*0dea*/ 	.byte	0x3f
	.zero		1


	//   ....[26]....
        /*0dec*/ 	.word	0x0000a650
        /*0df0*/ 	.word	0x00000056
        /*0df4*/ 	.word	0x0002a8b0
        /*0df8*/ 	.short	0x010a
        /*0dfa*/ 	.byte	0x3f
	.zero		1


	//   ....[27]....
        /*0dfc*/ 	.word	0x0000ac00
        /*0e00*/ 	.word	0x00000056
        /*0e04*/ 	.word	0x00000000
        /*0e08*/ 	.short	0x0101
        /*0e0a*/ 	.byte	0x3f
	.zero		1


	//   ....[28]....
        /*0e0c*/ 	.word	0x0000b570
        /*0e10*/ 	.word	0x00000012
        /*0e14*/ 	.word	0x0002a800
        /*0e18*/ 	.short	0x010a
        /*0e1a*/ 	.byte	0x3f
	.zero		1


	//   ....[29]....
        /*0e1c*/ 	.word	0x0000b5c0
        /*0e20*/ 	.word	0x00000012
        /*0e24*/ 	.word	0x0002a800
        /*0e28*/ 	.short	0x010a
        /*0e2a*/ 	.byte	0x3f
	.zero		1


	//   ....[30]....
        /*0e2c*/ 	.word	0x0000c940
        /*0e30*/ 	.word	0x00000012
        /*0e34*/ 	.word	0x0002a800
        /*0e38*/ 	.short	0x010a
        /*0e3a*/ 	.byte	0x3f
	.zero		1


	//   ....[31]....
        /*0e3c*/ 	.word	0x0000fb00
        /*0e40*/ 	.word	0x00000012
        /*0e44*/ 	.word	0x0002a800
        /*0e48*/ 	.short	0x010a
        /*0e4a*/ 	.byte	0x3f
	.zero		1


	//   ....[32]....
        /*0e4c*/ 	.word	0x00012310
        /*0e50*/ 	.word	0x00000009
        /*0e54*/ 	.word	0x0002a830
        /*0e58*/ 	.short	0x010a
        /*0e5a*/ 	.byte	0x3f
	.zero		1


	//   ....[33]....
        /*0e5c*/ 	.word	0x00012350
        /*0e60*/ 	.word	0x00000009
        /*0e64*/ 	.word	0x0002a830
        /*0e68*/ 	.short	0x010a
        /*0e6a*/ 	.byte	0x3f
	.zero		1


	//   ....[34]....
        /*0e6c*/ 	.word	0x00012db0
        /*0e70*/ 	.word	0x00000003
        /*0e74*/ 	.word	0x00000000
        /*0e78*/ 	.short	0x0101
        /*0e7a*/ 	.byte	0x3f
	.zero		1


	//   ....[35]....
        /*0e7c*/ 	.word	0x000151e0
        /*0e80*/ 	.word	0x00000005
        /*0e84*/ 	.word	0x0002a830
        /*0e88*/ 	.short	0x010a
        /*0e8a*/ 	.byte	0x3f
	.zero		1


	//   ....[36]....
        /*0e8c*/ 	.word	0x00015250
        /*0e90*/ 	.word	0x00000005
        /*0e94*/ 	.word	0x0002a830
        /*0e98*/ 	.short	0x010a
        /*0e9a*/ 	.byte	0x3f
	.zero		1


	//   ....[37]....
        /*0e9c*/ 	.word	0x00015de0
        /*0ea0*/ 	.word	0x0000000e
        /*0ea4*/ 	.word	0x0002a850
        /*0ea8*/ 	.short	0x010a
        /*0eaa*/ 	.byte	0x3f
	.zero		1


	//   ....[38]....
        /*0eac*/ 	.word	0x00015e80
        /*0eb0*/ 	.word	0x0000000e
        /*0eb4*/ 	.word	0x0002a850
        /*0eb8*/ 	.short	0x010a
        /*0eba*/ 	.byte	0x3f
	.zero		1


	//   ....[39]....
        /*0ebc*/ 	.word	0x000161f0
        /*0ec0*/ 	.word	0x00000005
        /*0ec4*/ 	.word	0x00000000
        /*0ec8*/ 	.short	0x0101
        /*0eca*/ 	.byte	0x3f
	.zero		1


	//   ....[40]....
        /*0ecc*/ 	.word	0x00018200
        /*0ed0*/ 	.word	0x00000003
        /*0ed4*/ 	.word	0x00000000
        /*0ed8*/ 	.short	0x0101
        /*0eda*/ 	.byte	0x3f
	.zero		1


	//   ....[41]....
        /*0edc*/ 	.word	0x000187a0
        /*0ee0*/ 	.word	0x0000000f
        /*0ee4*/ 	.word	0x0002a830
        /*0ee8*/ 	.short	0x010a
        /*0eea*/ 	.byte	0x3f
	.zero		1


	//   ....[42]....
        /*0eec*/ 	.word	0x00018810
        /*0ef0*/ 	.word	0x0000000f
        /*0ef4*/ 	.word	0x0002a830
        /*0ef8*/ 	.short	0x010a
        /*0efa*/ 	.byte	0x3f
	.zero		1


	//   ....[43]....
        /*0efc*/ 	.word	0x000193a0
        /*0f00*/ 	.word	0x0000000a
        /*0f04*/ 	.word	0x0002a850
        /*0f08*/ 	.short	0x010a
        /*0f0a*/ 	.byte	0x3f
	.zero		1


	//   ....[44]....
        /*0f0c*/ 	.word	0x00019440
        /*0f10*/ 	.word	0x0000000a
        /*0f14*/ 	.word	0x0002a850
        /*0f18*/ 	.short	0x010a
        /*0f1a*/ 	.byte	0x3f
	.zero		1


	//   ....[45]....
        /*0f1c*/ 	.word	0x0001a2a0
        /*0f20*/ 	.word	0x00000007
        /*0f24*/ 	.word	0x00000000
        /*0f28*/ 	.short	0x0101
        /*0f2a*/ 	.byte	0x3f
	.zero		1


	//   ....[46]....
        /*0f2c*/ 	.word	0x0001a500
        /*0f30*/ 	.word	0x0000006b
        /*0f34*/ 	.word	0x00000000
        /*0f38*/ 	.short	0x0101
        /*0f3a*/ 	.byte	0x3f
	.zero		1


	//   ....[47]....
        /*0f3c*/ 	.word	0x0001a7f0
        /*0f40*/ 	.word	0x0000000e
        /*0f44*/ 	.word	0x0002a830
        /*0f48*/ 	.short	0x010a
        /*0f4a*/ 	.byte	0x3f
	.zero		1


	//   ....[48]....
        /*0f4c*/ 	.word	0x0001a860
        /*0f50*/ 	.word	0x0000000e
        /*0f54*/ 	.word	0x0002a830
        /*0f58*/ 	.short	0x010a
        /*0f5a*/ 	.byte	0x3f
	.zero		1


	//   ....[49]....
        /*0f5c*/ 	.word	0x0001b3f0
        /*0f60*/ 	.word	0x0000000c
        /*0f64*/ 	.word	0x0002a850
        /*0f68*/ 	.short	0x010a
        /*0f6a*/ 	.byte	0x3f
	.zero		1


	//   ....[50]....
        /*0f6c*/ 	.word	0x0001b490
        /*0f70*/ 	.word	0x0000000c
        /*0f74*/ 	.word	0x0002a850
        /*0f78*/ 	.short	0x010a
        /*0f7a*/ 	.byte	0x3f
	.zero		1


	//   ....[51]....
        /*0f7c*/ 	.word	0x0001b8a0
        /*0f80*/ 	.word	0x00000003
        /*0f84*/ 	.word	0x00000000
        /*0f88*/ 	.short	0x0101
        /*0f8a*/ 	.byte	0x3f
	.zero		1


	//   ....[52]....
        /*0f8c*/ 	.word	0x0001d7f0
        /*0f90*/ 	.word	0x0000000b
        /*0f94*/ 	.word	0x00000000
        /*0f98*/ 	.short	0x0101
        /*0f9a*/ 	.byte	0x3f
	.zero		1


	//   ....[53]....
        /*0f9c*/ 	.word	0x0001ddf0
        /*0fa0*/ 	.word	0x0000000d
        /*0fa4*/ 	.word	0x0002a850
        /*0fa8*/ 	.short	0x010a
        /*0faa*/ 	.byte	0x3f
	.zero		1


	//   ....[54]....
        /*0fac*/ 	.word	0x0001de90
        /*0fb0*/ 	.word	0x0000000d
        /*0fb4*/ 	.word	0x0002a850
        /*0fb8*/ 	.short	0x010a
        /*0fba*/ 	.byte	0x3f
	.zero		1


	//   ....[55]....
        /*0fbc*/ 	.word	0x0001e390
        /*0fc0*/ 	.word	0x00000003
        /*0fc4*/ 	.word	0x00000000
        /*0fc8*/ 	.short	0x0101
        /*0fca*/ 	.byte	0x3f
	.zero		1


	//   ....[56]....
        /*0fcc*/ 	.word	0x0001f890
        /*0fd0*/ 	.word	0x00000000
        /*0fd4*/ 	.word	0x00000000
        /*0fd8*/ 	.short	0x0101
        /*0fda*/ 	.byte	0x3f
	.zero		1


	//   ....[57]....
        /*0fdc*/ 	.word	0x00021fa0
        /*0fe0*/ 	.word	0x00000017
        /*0fe4*/ 	.word	0x0002a820
        /*0fe8*/ 	.short	0x010a
        /*0fea*/ 	.byte	0x3f
	.zero		1


	//   ....[58]....
        /*0fec*/ 	.word	0x00022030
        /*0ff0*/ 	.word	0x00000003
        /*0ff4*/ 	.word	0x0002a8a0
        /*0ff8*/ 	.short	0x010a
        /*0ffa*/ 	.byte	0x3f
	.zero		1


	//   ....[59]....
        /*0ffc*/ 	.word	0x00022470
        /*1000*/ 	.word	0x00000003
        /*1004*/ 	.word	0x0002a8c0
        /*1008*/ 	.short	0x010a
        /*100a*/ 	.byte	0x3f
	.zero		1


	//   ....[60]....
        /*100c*/ 	.word	0x000228a0
        /*1010*/ 	.word	0x0000000b
        /*1014*/ 	.word	0x0002a8a0
        /*1018*/ 	.short	0x010a
        /*101a*/ 	.byte	0x3f
	.zero		1


	//   ....[61]....
        /*101c*/ 	.word	0x00022cd0
        /*1020*/ 	.word	0x0000000b
        /*1024*/ 	.word	0x0002a8c0
        /*1028*/ 	.short	0x010a
        /*102a*/ 	.byte	0x3f
	.zero		1


	//   ....[62]....
        /*102c*/ 	.word	0x00023fe0
        /*1030*/ 	.word	0x00000007
        /*1034*/ 	.word	0x0002a840
        /*1038*/ 	.short	0x010a
        /*103a*/ 	.byte	0x3f
	.zero		1


	//   ....[63]....
        /*103c*/ 	.word	0x000246c0
        /*1040*/ 	.word	0x00000007
        /*1044*/ 	.word	0x0002a830
        /*1048*/ 	.short	0x0107
        /*104a*/ 	.byte	0x3f
	.zero		1


	//   ....[64]....
        /*104c*/ 	.word	0x00024770
        /*1050*/ 	.word	0x00000007
        /*1054*/ 	.word	0x0002a830
        /*1058*/ 	.short	0x0101
        /*105a*/ 	.byte	0x3f
	.zero		1


	//   ....[65]....
        /*105c*/ 	.word	0x00025400
        /*1060*/ 	.word	0x00000017
        /*1064*/ 	.word	0x0002a800
        /*1068*/ 	.short	0x0107
        /*106a*/ 	.byte	0x3f
	.zero		1


	//   ....[66]....
        /*106c*/ 	.word	0x00025510
        /*1070*/ 	.word	0x00000017
        /*1074*/ 	.word	0x0002a800
        /*1078*/ 	.short	0x0101
        /*107a*/ 	.byte	0x3f
	.zero		1


	//   ....[67]....
        /*107c*/ 	.word	0x00025530
        /*1080*/ 	.word	0x00000017
        /*1084*/ 	.word	0x0002a820
        /*1088*/ 	.short	0x010a
        /*108a*/ 	.byte	0x3f
	.zero		1


	//   ....[68]....
        /*108c*/ 	.word	0x000258a0
        /*1090*/ 	.word	0x00000005
        /*1094*/ 	.word	0x0002a840
        /*1098*/ 	.short	0x010a
        /*109a*/ 	.byte	0x3f
	.zero		1


	//   ....[69]....
        /*109c*/ 	.word	0x00025da0
        /*10a0*/ 	.word	0x00000005
        /*10a4*/ 	.word	0x0002a830
        /*10a8*/ 	.short	0x0107
        /*10aa*/ 	.byte	0x3f
	.zero		1


	//   ....[70]....
        /*10ac*/ 	.word	0x00025e50
        /*10b0*/ 	.word	0x00000005
        /*10b4*/ 	.word	0x0002a830
        /*10b8*/ 	.short	0x0101
        /*10ba*/ 	.byte	0x3f
	.zero		1


	//   ....[71]....
        /*10bc*/ 	.word	0x00025eb0
        /*10c0*/ 	.word	0x00000005
        /*10c4*/ 	.word	0x0002a860
        /*10c8*/ 	.short	0x010a
        /*10ca*/ 	.byte	0x3f
	.zero		1


	//   ....[72]....
        /*10cc*/ 	.word	0x00026320
        /*10d0*/ 	.word	0x00000005
        /*10d4*/ 	.word	0x0002a850
        /*10d8*/ 	.short	0x0107
        /*10da*/ 	.byte	0x3f
	.zero		1


	//   ....[73]....
        /*10dc*/ 	.word	0x00026460
        /*10e0*/ 	.word	0x00000005
        /*10e4*/ 	.word	0x0002a850
        /*10e8*/ 	.short	0x0101
        /*10ea*/ 	.byte	0x3f
	.zero		1


	//   ....[74]....
        /*10ec*/ 	.word	0x000266f0
        /*10f0*/ 	.word	0x00000000
        /*10f4*/ 	.word	0x0002a860
        /*10f8*/ 	.short	0x010a
        /*10fa*/ 	.byte	0x3f
	.zero		1


	//   ....[75]....
        /*10fc*/ 	.word	0x00026b60
        /*1100*/ 	.word	0x00000000
        /*1104*/ 	.word	0x0002a850
        /*1108*/ 	.short	0x0107
        /*110a*/ 	.byte	0x3f
	.zero		1


	//   ....[76]....
        /*110c*/ 	.word	0x00026c20
        /*1110*/ 	.word	0x00000000
        /*1114*/ 	.word	0x0002a850
        /*1118*/ 	.short	0x0101
        /*111a*/ 	.byte	0x3f
	.zero		1


	//   ....[77]....
        /*111c*/ 	.word	0x00027940
        /*1120*/ 	.word	0x00000005
        /*1124*/ 	.word	0x0002a820
        /*1128*/ 	.short	0x010a
        /*112a*/ 	.byte	0x3f
	.zero		1


	//   ....[78]....
        /*112c*/ 	.word	0x00027ad0
        /*1130*/ 	.word	0x00000003
        /*1134*/ 	.word	0x0002a840
        /*1138*/ 	.short	0x010a
        /*113a*/ 	.byte	0x3f
	.zero		1


	//   ....[79]....
        /*113c*/ 	.word	0x00027b70
        /*1140*/ 	.word	0x0000001b
        /*1144*/ 	.word	0x0002a840
        /*1148*/ 	.short	0x010a
        /*114a*/ 	.byte	0x3f
	.zero		1


	//   ....[80]....
        /*114c*/ 	.word	0x00027bb0
        /*1150*/ 	.word	0x00000003
        /*1154*/ 	.word	0x0002a860
        /*1158*/ 	.short	0x010a
        /*115a*/ 	.byte	0x3f
	.zero		1


	//   ....[81]....
        /*115c*/ 	.word	0x00027bf0
        /*1160*/ 	.word	0x0000001b
        /*1164*/ 	.word	0x0002a860
        /*1168*/ 	.short	0x010a
        /*116a*/ 	.byte	0x3f
	.zero		1


	//   ....[82]....
        /*116c*/ 	.word	0x00027c50
        /*1170*/ 	.word	0x00000056
        /*1174*/ 	.word	0x0002a890
        /*1178*/ 	.short	0x010a
        /*117a*/ 	.byte	0x3f
	.zero		1


	//   ....[83]....
        /*117c*/ 	.word	0x00027f00
        /*1180*/ 	.word	0x00000056
        /*1184*/ 	.word	0x0002a890
        /*1188*/ 	.short	0x010a
        /*118a*/ 	.byte	0x3f
	.zero		1


	//   ....[84]....
        /*118c*/ 	.word	0x000281b0
        /*1190*/ 	.word	0x00000056
        /*1194*/ 	.word	0x0002a890
        /*1198*/ 	.short	0x010a
        /*119a*/ 	.byte	0x3f
	.zero		1


	//   ....[85]....
        /*119c*/ 	.word	0x00028460
        /*11a0*/ 	.word	0x00000056
        /*11a4*/ 	.word	0x0002a8b0
        /*11a8*/ 	.short	0x010a
        /*11aa*/ 	.byte	0x3f
	.zero		1


	//   ....[86]....
        /*11ac*/ 	.word	0x00028840
        /*11b0*/ 	.word	0x00000012
        /*11b4*/ 	.word	0x0002a800
        /*11b8*/ 	.short	0x010a
        /*11ba*/ 	.byte	0x3f
	.zero		1


	//   ....[87]....
        /*11bc*/ 	.word	0x00028c20
        /*11c0*/ 	.word	0x00000012
        /*11c4*/ 	.word	0x0002a800
        /*11c8*/ 	.short	0x010a
        /*11ca*/ 	.byte	0x3f
	.zero		1


	//   ....[88]....
        /*11cc*/ 	.word	0x00028c70
        /*11d0*/ 	.word	0x00000009
        /*11d4*/ 	.word	0x0002a830
        /*11d8*/ 	.short	0x010a
        /*11da*/ 	.byte	0x3f
	.zero		1


	//   ....[89]....
        /*11dc*/ 	.word	0x00028cc0
        /*11e0*/ 	.word	0x00000005
        /*11e4*/ 	.word	0x0002a830
        /*11e8*/ 	.short	0x010a
        /*11ea*/ 	.byte	0x3f
	.zero		1


	//   ....[90]....
        /*11ec*/ 	.word	0x00028d10
        /*11f0*/ 	.word	0x0000000e
        /*11f4*/ 	.word	0x0002a850
        /*11f8*/ 	.short	0x010a
        /*11fa*/ 	.byte	0x3f
	.zero		1


	//   ....[91]....
        /*11fc*/ 	.word	0x00028d60
        /*1200*/ 	.word	0x0000000f
        /*1204*/ 	.word	0x0002a830
        /*1208*/ 	.short	0x010a
        /*120a*/ 	.byte	0x3f
	.zero		1


	//   ....[92]....
        /*120c*/ 	.word	0x00028db0
        /*1210*/ 	.word	0x0000000a
        /*1214*/ 	.word	0x0002a850
        /*1218*/ 	.short	0x010a
        /*121a*/ 	.byte	0x3f
	.zero		1


	//   ....[93]....
        /*121c*/ 	.word	0x00028e00
        /*1220*/ 	.word	0x0000000e
        /*1224*/ 	.word	0x0002a830
        /*1228*/ 	.short	0x010a
        /*122a*/ 	.byte	0x3f
	.zero		1


	//   ....[94]....
        /*122c*/ 	.word	0x00028e50
        /*1230*/ 	.word	0x0000000c
        /*1234*/ 	.word	0x0002a850
        /*1238*/ 	.short	0x010a
        /*123a*/ 	.byte	0x3f
	.zero		1


	//   ....[95]....
        /*123c*/ 	.word	0x00028ea0
        /*1240*/ 	.word	0x0000000d
        /*1244*/ 	.word	0x0002a850
        /*1248*/ 	.short	0x010a
        /*124a*/ 	.byte	0x3f
	.zero		1


	//   ....[96]....
        /*124c*/ 	.word	0x00029040
        /*1250*/ 	.word	0x00000017
        /*1254*/ 	.word	0x0002a820
        /*1258*/ 	.short	0x010a
        /*125a*/ 	.byte	0x3f
	.zero		1


	//   ....[97]....
        /*125c*/ 	.word	0x00029090
        /*1260*/ 	.word	0x00000003
        /*1264*/ 	.word	0x0002a8a0
        /*1268*/ 	.short	0x010a
        /*126a*/ 	.byte	0x3f
	.zero		1


	//   ....[98]....
        /*126c*/ 	.word	0x000290e0
        /*1270*/ 	.word	0x00000003
        /*1274*/ 	.word	0x0002a8c0
        /*1278*/ 	.short	0x010a
        /*127a*/ 	.byte	0x3f
	.zero		1


	//   ....[99]....
        /*127c*/ 	.word	0x00029130
        /*1280*/ 	.word	0x0000000b
        /*1284*/ 	.word	0x0002a8a0
        /*1288*/ 	.short	0x010a
        /*128a*/ 	.byte	0x3f
	.zero		1


	//   ....[100]....
        /*128c*/ 	.word	0x00029180
        /*1290*/ 	.word	0x0000000b
        /*1294*/ 	.word	0x0002a8c0
        /*1298*/ 	.short	0x010a
        /*129a*/ 	.byte	0x3f
	.zero		1


	//   ....[101]....
        /*129c*/ 	.word	0x000292a0
        /*12a0*/ 	.word	0x00000007
        /*12a4*/ 	.word	0x0002a840
        /*12a8*/ 	.short	0x010a
        /*12aa*/ 	.byte	0x3f
	.zero		1


	//   ....[102]....
        /*12ac*/ 	.word	0x0002a6f0
        /*12b0*/ 	.word	0x00000017
        /*12b4*/ 	.word	0x0002a820
        /*12b8*/ 	.short	0x010a
        /*12ba*/ 	.byte	0x3f
	.zero		1


	//   ....[103]....
        /*12bc*/ 	.word	0x0002a740
        /*12c0*/ 	.word	0x00000005
        /*12c4*/ 	.word	0x0002a840
        /*12c8*/ 	.short	0x010a
        /*12ca*/ 	.byte	0x3f
	.zero		1


	//   ....[104]....
        /*12cc*/ 	.word	0x0002af00
        /*12d0*/ 	.word	0x00000005
        /*12d4*/ 	.word	0x0002a860
        /*12d8*/ 	.short	0x010a
        /*12da*/ 	.byte	0x3f
	.zero		1


	//   ....[105]....
        /*12dc*/ 	.word	0x0002b710
        /*12e0*/ 	.word	0x00000000
        /*12e4*/ 	.word	0x0002a860
        /*12e8*/ 	.short	0x010a
        /*12ea*/ 	.byte	0x3f
	.zero		1


	//   ....[106]....
        /*12ec*/ 	.word	0x0002c840
        /*12f0*/ 	.word	0x00000005
        /*12f4*/ 	.word	0x0002a820
        /*12f8*/ 	.short	0x010a
        /*12fa*/ 	.byte	0x3f
	.zero		1


	//   ....[107]....
        /*12fc*/ 	.word	0x0002c9e0
        /*1300*/ 	.word	0x00000003
        /*1304*/ 	.word	0x0002a840
        /*1308*/ 	.short	0x010a
        /*130a*/ 	.byte	0x3f
	.zero		1


	//   ....[108]....
        /*130c*/ 	.word	0x0002ca30
        /*1310*/ 	.word	0x0000001b
        /*1314*/ 	.word	0x0002a840
        /*1318*/ 	.short	0x010a
        /*131a*/ 	.byte	0x3f
	.zero		1


	//   ....[109]....
        /*131c*/ 	.word	0x0002ca80
        /*1320*/ 	.word	0x00000003
        /*1324*/ 	.word	0x0002a860
        /*1328*/ 	.short	0x010a
        /*132a*/ 	.byte	0x3f
	.zero		1


	//----- nvinfo : EIATTR_NUM_MBARRIERS
	.align		4
.L_238:
        /*132c*/ 	.byte	0x03, 0x38
        /*132e*/ 	.short	0x0016


	//----- nvinfo : EIATTR_EXIT_INSTR_OFFSETS
	.align		4
        /*1330*/ 	.byte	0x04, 0x1c
        /*1332*/ 	.short	(.L_240 - .L_239)


	//   ....[0]....
.L_239:
        /*1334*/ 	.word	0x00027c40


	//----- nvinfo : EIATTR_MAX_THREADS
	.align		4
.L_240:
        /*1338*/ 	.byte	0x04, 0x05
        /*133a*/ 	.short	(.L_242 - .L_241)
.L_241:
        /*133c*/ 	.word	0x00000180
        /*1340*/ 	.word	0x00000001
        /*1344*/ 	.word	0x00000001


	//----- nvinfo : EIATTR_CRS_STACK_SIZE
	.align		4
.L_242:
        /*1348*/ 	.byte	0x04, 0x1e
        /*134a*/ 	.short	(.L_244 - .L_243)
.L_243:
        /*134c*/ 	.word	0x00000000


	//----- nvinfo : EIATTR_CBANK_PARAM_SIZE
	.align		4
.L_244:
        /*1350*/ 	.byte	0x03, 0x19
        /*1352*/ 	.short	0x0af0


	//----- nvinfo : EIATTR_PARAM_CBANK
	.align		4
        /*1354*/ 	.byte	0x04, 0x0a
        /*1356*/ 	.short	(.L_246 - .L_245)
	.align		4
.L_245:
        /*1358*/ 	.word	index@(.nv.constant0._ZN7cutlass13device_kernelIN5flash11enable_sm90INS1_16FlashAttnFwdSm90INS1_25CollectiveMainloopFwdSm90ILi2EN4cute5tupleIJNS5_1CILi1EEES8_S8_EEENS6_IJNS7_ILi128EEENS7_ILi96EEENS7_ILi192EEEEEELi128ENS_6half_tEfNS_4arch4Sm90ELb0ELb1ELb0ELb1ELb1ELb1ELb0ELb1ELb1ELb1ELb0ELb0EEENS1_21CollectiveEpilogueFwdINS6_IJSA_SA_SB_EEES9_SE_SG_Li256ELb1ELb1ELb0ELb0EEENS1_36VarlenDynamicPersistentTileSchedulerILi128ELi96ELi256ELi128ELb0ELb1ELb1ELb1ELb0ELb1EEEEEEEEEvNT_6ParamsE)
        /*135c*/ 	.short	0x0210
        /*135e*/ 	.short	0x0af0


	//----- nvinfo : EIATTR_SW_WAR
	.align		4
.L_246:
        /*1360*/ 	.byte	0x04, 0x36
        /*1362*/ 	.short	(.L_248 - .L_247)
.L_247:
        /*1364*/ 	.word	0x00000008
.L_248:


//--------------------- .nv.info._ZN7cutlass13device_kernelIN5flash11enable_sm90INS1_16FlashAttnFwdSm90INS1_25CollectiveMainloopFwdSm90ILi2EN4cute5tupleIJNS5_1CILi1EEES8_S8_EEENS6_IJNS7_ILi128EEENS7_ILi96EEENS7_ILi192EEEEEELi128ENS_6half_tEfNS_4arch4Sm90ELb1ELb0ELb0ELb0ELb1ELb0ELb0ELb1ELb1ELb1ELb0ELb0EEENS1_21CollectiveEpilogueFwdINS6_IJSA_SA_SB_EEES9_SE_SG_Li256ELb0ELb1ELb0ELb0EEENS1_30DynamicPersistentTileSchedulerILi256ELi128ELb0ELb1ELb1EEEEEEEEEvNT_6ParamsE --------------------------
	.section	.nv.info._ZN7cutlass13device_kernelIN5flash11enable_sm90INS1_16FlashAttnFwdSm90INS1_25CollectiveMainloopFwdSm90ILi2EN4cute5tupleIJNS5_1CILi1EEES8_S8_EEENS6_IJNS7_ILi128EEENS7_ILi96EEENS7_ILi192EEEEEELi128ENS_6half_tEfNS_4arch4Sm90ELb1ELb0ELb0ELb0ELb1ELb0ELb0ELb1ELb1ELb1ELb0ELb0EEENS1_21CollectiveEpilogueFwdINS6_IJSA_SA_SB_EEES9_SE_SG_Li256ELb0ELb1ELb0ELb0EEENS1_30DynamicPersistentTileSchedulerILi256ELi128ELb0ELb1ELb1EEEEEEEEEvNT_6ParamsE,"",@"SHT_CUDA_INFO"
	.sectionflags	@""
	.align	4


	//----- nvinfo : EIATTR_CUDA_API_VERSION
	.align		4
        /*0000*/ 	.byte	0x04, 0x37
        /*0002*/ 	.short	(.L_250 - .L_249)
.L_249:
        /*0004*/ 	.word	0x00000082


	//----- nvinfo : EIATTR_KPARAM_INFO
	.align		4
.L_250:
        /*0008*/ 	.byte	0x04, 0x17
        /*000a*/ 	.short	(.L_252 - .L_251)
.L_251:
        /*000c*/ 	.word	0x00000000
        /*0010*/ 	.short	0x0000
        /*0012*/ 	.short	0x0070
        /*0014*/ 	.byte	0x00, 0xf0, 0x01, 0x2a


	//----- nvinfo : EIATTR_SPARSE_MMA_MASK
	.align		4
.L_252:
        /*0018*/ 	.byte	0x03, 0x50
        /*001a*/ 	.short	0x0000


	//----- nvinfo : EIATTR_MAXREG_COUNT
	.align		4
        /*001c*/ 	.byte	0x03, 0x1b
        /*001e*/ 	.short	0x00a8


	//----- nvinfo : EIATTR_NUM_BARRIERS
	.align		4
        /*0020*/ 	.byte	0x02, 0x4c
        /*0022*/ 	.byte	0x09
	.zero		1


	//----- nvinfo : EIATTR_EXTERNS
	.align		4
        /*0024*/ 	.byte	0x04, 0x0f
        /*0026*/ 	.short	(.L_254 - .L_253)


	//   ....[0]....
	.align		4
.L_253:
        /*0028*/ 	.word	index@(__assertfail)


	//----- nvinfo : EIATTR_ANNOTATIONS
	.align		4
.L_254:
        /*002c*/ 	.byte	0x04, 0x55
        /*002e*/ 	.short	(.L_256 - .L_255)


	//   ....[0]....
.L_255:
        /*0030*/ 	.word	0x00000001
        /*0034*/ 	.byte	0xa0, 0x08, 0x00, 0x00, 0x01, 0x00, 0x00, 0x00, 0x60, 0x09, 0x00, 0x00, 0x01, 0x00, 0x00, 0x00
        /*0044*/ 	.byte	0xf0, 0x9f, 0x00, 0x00, 0x01, 0x00, 0x00, 0x00, 0x90, 0xa0, 0x00, 0x00, 0x01, 0x00, 0x00, 0x00
        /*0054*/ 	.byte	0x20, 0xa1, 0x00, 0x00, 0x01, 0x00, 0x00, 0x00, 0x60, 0xc4, 0x00, 0x00, 0x01, 0x00, 0x00, 0x00
        /*0064*/ 	.byte	0x80, 0xc4, 0x00, 0x00, 0x01, 0x00, 0x00, 0x00, 0xd0, 0xdc, 0x00, 0x00, 0x01, 0x00, 0x00, 0x00
        /*0074*/ 	.byte	0x70, 0xde, 0x00, 0x00


	//----- nvinfo : EIATTR_MERCURY_ISA_VERSION
	.align		4
.L_256:
        /*0078*/ 	.byte	0x03, 0x5f
        /*007a*/ 	.short	0x0101


	//----- nvinfo : EIATTR_INT_WARP_WIDE_INSTR_OFFSETS
	.align		4
        /*007c*/ 	.byte	0x04, 0x31
        /*007e*/ 	.short	(.L_258 - .L_257)


	//   ....[0]....
.L_257:
        /*0080*/ 	.word	0x000000c0


	//   ....[1]....
        /*0084*/ 	.word	0x000000d0


	//   ....[2]....
        /*0088*/ 	.word	0x00000170


	//   ....[3]....
        /*008c*/ 	.word	0x0000a960


	//   ....[4]....
        /*0090*/ 	.word	0x0000a9f0


	//   ....[5]....
        /*0094*/ 	.word	0x0000d4f0


	//   ....[6]....
        /*0098*/ 	.word	0x0000d580


	//----- nvinfo : EIATTR_COOP_GROUP_MASK_REGIDS
	.align		4
.L_258:
        /*009c*/ 	.byte	0x04, 0x29
        /*009e*/ 	.short	(.L_260 - .L_259)


	//   ....[0]....
.L_259:
        /*00a0*/ 	.word	0xffffffff


	//   ....[1]....
        /*00a4*/ 	.word	0xffffffff


	//   ....[2]....
        /*00a8*/ 	.word	0xffffffff


	//   ....[3]....
        /*00ac*/ 	.word	0xffffffff


	//   ....[4]....
        /*00b0*/ 	.word	0xffffffff


	//   ....[5]....
        /*00b4*/ 	.word	0xffffffff


	//   ....[6]....
        /*00b8*/ 	.word	0xffffffff


	//   ....[7]....
        /*00bc*/ 	.word	0xffffffff


	//   ....[8]....
        /*00c0*/ 	.word	0xffffffff


	//   ....[9]....
        /*00c4*/ 	.word	0xffffffff


	//   ....[10]....
        /*00c8*/ 	.word	0xffffffff


	//   ....[11]....
        /*00cc*/ 	.word	0xffffffff


	//   ....[12]....
        /*00d0*/ 	.word	0xffffffff


	//   ....[13]....
        /*00d4*/ 	.word	0xffffffff


	//   ....[14]....
        /*00d8*/ 	.word	0xffffffff


	//   ....[15]....
        /*00dc*/ 	.word	0xffffffff


	//   ....[16]....
        /*00e0*/ 	.word	0xffffffff


	//   ....[17]....
        /*00e4*/ 	.word	0xffffffff


	//   ....[18]....
        /*00e8*/ 	.word	0xffffffff


	//   ....[19]....
        /*00ec*/ 	.word	0xffffffff


	//   ....[20]....
        /*00f0*/ 	.word	0xffffffff


	//   ....[21]....
        /*00f4*/ 	.word	0xffffffff


	//   ....[22]....
        /*00f8*/ 	.word	0xffffffff


	//   ....[23]....
        /*00fc*/ 	.word	0xffffffff


	//   ....[24]....
        /*0100*/ 	.word	0xffffffff


	//   ....[25]....
        /*0104*/ 	.word	0xffffffff


	//   ....[26]....
        /*0108*/ 	.word	0xffffffff


	//   ....[27]....
        /*010c*/ 	.word	0xffffffff


	//   ....[28]....
        /*0110*/ 	.word	0xffffffff


	//   ....[29]....
        /*0114*/ 	.word	0xffffffff


	//   ....[30]....
        /*0118*/ 	.word	0xffffffff


	//   ....[31]....
        /*011c*/ 	.word	0xffffffff


	//   ....[32]....
        /*0120*/ 	.word	0xffffffff


	//   ....[33]....
        /*0124*/ 	.word	0xffffffff


	//   ....[34]....
        /*0128*/ 	.word	0xffffffff


	//   ....[35]....
        /*012c*/ 	.word	0xffffffff


	//   ....[36]....
        /*0130*/ 	.word	0xffffffff


	//   ....[37]....
        /*0134*/ 	.word	0xffffffff


	//   ....[38]....
        /*0138*/ 	.word	0xffffffff


	//   ....[39]....
        /*013c*/ 	.word	0xffffffff


	//   ....[40]....
        /*0140*/ 	.word	0xffffffff


	//   ....[41]....
        /*0144*/ 	.word	0xffffffff


	//   ....[42]....
        /*0148*/ 	.word	0xffffffff


	//   ....[43]....
        /*014c*/ 	.word	0xffffffff


	//   ....[44]....
        /*0150*/ 	.word	0xffffffff


	//   ....[45]....
        /*0154*/ 	.word	0xffffffff


	//   ....[46]....
        /*0158*/ 	.word	0xffffffff


	//   ....[47]....
        /*015c*/ 	.word	0xffffffff


	//   ....[48]....
        /*0160*/ 	.word	0xffffffff


	//   ....[49]....
        /*0164*/ 	.word	0xffffffff


	//   ....[50]....
        /*0168*/ 	.word	0xffffffff


	//   ....[51]....
        /*016c*/ 	.word	0xffffffff


	//   ....[52]....
        /*0170*/ 	.word	0xffffffff


	//   ....[53]....
        /*0174*/ 	.word	0xffffffff


	//   ....[54]....
        /*0178*/ 	.word	0xffffffff


	//   ....[55]....
        /*017c*/ 	.word	0xffffffff


	//   ....[56]....
        /*0180*/ 	.word	0xffffffff


	//   ....[57]....
        /*0184*/ 	.word	0xffffffff


	//   ....[58]....
        /*0188*/ 	.word	0xffffffff


	//   ....[59]....
        /*018c*/ 	.word	0xffffffff


	//   ....[60]....
        /*0190*/ 	.word	0xffffffff


	//   ....[61]....
        /*0194*/ 	.word	0xffffffff


	//   ....[62]....
        /*0198*/ 	.word	0xffffffff


	//   ....[63]....
        /*019c*/ 	.word	0xffffffff


	//   ....[64]....
        /*01a0*/ 	.word	0xffffffff


	//   ....[65]....
        /*01a4*/ 	.word	0xffffffff


	//   ....[66]....
        /*01a8*/ 	.word	0xffffffff


	//   ....[67]....
        /*01ac*/ 	.word	0xffffffff


	//   ....[68]....
        /*01b0*/ 	.word	0xffffffff


	//   ....[69]....
        /*01b4*/ 	.word	0xffffffff


	//   ....[70]....
        /*01b8*/ 	.word	0xffffffff


	//   ....[71]....
        /*01bc*/ 	.word	0xffffffff


	//   ....[72]....
        /*01c0*/ 	.word	0xffffffff


	//   ....[73]....
        /*01c4*/ 	.word	0xffffffff


	//   ....[74]....
        /*01c8*/ 	.word	0xffffffff


	//   ....[75]....
        /*01cc*/ 	.word	0xffffffff


	//   ....[76]....
        /*01d0*/ 	.word	0xffffffff


	//   ....[77]....
        /*01d4*/ 	.word	0xffffffff


	//   ....[78]....
        /*01d8*/ 	.word	0xffffffff


	//   ....[79]....
        /*01dc*/ 	.word	0xffffffff


	//   ....[80]....
        /*01e0*/ 	.word	0xffffffff


	//   ....[81]....
        /*01e4*/ 	.word	0xffffffff


	//   ....[82]....
        /*01e8*/ 	.word	0xffffffff


	//   ....[83]....
        /*01ec*/ 	.word	0xffffffff


	//   ....[84]....
        /*01f0*/ 	.word	0xffffffff


	//   ....[85]....
        /*01f4*/ 	.word	0xffffffff


	//   ....[86]....
        /*01f8*/ 	.word	0xffffffff


	//   ....[87]....
        /*01fc*/ 	.word	0xffffffff


	//   ....[88]....
        /*0200*/ 	.word	0xffffffff


	//   ....[89]....
        /*0204*/ 	.word	0xffffffff


	//   ....[90]....
        /*0208*/ 	.word	0xffffffff


	//   ....[91]....
        /*020c*/ 	.word	0xffffffff


	//   ....[92]....
        /*0210*/ 	.word	0xffffffff


	//   ....[93]....
        /*0214*/ 	.word	0xffffffff


	//   ....[94]....
        /*0218*/ 	.word	0xffffffff


	//   ....[95]....
        /*021c*/ 	.word	0xffffffff


	//   ....[96]....
        /*0220*/ 	.word	0xffffffff


	//   ....[97]....
        /*0224*/ 	.word	0xffffffff


	//   ....[98]....
        /*0228*/ 	.word	0xffffffff


	//   ....[99]....
        /*022c*/ 	.word	0xffffffff


	//   ....[100]....
        /*0230*/ 	.word	0xffffffff


	//   ....[101]....
        /*0234*/ 	.word	0xffffffff


	//   ....[102]....
        /*0238*/ 	.word	0xffffffff


	//   ....[103]....
        /*023c*/ 	.word	0xffffffff


	//   ....[104]....
        /*0240*/ 	.word	0xffffffff


	//   ....[105]....
        /*0244*/ 	.word	0xffffffff


	//   ....[106]....
        /*0248*/ 	.word	0xffffffff


	//   ....[107]....
        /*024c*/ 	.word	0xffffffff


	//   ....[108]....
        /*0250*/ 	.word	0xffffffff


	//   ....[109]....
        /*0254*/ 	.word	0xffffffff


	//   ....[110]....
        /*0258*/ 	.word	0xffffffff


	//   ....[111]....
        /*025c*/ 	.word	0xffffffff


	//   ....[112]....
        /*0260*/ 	.word	0xffffffff


	//   ....[113]....
        /*0264*/ 	.word	0xffffffff


	//   ....[114]....
        /*0268*/ 	.word	0x0500000f


	//   ....[115]....
        /*026c*/ 	.word	0x0500000f


	//   ....[116]....
        /*0270*/ 	.word	0x0500000f


	//   ....[117]....
        /*0274*/ 	.word	0x0500000f


	//   ....[118]....
        /*0278*/ 	.word	0x0500000f


	//   ....[119]....
        /*027c*/ 	.word	0x0500000f


	//   ....[120]....
        /*0280*/ 	.word	0x0500000f


	//   ....[121]....
        /*0284*/ 	.word	0x0500000f


	//   ....[122]....
        /*0288*/ 	.word	0x0500000f


	//   ....[123]....
        /*028c*/ 	.word	0x0500000f


	//   ....[124]....
        /*0290*/ 	.word	0x0500000f


	//   ....[125]....
        /*0294*/ 	.word	0x0500000f


	//   ....[126]....
        /*0298*/ 	.word	0x0500000f


	//   ....[127]....
        /*029c*/ 	.word	0x0500000f


	//   ....[128]....
        /*02a0*/ 	.word	0x0500000f


	//   ....[129]....
        /*02a4*/ 	.word	0x0500000f


	//   ....[130]....
        /*02a8*/ 	.word	0x0500000f


	//   ....[131]....
        /*02ac*/ 	.word	0x0500000f


	//   ....[132]....
        /*02b0*/ 	.word	0x0500000f


	//   ....[133]....
        /*02b4*/ 	.word	0x0500000f


	//   ....[134]....
        /*02b8*/ 	.word	0x0500000f


	//   ....[135]....
        /*02bc*/ 	.word	0x0500000f


	//   ....[136]....
        /*02c0*/ 	.word	0x0500000f


	//   ....[137]....
        /*02c4*/ 	.word	0x0500000f


	//   ....[138]....
        /*02c8*/ 	.word	0x0500000f


	//   ....[139]....
        /*02cc*/ 	.word	0x0500000f


	//   ....[140]....
        /*02d0*/ 	.word	0x0500000f


	//   ....[141]....
        /*02d4*/ 	.word	0x0500000f


	//   ....[142]....
        /*02d8*/ 	.word	0x0500000f


	//   ....[143]....
        /*02dc*/ 	.word	0x0500000f


	//   ....[144]....
        /*02e0*/ 	.word	0x0500000f


	//   ....[145]....
        /*02e4*/ 	.word	0x0500000f


	//   ....[146]....
        /*02e8*/ 	.word	0x0500000f


	//   ....[147]....
        /*02ec*/ 	.word	0x0500000f


	//   ....[148]....
        /*02f0*/ 	.word	0x0500000f


	//   ....[149]....
        /*02f4*/ 	.word	0x0500000f


	//   ....[150]....
        /*02f8*/ 	.word	0x0500000f


	//   ....[151]....
        /*02fc*/ 	.word	0x0500000f


	//   ....[152]....
        /*0300*/ 	.word	0x0500000f


	//   ....[153]....
        /*0304*/ 	.word	0x0500000f


	//   ....[154]....
        /*0308*/ 	.word	0x0500000f


	//   ....[155]....
        /*030c*/ 	.word	0x0500000f


	//   ....[156]....
        /*0310*/ 	.word	0x0500000f


	//   ....[157]....
        /*0314*/ 	.word	0x0500000f


	//   ....[158]....
        /*0318*/ 	.word	0x0500000f


	//   ....[159]....
        /*031c*/ 	.word	0x0500000f


	//   ....[160]....
        /*0320*/ 	.word	0x0500000f


	//   ....[161]....
        /*0324*/ 	.word	0x0500000f


	//   ....[162]....
        /*0328*/ 	.word	0x0500000f


	//   ....[163]....
        /*032c*/ 	.word	0x0500000f


	//   ....[164]....
        /*0330*/ 	.word	0x0500000f


	//   ....[165]....
        /*0334*/ 	.word	0x0500000f


	//   ....[166]....
        /*0338*/ 	.word	0x0500000f


	//   ....[167]....
        /*033c*/ 	.word	0x0500000f


	//   ....[168]....
        /*0340*/ 	.word	0x0500000f


	//   ....[169]....
        /*0344*/ 	.word	0x0500000f


	//   ....[170]....
        /*0348*/ 	.word	0x0500000f


	//   ....[171]....
        /*034c*/ 	.word	0x0500000f


	//   ....[172]....
        /*0350*/ 	.word	0x0500000f


	//   ....[173]....
        /*0354*/ 	.word	0x0500000f


	//   ....[174]....
        /*0358*/ 	.word	0x0500000f


	//   ....[175]....
        /*035c*/ 	.word	0x0500000f


	//   ....[176]....
        /*0360*/ 	.word	0x0500000f


	//   ....[177]....
        /*0364*/ 	.word	0x0500000f


	//   ....[178]....
        /*0368*/ 	.word	0x0500000f


	//   ....[179]....
        /*036c*/ 	.word	0x0500000f


	//   ....[180]....
        /*0370*/ 	.word	0x0500000f


	//----- nvinfo : EIATTR_COOP_GROUP_INSTR_OFFSETS
	.align		4
.L_260:
        /*0374*/ 	.byte	0x04, 0x28
        /*0376*/ 	.short	(.L_262 - .L_261)


	//   ....[0]....
.L_261:
        /*0378*/ 	.word	0x00000070


	//   ....[1]....
        /*037c*/ 	.word	0x000000b0


	//   ....[2]....
        /*0380*/ 	.word	0x000002d0


	//   ....[3]....
        /*0384*/ 	.word	0x00000430


	//   ....[4]....
        /*0388*/ 	.word	0x00000550


	//   ....[5]....
        /*038c*/ 	.word	0x000006b0


	//   ....[6]....
        /*0390*/ 	.word	0x000013e0


	//   ....[7]....
        /*0394*/ 	.word	0x00001dc0


	//   ....[8]....
        /*0398*/ 	.word	0x00001df0


	//   ....[9]....
        /*039c*/ 	.word	0x000022f0


	//   ....[10]....
        /*03a0*/ 	.word	0x00002340


	//   ....[11]....
        /*03a4*/ 	.word	0x00002b40


	//   ....[12]....
        /*03a8*/ 	.word	0x00002bc0


	//   ....[13]....
        /*03ac*/ 	.word	0x00004350


	//   ....[14]....
        /*03b0*/ 	.word	0x00004370


	//   ....[15]....
        /*03b4*/ 	.word	0x00004870


	//   ....[16]....
        /*03b8*/ 	.word	0x00004940


	//   ....[17]....
        /*03bc*/ 	.word	0x00004f70


	//   ....[18]....
        /*03c0*/ 	.word	0x00004fd0


	//   ....[19]....
        /*03c4*/ 	.word	0x000069c0


	//   ....[20]....
        /*03c8*/ 	.word	0x000069d0


	//   ....[21]....
        /*03cc*/ 	.word	0x00006a00


	//   ....[22]....
        /*03d0*/ 	.word	0x00006a20


	//   ....[23]....
        /*03d4*/ 	.word	0x00007b10


	//   ....[24]....
        /*03d8*/ 	.word	0x00007b40


	//   ....[25]....
        /*03dc*/ 	.word	0x00007bf0


	//   ....[26]....
        /*03e0*/ 	.word	0x00007c00


	//   ....[27]....
        /*03e4*/ 	.word	0x00008d20


	//   ....[28]....
        /*03e8*/ 	.word	0x00008d60


	//   ....[29]....
        /*03ec*/ 	.word	0x00008d90


	//   ....[30]....
        /*03f0*/ 	.word	0x00008df0


	//   ....[31]....
        /*03f4*/ 	.word	0x00009290


	//   ....[32]....
        /*03f8*/ 	.word	0x000092d0


	//   ....[33]....
        /*03fc*/ 	.word	0x00009390


	//   ....[34]....
        /*0400*/ 	.word	0x000093b0


	//   ....[35]....
        /*0404*/ 	.word	0x00009470


	//   ....[36]....
        /*0408*/ 	.word	0x00009490


	//   ....[37]....
        /*040c*/ 	.word	0x00009560


	//   ....[38]....
        /*0410*/ 	.word	0x00009580


	//   ....[39]....
        /*0414*/ 	.word	0x00009bd0


	//   ....[40]....
        /*0418*/ 	.word	0x00009bf0


	//   ....[41]....
        /*041c*/ 	.word	0x00009cb0


	//   ....[42]....
        /*0420*/ 	.word	0x00009cd0


	//   ....[43]....
        /*0424*/ 	.word	0x00009d90


	//   ....[44]....
        /*0428*/ 	.word	0x00009db0


	//   ....[45]....
        /*042c*/ 	.word	0x00009e80


	//   ....[46]....
        /*0430*/ 	.word	0x00009ea0


	//   ....[47]....
        /*0434*/ 	.word	0x0000a020


	//   ....[48]....
        /*0438*/ 	.word	0x0000b4d0


	//   ....[49]....
        /*043c*/ 	.word	0x0000b4f0


	//   ....[50]....
        /*0440*/ 	.word	0x0000b500


	//   ....[51]....
        /*0444*/ 	.word	0x0000b540


	//   ....[52]....
        /*0448*/ 	.word	0x0000b5d0


	//   ....[53]....
        /*044c*/ 	.word	0x0000b5f0


	//   ....[54]....
        /*0450*/ 	.word	0x0000b680


	//   ....[55]....
        /*0454*/ 	.word	0x0000b6a0


	//   ....[56]....
        /*0458*/ 	.word	0x0000b730


	//   ....[57]....
        /*045c*/ 	.word	0x0000b750


	//   ....[58]....
        /*0460*/ 	.word	0x0000b7e0


	//   ....[59]....
        /*0464*/ 	.word	0x0000b800


	//   ....[60]....
        /*0468*/ 	.word	0x0000be50


	//   ....[61]....
        /*046c*/ 	.word	0x0000be70


	//   ....[62]....
        /*0470*/ 	.word	0x0000be90


	//   ....[63]....
        /*0474*/ 	.word	0x0000bef0


	//   ....[64]....
        /*0478*/ 	.word	0x0000bf70


	//   ....[65]....
        /*047c*/ 	.word	0x0000bfa0


	//   ....[66]....
        /*0480*/ 	.word	0x0000c020


	//   ....[67]....
        /*0484*/ 	.word	0x0000c050


	//   ....[68]....
        /*0488*/ 	.word	0x0000c0d0


	//   ....[69]....
        /*048c*/ 	.word	0x0000c0f0


	//   ....[70]....
        /*0490*/ 	.word	0x0000c180


	//   ....[71]....
        /*0494*/ 	.word	0x0000c1b0


	//   ....[72]....
        /*0498*/ 	.word	0x0000c230


	//   ....[73]....
        /*049c*/ 	.word	0x0000c250


	//   ....[74]....
        /*04a0*/ 	.word	0x0000c2e0


	//   ....[75]....
        /*04a4*/ 	.word	0x0000c300


	//   ....[76]....
        /*04a8*/ 	.word	0x0000ca20


	//   ....[77]....
        /*04ac*/ 	.word	0x0000ca50


	//   ....[78]....
        /*04b0*/ 	.word	0x0000ca60


	//   ....[79]....
        /*04b4*/ 	.word	0x0000ca80


	//   ....[80]....
        /*04b8*/ 	.word	0x0000cad0


	//   ....[81]....
        /*04bc*/ 	.word	0x0000caf0


	//   ....[82]....
        /*04c0*/ 	.word	0x0000cb50


	//   ....[83]....
        /*04c4*/ 	.word	0x0000cb70


	//   ....[84]....
        /*04c8*/ 	.word	0x0000cbc0


	//   ....[85]....
        /*04cc*/ 	.word	0x0000cbe0


	//   ....[86]....
        /*04d0*/ 	.word	0x0000cc30


	//   ....[87]....
        /*04d4*/ 	.word	0x0000cc50


	//   ....[88]....
        /*04d8*/ 	.word	0x0000cee0


	//   ....[89]....
        /*04dc*/ 	.word	0x0000cf00


	//   ....[90]....
        /*04e0*/ 	.word	0x0000cf20


	//   ....[91]....
        /*04e4*/ 	.word	0x0000cf80


	//   ....[92]....
        /*04e8*/ 	.word	0x0000cfa0


	//   ....[93]....
        /*04ec*/ 	.word	0x0000d000


	//   ....[94]....
        /*04f0*/ 	.word	0x0000d020


	//   ....[95]....
        /*04f4*/ 	.word	0x0000d080


	//   ....[96]....
        /*04f8*/ 	.word	0x0000d0a0


	//   ....[97]....
        /*04fc*/ 	.word	0x0000d100


	//   ....[98]....
        /*0500*/ 	.word	0x0000d120


	//   ....[99]....
        /*0504*/ 	.word	0x0000d130


	//   ....[100]....
        /*0508*/ 	.word	0x0000d6c0


	//   ....[101]....
        /*050c*/ 	.word	0x0000d6e0


	//   ....[102]....
        /*0510*/ 	.word	0x0000d6f0


	//   ....[103]....
        /*0514*/ 	.word	0x0000d710


	//   ....[104]....
        /*0518*/ 	.word	0x0000d790


	//   ....[105]....
        /*051c*/ 	.word	0x0000d7c0


	//   ....[106]....
        /*0520*/ 	.word	0x0000d810


	//   ....[107]....
        /*0524*/ 	.word	0x0000d840


	//   ....[108]....
        /*0528*/ 	.word	0x0000d890


	//   ....[109]....
        /*052c*/ 	.word	0x0000d8c0


	//   ....[110]....
        /*0530*/ 	.word	0x0000d910


	//   ....[111]....
        /*0534*/ 	.word	0x0000d940


	//   ....[112]....
        /*0538*/ 	.word	0x0000dc10


	//   ....[113]....
        /*053c*/ 	.word	0x0000ddf0


	//   ....[114]....
        /*0540*/ 	.word	0x0000e3a0


	//   ....[115]....
        /*0544*/ 	.word	0x0000e480


	//   ....[116]....
        /*0548*/ 	.word	0x0000e520


	//   ....[117]....
        /*054c*/ 	.word	0x0000e5a0


	//   ....[118]....
        /*0550*/ 	.word	0x0000e660


	//   ....[119]....
        /*0554*/ 	.word	0x0000e6e0


	//   ....[120]....
        /*0558*/ 	.word	0x0000e7c0


	//   ....[121]....
        /*055c*/ 	.word	0x0000e840


	//   ....[122]....
        /*0560*/ 	.word	0x0000e920


	//   ....[123]....
        /*0564*/ 	.word	0x0000e9a0


	//   ....[124]....
        /*0568*/ 	.word	0x0000ea80


	//   ....[125]....
        /*056c*/ 	.word	0x0000eb00


	//   ....[126]....
        /*0570*/ 	.word	0x0000ebd0


	//   ....[127]....
        /*0574*/ 	.word	0x0000ec60


	//   ....[128]....
        /*0578*/ 	.word	0x0000ece0


	//   ....[129]....
        /*057c*/ 	.word	0x0000ed60


	//   ....[130]....
        /*0580*/ 	.word	0x0000ee20


	//   ....[131]....
        /*0584*/ 	.word	0x0000ee90


	//   ....[132]....
        /*0588*/ 	.word	0x0000ef80


	//   ....[133]....
        /*058c*/ 	.word	0x0000f000


	//   ....[134]....
        /*0590*/ 	.word	0x0000f0e0


	//   ....[135]....
        /*0594*/ 	.word	0x0000f150


	//   ....[136]....
        /*0598*/ 	.word	0x0000f240


	//   ....[137]....
        /*059c*/ 	.word	0x0000f2b0


	//   ....[138]....
        /*05a0*/ 	.word	0x0000f3a0


	//   ....[139]....
        /*05a4*/ 	.word	0x0000f420


	//   ....[140]....
        /*05a8*/ 	.word	0x0000f500


	//   ....[141]....
        /*05ac*/ 	.word	0x0000f570


	//   ....[142]....
        /*05b0*/ 	.word	0x0000f640


	//   ....[143]....
        /*05b4*/ 	.word	0x0000f770


	//   ....[144]....
        /*05b8*/ 	.word	0x0000f820


	//   ....[145]....
        /*05bc*/ 	.word	0x0000f880


	//   ....[146]....
        /*05c0*/ 	.word	0x0000f940


	//   ....[147]....
        /*05c4*/ 	.word	0x0000f9a0


	//   ....[148]....
        /*05c8*/ 	.word	0x0000fa60


	//   ....[149]....
        /*05cc*/ 	.word	0x0000fac0


	//   ....[150]....
        /*05d0*/ 	.word	0x0000fb80


	//   ....[151]....
        /*05d4*/ 	.word	0x0000fbe0


	//   ....[152]....
        /*05d8*/ 	.word	0x0000fca0


	//   ....[153]....
        /*05dc*/ 	.word	0x0000fd00


	//   ....[154]....
        /*05e0*/ 	.word	0x0000fdc0


	//   ....[155]....
        /*05e4*/ 	.word	0x0000fea0


	//   ....[156]....
        /*05e8*/ 	.word	0x0000ff40


	//   ....[157]....
        /*05ec*/ 	.word	0x0000ffa0


	//   ....[158]....
        /*05f0*/ 	.word	0x00010070


	//   ....[159]....
        /*05f4*/ 	.word	0x000100d0


	//   ....[160]....
        /*05f8*/ 	.word	0x000101a0


	//   ....[161]....
        /*05fc*/ 	.word	0x00010200


	//   ....[162]....
        /*0600*/ 	.word	0x000102d0


	//   ....[163]....
        /*0604*/ 	.word	0x00010330


	//   ....[164]....
        /*0608*/ 	.word	0x00010400


	//   ....[165]....
        /*060c*/ 	.word	0x00010460


	//   ....[166]....
        /*0610*/ 	.word	0x00010520


	//   ....[167]....
        /*0614*/ 	.word	0x00010640


	//   ....[168]....
        /*0618*/ 	.word	0x000106e0


	//   ....[169]....
        /*061c*/ 	.word	0x00010740


	//   ....[170]....
        /*0620*/ 	.word	0x00010810


	//   ....[171]....
        /*0624*/ 	.word	0x000108b0


	//   ....[172]....
        /*0628*/ 	.word	0x00010970


	//   ....[173]....
        /*062c*/ 	.word	0x00010a10


	//   ....[174]....
        /*0630*/ 	.word	0x00010ad0


	//   ....[175]....
        /*0634*/ 	.word	0x00010b70


	//   ....[176]....
        /*0638*/ 	.word	0x00010c30


	//   ....[177]....
        /*063c*/ 	.word	0x00010cd0


	//   ....[178]....
        /*0640*/ 	.word	0x00010d90


	//   ....[179]....
        /*0644*/ 	.word	0x00010e60


	//   ....[180]....
        /*0648*/ 	.word	0x00010f80


	//----- nvinfo : EIATTR_REG_RECONFIG
	.align		4
.L_262:
        /*064c*/ 	.byte	0x01, 0x54
	.zero		2


	//----- nvinfo : EIATTR_SYSCALL_OFFSETS
	.align		4
        /*0650*/ 	.byte	0x04, 0x46
        /*0652*/ 	.short	(.L_264 - .L_263)


	//   ....[0]....
.L_263:
        /*0654*/ 	.word	0x000015c0


	//   ....[1]....
        /*0658*/ 	.word	0x0000ab50


	//   ....[2]....
        /*065c*/ 	.word	0x0000aca0


	//   ....[3]....
        /*0660*/ 	.word	0x0000ad90


	//   ....[4]....
        /*0664*/ 	.word	0x0000bb00


	//----- nvinfo : EIATTR_MBARRIER_INSTR_OFFSETS
	.align		4
.L_264:
        /*0668*/ 	.byte	0x04, 0x39
        /*066a*/ 	.short	(.L_266 - .L_265)


	//   ....[0]....
.L_265:
        /*066c*/ 	.word	0x00000180
        /*0670*/ 	.word	0x000000ff
        /*0674*/ 	.word	0x0002a800
        /*0678*/ 	.short	0x0100
        /*067a*/ 	.byte	0x08
	.zero		1


	//   ....[1]....
        /*067c*/ 	.word	0x00000190
        /*0680*/ 	.word	0x000000ff
        /*0684*/ 	.word	0x0002a820
        /*0688*/ 	.short	0x0100
        /*068a*/ 	.byte	0x08
	.zero		1


	//   ....[2]....
        /*068c*/ 	.word	0x00000280
        /*0690*/ 	.word	0x000000ff
        /*0694*/ 	.word	0x0002a830
        /*0698*/ 	.short	0x0100
        /*069a*/ 	.byte	0x08
	.zero		1


	//   ....[3]....
        /*069c*/ 	.word	0x00000290
        /*06a0*/ 	.word	0x000000ff
        /*06a4*/ 	.word	0x0002a840
        /*06a8*/ 	.short	0x0100
        /*06aa*/ 	.byte	0x08
	.zero		1


	//   ....[4]....
        /*06ac*/ 	.word	0x000002a0
        /*06b0*/ 	.word	0x000000ff
        /*06b4*/ 	.word	0x0002a838
        /*06b8*/ 	.short	0x0100
        /*06ba*/ 	.byte	0x08
	.zero		1


	//   ....[5]....
        /*06bc*/ 	.word	0x000002b0
        /*06c0*/ 	.word	0x000000ff
        /*06c4*/ 	.word	0x0002a848
        /*06c8*/ 	.short	0x0100
        /*06ca*/ 	.byte	0x08
	.zero		1


	//   ....[6]....
        /*06cc*/ 	.word	0x000003e0
        /*06d0*/ 	.word	0x000000ff
        /*06d4*/ 	.word	0x0002a850
        /*06d8*/ 	.short	0x0100
        /*06da*/ 	.byte	0x08
	.zero		1


	//   ....[7]....
        /*06dc*/ 	.word	0x000003f0
        /*06e0*/ 	.word	0x000000ff
        /*06e4*/ 	.word	0x0002a860
        /*06e8*/ 	.short	0x0100
        /*06ea*/ 	.byte	0x08
	.zero		1


	//   ....[8]....
        /*06ec*/ 	.word	0x00000400
        /*06f0*/ 	.word	0x000000ff
        /*06f4*/ 	.word	0x0002a858
        /*06f8*/ 	.short	0x0100
        /*06fa*/ 	.byte	0x08
	.zero		1


	//   ....[9]....
        /*06fc*/ 	.word	0x00000410
        /*0700*/ 	.word	0x000000ff
        /*0704*/ 	.word	0x0002a868
        /*0708*/ 	.short	0x0100
        /*070a*/ 	.byte	0x08
	.zero		1


	//   ....[10]....
        /*070c*/ 	.word	0x00000500
        /*0710*/ 	.word	0x000000ff
        /*0714*/ 	.word	0x0002a870
        /*0718*/ 	.short	0x0100
        /*071a*/ 	.byte	0x06
	.zero		1


	//   ....[11]....
        /*071c*/ 	.word	0x00000510
        /*0720*/ 	.word	0x000000ff
        /*0724*/ 	.word	0x0002a880
        /*0728*/ 	.short	0x0100
        /*072a*/ 	.byte	0x06
	.zero		1


	//   ....[12]....
        /*072c*/ 	.word	0x00000520
        /*0730*/ 	.word	0x000000ff
        /*0734*/ 	.word	0x0002a878
        /*0738*/ 	.short	0x0100
        /*073a*/ 	.byte	0x06
	.zero		1


	//   ....[13]....
        /*073c*/ 	.word	0x00000530
        /*0740*/ 	.word	0x000000ff
        /*0744*/ 	.word	0x0002a888
        /*0748*/ 	.short	0x0100
        /*074a*/ 	.byte	0x06
	.zero		1


	//   ....[14]....
        /*074c*/ 	.word	0x00000660
        /*0750*/ 	.word	0x000000ff
        /*0754*/ 	.word	0x0002a890
        /*0758*/ 	.short	0x0100
        /*075a*/ 	.byte	0x08
	.zero		1


	//   ....[15]....
        /*075c*/ 	.word	0x00000670
        /*0760*/ 	.word	0x000000ff
        /*0764*/ 	.word	0x0002a8a0
        /*0768*/ 	.short	0x0100
        /*076a*/ 	.byte	0x08
	.zero		1


	//   ....[16]....
        /*076c*/ 	.word	0x00000680
        /*0770*/ 	.word	0x000000ff
        /*0774*/ 	.word	0x0002a898
        /*0778*/ 	.short	0x0100
        /*077a*/ 	.byte	0x08
	.zero		1


	//   ....[17]....
        /*077c*/ 	.word	0x00000690
        /*0780*/ 	.word	0x000000ff
        /*0784*/ 	.word	0x0002a8a8
        /*0788*/ 	.short	0x0100
        /*078a*/ 	.byte	0x08
	.zero		1


	//   ....[18]....
        /*078c*/ 	.word	0x000007d0
        /*0790*/ 	.word	0x000000ff
        /*0794*/ 	.word	0x0002a8b0
        /*0798*/ 	.short	0x0100
        /*079a*/ 	.byte	0x08
	.zero		1


	//   ....[19]....
        /*079c*/ 	.word	0x000007e0
        /*07a0*/ 	.word	0x000000ff
        /*07a4*/ 	.word	0x0002a8c0
        /*07a8*/ 	.short	0x0100
        /*07aa*/ 	.byte	0x08
	.zero		1


	//   ....[20]....
        /*07ac*/ 	.word	0x000007f0
        /*07b0*/ 	.word	0x000000ff
        /*07b4*/ 	.word	0x0002a8b8
        /*07b8*/ 	.short	0x0100
        /*07ba*/ 	.byte	0x08
	.zero		1


	//   ....[21]....
        /*07bc*/ 	.word	0x00000800
        /*07c0*/ 	.word	0x000000ff
        /*07c4*/ 	.word	0x0002a8c8
        /*07c8*/ 	.short	0x0100
        /*07ca*/ 	.byte	0x08
	.zero		1


	//   ....[22]....
        /*07cc*/ 	.word	0x00001630
        /*07d0*/ 	.word	0x000000ff
        /*07d4*/ 	.word	0x0002a800
        /*07d8*/ 	.short	0x010a
        /*07da*/ 	.byte	0x27
	.zero		1


	//   ....[23]....
        /*07dc*/ 	.word	0x000016c0
        /*07e0*/ 	.word	0x00000000
        /*07e4*/ 	.word	0x0002a830
        /*07e8*/ 	.short	0x010a
        /*07ea*/ 	.byte	0x3f
	.zero		1


	//   ....[24]....
        /*07ec*/ 	.word	0x00001700
        /*07f0*/ 	.word	0x00000000
        /*07f4*/ 	.word	0x0002a830
        /*07f8*/ 	.short	0x010a
        /*07fa*/ 	.byte	0x3f
	.zero		1


	//   ....[25]....
        /*07fc*/ 	.word	0x00002aa0
        /*0800*/ 	.word	0x000000ff
        /*0804*/ 	.word	0x00000000
        /*0808*/ 	.short	0x0101
        /*080a*/ 	.byte	0x04
	.zero		1


	//   ....[26]....
        /*080c*/ 	.word	0x00003720
        /*0810*/ 	.word	0x000000ff
        /*0814*/ 	.word	0x0002a830
        /*0818*/ 	.short	0x010a
        /*081a*/ 	.byte	0x06
	.zero		1


	//   ....[27]....
        /*081c*/ 	.word	0x00003760
        /*0820*/ 	.word	0x000000ff
        /*0824*/ 	.word	0x0002a830
        /*0828*/ 	.short	0x010a
        /*082a*/ 	.byte	0x06
	.zero		1


	//   ....[28]....
        /*082c*/ 	.word	0x00003fe0
        /*0830*/ 	.word	0x000000ff
        /*0834*/ 	.word	0x0002a850
        /*0838*/ 	.short	0x010a
        /*083a*/ 	.byte	0x05
	.zero		1


	//   ....[29]....
        /*083c*/ 	.word	0x00004020
        /*0840*/ 	.word	0x000000ff
        /*0844*/ 	.word	0x0002a850
        /*0848*/ 	.short	0x010a
        /*084a*/ 	.byte	0x05
	.zero		1


	//   ....[30]....
        /*084c*/ 	.word	0x00004430
        /*0850*/ 	.word	0x000000ff
        /*0854*/ 	.word	0x00000000
        /*0858*/ 	.short	0x0101
        /*085a*/ 	.byte	0x06
	.zero		1


	//   ....[31]....
        /*085c*/ 	.word	0x000058e0
        /*0860*/ 	.word	0x000000ff
        /*0864*/ 	.word	0x00000000
        /*0868*/ 	.short	0x0101
        /*086a*/ 	.byte	0x05
	.zero		1


	//   ....[32]....
        /*086c*/ 	.word	0x00005ab0
        /*0870*/ 	.word	0x000000ff
        /*0874*/ 	.word	0x0002a830
        /*0878*/ 	.short	0x010a
        /*087a*/ 	.byte	0x05
	.zero		1


	//   ....[33]....
        /*087c*/ 	.word	0x00005af0
        /*0880*/ 	.word	0x000000ff
        /*0884*/ 	.word	0x0002a830
        /*0888*/ 	.short	0x010a
        /*088a*/ 	.byte	0x05
	.zero		1


	//   ....[34]....
        /*088c*/ 	.word	0x00006370
        /*0890*/ 	.word	0x000000ff
        /*0894*/ 	.word	0x0002a850
        /*0898*/ 	.short	0x010a
        /*089a*/ 	.byte	0x05
	.zero		1


	//   ....[35]....
        /*089c*/ 	.word	0x000063b0
        /*08a0*/ 	.word	0x000000ff
        /*08a4*/ 	.word	0x0002a850
        /*08a8*/ 	.short	0x010a
        /*08aa*/ 	.byte	0x05
	.zero		1


	//   ....[36]....
        /*08ac*/ 	.word	0x000067d0
        /*08b0*/ 	.word	0x000000ff
        /*08b4*/ 	.word	0x00000000
        /*08b8*/ 	.short	0x0101
        /*08ba*/ 	.byte	0x04
	.zero		1


	//   ....[37]....
        /*08bc*/ 	.word	0x00007560
        /*08c0*/ 	.word	0x000000ff
        /*08c4*/ 	.word	0x00000000
        /*08c8*/ 	.short	0x0101
        /*08ca*/ 	.byte	0x05
	.zero		1


	//   ....[38]....
        /*08cc*/ 	.word	0x00007a80
        /*08d0*/ 	.word	0x000000ff
        /*08d4*/ 	.word	0x0002a850
        /*08d8*/ 	.short	0x010a
        /*08da*/ 	.byte	0x05
	.zero		1


	//   ....[39]....
        /*08dc*/ 	.word	0x00007ac0
        /*08e0*/ 	.word	0x000000ff
        /*08e4*/ 	.word	0x0002a850
        /*08e8*/ 	.short	0x010a
        /*08ea*/ 	.byte	0x05
	.zero		1


	//   ....[40]....
        /*08ec*/ 	.word	0x000080d0
        /*08f0*/ 	.word	0x000000ff
        /*08f4*/ 	.word	0x00000000
        /*08f8*/ 	.short	0x0101
        /*08fa*/ 	.byte	0x04
	.zero		1


	//   ....[41]....
        /*08fc*/ 	.word	0x000092c0
        /*0900*/ 	.word	0x00000025
        /*0904*/ 	.word	0x00000000
        /*0908*/ 	.short	0x0101
        /*090a*/ 	.byte	0x3f
	.zero		1


	//   ....[42]....
        /*090c*/ 	.word	0x0000b2e0
        /*0910*/ 	.word	0x00000000
        /*0914*/ 	.word	0x0002a840
        /*0918*/ 	.short	0x010a
        /*091a*/ 	.byte	0x3f
	.zero		1


	//   ....[43]....
        /*091c*/ 	.word	0x0000b8f0
        /*0920*/ 	.word	0x00000000
        /*0924*/ 	.word	0x0002a830
        /*0928*/ 	.short	0x0107
        /*092a*/ 	.byte	0x3f
	.zero		1


	//   ....[44]....
        /*092c*/ 	.word	0x0000b9a0
        /*0930*/ 	.word	0x00000000
        /*0934*/ 	.word	0x0002a830
        /*0938*/ 	.short	0x0101
        /*093a*/ 	.byte	0x3f
	.zero		1


	//   ....[45]....
        /*093c*/ 	.word	0x0000c3f0
        /*0940*/ 	.word	0x00000011
        /*0944*/ 	.word	0x0002a800
        /*0948*/ 	.short	0x0107
        /*094a*/ 	.byte	0x3f
	.zero		1


	//   ....[46]....
        /*094c*/ 	.word	0x0000c4e0
        /*0950*/ 	.word	0x00000011
        /*0954*/ 	.word	0x0002a800
        /*0958*/ 	.short	0x0101
        /*095a*/ 	.byte	0x3f
	.zero		1


	//   ....[47]....
        /*095c*/ 	.word	0x0000c500
        /*0960*/ 	.word	0x00000011
        /*0964*/ 	.word	0x0002a820
        /*0968*/ 	.short	0x010a
        /*096a*/ 	.byte	0x3f
	.zero		1


	//   ....[48]....
        /*096c*/ 	.word	0x0000c850
        /*0970*/ 	.word	0x00000006
        /*0974*/ 	.word	0x0002a840
        /*0978*/ 	.short	0x010a
        /*097a*/ 	.byte	0x3f
	.zero		1


	//   ....[49]....
        /*097c*/ 	.word	0x0000cd20
        /*0980*/ 	.word	0x00000006
        /*0984*/ 	.word	0x0002a830
        /*0988*/ 	.short	0x0107
        /*098a*/ 	.byte	0x3f
	.zero		1


	//   ....[50]....
        /*098c*/ 	.word	0x0000cdd0
        /*0990*/ 	.word	0x00000006
        /*0994*/ 	.word	0x0002a830
        /*0998*/ 	.short	0x0101
        /*099a*/ 	.byte	0x3f
	.zero		1


	//   ....[51]....
        /*099c*/ 	.word	0x0000ce30
        /*09a0*/ 	.word	0x00000006
        /*09a4*/ 	.word	0x0002a860
        /*09a8*/ 	.short	0x010a
        /*09aa*/ 	.byte	0x3f
	.zero		1


	//   ....[52]....
        /*09ac*/ 	.word	0x0000d260
        /*09b0*/ 	.word	0x00000006
        /*09b4*/ 	.word	0x0002a850
        /*09b8*/ 	.short	0x0107
        /*09ba*/ 	.byte	0x3f
	.zero		1


	//   ....[53]....
        /*09bc*/ 	.word	0x0000d3a0
        /*09c0*/ 	.word	0x00000006
        /*09c4*/ 	.word	0x0002a850
        /*09c8*/ 	.short	0x0101
        /*09ca*/ 	.byte	0x3f
	.zero		1


	//   ....[54]....
        /*09cc*/ 	.word	0x0000d620
        /*09d0*/ 	.word	0x00000004
        /*09d4*/ 	.word	0x0002a860
        /*09d8*/ 	.short	0x010a
        /*09da*/ 	.byte	0x3f
	.zero		1


	//   ....[55]....
        /*09dc*/ 	.word	0x0000da20
        /*09e0*/ 	.word	0x00000004
        /*09e4*/ 	.word	0x0002a850
        /*09e8*/ 	.short	0x0107
        /*09ea*/ 	.byte	0x3f
	.zero		1


	//   ....[56]....
        /*09ec*/ 	.word	0x0000dad0
        /*09f0*/ 	.word	0x00000004
        /*09f4*/ 	.word	0x0002a850
        /*09f8*/ 	.short	0x0101
        /*09fa*/ 	.byte	0x3f
	.zero		1


	//   ....[57]....
        /*09fc*/ 	.word	0x0000dd70
        /*0a00*/ 	.word	0x00000004
        /*0a04*/ 	.word	0x0002a820
        /*0a08*/ 	.short	0x010a
        /*0a0a*/ 	.byte	0x3f
	.zero		1


	//   ....[58]....
        /*0a0c*/ 	.word	0x0000df10
        /*0a10*/ 	.word	0x00000005
        /*0a14*/ 	.word	0x0002a840
        /*0a18*/ 	.short	0x010a
        /*0a1a*/ 	.byte	0x3f
	.zero		1


	//   ....[59]....
        /*0a1c*/ 	.word	0x0000dfb0
        /*0a20*/ 	.word	0x00000017
        /*0a24*/ 	.word	0x0002a840
        /*0a28*/ 	.short	0x010a
        /*0a2a*/ 	.byte	0x3f
	.zero		1


	//   ....[60]....
        /*0a2c*/ 	.word	0x0000dff0
        /*0a30*/ 	.word	0x00000005
        /*0a34*/ 	.word	0x0002a860
        /*0a38*/ 	.short	0x010a
        /*0a3a*/ 	.byte	0x3f
	.zero		1


	//   ....[61]....
        /*0a3c*/ 	.word	0x0000e030
        /*0a40*/ 	.word	0x00000017
        /*0a44*/ 	.word	0x0002a860
        /*0a48*/ 	.short	0x010a
        /*0a4a*/ 	.byte	0x3f
	.zero		1


	//   ....[62]....
        /*0a4c*/ 	.word	0x0000e0a0
        /*0a50*/ 	.word	0x00000003
        /*0a54*/ 	.word	0x0002a800
        /*0a58*/ 	.short	0x010a
        /*0a5a*/ 	.byte	0x3f
	.zero		1


	//   ....[63]....
        /*0a5c*/ 	.word	0x0000e0f0
        /*0a60*/ 	.word	0x00000000
        /*0a64*/ 	.word	0x0002a830
        /*0a68*/ 	.short	0x010a
        /*0a6a*/ 	.byte	0x3f
	.zero		1


	//   ....[64]....
        /*0a6c*/ 	.word	0x0000e150
        /*0a70*/ 	.word	0x00000003
        /*0a74*/ 	.word	0x0002a830
        /*0a78*/ 	.short	0x010a
        /*0a7a*/ 	.byte	0x3f
	.zero		1


	//   ....[65]....
        /*0a7c*/ 	.word	0x0000e1b0
        /*0a80*/ 	.word	0x00000003
        /*0a84*/ 	.word	0x0002a850
        /*0a88*/ 	.short	0x010a
        /*0a8a*/ 	.byte	0x3f
	.zero		1


	//   ....[66]....
        /*0a8c*/ 	.word	0x0000e210
        /*0a90*/ 	.word	0x00000003
        /*0a94*/ 	.word	0x0002a830
        /*0a98*/ 	.short	0x010a
        /*0a9a*/ 	.byte	0x3f
	.zero		1


	//   ....[67]....
        /*0a9c*/ 	.word	0x0000e270
        /*0aa0*/ 	.word	0x00000003
        /*0aa4*/ 	.word	0x0002a850
        /*0aa8*/ 	.short	0x010a
        /*0aaa*/ 	.byte	0x3f
	.zero		1


	//   ....[68]....
        /*0aac*/ 	.word	0x0000e2d0
        /*0ab0*/ 	.word	0x00000007
        /*0ab4*/ 	.word	0x0002a850
        /*0ab8*/ 	.short	0x010a
        /*0aba*/ 	.byte	0x3f
	.zero		1


	//   ....[69]....
        /*0abc*/ 	.word	0x0000e3d0
        /*0ac0*/ 	.word	0x00000000
        /*0ac4*/ 	.word	0x0002a840
        /*0ac8*/ 	.short	0x010a
        /*0aca*/ 	.byte	0x3f
	.zero		1


	//   ....[70]....
        /*0acc*/ 	.word	0x0000f670
        /*0ad0*/ 	.word	0x00000011
        /*0ad4*/ 	.word	0x0002a820
        /*0ad8*/ 	.short	0x010a
        /*0ada*/ 	.byte	0x3f
	.zero		1


	//   ....[71]....
        /*0adc*/ 	.word	0x0000f6c0
        /*0ae0*/ 	.word	0x00000006
        /*0ae4*/ 	.word	0x0002a840
        /*0ae8*/ 	.short	0x010a
        /*0aea*/ 	.byte	0x3f
	.zero		1


	//   ....[72]....
        /*0aec*/ 	.word	0x0000fdf0
        /*0af0*/ 	.word	0x00000006
        /*0af4*/ 	.word	0x0002a860
        /*0af8*/ 	.short	0x010a
        /*0afa*/ 	.byte	0x3f
	.zero		1


	//   ....[73]....
        /*0afc*/ 	.word	0x00010590
        /*0b00*/ 	.word	0x00000004
        /*0b04*/ 	.word	0x0002a860
        /*0b08*/ 	.short	0x010a
        /*0b0a*/ 	.byte	0x3f
	.zero		1


	//   ....[74]....
        /*0b0c*/ 	.word	0x00010ea0
        /*0b10*/ 	.word	0x00000004
        /*0b14*/ 	.word	0x0002a820
        /*0b18*/ 	.short	0x010a
        /*0b1a*/ 	.byte	0x3f
	.zero		1


	//   ....[75]....
        /*0b1c*/ 	.word	0x00011040
        /*0b20*/ 	.word	0x00000005
        /*0b24*/ 	.word	0x0002a840
        /*0b28*/ 	.short	0x010a
        /*0b2a*/ 	.byte	0x3f
	.zero		1


	//   ....[76]....
        /*0b2c*/ 	.word	0x00011090
        /*0b30*/ 	.word	0x00000017
        /*0b34*/ 	.word	0x0002a840
        /*0b38*/ 	.short	0x010a
        /*0b3a*/ 	.byte	0x3f
	.zero		1


	//   ....[77]....
        /*0b3c*/ 	.word	0x000110e0
        /*0b40*/ 	.word	0x00000005
        /*0b44*/ 	.word	0x0002a860
        /*0b48*/ 	.short	0x010a
        /*0b4a*/ 	.byte	0x3f
	.zero		1


	//----- nvinfo : EIATTR_NUM_MBARRIERS
	.align		4
.L_266:
        /*0b4c*/ 	.byte	0x03, 0x38
        /*0b4e*/ 	.short	0x0016


	//----- nvinfo : EIATTR_EXIT_INSTR_OFFSETS
	.align		4
        /*0b50*/ 	.byte	0x04, 0x1c
        /*0b52*/ 	.short	(.L_268 - .L_267)


	//   ....[0]....
.L_267:
        /*0b54*/ 	.word	0x00000950


	//   ....[1]....
        /*0b58*/ 	.word	0x00009f90


	//   ....[2]....
        /*0b5c*/ 	.word	0x0000e080


	//----- nvinfo : EIATTR_MAX_THREADS
	.align		4
.L_268:
        /*0b60*/ 	.byte	0x04, 0x05
        /*0b62*/ 	.short	(.L_270 - .L_269)
.L_269:
        /*0b64*/ 	.word	0x00000180
        /*0b68*/ 	.word	0x00000001
        /*0b6c*/ 	.word	0x00000001


	//----- nvinfo : EIATTR_CRS_STACK_SIZE
	.align		4
.L_270:
        /*0b70*/ 	.byte	0x04, 0x1e
        /*0b72*/ 	.short	(.L_272 - .L_271)
.L_271:
        /*0b74*/ 	.word	0x00000000


	//----- nvinfo : EIATTR_CBANK_PARAM_SIZE
	.align		4
.L_272:
        /*0b78*/ 	.byte	0x03, 0x19
        /*0b7a*/ 	.short	0x0af0


	//----- nvinfo : EIATTR_PARAM_CBANK
	.align		4
        /*0b7c*/ 	.byte	0x04, 0x0a
        /*0b7e*/ 	.short	(.L_274 - .L_273)
	.align		4
.L_273:
        /*0b80*/ 	.word	index@(.nv.constant0._ZN7cutlass13device_kernelIN5flash11enable_sm90INS1_16FlashAttnFwdSm90INS1_25CollectiveMainloopFwdSm90ILi2EN4cute5tupleIJNS5_1CILi1EEES8_S8_EEENS6_IJNS7_ILi128EEENS7_ILi96EEENS7_ILi192EEEEEELi128ENS_6half_tEfNS_4arch4Sm90ELb1ELb0ELb0ELb0ELb1ELb0ELb0ELb1ELb1ELb1ELb0ELb0EEENS1_21CollectiveEpilogueFwdINS6_IJSA_SA_SB_EEES9_SE_SG_Li256ELb0ELb1ELb0ELb0EEENS1_30DynamicPersistentTileSchedulerILi256ELi128ELb0ELb1ELb1EEEEEEEEEvNT_6ParamsE)
        /*0b84*/ 	.short	0x0210
        /*0b86*/ 	.short	0x0af0


	//----- nvinfo : EIATTR_SW_WAR
	.align		4
.L_274:
        /*0b88*/ 	.byte	0x04, 0x36
        /*0b8a*/ 	.short	(.L_276 - .L_275)
.L_275:
        /*0b8c*/ 	.word	0x00000008
.L_276:


//--------------------- .nv.info._ZN7cutlass13device_kernelIN5flash11enable_sm90INS1_16FlashAttnFwdSm90INS1_25CollectiveMainloopFwdSm90ILi2EN4cute5tupleIJNS5_1CILi1EEES8_S8_EEENS6_IJNS7_ILi128EEENS7_ILi96EEENS7_ILi192EEEEEELi128ENS_6half_tEfNS_4arch4Sm90ELb1ELb0ELb0ELb1ELb1ELb0ELb0ELb1ELb1ELb1ELb0ELb0EEENS1_21CollectiveEpilogueFwdINS6_IJSA_SA_SB_EEES9_SE_SG_Li256ELb1ELb1ELb0ELb0EEENS1_36VarlenDynamicPersistentTileSchedulerILi128ELi96ELi256ELi128ELb0ELb1ELb1ELb1ELb1ELb1EEEEEEEEEvNT_6ParamsE --------------------------
	.section	.nv.info._ZN7cutlass13device_kernelIN5flash11enable_sm90INS1_16FlashAttnFwdSm90INS1_25CollectiveMainloopFwdSm90ILi2EN4cute5tupleIJNS5_1CILi1EEES8_S8_EEENS6_IJNS7_ILi128EEENS7_ILi96EEENS7_ILi192EEEEEELi128ENS_6half_tEfNS_4arch4Sm90ELb1ELb0ELb0ELb1ELb1ELb0ELb0ELb1ELb1ELb1ELb0ELb0EEENS1_21CollectiveEpilogueFwdINS6_IJSA_SA_SB_EEES9_SE_SG_Li256ELb1ELb1ELb0ELb0EEENS1_36VarlenDynamicPersistentTileSchedulerILi128ELi96ELi256ELi128ELb0ELb1ELb1ELb1ELb1ELb1EEEEEEEEEvNT_6ParamsE,"",@"SHT_CUDA_INFO"
	.sectionflags	@""
	.align	4


	//----- nvinfo : EIATTR_CUDA_API_VERSION
	.align		4
        /*0000*/ 	.byte	0x04, 0x37
        /*0002*/ 	.short	(.L_278 - .L_277)
.L_277:
        /*0004*/ 	.word	0x00000082


	//----- nvinfo : EIATTR_KPARAM_INFO
	.align		4
.L_278:
        /*0008*/ 	.byte	0x04, 0x17
        /*000a*/ 	.short	(.L_280 - .L_279)
.L_279:
        /*000c*/ 	.word	0x00000000
        /*0010*/ 	.short	0x0000
        /*0012*/ 	.short	0x0070
        /*0014*/ 	.byte	0x00, 0xf0, 0x01, 0x2a


	//----- nvinfo : EIATTR_SPARSE_MMA_MASK
	.align		4
.L_280:
        /*0018*/ 	.byte	0x03, 0x50
        /*001a*/ 	.short	0x0000


	//----- nvinfo : EIATTR_MAXREG_COUNT
	.align		4
        /*001c*/ 	.byte	0x03, 0x1b
        /*001e*/ 	.short	0x00a8


	//----- nvinfo : EIATTR_NUM_BARRIERS
	.align		4
        /*0020*/ 	.byte	0x02, 0x4c
        /*0022*/ 	.byte	0x09
	.zero		1


	//----- nvinfo : EIATTR_EXTERNS
	.align		4
        /*0024*/ 	.byte	0x04, 0x0f
        /*0026*/ 	.short	(.L_282 - .L_281)


	//   ....[0]....
	.align		4
.L_281:
        /*0028*/ 	.word	index@(__assertfail)


	//----- nvinfo : EIATTR_ANNOTATIONS
	.align		4
.L_282:
        /*002c*/ 	.byte	0x04, 0x55
        /*002e*/ 	.short	(.L_284 - .L_283)


	//   ....[0]....
.L_283:
        /* <DEDUP_REMOVED lines=13> */


	//----- nvinfo : EIATTR_MERCURY_ISA_VERSION
	.align		4
.L_284:
        /*00f0*/ 	.byte	0x03, 0x5f
        /*00f2*/ 	.short	0x0101


	//----- nvinfo : EIATTR_UNUSED_LOAD_BYTE_OFFSET
	.align		4
        /*00f4*/ 	.byte	0x04, 0x44
        /*00f6*/ 	.short	(.L_286 - .L_285)


	//   ....[0]....
.L_285:
        /*00f8*/ 	.word	0x00000950
        /*00fc*/ 	.word	0x0000fff0


	//   ....[1]....
        /*0100*/ 	.word	0x00008390
        /*0104*/ 	.word	0x0000fff0


	//----- nvinfo : EIATTR_INT_WARP_WIDE_INSTR_OFFSETS
	.align		4
.L_286:
        /*0108*/ 	.byte	0x04, 0x31
        /*010a*/ 	.short	(.L_288 - .L_287)


	//   ....[0]....
.L_287:
        /*010c*/ 	.word	0x000000c0


	//   ....[1]....
        /*0110*/ 	.word	0x000000d0


	//   ....[2]....
        /*0114*/ 	.word	0x00000170


	//   ....[3]....
        /*0118*/ 	.word	0x0000b600


	//   ....[4]....
        /*011c*/ 	.word	0x0000b690


	//   ....[5]....
        /*0120*/ 	.word	0x0000e570


	//   ....[6]....
        /*0124*/ 	.word	0x0000e600


	//----- nvinfo : EIATTR_COOP_GROUP_MASK_REGIDS
	.align		4
.L_288:
        /*0128*/ 	.byte	0x04, 0x29
        /*012a*/ 	.short	(.L_290 - .L_289)


	//   ....[0]....
.L_289:
        /*012c*/ 	.word	0xffffffff


	//   ....[1]....
        /*0130*/ 	.word	0xffffffff


	//   ....[2]....
        /*0134*/ 	.word	0xffffffff


	//   ....[3]....
        /*0138*/ 	.word	0xffffffff


	//   ....[4]....
        /*013c*/ 	.word	0xffffffff


	//   ....[5]....
        /*0140*/ 	.word	0xffffffff


	//   ....[6]....
        /*0144*/ 	.word	0xffffffff


	//   ....[7]....
        /*0148*/ 	.word	0xffffffff


	//   ....[8]....
        /*014c*/ 	.word	0xffffffff


	//   ....[9]....
        /*0150*/ 	.word	0xffffffff


	//   ....[10]....
        /*0154*/ 	.word	0xffffffff


	//   ....[11]....
        /*0158*/ 	.word	0xffffffff


	//   ....[12]....
        /*015c*/ 	.word	0xffffffff


	//   ....[13]....
        /*0160*/ 	.word	0xffffffff


	//   ....[14]....
        /*0164*/ 	.word	0xffffffff


	//   ....[15]....
        /*0168*/ 	.word	0xffffffff


	//   ....[16]....
        /*016c*/ 	.word	0xffffffff


	//   ....[17]....
        /*0170*/ 	.word	0xffffffff


	//   ....[18]....
        /*0174*/ 	.word	0xffffffff


	//   ....[19]....
        /*0178*/ 	.word	0xffffffff


	//   ....[20]....
        /*017c*/ 	.word	0xffffffff


	//   ....[21]....
        /*0180*/ 	.word	0xffffffff


	//   ....[22]....
        /*0184*/ 	.word	0xffffffff


	//   ....[23]....
        /*0188*/ 	.word	0xffffffff


	//   ....[24]....
        /*018c*/ 	.word	0xffffffff


	//   ....[25]....
        /*0190*/ 	.word	0xffffffff


	//   ....[26]....
        /*0194*/ 	.word	0xffffffff


	//   ....[27]....
        /*0198*/ 	.word	0xffffffff


	//   ....[28]....
        /*019c*/ 	.word	0xffffffff


	//   ....[29]....
        /*01a0*/ 	.word	0xffffffff


	//   ....[30]....
        /*01a4*/ 	.word	0xffffffff


	//   ....[31]....
        /*01a8*/ 	.word	0xffffffff


	//   ....[32]....
        /*01ac*/ 	.word	0xffffffff


	//   ....[33]....
        /*01b0*/ 	.word	0xffffffff


	//   ....[34]....
        /*01b4*/ 	.word	0xffffffff


	//   ....[35]....
        /*01b8*/ 	.word	0xffffffff


	//   ....[36]....
        /*01bc*/ 	.word	0xffffffff


	//   ....[37]....
        /*01c0*/ 	.word	0xffffffff


	//   ....[38]....
        /*01c4*/ 	.word	0xffffffff


	//   ....[39]....
        /*01c8*/ 	.word	0xffffffff


	//   ....[40]....
        /*01cc*/ 	.word	0xffffffff


	//   ....[41]....
        /*01d0*/ 	.word	0xffffffff


	//   ....[42]....
        /*01d4*/ 	.word	0xffffffff


	//   ....[43]....
        /*01d8*/ 	.word	0xffffffff


	//   ....[44]....
        /*01dc*/ 	.word	0xffffffff


	//   ....[45]....
        /*01e0*/ 	.word	0xffffffff


	//   ....[46]....
        /*01e4*/ 	.word	0xffffffff


	//   ....[47]....
        /*01e8*/ 	.word	0xffffffff


	//   ....[48]....
        /*01ec*/ 	.word	0xffffffff


	//   ....[49]....
        /*01f0*/ 	.word	0xffffffff


	//   ....[50]....
        /*01f4*/ 	.word	0xffffffff


	//   ....[51]....
        /*01f8*/ 	.word	0xffffffff


	//   ....[52]....
        /*01fc*/ 	.word	0xffffffff


	//   ....[53]....
        /*0200*/ 	.word	0xffffffff


	//   ....[54]....
        /*0204*/ 	.word	0xffffffff


	//   ....[55]....
        /*0208*/ 	.word	0xffffffff


	//   ....[56]....
        /*020c*/ 	.word	0xffffffff


	//   ....[57]....
        /*0210*/ 	.word	0xffffffff


	//   ....[58]....
        /*0214*/ 	.word	0xffffffff


	//   ....[59]....
        /*0218*/ 	.word	0xffffffff


	//   ....[60]....
        /*021c*/ 	.word	0xffffffff


	//   ....[61]....
        /*0220*/ 	.word	0xffffffff


	//   ....[62]....
        /*0224*/ 	.word	0xffffffff


	//   ....[63]....
        /*0228*/ 	.word	0xffffffff


	//   ....[64]....
        /*022c*/ 	.word	0xffffffff


	//   ....[65]....
        /*0230*/ 	.word	0xffffffff


	//   ....[66]....
        /*0234*/ 	.word	0xffffffff


	//   ....[67]....
        /*0238*/ 	.word	0xffffffff


	//   ....[68]....
        /*023c*/ 	.word	0xffffffff


	//   ....[69]....
        /*0240*/ 	.word	0xffffffff


	//   ....[70]....
        /*0244*/ 	.word	0xffffffff


	//   ....[71]....
        /*0248*/ 	.word	0xffffffff


	//   ....[72]....
        /*024c*/ 	.word	0xffffffff


	//   ....[73]....
        /*0250*/ 	.word	0xffffffff


	//   ....[74]....
        /*0254*/ 	.word	0xffffffff


	//   ....[75]....
        /*0258*/ 	.word	0xffffffff


	//   ....[76]....
        /*025c*/ 	.word	0xffffffff


	//   ....[77]....
        /*0260*/ 	.word	0xffffffff


	//   ....[78]....
        /*0264*/ 	.word	0xffffffff


	//   ....[79]....
        /*0268*/ 	.word	0xffffffff


	//   ....[80]....
        /*026c*/ 	.word	0xffffffff


	//   ....[81]....
        /*0270*/ 	.word	0xffffffff


	//   ....[82]....
        /*0274*/ 	.word	0xffffffff


	//   ....[83]....
        /*0278*/ 	.word	0xffffffff


	//   ....[84]....
        /*027c*/ 	.word	0xffffffff


	//   ....[85]....
        /*0280*/ 	.word	0xffffffff


	//   ....[86]....
        /*0284*/ 	.word	0xffffffff


	//   ....[87]....
        /*0288*/ 	.word	0xffffffff


	//   ....[88]....
        /*028c*/ 	.word	0xffffffff


	//   ....[89]....
        /*0290*/ 	.word	0xffffffff


	//   ....[90]....
        /*0294*/ 	.word	0xffffffff


	//   ....[91]....
        /*0298*/ 	.word	0xffffffff


	//   ....[92]....
        /*029c*/ 	.word	0xffffffff


	//   ....[93]....
        /*02a0*/ 	.word	0xffffffff


	//   ....[94]....
        /*02a4*/ 	.word	0xffffffff


	//   ....[95]....
        /*02a8*/ 	.word	0xffffffff


	//   ....[96]....
        /*02ac*/ 	.word	0xffffffff


	//   ....[97]....
        /*02b0*/ 	.word	0xffffffff


	//   ....[98]....
        /*02b4*/ 	.word	0xffffffff


	//   ....[99]....
        /*02b8*/ 	.word	0xffffffff


	//   ....[100]....
        /*02bc*/ 	.word	0xffffffff


	//   ....[101]....
        /*02c0*/ 	.word	0xffffffff


	//   ....[102]....
        /*02c4*/ 	.word	0xffffffff


	//   ....[103]....
        /*02c8*/ 	.word	0xffffffff


	//   ....[104]....
        /*02cc*/ 	.word	0xffffffff


	//   ....[105]....
        /*02d0*/ 	.word	0xffffffff


	//   ....[106]....
        /*02d4*/ 	.word	0xffffffff


	//   ....[107]....
        /*02d8*/ 	.word	0xffffffff


	//   ....[108]....
        /*02dc*/ 	.word	0xffffffff


	//   ....[109]....
        /*02e0*/ 	.word	0xffffffff


	//   ....[110]....
        /*02e4*/ 	.word	0xffffffff


	//   ....[111]....
        /*02e8*/ 	.word	0xffffffff


	//   ....[112]....
        /*02ec*/ 	.word	0xffffffff


	//   ....[113]....
        /*02f0*/ 	.word	0xffffffff


	//   ....[114]....
        /*02f4*/ 	.word	0xffffffff


	//   ....[115]....
        /*02f8*/ 	.word	0xffffffff


	//   ....[116]....
        /*02fc*/ 	.word	0xffffffff


	//   ....[117]....
        /*0300*/ 	.word	0xffffffff


	//   ....[118]....
        /*0304*/ 	.word	0xffffffff


	//   ....[119]....
        /*0308*/ 	.word	0xffffffff


	//   ....[120]....
        /*030c*/ 	.word	0xffffffff


	//   ....[121]....
        /*0310*/ 	.word	0xffffffff


	//   ....[122]....
        /*0314*/ 	.word	0xffffffff


	//   ....[123]....
        /*0318*/ 	.word	0xffffffff


	//   ....[124]....
        /*031c*/ 	.word	0xffffffff


	//   ....[125]....
        /*0320*/ 	.word	0xffffffff


	//   ....[126]....
        /*0324*/ 	.word	0xffffffff


	//   ....[127]....
        /*0328*/ 	.word	0xffffffff


	//   ....[128]....
        /*032c*/ 	.word	0xffffffff


	//   ....[129]....
        /*0330*/ 	.word	0xffffffff


	//   ....[130]....
        /*0334*/ 	.word	0xffffffff


	//   ....[131]....
        /*0338*/ 	.word	0xffffffff


	//   ....[132]....
        /*033c*/ 	.word	0xffffffff


	//   ....[133]....
        /*0340*/ 	.word	0xffffffff


	//   ....[134]....
        /*0344*/ 	.word	0xffffffff


	//   ....[135]....
        /*0348*/ 	.word	0xffffffff


	//   ....[136]....
        /*034c*/ 	.word	0xffffffff


	//   ....[137]....
        /*0350*/ 	.word	0xffffffff


	//   ....[138]....
        /*0354*/ 	.word	0xffffffff


	//   ....[139]....
        /*0358*/ 	.word	0xffffffff


	//   ....[140]....
        /*035c*/ 	.word	0xffffffff


	//   ....[141]....
        /*0360*/ 	.word	0xffffffff


	//   ....[142]....
        /*0364*/ 	.word	0xffffffff


	//   ....[143]....
        /*0368*/ 	.word	0xffffffff


	//   ....[144]....
        /*036c*/ 	.word	0xffffffff


	//   ....[145]....
        /*0370*/ 	.word	0x0500000f


	//   ....[146]....
        /*0374*/ 	.word	0x0500000f


	//   ....[147]....
        /*0378*/ 	.word	0x0500000f


	//   ....[148]....
        /*037c*/ 	.word	0x0500000f


	//   ....[149]....
        /*0380*/ 	.word	0x0500000f


	//   ....[150]....
        /*0384*/ 	.word	0x0500000f


	//   ....[151]....
        /*0388*/ 	.word	0x0500000f


	//   ....[152]....
        /*038c*/ 	.word	0x0500000f


	//   ....[153]....
        /*0390*/ 	.word	0x0500000f


	//   ....[154]....
        /*0394*/ 	.word	0x0500000f


	//   ....[155]....
        /*0398*/ 	.word	0x0500000f


	//   ....[156]....
        /*039c*/ 	.word	0x0500000f


	//   ....[157]....
        /*03a0*/ 	.word	0x0500000f


	//   ....[158]....
        /*03a4*/ 	.word	0x0500000f


	//   ....[159]....
        /*03a8*/ 	.word	0x0500000f


	//   ....[160]....
        /*03ac*/ 	.word	0x0500000f


	//   ....[161]....
        /*03b0*/ 	.word	0x0500000f


	//   ....[162]....
        /*03b4*/ 	.word	0x0500000f


	//   ....[163]....
        /*03b8*/ 	.word	0x0500000f


	//   ....[164]....
        /*03bc*/ 	.word	0x0500000f


	//   ....[165]....
        /*03c0*/ 	.word	0x0500000f


	//   ....[166]....
        /*03c4*/ 	.word	0x0500000f


	//   ....[167]....
        /*03c8*/ 	.word	0x0500000f


	//   ....[168]....
        /*03cc*/ 	.word	0x0500000f


	//   ....[169]....
        /*03d0*/ 	.word	0x0500000f


	//   ....[170]....
        /*03d4*/ 	.word	0x0500000f


	//   ....[171]....
        /*03d8*/ 	.word	0x0500000f


	//   ....[172]....
        /*03dc*/ 	.word	0x0500000f


	//   ....[173]....
        /*03e0*/ 	.word	0x0500000f


	//   ....[174]....
        /*03e4*/ 	.word	0x0500000f


	//   ....[175]....
        /*03e8*/ 	.word	0x0500000f


	//   ....[176]....
        /*03ec*/ 	.word	0x0500000f


	//   ....[177]....
        /*03f0*/ 	.word	0x0500000f


	//   ....[178]....
        /*03f4*/ 	.word	0x0500000f


	//   ....[179]....
        /*03f8*/ 	.word	0x0500000f


	//   ....[180]....
        /*03fc*/ 	.word	0x0500000f


	//   ....[181]....
        /*0400*/ 	.word	0x0500000f


	//   ....[182]....
        /*0404*/ 	.word	0x0500000f


	//   ....[183]....
        /*0408*/ 	.word	0x0500000f


	//   ....[184]....
        /*040c*/ 	.word	0x0500000f


	//   ....[185]....
        /*0410*/ 	.word	0x0500000f


	//   ....[186]....
        /*0414*/ 	.word	0x0500000f


	//   ....[187]....
        /*0418*/ 	.word	0x0500000f


	//   ....[188]....
        /*041c*/ 	.word	0x0500000f


	//   ....[189]....
        /*0420*/ 	.word	0x0500000f


	//   ....[190]....
        /*0424*/ 	.word	0x0500000f


	//   ....[191]....
        /*0428*/ 	.word	0x0500000f


	//   ....[192]....
        /*042c*/ 	.word	0x0500000f


	//   ....[193]....
        /*0430*/ 	.word	0x0500000f


	//   ....[194]....
        /*0434*/ 	.word	0x0500000f


	//   ....[195]....
        /*0438*/ 	.word	0x0500000f


	//   ....[196]....
        /*043c*/ 	.word	0x0500000f


	//   ....[197]....
        /*0440*/ 	.word	0x0500000f


	//   ....[198]....
        /*0444*/ 	.word	0x0500000f


	//   ....[199]....
        /*0448*/ 	.word	0x0500000f


	//   ....[200]....
        /*044c*/ 	.word	0x0500000f


	//   ....[201]....
        /*0450*/ 	.word	0x0500000f


	//   ....[202]....
        /*0454*/ 	.word	0x0500000f


	//   ....[203]....
        /*0458*/ 	.word	0x0500000f


	//   ....[204]....
        /*045c*/ 	.word	0x0500000f


	//   ....[205]....
        /*0460*/ 	.word	0x0500000f


	//   ....[206]....
        /*0464*/ 	.word	0x0500000f


	//   ....[207]....
        /*0468*/ 	.word	0x0500000f


	//   ....[208]....
        /*046c*/ 	.word	0x0500000f


	//   ....[209]....
        /*0470*/ 	.word	0x0500000f


	//   ....[210]....
        /*0474*/ 	.word	0x0500000f


	//   ....[211]....
        /*0478*/ 	.word	0x0500000f


	//   ....[212]....
        /*047c*/ 	.word	0x0500000f


	//   ....[213]....
        /*0480*/ 	.word	0x0500000f


	//   ....[214]....
        /*0484*/ 	.word	0x0500000f


	//   ....[215]....
        /*0488*/ 	.word	0x0500000f


	//   ....[216]....
        /*048c*/ 	.word	0x0500000f


	//   ....[217]....
        /*0490*/ 	.word	0x0500000f


	//   ....[218]....
        /*0494*/ 	.word	0x0500000f


	//   ....[219]....
        /*0498*/ 	.word	0x0500000f


	//   ....[220]....
        /*049c*/ 	.word	0x0500000f


	//   ....[221]....
        /*04a0*/ 	.word	0x0500000f


	//   ....[222]....
        /*04a4*/ 	.word	0x0500000f


	//   ....[223]....
        /*04a8*/ 	.word	0x0500000f


	//   ....[224]....
        /*04ac*/ 	.word	0x0500000f


	//   ....[225]....
        /*04b0*/ 	.word	0x0500000f


	//   ....[226]....
        /*04b4*/ 	.word	0x0500000f


	//   ....[227]....
        /*04b8*/ 	.word	0x0500000f


	//----- nvinfo : EIATTR_COOP_GROUP_INSTR_OFFSETS
	.align		4
.L_290:
        /*04bc*/ 	.byte	0x04, 0x28
        /*04be*/ 	.short	(.L_292 - .L_291)


	//   ....[0]....
.L_291:
        /*04c0*/ 	.word	0x00000070


	//   ....[1]....
        /*04c4*/ 	.word	0x000000b0


	//   ....[2]....
        /*04c8*/ 	.word	0x000002d0


	//   ....[3]....
        /*04cc*/ 	.word	0x00000430


	//   ....[4]....
        /*04d0*/ 	.word	0x00000550


	//   ....[5]....
        /*04d4*/ 	.word	0x000006b0


	//   ....[6]....
        /*04d8*/ 	.word	0x00001440


	//   ....[7]....
        /*04dc*/ 	.word	0x00001e10


	//   ....[8]....
        /*04e0*/ 	.word	0x00001e40


	//   ....[9]....
        /*04e4*/ 	.word	0x00002340


	//   ....[10]....
        /*04e8*/ 	.word	0x000023f0


	//   ....[11]....
        /*04ec*/ 	.word	0x00002b00


	//   ....[12]....
        /*04f0*/ 	.word	0x00002b90


	//   ....[13]....
        /*04f4*/ 	.word	0x00004350


	//   ....[14]....
        /*04f8*/ 	.word	0x00004370


	//   ....[15]....
        /*04fc*/ 	.word	0x00004840


	//   ....[16]....
        /*0500*/ 	.word	0x00004910


	//   ....[17]....
        /*0504*/ 	.word	0x00004f40


	//   ....[18]....
        /*0508*/ 	.word	0x00004fa0


	//   ....[19]....
        /*050c*/ 	.word	0x00006990


	//   ....[20]....
        /*0510*/ 	.word	0x000069a0


	//   ....[21]....
        /*0514*/ 	.word	0x000069d0


	//   ....[22]....
        /*0518*/ 	.word	0x000069f0


	//   ....[23]....
        /*051c*/ 	.word	0x00007ae0


	//   ....[24]....
        /*0520*/ 	.word	0x00007b10


	//   ....[25]....
        /*0524*/ 	.word	0x00007bc0


	//   ....[26]....
        /*0528*/ 	.word	0x00007bd0


	//   ....[27]....
        /*052c*/ 	.word	0x00008df0


	//   ....[28]....
        /*0530*/ 	.word	0x00008e30


	//   ....[29]....
        /*0534*/ 	.word	0x00008e70


	//   ....[30]....
        /*0538*/ 	.word	0x00008ea0


	//   ....[31]....
        /*053c*/ 	.word	0x00009410


	//   ....[32]....
        /*0540*/ 	.word	0x00009450


	//   ....[33]....
        /*0544*/ 	.word	0x00009510


	//   ....[34]....
        /*0548*/ 	.word	0x00009530


	//   ....[35]....
        /*054c*/ 	.word	0x000095f0


	//   ....[36]....
        /*0550*/ 	.word	0x00009610


	//   ....[37]....
        /*0554*/ 	.word	0x000096e0


	//   ....[38]....
        /*0558*/ 	.word	0x00009700


	//   ....[39]....
        /*055c*/ 	.word	0x00009f00


	//   ....[40]....
        /*0560*/ 	.word	0x00009f20


	//   ....[41]....
        /*0564*/ 	.word	0x00009fe0


	//   ....[42]....
        /*0568*/ 	.word	0x0000a000


	//   ....[43]....
        /*056c*/ 	.word	0x0000a0c0


	//   ....[44]....
        /*0570*/ 	.word	0x0000a0e0


	//   ....[45]....
        /*0574*/ 	.word	0x0000a1b0


	//   ....[46]....
        /*0578*/ 	.word	0x0000a1d0


	//   ....[47]....
        /*057c*/ 	.word	0x0000a310


	//   ....[48]....
        /*0580*/ 	.word	0x0000a4e0


	//   ....[49]....
        /*0584*/ 	.word	0x0000a510


	//   ....[50]....
        /*0588*/ 	.word	0x0000a540


	//   ....[51]....
        /*058c*/ 	.word	0x0000a570


	//   ....[52]....
        /*0590*/ 	.word	0x0000a5a0


	//   ....[53]....
        /*0594*/ 	.word	0x0000a5d0


	//   ....[54]....
        /*0598*/ 	.word	0x0000a720


	//   ....[55]....
        /*059c*/ 	.word	0x0000a750


	//   ....[56]....
        /*05a0*/ 	.word	0x0000a780


	//   ....[57]....
        /*05a4*/ 	.word	0x0000a7b0


	//   ....[58]....
        /*05a8*/ 	.word	0x0000a7e0


	//   ....[59]....
        /*05ac*/ 	.word	0x0000a810


	//   ....[60]....
        /*05b0*/ 	.word	0x0000a8a0


	//   ....[61]....
        /*05b4*/ 	.word	0x0000a900


	//   ....[62]....
        /*05b8*/ 	.word	0x0000a990


	//   ....[63]....
        /*05bc*/ 	.word	0x0000c2b0


	//   ....[64]....
        /*05c0*/ 	.word	0x0000c2d0


	//   ....[65]....
        /*05c4*/ 	.word	0x0000c380


	//   ....[66]....
        /*05c8*/ 	.word	0x0000c3a0


	//   ....[67]....
        /*05cc*/ 	.word	0x0000c440


	//   ....[68]....
        /*05d0*/ 	.word	0x0000c460


	//   ....[69]....
        /*05d4*/ 	.word	0x0000c500


	//   ....[70]....
        /*05d8*/ 	.word	0x0000c520


	//   ....[71]....
        /*05dc*/ 	.word	0x0000c5c0


	//   ....[72]....
        /*05e0*/ 	.word	0x0000c5e0


	//   ....[73]....
        /*05e4*/ 	.word	0x0000c5f0


	//   ....[74]....
        /*05e8*/ 	.word	0x0000c680


	//   ....[75]....
        /*05ec*/ 	.word	0x0000ce20


	//   ....[76]....
        /*05f0*/ 	.word	0x0000ce50


	//   ....[77]....
        /*05f4*/ 	.word	0x0000ceb0


	//   ....[78]....
        /*05f8*/ 	.word	0x0000cf10


	//   ....[79]....
        /*05fc*/ 	.word	0x0000cf60


	//   ....[80]....
        /*0600*/ 	.word	0x0000cfc0


	//   ....[81]....
        /*0604*/ 	.word	0x0000d000


	//   ....[82]....
        /*0608*/ 	.word	0x0000d070


	//   ....[83]....
        /*060c*/ 	.word	0x0000d0c0


	//   ....[84]....
        /*0610*/ 	.word	0x0000d120


	//   ....[85]....
        /*0614*/ 	.word	0x0000d160


	//   ....[86]....
        /*0618*/ 	.word	0x0000d1d0


	//   ....[87]....
        /*061c*/ 	.word	0x0000d220


	//   ....[88]....
        /*0620*/ 	.word	0x0000d270


	//   ....[89]....
        /*0624*/ 	.word	0x0000d290


	//   ....[90]....
        /*0628*/ 	.word	0x0000d2c0


	//   ....[91]....
        /*062c*/ 	.word	0x0000da70


	//   ....[92]....
        /*0630*/ 	.word	0x0000da80


	//   ....[93]....
        /*0634*/ 	.word	0x0000daa0


	//   ....[94]....
        /*0638*/ 	.word	0x0000db20


	//   ....[95]....
        /*063c*/ 	.word	0x0000db30


	//   ....[96]....
        /*0640*/ 	.word	0x0000db90


	//   ....[97]....
        /*0644*/ 	.word	0x0000dbc0


	//   ....[98]....
        /*0648*/ 	.word	0x0000dc00


	//   ....[99]....
        /*064c*/ 	.word	0x0000dc30


	//   ....[100]....
        /*0650*/ 	.word	0x0000dc70


	//   ....[101]....
        /*0654*/ 	.word	0x0000dca0


	//   ....[102]....
        /*0658*/ 	.word	0x0000dce0


	//   ....[103]....
        /*065c*/ 	.word	0x0000df50


	//   ....[104]....
        /*0660*/ 	.word	0x0000df70


	//   ....[105]....
        /*0664*/ 	.word	0x0000df80


	//   ....[106]....
        /*0668*/ 	.word	0x0000e000


	//   ....[107]....
        /*066c*/ 	.word	0x0000e010


	//   ....[108]....
        /*0670*/ 	.word	0x0000e080


	//   ....[109]....
        /*0674*/ 	.word	0x0000e090


	//   ....[110]....
        /*0678*/ 	.word	0x0000e100


	//   ....[111]....
        /*067c*/ 	.word	0x0000e110


	//   ....[112]....
        /*0680*/ 	.word	0x0000e180


	//   ....[113]....
        /*0684*/ 	.word	0x0000e190


	//   ....[114]....
        /*0688*/ 	.word	0x0000e1a0


	//   ....[115]....
        /*068c*/ 	.word	0x0000e770


	//   ....[116]....
        /*0690*/ 	.word	0x0000e790


	//   ....[117]....
        /*0694*/ 	.word	0x0000e7a0


	//   ....[118]....
        /*0698*/ 	.word	0x0000e7b0


	//   ....[119]....
        /*069c*/ 	.word	0x0000e820


	//   ....[120]....
        /*06a0*/ 	.word	0x0000e840


	//   ....[121]....
        /*06a4*/ 	.word	0x0000e8b0


	//   ....[122]....
        /*06a8*/ 	.word	0x0000e8d0


	//   ....[123]....
        /*06ac*/ 	.word	0x0000e930


	//   ....[124]....
        /*06b0*/ 	.word	0x0000e950


	//   ....[125]....
        /*06b4*/ 	.word	0x0000e9a0


	//   ....[126]....
        /*06b8*/ 	.word	0x0000e9c0


	//   ....[127]....
        /*06bc*/ 	.word	0x0000edb0


	//   ....[128]....
        /*06c0*/ 	.word	0x0000ede0


	//   ....[129]....
        /*06c4*/ 	.word	0x0000ee10


	//   ....[130]....
        /*06c8*/ 	.word	0x0000ee40


	//   ....[131]....
        /*06cc*/ 	.word	0x0000ee70


	//   ....[132]....
        /*06d0*/ 	.word	0x0000eea0


	//   ....[133]....
        /*06d4*/ 	.word	0x0000eed0


	//   ....[134]....
        /*06d8*/ 	.word	0x0000ef00


	//   ....[135]....
        /*06dc*/ 	.word	0x0000f080


	//   ....[136]....
        /*06e0*/ 	.word	0x0000f0b0


	//   ....[137]....
        /*06e4*/ 	.word	0x0000f0e0


	//   ....[138]....
        /*06e8*/ 	.word	0x0000f110


	//   ....[139]....
        /*06ec*/ 	.word	0x0000f140


	//   ....[140]....
        /*06f0*/ 	.word	0x0000f170


	//   ....[141]....
        /*06f4*/ 	.word	0x0000f230


	//   ....[142]....
        /*06f8*/ 	.word	0x0000f250


	//   ....[143]....
        /*06fc*/ 	.word	0x0000f2c0


	//   ....[144]....
        /*0700*/ 	.word	0x0000f960


	//   ....[145]....
        /*0704*/ 	.word	0x0000ff10


	//   ....[146]....
        /*0708*/ 	.word	0x00010000


	//   ....[147]....
        /*070c*/ 	.word	0x000100a0


	//   ....[148]....
        /*0710*/ 	.word	0x00010100


	//   ....[149]....
        /*0714*/ 	.word	0x00010210


	//   ....[150]....
        /*0718*/ 	.word	0x00010280


	//   ....[151]....
        /*071c*/ 	.word	0x00010390


	//   ....[152]....
        /*0720*/ 	.word	0x00010400


	//   ....[153]....
        /*0724*/ 	.word	0x00010510


	//   ....[154]....
        /*0728*/ 	.word	0x00010580


	//   ....[155]....
        /*072c*/ 	.word	0x00010690


	//   ....[156]....
        /*0730*/ 	.word	0x00010700


	//   ....[157]....
        /*0734*/ 	.word	0x000107a0


	//   ....[158]....
        /*0738*/ 	.word	0x000108b0


	//   ....[159]....
        /*073c*/ 	.word	0x00010920


	//   ....[160]....
        /*0740*/ 	.word	0x000109a0


	//   ....[161]....
        /*0744*/ 	.word	0x00010a70


	//   ....[162]....
        /*0748*/ 	.word	0x00010af0


	//   ....[163]....
        /*074c*/ 	.word	0x00010bd0


	//   ....[164]....
        /*0750*/ 	.word	0x00010c50


	//   ....[165]....
        /*0754*/ 	.word	0x00010d30


	//   ....[166]....
        /*0758*/ 	.word	0x00010db0


	//   ....[167]....
        /*075c*/ 	.word	0x00010e90


	//   ....[168]....
        /*0760*/ 	.word	0x00010f10


	//   ....[169]....
        /*0764*/ 	.word	0x00010ff0


	//   ....[170]....
        /*0768*/ 	.word	0x00011070


	//   ....[171]....
        /*076c*/ 	.word	0x00011140


	//   ....[172]....
        /*0770*/ 	.word	0x000111c0


	//   ....[173]....
        /*0774*/ 	.word	0x00011280


	//   ....[174]....
        /*0778*/ 	.word	0x000113b0


	//   ....[175]....
        /*077c*/ 	.word	0x00011460


	//   ....[176]....
        /*0780*/ 	.word	0x000114d0


	//   ....[177]....
        /*0784*/ 	.word	0x000115c0


	//   ....[178]....
        /*0788*/ 	.word	0x00011620


	//   ....[179]....
        /*078c*/ 	.word	0x000116f0


	//   ....[180]....
        /*0790*/ 	.word	0x00011750


	//   ....[181]....
        /*0794*/ 	.word	0x00011820


	//   ....[182]....
        /*0798*/ 	.word	0x00011880


	//   ....[183]....
        /*079c*/ 	.word	0x00011950


	//   ....[184]....
        /*07a0*/ 	.word	0x000119b0


	//   ....[185]....
        /*07a4*/ 	.word	0x00011a80


	//   ....[186]....
        /*07a8*/ 	.word	0x00011b70


	//   ....[187]....
        /*07ac*/ 	.word	0x00011c10


	//   ....[188]....
        /*07b0*/ 	.word	0x00011c70


	//   ....[189]....
        /*07b4*/ 	.word	0x00011d60


	//   ....[190]....
        /*07b8*/ 	.word	0x00011dc0


	//   ....[191]....
        /*07bc*/ 	.word	0x00011ea0


	//   ....[192]....
        /*07c0*/ 	.word	0x00011f00


	//   ....[193]....
        /*07c4*/ 	.word	0x00011fe0


	//   ....[194]....
        /*07c8*/ 	.word	0x00012040


	//   ....[195]....
        /*07cc*/ 	.word	0x00012120


	//   ....[196]....
        /*07d0*/ 	.word	0x00012180


	//   ....[197]....
        /*07d4*/ 	.word	0x00012250


	//   ....[198]....
        /*07d8*/ 	.word	0x00012370


	//   ....[199]....
        /*07dc*/ 	.word	0x00012460


	//   ....[200]....
        /*07e0*/ 	.word	0x00012500


	//   ....[201]....
        /*07e4*/ 	.word	0x000125d0


	//   ....[202]....
        /*07e8*/ 	.word	0x00012630


	//   ....[203]....
        /*07ec*/ 	.word	0x00012700


	//   ....[204]....
        /*07f0*/ 	.word	0x00012760


	//   ....[205]....
        /*07f4*/ 	.word	0x00012840


	//   ....[206]....
        /*07f8*/ 	.word	0x000128a0


	//   ....[207]....
        /*07fc*/ 	.word	0x00012970


	//   ....[208]....
        /*0800*/ 	.word	0x000129d0


	//   ....[209]....
        /*0804*/ 	.word	0x00012a90


	//   ....[210]....
        /*0808*/ 	.word	0x00012b20


	//   ....[211]....
        /*080c*/ 	.word	0x00012bc0


	//   ....[212]....
        /*0810*/ 	.word	0x00012ce0


	//   ....[213]....
        /*0814*/ 	.word	0x00012d50


	//   ....[214]....
        /*0818*/ 	.word	0x00012dc0


	//   ....[215]....
        /*081c*/ 	.word	0x00012e30


	//   ....[216]....
        /*0820*/ 	.word	0x00012ea0


	//   ....[217]....
        /*0824*/ 	.word	0x00012f20


	//   ....[218]....
        /*0828*/ 	.word	0x00012fb0


	//   ....[219]....
        /*082c*/ 	.word	0x00013040


	//   ....[220]....
        /*0830*/ 	.word	0x000130b0


	//   ....[221]....
        /*0834*/ 	.word	0x00013120


	//   ....[222]....
        /*0838*/ 	.word	0x00013190


	//   ....[223]....
        /*083c*/ 	.word	0x00013210


	//   ....[224]....
        /*0840*/ 	.word	0x00013280


	//   ....[225]....
        /*0844*/ 	.word	0x00013320


	//   ....[226]....
        /*0848*/ 	.word	0x000133b0


	//   ....[227]....
        /*084c*/ 	.word	0x000134d0


	//----- nvinfo : EIATTR_REG_RECONFIG
	.align		4
.L_292:
        /*0850*/ 	.byte	0x01, 0x54
	.zero		2


	//----- nvinfo : EIATTR_SYSCALL_OFFSETS
	.align		4
        /*0854*/ 	.byte	0x04, 0x46
        /*0856*/ 	.short	(.L_294 - .L_293)


	//   ....[0]....
.L_293:
        /*0858*/ 	.word	0x00001620


	//   ....[1]....
        /*085c*/ 	.word	0x0000b7f0


	//   ....[2]....
        /*0860*/ 	.word	0x0000b940


	//   ....[3]....
        /*0864*/ 	.word	0x0000ba30


	//   ....[4]....
        /*0868*/ 	.word	0x0000ca10


	//----- nvinfo : EIATTR_MBARRIER_INSTR_OFFSETS
	.align		4
.L_294:
        /*086c*/ 	.byte	0x04, 0x39
        /*086e*/ 	.short	(.L_296 - .L_295)


	//   ....[0]....
.L_295:
        /*0870*/ 	.word	0x00000180
        /*0874*/ 	.word	0x000000ff
        /*0878*/ 	.word	0x0002a800
        /*087c*/ 	.short	0x0100
        /*087e*/ 	.byte	0x08
	.zero		1


	//   ....[1]....
        /*0880*/ 	.word	0x00000190
        /*0884*/ 	.word	0x000000ff
        /*0888*/ 	.word	0x0002a820
        /*088c*/ 	.short	0x0100
        /*088e*/ 	.byte	0x08
	.zero		1


	//   ....[2]....
        /*0890*/ 	.word	0x00000280
        /*0894*/ 	.word	0x000000ff
        /*0898*/ 	.word	0x0002a830
        /*089c*/ 	.short	0x0100
        /*089e*/ 	.byte	0x08
	.zero		1


	//   ....[3]....
        /*08a0*/ 	.word	0x00000290
        /*08a4*/ 	.word	0x000000ff
        /*08a8*/ 	.word	0x0002a840
        /*08ac*/ 	.short	0x0100
        /*08ae*/ 	.byte	0x08
	.zero		1


	//   ....[4]....
        /*08b0*/ 	.word	0x000002a0
        /*08b4*/ 	.word	0x000000ff
        /*08b8*/ 	.word	0x0002a838
        /*08bc*/ 	.short	0x0100
        /*08be*/ 	.byte	0x08
	.zero		1


	//   ....[5]....
        /*08c0*/ 	.word	0x000002b0
        /*08c4*/ 	.word	0x000000ff
        /*08c8*/ 	.word	0x0002a848
        /*08cc*/ 	.short	0x0100
        /*08ce*/ 	.byte	0x08
	.zero		1


	//   ....[6]....
        /*08d0*/ 	.word	0x000003e0
        /*08d4*/ 	.word	0x000000ff
        /*08d8*/ 	.word	0x0002a850
        /*08dc*/ 	.short	0x0100
        /*08de*/ 	.byte	0x08
	.zero		1


	//   ....[7]....
        /*08e0*/ 	.word	0x000003f0
        /*08e4*/ 	.word	0x000000ff
        /*08e8*/ 	.word	0x0002a860
        /*08ec*/ 	.short	0x0100
        /*08ee*/ 	.byte	0x08
	.zero		1


	//   ....[8]....
        /*08f0*/ 	.word	0x00000400
        /*08f4*/ 	.word	0x000000ff
        /*08f8*/ 	.word	0x0002a858
        /*08fc*/ 	.short	0x0100
        /*08fe*/ 	.byte	0x08
	.zero		1


	//   ....[9]....
        /*0900*/ 	.word	0x00000410
        /*0904*/ 	.word	0x000000ff
        /*0908*/ 	.word	0x0002a868
        /*090c*/ 	.short	0x0100
        /*090e*/ 	.byte	0x08
	.zero		1


	//   ....[10]....
        /*0910*/ 	.word	0x00000500
        /*0914*/ 	.word	0x000000ff
        /*0918*/ 	.word	0x0002a870
        /*091c*/ 	.short	0x0100
        /*091e*/ 	.byte	0x06
	.zero		1


	//   ....[11]....
        /*0920*/ 	.word	0x00000510
        /*0924*/ 	.word	0x000000ff
        /*0928*/ 	.word	0x0002a880
        /*092c*/ 	.short	0x0100
        /*092e*/ 	.byte	0x06
	.zero		1


	//   ....[12]....
        /*0930*/ 	.word	0x00000520
        /*0934*/ 	.word	0x000000ff
        /*0938*/ 	.word	0x0002a878
        /*093c*/ 	.short	0x0100
        /*093e*/ 	.byte	0x06
	.zero		1


	//   ....[13]....
        /*0940*/ 	.word	0x00000530
        /*0944*/ 	.word	0x000000ff
        /*0948*/ 	.word	0x0002a888
        /*094c*/ 	.short	0x0100
        /*094e*/ 	.byte	0x06
	.zero		1


	//   ....[14]....
        /*0950*/ 	.word	0x00000660
        /*0954*/ 	.word	0x000000ff
        /*0958*/ 	.word	0x0002a890
        /*095c*/ 	.short	0x0100
        /*095e*/ 	.byte	0x08
	.zero		1


	//   ....[15]....
        /*0960*/ 	.word	0x00000670
        /*0964*/ 	.word	0x000000ff
        /*0968*/ 	.word	0x0002a8a0
        /*096c*/ 	.short	0x0100
        /*096e*/ 	.byte	0x08
	.zero		1


	//   ....[16]....
        /*0970*/ 	.word	0x00000680
        /*0974*/ 	.word	0x000000ff
        /*0978*/ 	.word	0x0002a898
        /*097c*/ 	.short	0x0100
        /*097e*/ 	.byte	0x08
	.zero		1


	//   ....[17]....
        /*0980*/ 	.word	0x00000690
        /*0984*/ 	.word	0x000000ff
        /*0988*/ 	.word	0x0002a8a8
        /*098c*/ 	.short	0x0100
        /*098e*/ 	.byte	0x08
	.zero		1


	//   ....[18]....
        /*0990*/ 	.word	0x000007d0
        /*0994*/ 	.word	0x000000ff
        /*0998*/ 	.word	0x0002a8b0
        /*099c*/ 	.short	0x0100
        /*099e*/ 	.byte	0x08
	.zero		1


	//   ....[19]....
        /*09a0*/ 	.word	0x000007e0
        /*09a4*/ 	.word	0x000000ff
        /*09a8*/ 	.word	0x0002a8c0
        /*09ac*/ 	.short	0x0100
        /*09ae*/ 	.byte	0x08
	.zero		1


	//   ....[20]....
        /*09b0*/ 	.word	0x000007f0
        /*09b4*/ 	.word	0x000000ff
        /*09b8*/ 	.word	0x0002a8b8
        /*09bc*/ 	.short	0x0100
        /*09be*/ 	.byte	0x08
	.zero		1


	//   ....[21]....
        /*09c0*/ 	.word	0x00000800
        /*09c4*/ 	.word	0x000000ff
        /*09c8*/ 	.word	0x0002a8c8
        /*09cc*/ 	.short	0x0100
        /*09ce*/ 	.byte	0x08
	.zero		1


	//   ....[22]....
        /*09d0*/ 	.word	0x00001690
        /*09d4*/ 	.word	0x000000ff
        /*09d8*/ 	.word	0x0002a800
        /*09dc*/ 	.short	0x010a
        /*09de*/ 	.byte	0x27
	.zero		1


	//   ....[23]....
        /*09e0*/ 	.word	0x00001720
        /*09e4*/ 	.word	0x00000000
        /*09e8*/ 	.word	0x0002a830
        /*09ec*/ 	.short	0x010a
        /*09ee*/ 	.byte	0x3f
	.zero		1


	//   ....[24]....
        /*09f0*/ 	.word	0x00001760
        /*09f4*/ 	.word	0x00000000
        /*09f8*/ 	.word	0x0002a830
        /*09fc*/ 	.short	0x010a
        /*09fe*/ 	.byte	0x3f
	.zero		1


	//   ....[25]....
        /*0a00*/ 	.word	0x00002410
        /*0a04*/ 	.word	0x000000ff
        /*0a08*/ 	.word	0x00000000
        /*0a0c*/ 	.short	0x0101
        /*0a0e*/ 	.byte	0x04
	.zero		1


	//   ....[26]....
        /*0a10*/ 	.word	0x00003710
        /*0a14*/ 	.word	0x000000ff
        /*0a18*/ 	.word	0x0002a830
        /*0a1c*/ 	.short	0x010a
        /*0a1e*/ 	.byte	0x06
	.zero		1


	//   ....[27]....
        /*0a20*/ 	.word	0x00003750
        /*0a24*/ 	.word	0x000000ff
        /*0a28*/ 	.word	0x0002a830
        /*0a2c*/ 	.short	0x010a
        /*0a2e*/ 	.byte	0x06
	.zero		1


	//   ....[28]....
        /*0a30*/ 	.word	0x00003fd0
        /*0a34*/ 	.word	0x000000ff
        /*0a38*/ 	.word	0x0002a850
        /*0a3c*/ 	.short	0x010a
        /*0a3e*/ 	.byte	0x05
	.zero		1


	//   ....[29]....
        /*0a40*/ 	.word	0x00004010
        /*0a44*/ 	.word	0x000000ff
        /*0a48*/ 	.word	0x0002a850
        /*0a4c*/ 	.short	0x010a
        /*0a4e*/ 	.byte	0x05
	.zero		1


	//   ....[30]....
        /*0a50*/ 	.word	0x00004300
        /*0a54*/ 	.word	0x000000ff
        /*0a58*/ 	.word	0x00000000
        /*0a5c*/ 	.short	0x0101
        /*0a5e*/ 	.byte	0x06
	.zero		1


	//   ....[31]....
        /*0a60*/ 	.word	0x000058b0
        /*0a64*/ 	.word	0x000000ff
        /*0a68*/ 	.word	0x00000000
        /*0a6c*/ 	.short	0x0101
        /*0a6e*/ 	.byte	0x05
	.zero		1


	//   ....[32]....
        /*0a70*/ 	.word	0x00005a80
        /*0a74*/ 	.word	0x000000ff
        /*0a78*/ 	.word	0x0002a830
        /*0a7c*/ 	.short	0x010a
        /*0a7e*/ 	.byte	0x05
	.zero		1


	//   ....[33]....
        /*0a80*/ 	.word	0x00005ac0
        /*0a84*/ 	.word	0x000000ff
        /*0a88*/ 	.word	0x0002a830
        /*0a8c*/ 	.short	0x010a
        /*0a8e*/ 	.byte	0x05
	.zero		1


	//   ....[34]....
        /*0a90*/ 	.word	0x00006340
        /*0a94*/ 	.word	0x000000ff
        /*0a98*/ 	.word	0x0002a850
        /*0a9c*/ 	.short	0x010a
        /*0a9e*/ 	.byte	0x05
	.zero		1


	//   ....[35]....
        /*0aa0*/ 	.word	0x00006380
        /*0aa4*/ 	.word	0x000000ff
        /*0aa8*/ 	.word	0x0002a850
        /*0aac*/ 	.short	0x010a
        /*0aae*/ 	.byte	0x05
	.zero		1


	//   ....[36]....
        /*0ab0*/ 	.word	0x000067a0
        /*0ab4*/ 	.word	0x000000ff
        /*0ab8*/ 	.word	0x00000000
        /*0abc*/ 	.short	0x0101
        /*0abe*/ 	.byte	0x04
	.zero		1


	//   ....[37]....
        /*0ac0*/ 	.word	0x00007520
        /*0ac4*/ 	.word	0x000000ff
        /*0ac8*/ 	.word	0x00000000
        /*0acc*/ 	.short	0x0101
        /*0ace*/ 	.byte	0x05
	.zero		1


	//   ....[38]....
        /*0ad0*/ 	.word	0x00007a50
        /*0ad4*/ 	.word	0x000000ff
        /*0ad8*/ 	.word	0x0002a850
        /*0adc*/ 	.short	0x010a
        /*0ade*/ 	.byte	0x05
	.zero		1


	//   ....[39]....
        /*0ae0*/ 	.word	0x00007a90
        /*0ae4*/ 	.word	0x000000ff
        /*0ae8*/ 	.word	0x0002a850
        /*0aec*/ 	.short	0x010a
        /*0aee*/ 	.byte	0x05
	.zero		1


	//   ....[40]....
        /*0af0*/ 	.word	0x000080a0
        /*0af4*/ 	.word	0x000000ff
        /*0af8*/ 	.word	0x00000000
        /*0afc*/ 	.short	0x0101
        /*0afe*/ 	.byte	0x04
	.zero		1


	//   ....[41]....
        /*0b00*/ 	.word	0x00009430
        /*0b04*/ 	.word	0x00000015
        /*0b08*/ 	.word	0x00000000
        /*0b0c*/ 	.short	0x0101
        /*0b0e*/ 	.byte	0x3f
	.zero		1


	//   ....[42]....
        /*0b10*/ 	.word	0x0000c070
        /*0b14*/ 	.word	0x00000007
        /*0b18*/ 	.word	0x0002a840
        /*0b1c*/ 	.short	0x010a
        /*0b1e*/ 	.byte	0x3f
	.zero		1


	//   ....[43]....
        /*0b20*/ 	.word	0x0000c740
        /*0b24*/ 	.word	0x00000007
        /*0b28*/ 	.word	0x0002a830
        /*0b2c*/ 	.short	0x0107
        /*0b2e*/ 	.byte	0x3f
	.zero		1


	//   ....[44]....
        /*0b30*/ 	.word	0x0000c810
        /*0b34*/ 	.word	0x00000007
        /*0b38*/ 	.word	0x0002a830
        /*0b3c*/ 	.short	0x0101
        /*0b3e*/ 	.byte	0x3f
	.zero		1


	//   ....[45]....
        /*0b40*/ 	.word	0x0000d3e0
        /*0b44*/ 	.word	0x00000016
        /*0b48*/ 	.word	0x0002a800
        /*0b4c*/ 	.short	0x0107
        /*0b4e*/ 	.byte	0x3f
	.zero		1


	//   ....[46]....
        /*0b50*/ 	.word	0x0000d4e0
        /*0b54*/ 	.word	0x00000016
        /*0b58*/ 	.word	0x0002a800
        /*0b5c*/ 	.short	0x0101
        /*0b5e*/ 	.byte	0x3f
	.zero		1


	//   ....[47]....
        /*0b60*/ 	.word	0x0000d500
        /*0b64*/ 	.word	0x00000016
        /*0b68*/ 	.word	0x0002a820
        /*0b6c*/ 	.short	0x010a
        /*0b6e*/ 	.byte	0x3f
	.zero		1


	//   ....[48]....
        /*0b70*/ 	.word	0x0000d880
        /*0b74*/ 	.word	0x00000005
        /*0b78*/ 	.word	0x0002a840
        /*0b7c*/ 	.short	0x010a
        /*0b7e*/ 	.byte	0x3f
	.zero		1


	//   ....[49]....
        /*0b80*/ 	.word	0x0000dd80
        /*0b84*/ 	.word	0x00000005
        /*0b88*/ 	.word	0x0002a830
        /*0b8c*/ 	.short	0x0107
        /*0b8e*/ 	.byte	0x3f
	.zero		1


	//   ....[50]....
        /*0b90*/ 	.word	0x0000de30
        /*0b94*/ 	.word	0x00000005
        /*0b98*/ 	.word	0x0002a830
        /*0b9c*/ 	.short	0x0101
        /*0b9e*/ 	.byte	0x3f
	.zero		1


	//   ....[51]....
        /*0ba0*/ 	.word	0x0000de90
        /*0ba4*/ 	.word	0x00000005
        /*0ba8*/ 	.word	0x0002a860
        /*0bac*/ 	.short	0x010a
        /*0bae*/ 	.byte	0x3f
	.zero		1


	//   ....[52]....
        /*0bb0*/ 	.word	0x0000e2e0
        /*0bb4*/ 	.word	0x00000005
        /*0bb8*/ 	.word	0x0002a850
        /*0bbc*/ 	.short	0x0107
        /*0bbe*/ 	.byte	0x3f
	.zero		1


	//   ....[53]....
        /*0bc0*/ 	.word	0x0000e420
        /*0bc4*/ 	.word	0x00000005
        /*0bc8*/ 	.word	0x0002a850
        /*0bcc*/ 	.short	0x0101
        /*0bce*/ 	.byte	0x3f
	.zero		1


	//   ....[54]....
        /*0bd0*/ 	.word	0x0000e6a0
        /*0bd4*/ 	.word	0x00000000
        /*0bd8*/ 	.word	0x0002a860
        /*0bdc*/ 	.short	0x010a
        /*0bde*/ 	.byte	0x3f
	.zero		1


	//   ....[55]....
        /*0be0*/ 	.word	0x0000eb00
        /*0be4*/ 	.word	0x00000000
        /*0be8*/ 	.word	0x0002a850
        /*0bec*/ 	.short	0x0107
        /*0bee*/ 	.byte	0x3f
	.zero		1


	//   ....[56]....
        /*0bf0*/ 	.word	0x0000ebb0
        /*0bf4*/ 	.word	0x00000000
        /*0bf8*/ 	.word	0x0002a850
        /*0bfc*/ 	.short	0x0101
        /*0bfe*/ 	.byte	0x3f
	.zero		1


	//   ....[57]....
        /*0c00*/ 	.word	0x0000f8e0
        /*0c04*/ 	.word	0x00000004
        /*0c08*/ 	.word	0x0002a820
        /*0c0c*/ 	.short	0x010a
        /*0c0e*/ 	.byte	0x3f
	.zero		1


	//   ....[58]....
        /*0c10*/ 	.word	0x0000fa80
        /*0c14*/ 	.word	0x00000005
        /*0c18*/ 	.word	0x0002a840
        /*0c1c*/ 	.short	0x010a
        /*0c1e*/ 	.byte	0x3f
	.zero		1


	//   ....[59]....
        /*0c20*/ 	.word	0x0000fb20
        /*0c24*/ 	.word	0x0000001b
        /*0c28*/ 	.word	0x0002a840
        /*0c2c*/ 	.short	0x010a
        /*0c2e*/ 	.byte	0x3f
	.zero		1


	//   ....[60]....
        /*0c30*/ 	.word	0x0000fb60
        /*0c34*/ 	.word	0x00000005
        /*0c38*/ 	.word	0x0002a860
        /*0c3c*/ 	.short	0x010a
        /*0c3e*/ 	.byte	0x3f
	.zero		1


	//   ....[61]....
        /*0c40*/ 	.word	0x0000fba0
        /*0c44*/ 	.word	0x0000001b
        /*0c48*/ 	.word	0x0002a860
        /*0c4c*/ 	.short	0x010a
        /*0c4e*/ 	.byte	0x3f
	.zero		1


	//   ....[62]....
        /*0c50*/ 	.word	0x0000fc10
        /*0c54*/ 	.word	0x00000003
        /*0c58*/ 	.word	0x0002a800
        /*0c5c*/ 	.short	0x010a
        /*0c5e*/ 	.byte	0x3f
	.zero		1


	//   ....[63]....
        /*0c60*/ 	.word	0x0000fc60
        /*0c64*/ 	.word	0x00000000
        /*0c68*/ 	.word	0x0002a830
        /*0c6c*/ 	.short	0x010a
        /*0c6e*/ 	.byte	0x3f
	.zero		1


	//   ....[64]....
        /*0c70*/ 	.word	0x0000fcc0
        /*0c74*/ 	.word	0x00000003
        /*0c78*/ 	.word	0x0002a830
        /*0c7c*/ 	.short	0x010a
        /*0c7e*/ 	.byte	0x3f
	.zero		1


	//   ....[65]....
        /*0c80*/ 	.word	0x0000fd20
        /*0c84*/ 	.word	0x00000003
        /*0c88*/ 	.word	0x0002a850
        /*0c8c*/ 	.short	0x010a
        /*0c8e*/ 	.byte	0x3f
	.zero		1


	//   ....[66]....
        /*0c90*/ 	.word	0x0000fd80
        /*0c94*/ 	.word	0x00000003
        /*0c98*/ 	.word	0x0002a830
        /*0c9c*/ 	.short	0x010a
        /*0c9e*/ 	.byte	0x3f
	.zero		1


	//   ....[67]....
        /*0ca0*/ 	.word	0x0000fde0
        /*0ca4*/ 	.word	0x00000003
        /*0ca8*/ 	.word	0x0002a850
        /*0cac*/ 	.short	0x010a
        /*0cae*/ 	.byte	0x3f
	.zero		1


	//   ....[68]....
        /*0cb0*/ 	.word	0x0000fe40
        /*0cb4*/ 	.word	0x00000007
        /*0cb8*/ 	.word	0x0002a850
        /*0cbc*/ 	.short	0x010a
        /*0cbe*/ 	.byte	0x3f
	.zero		1


	//   ....[69]....
        /*0cc0*/ 	.word	0x0000ff50
        /*0cc4*/ 	.word	0x00000007
        /*0cc8*/ 	.word	0x0002a840
        /*0ccc*/ 	.short	0x010a
        /*0cce*/ 	.byte	0x3f
	.zero		1


	//   ....[70]....
        /*0cd0*/ 	.word	0x000112b0
        /*0cd4*/ 	.word	0x00000016
        /*0cd8*/ 	.word	0x0002a820
        /*0cdc*/ 	.short	0x010a
        /*0cde*/ 	.byte	0x3f
	.zero		1


	//   ....[71]....
        /*0ce0*/ 	.word	0x00011300
        /*0ce4*/ 	.word	0x00000005
        /*0ce8*/ 	.word	0x0002a840
        /*0cec*/ 	.short	0x010a
        /*0cee*/ 	.byte	0x3f
	.zero		1


	//   ....[72]....
        /*0cf0*/ 	.word	0x00011ac0
        /*0cf4*/ 	.word	0x00000005
        /*0cf8*/ 	.word	0x0002a860
        /*0cfc*/ 	.short	0x010a
        /*0cfe*/ 	.byte	0x3f
	.zero		1


	//   ....[73]....
        /*0d00*/ 	.word	0x000122c0
        /*0d04*/ 	.word	0x00000000
        /*0d08*/ 	.word	0x0002a860
        /*0d0c*/ 	.short	0x010a
        /*0d0e*/ 	.byte	0x3f
	.zero		1


	//   ....[74]....
        /*0d10*/ 	.word	0x000133f0
        /*0d14*/ 	.word	0x00000004
        /*0d18*/ 	.word	0x0002a820
        /*0d1c*/ 	.short	0x010a
        /*0d1e*/ 	.byte	0x3f
	.zero		1


	//   ....[75]....
        /*0d20*/ 	.word	0x00013590
        /*0d24*/ 	.word	0x00000005
        /*0d28*/ 	.word	0x0002a840
        /*0d2c*/ 	.short	0x010a
        /*0d2e*/ 	.byte	0x3f
	.zero		1


	//   ....[76]....
        /*0d30*/ 	.word	0x000135e0
        /*0d34*/ 	.word	0x0000001b
        /*0d38*/ 	.word	0x0002a840
        /*0d3c*/ 	.short	0x010a
        /*0d3e*/ 	.byte	0x3f
	.zero		1


	//   ....[77]....
        /*0d40*/ 	.word	0x00013630
        /*0d44*/ 	.word	0x00000005
        /*0d48*/ 	.word	0x0002a860
        /*0d4c*/ 	.short	0x010a
        /*0d4e*/ 	.byte	0x3f
	.zero		1


	//----- nvinfo : EIATTR_NUM_MBARRIERS
	.align		4
.L_296:
        /*0d50*/ 	.byte	0x03, 0x38
        /*0d52*/ 	.short	0x0016


	//----- nvinfo : EIATTR_EXIT_INSTR_OFFSETS
	.align		4
        /*0d54*/ 	.byte	0x04, 0x1c
        /*0d56*/ 	.short	(.L_298 - .L_297)


	//   ....[0]....
.L_297:
        /*0d58*/ 	.word	0x00000990


	//   ....[1]....
        /*0d5c*/ 	.word	0x0000a2c0


	//   ....[2]....
        /*0d60*/ 	.word	0x0000fbf0


	//----- nvinfo : EIATTR_MAX_THREADS
	.align		4
.L_298:
        /*0d64*/ 	.byte	0x04, 0x05
        /*0d66*/ 	.short	(.L_300 - .L_299)
.L_299:
        /*0d68*/ 	.word	0x00000180
        /*0d6c*/ 	.word	0x00000001
        /*0d70*/ 	.word	0x00000001


	//----- nvinfo : EIATTR_CRS_STACK_SIZE
	.align		4
.L_300:
        /*0d74*/ 	.byte	0x04, 0x1e
        /*0d76*/ 	.short	(.L_302 - .L_301)
.L_301:
        /*0d78*/ 	.word	0x00000000


	//----- nvinfo : EIATTR_CBANK_PARAM_SIZE
	.align		4
.L_302:
        /*0d7c*/ 	.byte	0x03, 0x19
        /*0d7e*/ 	.short	0x0af0


	//----- nvinfo : EIATTR_PARAM_CBANK
	.align		4
        /*0d80*/ 	.byte	0x04, 0x0a
        /*0d82*/ 	.short	(.L_304 - .L_303)
	.align		4
.L_303:
        /*0d84*/ 	.word	index@(.nv.constant0._ZN7cutlass13device_kernelIN5flash11enable_sm90INS1_16FlashAttnFwdSm90INS1_25CollectiveMainloopFwdSm90ILi2EN4cute5tupleIJNS5_1CILi1EEES8_S8_EEENS6_IJNS7_ILi128EEENS7_ILi96EEENS7_ILi192EEEEEELi128ENS_6half_tEfNS_4arch4Sm90ELb1ELb0ELb0ELb1ELb1ELb0ELb0ELb1ELb1ELb1ELb0ELb0EEENS1_21CollectiveEpilogueFwdINS6_IJSA_SA_SB_EEES9_SE_SG_Li256ELb1ELb1ELb0ELb0EEENS1_36VarlenDynamicPersistentTileSchedulerILi128ELi96ELi256ELi128ELb0ELb1ELb1ELb1ELb1ELb1EEEEEEEEEvNT_6ParamsE)
        /*0d88*/ 	.short	0x0210
        /*0d8a*/ 	.short	0x0af0


	//----- nvinfo : EIATTR_SW_WAR
	.align		4
.L_304:
        /*0d8c*/ 	.byte	0x04, 0x36
        /*0d8e*/ 	.short	(.L_306 - .L_305)
.L_305:
        /*0d90*/ 	.word	0x00000008
.L_306:


//--------------------- .nv.info._ZN7cutlass13device_kernelIN5flash11enable_sm90INS1_16FlashAttnFwdSm90INS1_25CollectiveMainloopFwdSm90ILi2EN4cute5tupleIJNS5_1CILi1EEES8_S8_EEENS6_IJNS7_ILi128EEENS7_ILi96EEENS7_ILi192EEEEEELi128ENS_6half_tEfNS_4arch4Sm90ELb1ELb0ELb0ELb1ELb1ELb1ELb0ELb1ELb1ELb1ELb0ELb0EEENS1_21CollectiveEpilogueFwdINS6_IJSA_SA_SB_EEES9_SE_SG_Li256ELb1ELb1ELb0ELb0EEENS1_36VarlenDynamicPersistentTileSchedulerILi128ELi96ELi256ELi128ELb0ELb1ELb1ELb1ELb1ELb1EEEEEEEEEvNT_6ParamsE --------------------------
	.section	.nv.info._ZN7cutlass13device_kernelIN5flash11enable_sm90INS1_16FlashAttnFwdSm90INS1_25CollectiveMainloopFwdSm90ILi2EN4cute5tupleIJNS5_1CILi1EEES8_S8_EEENS6_IJNS7_ILi128EEENS7_ILi96EEENS7_ILi192EEEEEELi128ENS_6half_tEfNS_4arch4Sm90ELb1ELb0ELb0ELb1ELb1ELb1ELb0ELb1ELb1ELb1ELb0ELb0EEENS1_21CollectiveEpilogueFwdINS6_IJSA_SA_SB_EEES9_SE_SG_Li256ELb1ELb1ELb0ELb0EEENS1_36VarlenDynamicPersistentTileSchedulerILi128ELi96ELi256ELi128ELb0ELb1ELb1ELb1ELb1ELb1EEEEEEEEEvNT_6ParamsE,"",@"SHT_CUDA_INFO"
	.sectionflags	@""
	.align	4


	//----- nvinfo : EIATTR_CUDA_API_VERSION
	.align		4
        /*0000*/ 	.byte	0x04, 0x37
        /*0002*/ 	.short	(.L_308 - .L_307)
.L_307:
        /*0004*/ 	.word	0x00000082


	//----- nvinfo : EIATTR_KPARAM_INFO
	.align		4
.L_308:
        /*0008*/ 	.byte	0x04, 0x17
        /*000a*/ 	.short	(.L_310 - .L_309)
.L_309:
        /*000c*/ 	.word	0x00000000
        /*0010*/ 	.short	0x0000
        /*0012*/ 	.short	0x0070
        /*0014*/ 	.byte	0x00, 0xf0, 0x01, 0x2a


	//----- nvinfo : EIATTR_SPARSE_MMA_MASK
	.align		4
.L_310:
        /*0018*/ 	.byte	0x03, 0x50
        /*001a*/ 	.short	0x0000


	//----- nvinfo : EIATTR_MAXREG_COUNT
	.align		4
        /*001c*/ 	.byte	0x03, 0x1b
        /*001e*/ 	.short	0x00a8


	//----- nvinfo : EIATTR_NUM_BARRIERS
	.align		4
        /*0020*/ 	.byte	0x02, 0x4c
        /*0022*/ 	.byte	0x10
	.zero		1


	//----- nvinfo : EIATTR_EXTERNS
	.align		4
        /*0024*/ 	.byte	0x04, 0x0f
        /*0026*/ 	.short	(.L_312 - .L_311)


	//   ....[0]....
	.align		4
.L_311:
        /*0028*/ 	.word	index@(__assertfail)


	//----- nvinfo : EIATTR_ANNOTATIONS
	.align		4
.L_312:
        /*002c*/ 	.byte	0x04, 0x55
        /*002e*/ 	.short	(.L_314 - .L_313)


	//   ....[0]....
.L_313:
        /* <DEDUP_REMOVED lines=38> */


	//----- nvinfo : EIATTR_MERCURY_ISA_VERSION
	.align		4
.L_314:
        /*0278*/ 	.byte	0x03, 0x5f
        /*027a*/ 	.short	0x0101


	//----- nvinfo : EIATTR_UNUSED_LOAD_BYTE_OFFSET
	.align		4
        /*027c*/ 	.byte	0x04, 0x44
        /*027e*/ 	.short	(.L_316 - .L_315)


	//   ....[0]....
.L_315:
        /*0280*/ 	.word	0x00000a50
        /*0284*/ 	.word	0x0000fff0


	//   ....[1]....
        /*0288*/ 	.word	0x00019410
        /*028c*/ 	.word	0x0000fff0


	//----- nvinfo : EIATTR_INT_WARP_WIDE_INSTR_OFFSETS
	.align		4
.L_316:
        /*0290*/ 	.byte	0x04, 0x31
        /*0292*/ 	.short	(.L_318 - .L_317)


	//   ....[0]....
.L_317:
        /*0294*/ 	.word	0x00000130


	//   ....[1]....
        /*0298*/ 	.word	0x00000170


	//   ....[2]....
        /*029c*/ 	.word	0x000001e0


	//   ....[3]....
        /*02a0*/ 	.word	0x0001db40


	//   ....[4]....
        /*02a4*/ 	.word	0x0001dbd0


	//   ....[5]....
        /*02a8*/ 	.word	0x00020ae0


	//   ....[6]....
        /*02ac*/ 	.word	0x00020b70


	//----- nvinfo : EIATTR_COOP_GROUP_MASK_REGIDS
	.align		4
.L_318:
        /*02b0*/ 	.byte	0x04, 0x29
        /*02b2*/ 	.short	(.L_320 - .L_319)


	//   ....[0]....
.L_319:
        /*02b4*/ 	.word	0xffffffff


	//   ....[1]....
        /*02b8*/ 	.word	0xffffffff


	//   ....[2]....
        /*02bc*/ 	.word	0xffffffff


	//   ....[3]....
        /*02c0*/ 	.word	0xffffffff


	//   ....[4]....
        /*02c4*/ 	.word	0xffffffff


	//   ....[5]....
        /*02c8*/ 	.word	0xffffffff


	//   ....[6]....
        /*02cc*/ 	.word	0xffffffff


	//   ....[7]....
        /*02d0*/ 	.word	0xffffffff


	//   ....[8]....
        /*02d4*/ 	.word	0xffffffff


	//   ....[9]....
        /*02d8*/ 	.word	0xffffffff


	//   ....[10]....
        /*02dc*/ 	.word	0xffffffff


	//   ....[11]....
        /*02e0*/ 	.word	0xffffffff


	//   ....[12]....
        /*02e4*/ 	.word	0xffffffff


	//   ....[13]....
        /*02e8*/ 	.word	0xffffffff


	//   ....[14]....
        /*02ec*/ 	.word	0xffffffff


	//   ....[15]....
        /*02f0*/ 	.word	0xffffffff


	//   ....[16]....
        /*02f4*/ 	.word	0xffffffff


	//   ....[17]....
        /*02f8*/ 	.word	0xffffffff


	//   ....[18]....
        /*02fc*/ 	.word	0xffffffff


	//   ....[19]....
        /*0300*/ 	.word	0xffffffff


	//   ....[20]....
        /*0304*/ 	.word	0xffffffff


	//   ....[21]....
        /*0308*/ 	.word	0xffffffff


	//   ....[22]....
        /*030c*/ 	.word	0xffffffff


	//   ....[23]....
        /*0310*/ 	.word	0xffffffff


	//   ....[24]....
        /*0314*/ 	.word	0xffffffff


	//   ....[25]....
        /*0318*/ 	.word	0xffffffff


	//   ....[26]....
        /*031c*/ 	.word	0xffffffff


	//   ....[27]....
        /*0320*/ 	.word	0xffffffff


	//   ....[28]....
        /*0324*/ 	.word	0xffffffff


	//   ....[29]....
        /*0328*/ 	.word	0xffffffff


	//   ....[30]....
        /*032c*/ 	.word	0xffffffff


	//   ....[31]....
        /*0330*/ 	.word	0xffffffff


	//   ....[32]....
        /*0334*/ 	.word	0xffffffff


	//   ....[33]....
        /*0338*/ 	.word	0xffffffff


	//   ....[34]....
        /*033c*/ 	.word	0xffffffff


	//   ....[35]....
        /*0340*/ 	.word	0xffffffff


	//   ....[36]....
        /*0344*/ 	.word	0xffffffff


	//   ....[37]....
        /*0348*/ 	.word	0xffffffff


	//   ....[38]....
        /*034c*/ 	.word	0xffffffff


	//   ....[39]....
        /*0350*/ 	.word	0xffffffff


	//   ....[40]....
        /*0354*/ 	.word	0xffffffff


	//   ....[41]....
        /*0358*/ 	.word	0xffffffff


	//   ....[42]....
        /*035c*/ 	.word	0xffffffff


	//   ....[43]....
        /*0360*/ 	.word	0xffffffff


	//   ....[44]....
        /*0364*/ 	.word	0xffffffff


	//   ....[45]....
        /*0368*/ 	.word	0xffffffff


	//   ....[46]....
        /*036c*/ 	.word	0xffffffff


	//   ....[47]....
        /*0370*/ 	.word	0xffffffff


	//   ....[48]....
        /*0374*/ 	.word	0xffffffff


	//   ....[49]....
        /*0378*/ 	.word	0xffffffff


	//   ....[50]....
        /*037c*/ 	.word	0xffffffff


	//   ....[51]....
        /*0380*/ 	.word	0xffffffff


	//   ....[52]....
        /*0384*/ 	.word	0xffffffff


	//   ....[53]....
        /*0388*/ 	.word	0xffffffff


	//   ....[54]....
        /*038c*/ 	.word	0xffffffff


	//   ....[55]....
        /*0390*/ 	.word	0xffffffff


	//   ....[56]....
        /*0394*/ 	.word	0xffffffff


	//   ....[57]....
        /*0398*/ 	.word	0xffffffff


	//   ....[58]....
        /*039c*/ 	.word	0xffffffff


	//   ....[59]....
        /*03a0*/ 	.word	0xffffffff


	//   ....[60]....
        /*03a4*/ 	.word	0xffffffff


	//   ....[61]....
        /*03a8*/ 	.word	0xffffffff


	//   ....[62]....
        /*03ac*/ 	.word	0xffffffff


	//   ....[63]....
        /*03b0*/ 	.word	0xffffffff


	//   ....[64]....
        /*03b4*/ 	.word	0xffffffff


	//   ....[65]....
        /*03b8*/ 	.word	0xffffffff


	//   ....[66]....
        /*03bc*/ 	.word	0xffffffff


	//   ....[67]....
        /*03c0*/ 	.word	0xffffffff


	//   ....[68]....
        /*03c4*/ 	.word	0xffffffff


	//   ....[69]....
        /*03c8*/ 	.word	0xffffffff


	//   ....[70]....
        /*03cc*/ 	.word	0xffffffff


	//   ....[71]....
        /*03d0*/ 	.word	0xffffffff


	//   ....[72]....
        /*03d4*/ 	.word	0xffffffff


	//   ....[73]....
        /*03d8*/ 	.word	0xffffffff


	//   ....[74]....
        /*03dc*/ 	.word	0xffffffff


	//   ....[75]....
        /*03e0*/ 	.word	0xffffffff


	//   ....[76]....
        /*03e4*/ 	.word	0xffffffff


	//   ....[77]....
        /*03e8*/ 	.word	0xffffffff


	//   ....[78]....
        /*03ec*/ 	.word	0xffffffff


	//   ....[79]....
        /*03f0*/ 	.word	0xffffffff


	//   ....[80]....
        /*03f4*/ 	.word	0xffffffff


	//   ....[81]....
        /*03f8*/ 	.word	0xffffffff


	//   ....[82]....
        /*03fc*/ 	.word	0xffffffff


	//   ....[83]....
        /*0400*/ 	.word	0xffffffff


	//   ....[84]....
        /*0404*/ 	.word	0xffffffff


	//   ....[85]....
        /*0408*/ 	.word	0xffffffff


	//   ....[86]....
        /*040c*/ 	.word	0xffffffff


	//   ....[87]....
        /*0410*/ 	.word	0xffffffff


	//   ....[88]....
        /*0414*/ 	.word	0xffffffff


	//   ....[89]....
        /*0418*/ 	.word	0xffffffff


	//   ....[90]....
        /*041c*/ 	.word	0xffffffff


	//   ....[91]....
        /*0420*/ 	.word	0xffffffff


	//   ....[92]....
        /*0424*/ 	.word	0xffffffff


	//   ....[93]....
        /*0428*/ 	.word	0xffffffff


	//   ....[94]....
        /*042c*/ 	.word	0xffffffff


	//   ....[95]....
        /*0430*/ 	.word	0xffffffff


	//   ....[96]....
        /*0434*/ 	.word	0xffffffff


	//   ....[97]....
        /*0438*/ 	.word	0xffffffff


	//   ....[98]....
        /*043c*/ 	.word	0xffffffff


	//   ....[99]....
        /*0440*/ 	.word	0xffffffff


	//   ....[100]....
        /*0444*/ 	.word	0xffffffff


	//   ....[101]....
        /*0448*/ 	.word	0xffffffff


	//   ....[102]....
        /*044c*/ 	.word	0xffffffff


	//   ....[103]....
        /*0450*/ 	.word	0xffffffff


	//   ....[104]....
        /*0454*/ 	.word	0xffffffff


	//   ....[105]....
        /*0458*/ 	.word	0xffffffff


	//   ....[106]....
        /*045c*/ 	.word	0xffffffff


	//   ....[107]....
        /*0460*/ 	.word	0xffffffff


	//   ....[108]....
        /*0464*/ 	.word	0xffffffff


	//   ....[109]....
        /*0468*/ 	.word	0xffffffff


	//   ....[110]....
        /*046c*/ 	.word	0xffffffff


	//   ....[111]....
        /*0470*/ 	.word	0xffffffff


	//   ....[112]....
        /*0474*/ 	.word	0xffffffff


	//   ....[113]....
        /*0478*/ 	.word	0xffffffff


	//   ....[114]....
        /*047c*/ 	.word	0xffffffff


	//   ....[115]....
        /*0480*/ 	.word	0xffffffff


	//   ....[116]....
        /*0484*/ 	.word	0xffffffff


	//   ....[117]....
        /*0488*/ 	.word	0xffffffff


	//   ....[118]....
        /*048c*/ 	.word	0xffffffff


	//   ....[119]....
        /*0490*/ 	.word	0xffffffff


	//   ....[120]....
        /*0494*/ 	.word	0xffffffff


	//   ....[121]....
        /*0498*/ 	.word	0xffffffff


	//   ....[122]....
        /*049c*/ 	.word	0xffffffff


	//   ....[123]....
        /*04a0*/ 	.word	0xffffffff


	//   ....[124]....
        /*04a4*/ 	.word	0xffffffff


	//   ....[125]....
        /*04a8*/ 	.word	0xffffffff


	//   ....[126]....
        /*04ac*/ 	.word	0xffffffff


	//   ....[127]....
        /*04b0*/ 	.word	0xffffffff


	//   ....[128]....
        /*04b4*/ 	.word	0xffffffff


	//   ....[129]....
        /*04b8*/ 	.word	0xffffffff


	//   ....[130]....
        /*04bc*/ 	.word	0xffffffff


	//   ....[131]....
        /*04c0*/ 	.word	0xffffffff


	//   ....[132]....
        /*04c4*/ 	.word	0xffffffff


	//   ....[133]....
        /*04c8*/ 	.word	0xffffffff


	//   ....[134]....
        /*04cc*/ 	.word	0xffffffff


	//   ....[135]....
        /*04d0*/ 	.word	0xffffffff


	//   ....[136]....
        /*04d4*/ 	.word	0xffffffff


	//   ....[137]....
        /*04d8*/ 	.word	0xffffffff


	//   ....[138]....
        /*04dc*/ 	.word	0xffffffff


	//   ....[139]....
        /*04e0*/ 	.word	0xffffffff


	//   ....[140]....
        /*04e4*/ 	.word	0xffffffff


	//   ....[141]....
        /*04e8*/ 	.word	0xffffffff


	//   ....[142]....
        /*04ec*/ 	.word	0xffffffff


	//   ....[143]....
        /*04f0*/ 	.word	0xffffffff


	//   ....[144]....
        /*04f4*/ 	.word	0xffffffff


	//   ....[145]....
        /*04f8*/ 	.word	0xffffffff


	//   ....[146]....
        /*04fc*/ 	.word	0xffffffff


	//   ....[147]....
        /*0500*/ 	.word	0xffffffff


	//   ....[148]....
        /*0504*/ 	.word	0xffffffff


	//   ....[149]....
        /*0508*/ 	.word	0xffffffff


	//   ....[150]....
        /*050c*/ 	.word	0xffffffff


	//   ....[151]....
        /*0510*/ 	.word	0xffffffff


	//   ....[152]....
        /*0514*/ 	.word	0xffffffff


	//   ....[153]....
        /*0518*/ 	.word	0xffffffff


	//   ....[154]....
        /*051c*/ 	.word	0xffffffff


	//   ....[155]....
        /*0520*/ 	.word	0xffffffff


	//   ....[156]....
        /*0524*/ 	.word	0xffffffff


	//   ....[157]....
        /*0528*/ 	.word	0xffffffff


	//   ....[158]....
        /*052c*/ 	.word	0xffffffff


	//   ....[159]....
        /*0530*/ 	.word	0xffffffff


	//   ....[160]....
        /*0534*/ 	.word	0xffffffff


	//   ....[161]....
        /*0538*/ 	.word	0xffffffff


	//   ....[162]....
        /*053c*/ 	.word	0xffffffff


	//   ....[163]....
        /*0540*/ 	.word	0xffffffff


	//   ....[164]....
        /*0544*/ 	.word	0xffffffff


	//   ....[165]....
        /*0548*/ 	.word	0xffffffff


	//   ....[166]....
        /*054c*/ 	.word	0xffffffff


	//   ....[167]....
        /*0550*/ 	.word	0xffffffff


	//   ....[168]....
        /*0554*/ 	.word	0xffffffff


	//   ....[169]....
        /*0558*/ 	.word	0xffffffff


	//   ....[170]....
        /*055c*/ 	.word	0xffffffff


	//   ....[171]....
        /*0560*/ 	.word	0xffffffff


	//   ....[172]....
        /*0564*/ 	.word	0xffffffff


	//   ....[173]....
        /*0568*/ 	.word	0xffffffff


	//   ....[174]....
        /*056c*/ 	.word	0xffffffff


	//   ....[175]....
        /*0570*/ 	.word	0xffffffff


	//   ....[176]....
        /*0574*/ 	.word	0xffffffff


	//   ....[177]....
        /*0578*/ 	.word	0xffffffff


	//   ....[178]....
        /*057c*/ 	.word	0xffffffff


	//   ....[179]....
        /*0580*/ 	.word	0x0500000f


	//   ....[180]....
        /*0584*/ 	.word	0x0500000f


	//   ....[181]....
        /*0588*/ 	.word	0x0500000f


	//   ....[182]....
        /*058c*/ 	.word	0x0500000f


	//   ....[183]....
        /*0590*/ 	.word	0x0500000f


	//   ....[184]....
        /*0594*/ 	.word	0x0500000f


	//   ....[185]....
        /*0598*/ 	.word	0x0500000f


	//   ....[186]....
        /*059c*/ 	.word	0x0500000f


	//   ....[187]....
        /*05a0*/ 	.word	0x0500000f


	//   ....[188]....
        /*05a4*/ 	.word	0x0500000f


	//   ....[189]....
        /*05a8*/ 	.word	0x0500000f


	//   ....[190]....
        /*05ac*/ 	.word	0x0500000f


	//   ....[191]....
        /*05b0*/ 	.word	0x0500000f


	//   ....[192]....
        /*05b4*/ 	.word	0x0500000f


	//   ....[193]....
        /*05b8*/ 	.word	0x0500000f


	//   ....[194]....
        /*05bc*/ 	.word	0x0500000f


	//   ....[195]....
        /*05c0*/ 	.word	0x0500000f


	//   ....[196]....
        /*05c4*/ 	.word	0x0500000f


	//   ....[197]....
        /*05c8*/ 	.word	0x0500000f


	//   ....[198]....
        /*05cc*/ 	.word	0x0500000f


	//   ....[199]....
        /*05d0*/ 	.word	0x0500000f


	//   ....[200]....
        /*05d4*/ 	.word	0x0500000f


	//   ....[201]....
        /*05d8*/ 	.word	0x0500000f


	//   ....[202]....
        /*05dc*/ 	.word	0x0500000f


	//   ....[203]....
        /*05e0*/ 	.word	0x0500000f


	//   ....[204]....
        /*05e4*/ 	.word	0x0500000f


	//   ....[205]....
        /*05e8*/ 	.word	0x0500000f


	//   ....[206]....
        /*05ec*/ 	.word	0x0500000f


	//   ....[207]....
        /*05f0*/ 	.word	0x0500000f


	//   ....[208]....
        /*05f4*/ 	.word	0x0500000f


	//   ....[209]....
        /*05f8*/ 	.word	0x0500000f


	//   ....[210]....
        /*05fc*/ 	.word	0x0500000f


	//   ....[211]....
        /*0600*/ 	.word	0x0500000f


	//   ....[212]....
        /*0604*/ 	.word	0x0500000f


	//   ....[213]....
        /*0608*/ 	.word	0x0500000f


	//   ....[214]....
        /*060c*/ 	.word	0x0500000f


	//   ....[215]....
        /*0610*/ 	.word	0x0500000f


	//   ....[216]....
        /*0614*/ 	.word	0x0500000f


	//   ....[217]....
        /*0618*/ 	.word	0x0500000f


	//   ....[218]....
        /*061c*/ 	.word	0x0500000f


	//   ....[219]....
        /*0620*/ 	.word	0x0500000f


	//   ....[220]....
        /*0624*/ 	.word	0x0500000f


	//   ....[221]....
        /*0628*/ 	.word	0x0500000f


	//   ....[222]....
        /*062c*/ 	.word	0x0500000f


	//   ....[223]....
        /*0630*/ 	.word	0x0500000f


	//   ....[224]....
        /*0634*/ 	.word	0x0500000f


	//   ....[225]....
        /*0638*/ 	.word	0x0500000f


	//   ....[226]....
        /*063c*/ 	.word	0x0500000f


	//   ....[227]....
        /*0640*/ 	.word	0x0500000f


	//   ....[228]....
        /*0644*/ 	.word	0x0500000f


	//   ....[229]....
        /*0648*/ 	.word	0x0500000f


	//   ....[230]....
        /*064c*/ 	.word	0x0500000f


	//   ....[231]....
        /*0650*/ 	.word	0x0500000f


	//   ....[232]....
        /*0654*/ 	.word	0x0500000f


	//   ....[233]....
        /*0658*/ 	.word	0x0500000f


	//   ....[234]....
        /*065c*/ 	.word	0x0500000f


	//   ....[235]....
        /*0660*/ 	.word	0x0500000f


	//   ....[236]....
        /*0664*/ 	.word	0x0500000f


	//   ....[237]....
        /*0668*/ 	.word	0x0500000f


	//   ....[238]....
        /*066c*/ 	.word	0x0500000f


	//   ....[239]....
        /*0670*/ 	.word	0x0500000f


	//   ....[240]....
        /*0674*/ 	.word	0x0500000f


	//   ....[241]....
        /*0678*/ 	.word	0x0500000f


	//   ....[242]....
        /*067c*/ 	.word	0x0500000f


	//   ....[243]....
        /*0680*/ 	.word	0x0500000f


	//   ....[244]....
        /*0684*/ 	.word	0x0500000f


	//   ....[245]....
        /*0688*/ 	.word	0x0500000f


	//   ....[246]....
        /*068c*/ 	.word	0x0500000f


	//   ....[247]....
        /*0690*/ 	.word	0x0500000f


	//   ....[248]....
        /*0694*/ 	.word	0x0500000f


	//   ....[249]....
        /*0698*/ 	.word	0x0500000f


	//   ....[250]....
        /*069c*/ 	.word	0x0500000f


	//   ....[251]....
        /*06a0*/ 	.word	0x0500000f


	//   ....[252]....
        /*06a4*/ 	.word	0x0500000f


	//   ....[253]....
        /*06a8*/ 	.word	0x0500000f


	//   ....[254]....
        /*06ac*/ 	.word	0x0500000f


	//   ....[255]....
        /*06b0*/ 	.word	0x0500000f


	//   ....[0]....
        /*06b4*/ 	.word	0x0500000f


	//   ....[1]....
        /*06b8*/ 	.word	0x0500000f


	//   ....[2]....
        /*06bc*/ 	.word	0x0500000f


	//   ....[3]....
        /*06c0*/ 	.word	0x0500000f


	//   ....[4]....
        /*06c4*/ 	.word	0x0500000f


	//   ....[5]....
        /*06c8*/ 	.word	0x0500000f


	//   ....[6]....
        /*06cc*/ 	.word	0x0500000f


	//   ....[7]....
        /*06d0*/ 	.word	0x0500000f


	//   ....[8]....
        /*06d4*/ 	.word	0x0500000f


	//   ....[9]....
        /*06d8*/ 	.word	0x0500000f


	//   ....[10]....
        /*06dc*/ 	.word	0x0500000f


	//   ....[11]....
        /*06e0*/ 	.word	0x0500000f


	//   ....[12]....
        /*06e4*/ 	.word	0x0500000f


	//   ....[13]....
        /*06e8*/ 	.word	0x0500000f


	//   ....[14]....
        /*06ec*/ 	.word	0x0500000f


	//   ....[15]....
        /*06f0*/ 	.word	0x0500000f


	//   ....[16]....
        /*06f4*/ 	.word	0x0500000f


	//   ....[17]....
        /*06f8*/ 	.word	0x0500000f


	//   ....[18]....
        /*06fc*/ 	.word	0x0500000f


	//   ....[19]....
        /*0700*/ 	.word	0x0500000f


	//   ....[20]....
        /*0704*/ 	.word	0x0500000f


	//   ....[21]....
        /*0708*/ 	.word	0x0500000f


	//   ....[22]....
        /*070c*/ 	.word	0x0500000f


	//   ....[23]....
        /*0710*/ 	.word	0x0500000f


	//   ....[24]....
        /*0714*/ 	.word	0x0500000f


	//   ....[25]....
        /*0718*/ 	.word	0x0500000f


	//   ....[26]....
        /*071c*/ 	.word	0x0500000f


	//   ....[27]....
        /*0720*/ 	.word	0x0500000f


	//   ....[28]....
        /*0724*/ 	.word	0x0500000f


	//   ....[29]....
        /*0728*/ 	.word	0x0500000f


	//   ....[30]....
        /*072c*/ 	.word	0x0500000f


	//   ....[31]....
        /*0730*/ 	.word	0x0500000f


	//   ....[32]....
        /*0734*/ 	.word	0x0500000f


	//   ....[33]....
        /*0738*/ 	.word	0x0500000f


	//   ....[34]....
        /*073c*/ 	.word	0x0500000f


	//----- nvinfo : EIATTR_COOP_GROUP_INSTR_OFFSETS
	.align		4
.L_320:
        /*0740*/ 	.byte	0x04, 0x28
        /*0742*/ 	.short	(.L_322 - .L_321)


	//   ....[0]....
.L_321:
        /*0744*/ 	.word	0x00000060


	//   ....[1]....
        /*0748*/ 	.word	0x00000140


	//   ....[2]....
        /*074c*/ 	.word	0x00000190


	//   ....[3]....
        /*0750*/ 	.word	0x000003c0


	//   ....[4]....
        /*0754*/ 	.word	0x00000520


	//   ....[5]....
        /*0758*/ 	.word	0x00000640


	//   ....[6]....
        /*075c*/ 	.word	0x000007a0


	//   ....[7]....
        /*0760*/ 	.word	0x00003730


	//   ....[8]....
        /*0764*/ 	.word	0x00003740


	//   ....[9]....
        /*0768*/ 	.word	0x00004d40


	//   ....[10]....
        /*076c*/ 	.word	0x00004d50


	//   ....[11]....
        /*0770*/ 	.word	0x00006d00


	//   ....[12]....
        /*0774*/ 	.word	0x00006d10


	//   ....[13]....
        /*0778*/ 	.word	0x00008450


	//   ....[14]....
        /*077c*/ 	.word	0x00008460


	//   ....[15]....
        /*0780*/ 	.word	0x00009cc0


	//   ....[16]....
        /*0784*/ 	.word	0x00009cd0


	//   ....[17]....
        /*0788*/ 	.word	0x00009f60


	//   ....[18]....
        /*078c*/ 	.word	0x00009f70


	//   ....[19]....
        /*0790*/ 	.word	0x0000a4d0


	//   ....[20]....
        /*0794*/ 	.word	0x0000a4e0


	//   ....[21]....
        /*0798*/ 	.word	0x0000a660


	//   ....[22]....
        /*079c*/ 	.word	0x0000a680


	//   ....[23]....
        /*07a0*/ 	.word	0x0000acb0


	//   ....[24]....
        /*07a4*/ 	.word	0x0000b3b0


	//   ....[25]....
        /*07a8*/ 	.word	0x0000b3c0


	//   ....[26]....
        /*07ac*/ 	.word	0x0000b3d0


	//   ....[27]....
        /*07b0*/ 	.word	0x0000b3e0


	//   ....[28]....
        /*07b4*/ 	.word	0x0000bbb0


	//   ....[29]....
        /*07b8*/ 	.word	0x0000bbc0


	//   ....[30]....
        /*07bc*/ 	.word	0x0000bbd0


	//   ....[31]....
        /*07c0*/ 	.word	0x0000bbe0


	//   ....[32]....
        /*07c4*/ 	.word	0x0000e940


	//   ....[33]....
        /*07c8*/ 	.word	0x0000e950


	//   ....[34]....
        /*07cc*/ 	.word	0x0000e960


	//   ....[35]....
        /*07d0*/ 	.word	0x0000e970


	//   ....[36]....
        /*07d4*/ 	.word	0x0000efa0


	//   ....[37]....
        /*07d8*/ 	.word	0x0000efb0


	//   ....[38]....
        /*07dc*/ 	.word	0x0000efc0


	//   ....[39]....
        /*07e0*/ 	.word	0x0000efd0


	//   ....[40]....
        /*07e4*/ 	.word	0x000126a0


	//   ....[41]....
        /*07e8*/ 	.word	0x000126c0


	//   ....[42]....
        /*07ec*/ 	.word	0x00012ba0


	//   ....[43]....
        /*07f0*/ 	.word	0x00012ca0


	//   ....[44]....
        /*07f4*/ 	.word	0x000132d0


	//   ....[45]....
        /*07f8*/ 	.word	0x00013360


	//   ....[46]....
        /*07fc*/ 	.word	0x00014f60


	//   ....[47]....
        /*0800*/ 	.word	0x00014f80


	//   ....[48]....
        /*0804*/ 	.word	0x00015480


	//   ....[49]....
        /*0808*/ 	.word	0x00015570


	//   ....[50]....
        /*080c*/ 	.word	0x00015a70


	//   ....[51]....
        /*0810*/ 	.word	0x00015b20


	//   ....[52]....
        /*0814*/ 	.word	0x00017910


	//   ....[53]....
        /*0818*/ 	.word	0x00017920


	//   ....[54]....
        /*081c*/ 	.word	0x00017950


	//   ....[55]....
        /*0820*/ 	.word	0x00017970


	//   ....[56]....
        /*0824*/ 	.word	0x00018b00


	//   ....[57]....
        /*0828*/ 	.word	0x00018d00


	//   ....[58]....
        /*082c*/ 	.word	0x00018d80


	//   ....[59]....
        /*0830*/ 	.word	0x00018da0


	//   ....[60]....
        /*0834*/ 	.word	0x00019e40


	//   ....[61]....
        /*0838*/ 	.word	0x00019e80


	//   ....[62]....
        /*083c*/ 	.word	0x00019ec0


	//   ....[63]....
        /*0840*/ 	.word	0x00019ef0


	//   ....[64]....
        /*0844*/ 	.word	0x0001a4a0


	//   ....[65]....
        /*0848*/ 	.word	0x0001a4b0


	//   ....[66]....
        /*084c*/ 	.word	0x0001a570


	//   ....[67]....
        /*0850*/ 	.word	0x0001a590


	//   ....[68]....
        /*0854*/ 	.word	0x0001a650


	//   ....[69]....
        /*0858*/ 	.word	0x0001a670


	//   ....[70]....
        /*085c*/ 	.word	0x0001a740


	//   ....[71]....
        /*0860*/ 	.word	0x0001a760


	//   ....[72]....
        /*0864*/ 	.word	0x0001af80


	//   ....[73]....
        /*0868*/ 	.word	0x0001af90


	//   ....[74]....
        /*086c*/ 	.word	0x0001b050


	//   ....[75]....
        /*0870*/ 	.word	0x0001b070


	//   ....[76]....
        /*0874*/ 	.word	0x0001b130


	//   ....[77]....
        /*0878*/ 	.word	0x0001b150


	//   ....[78]....
        /*087c*/ 	.word	0x0001b220


	//   ....[79]....
        /*0880*/ 	.word	0x0001b240


	//   ....[80]....
        /*0884*/ 	.word	0x0001b390


	//   ....[81]....
        /*0888*/ 	.word	0x0001b540


	//   ....[82]....
        /*088c*/ 	.word	0x0001b570


	//   ....[83]....
        /*0890*/ 	.word	0x0001b5a0


	//   ....[84]....
        /*0894*/ 	.word	0x0001b5d0


	//   ....[85]....
        /*0898*/ 	.word	0x0001b600


	//   ....[86]....
        /*089c*/ 	.word	0x0001b630


	//   ....[87]....
        /*08a0*/ 	.word	0x0001b7a0


	//   ....[88]....
        /*08a4*/ 	.word	0x0001b7d0


	//   ....[89]....
        /*08a8*/ 	.word	0x0001b800


	//   ....[90]....
        /*08ac*/ 	.word	0x0001b830


	//   ....[91]....
        /*08b0*/ 	.word	0x0001b860


	//   ....[92]....
        /*08b4*/ 	.word	0x0001b890


	//   ....[93]....
        /*08b8*/ 	.word	0x0001b920


	//   ....[94]....
        /*08bc*/ 	.word	0x0001b980


	//   ....[95]....
        /*08c0*/ 	.word	0x0001ba10


	//   ....[96]....
        /*08c4*/ 	.word	0x0001c800


	//   ....[97]....
        /*08c8*/ 	.word	0x0001e800


	//   ....[98]....
        /*08cc*/ 	.word	0x0001e820


	//   ....[99]....
        /*08d0*/ 	.word	0x0001e8d0


	//   ....[100]....
        /*08d4*/ 	.word	0x0001e8f0


	//   ....[101]....
        /*08d8*/ 	.word	0x0001e990


	//   ....[102]....
        /*08dc*/ 	.word	0x0001e9b0


	//   ....[103]....
        /*08e0*/ 	.word	0x0001ea50


	//   ....[104]....
        /*08e4*/ 	.word	0x0001ea70


	//   ....[105]....
        /*08e8*/ 	.word	0x0001eb10


	//   ....[106]....
        /*08ec*/ 	.word	0x0001eb30


	//   ....[107]....
        /*08f0*/ 	.word	0x0001eb40


	//   ....[108]....
        /*08f4*/ 	.word	0x0001ebd0


	//   ....[109]....
        /*08f8*/ 	.word	0x0001f380


	//   ....[110]....
        /*08fc*/ 	.word	0x0001f3b0


	//   ....[111]....
        /*0900*/ 	.word	0x0001f3d0


	//   ....[112]....
        /*0904*/ 	.word	0x0001f460


	//   ....[113]....
        /*0908*/ 	.word	0x0001f470


	//   ....[114]....
        /*090c*/ 	.word	0x0001f510


	//   ....[115]....
        /*0910*/ 	.word	0x0001f520


	//   ....[116]....
        /*0914*/ 	.word	0x0001f5c0


	//   ....[117]....
        /*0918*/ 	.word	0x0001f5d0


	//   ....[118]....
        /*091c*/ 	.word	0x0001f670


	//   ....[119]....
        /*0920*/ 	.word	0x0001f680


	//   ....[120]....
        /*0924*/ 	.word	0x0001f720


	//   ....[121]....
        /*0928*/ 	.word	0x0001f730


	//   ....[122]....
        /*092c*/ 	.word	0x0001f7d0


	//   ....[123]....
        /*0930*/ 	.word	0x0001f7e0


	//   ....[124]....
        /*0934*/ 	.word	0x0001f7f0


	//   ....[125]....
        /*0938*/ 	.word	0x0001ffc0


	//   ....[126]....
        /*093c*/ 	.word	0x0001ffd0


	//   ....[127]....
        /*0940*/ 	.word	0x0001ffe0


	//   ....[128]....
        /*0944*/ 	.word	0x00020070


	//   ....[129]....
        /*0948*/ 	.word	0x00020080


	//   ....[130]....
        /*094c*/ 	.word	0x000200e0


	//   ....[131]....
        /*0950*/ 	.word	0x00020110


	//   ....[132]....
        /*0954*/ 	.word	0x00020150


	//   ....[133]....
        /*0958*/ 	.word	0x00020180


	//   ....[134]....
        /*095c*/ 	.word	0x000201c0


	//   ....[135]....
        /*0960*/ 	.word	0x000201f0


	//   ....[136]....
        /*0964*/ 	.word	0x00020230


	//   ....[137]....
        /*0968*/ 	.word	0x000204b0


	//   ....[138]....
        /*096c*/ 	.word	0x000204d0


	//   ....[139]....
        /*0970*/ 	.word	0x00020560


	//   ....[140]....
        /*0974*/ 	.word	0x00020570


	//   ....[141]....
        /*0978*/ 	.word	0x000205e0


	//   ....[142]....
        /*097c*/ 	.word	0x000205f0


	//   ....[143]....
        /*0980*/ 	.word	0x00020660


	//   ....[144]....
        /*0984*/ 	.word	0x00020670


	//   ....[145]....
        /*0988*/ 	.word	0x000206e0


	//   ....[146]....
        /*098c*/ 	.word	0x000206f0


	//   ....[147]....
        /*0990*/ 	.word	0x00020700


	//   ....[148]....
        /*0994*/ 	.word	0x00020770


	//   ....[149]....
        /*0998*/ 	.word	0x00020d00


	//   ....[150]....
        /*099c*/ 	.word	0x00020d30


	//   ....[151]....
        /*09a0*/ 	.word	0x00020d50


	//   ....[152]....
        /*09a4*/ 	.word	0x00020d60


	//   ....[153]....
        /*09a8*/ 	.word	0x00020da0


	//   ....[154]....
        /*09ac*/ 	.word	0x00020dc0


	//   ....[155]....
        /*09b0*/ 	.word	0x00020e30


	//   ....[156]....
        /*09b4*/ 	.word	0x00020e50


	//   ....[157]....
        /*09b8*/ 	.word	0x00020eb0


	//   ....[158]....
        /*09bc*/ 	.word	0x00020ed0


	//   ....[159]....
        /*09c0*/ 	.word	0x00020f20


	//   ....[160]....
        /*09c4*/ 	.word	0x00020f40


	//   ....[161]....
        /*09c8*/ 	.word	0x00021330


	//   ....[162]....
        /*09cc*/ 	.word	0x00021360


	//   ....[163]....
        /*09d0*/ 	.word	0x00021390


	//   ....[164]....
        /*09d4*/ 	.word	0x000213c0


	//   ....[165]....
        /*09d8*/ 	.word	0x000213f0


	//   ....[166]....
        /*09dc*/ 	.word	0x00021420


	//   ....[167]....
        /*09e0*/ 	.word	0x00021450


	//   ....[168]....
        /*09e4*/ 	.word	0x00021480


	//   ....[169]....
        /*09e8*/ 	.word	0x00021600


	//   ....[170]....
        /*09ec*/ 	.word	0x00021630


	//   ....[171]....
        /*09f0*/ 	.word	0x00021660


	//   ....[172]....
        /*09f4*/ 	.word	0x00021690


	//   ....[173]....
        /*09f8*/ 	.word	0x000216c0


	//   ....[174]....
        /*09fc*/ 	.word	0x000216f0


	//   ....[175]....
        /*0a00*/ 	.word	0x000217b0


	//   ....[176]....
        /*0a04*/ 	.word	0x000217d0


	//   ....[177]....
        /*0a08*/ 	.word	0x00021840


	//   ....[178]....
        /*0a0c*/ 	.word	0x00021ee0


	//   ....[179]....
        /*0a10*/ 	.word	0x00022220


	//   ....[180]....
        /*0a14*/ 	.word	0x000222b0


	//   ....[181]....
        /*0a18*/ 	.word	0x00022350


	//   ....[182]....
        /*0a1c*/ 	.word	0x000223e0


	//   ....[183]....
        /*0a20*/ 	.word	0x000224d0


	//   ....[184]....
        /*0a24*/ 	.word	0x00022560


	//   ....[185]....
        /*0a28*/ 	.word	0x00022600


	//   ....[186]....
        /*0a2c*/ 	.word	0x00022690


	//   ....[187]....
        /*0a30*/ 	.word	0x00022780


	//   ....[188]....
        /*0a34*/ 	.word	0x00022810


	//   ....[189]....
        /*0a38*/ 	.word	0x000228b0


	//   ....[190]....
        /*0a3c*/ 	.word	0x00022940


	//   ....[191]....
        /*0a40*/ 	.word	0x00022a30


	//   ....[192]....
        /*0a44*/ 	.word	0x00022ac0


	//   ....[193]....
        /*0a48*/ 	.word	0x00022b10


	//   ....[194]....
        /*0a4c*/ 	.word	0x00022b60


	//   ....[195]....
        /*0a50*/ 	.word	0x00022bf0


	//   ....[196]....
        /*0a54*/ 	.word	0x00022c80


	//   ....[197]....
        /*0a58*/ 	.word	0x00022cd0


	//   ....[198]....
        /*0a5c*/ 	.word	0x00022d20


	//   ....[199]....
        /*0a60*/ 	.word	0x00022e10


	//   ....[200]....
        /*0a64*/ 	.word	0x00022ea0


	//   ....[201]....
        /*0a68*/ 	.word	0x00022ef0


	//   ....[202]....
        /*0a6c*/ 	.word	0x00022f40


	//   ....[203]....
        /*0a70*/ 	.word	0x00022fd0


	//   ....[204]....
        /*0a74*/ 	.word	0x00023060


	//   ....[205]....
        /*0a78*/ 	.word	0x000230b0


	//   ....[206]....
        /*0a7c*/ 	.word	0x00023100


	//   ....[207]....
        /*0a80*/ 	.word	0x00023400


	//   ....[208]....
        /*0a84*/ 	.word	0x000236e0


	//   ....[209]....
        /*0a88*/ 	.word	0x000237d0


	//   ....[210]....
        /*0a8c*/ 	.word	0x00023870


	//   ....[211]....
        /*0a90*/ 	.word	0x000238d0


	//   ....[212]....
        /*0a94*/ 	.word	0x000239e0


	//   ....[213]....
        /*0a98*/ 	.word	0x00023a50


	//   ....[214]....
        /*0a9c*/ 	.word	0x00023b60


	//   ....[215]....
        /*0aa0*/ 	.word	0x00023bd0


	//   ....[216]....
        /*0aa4*/ 	.word	0x00023ce0


	//   ....[217]....
        /*0aa8*/ 	.word	0x00023d50


	//   ....[218]....
        /*0aac*/ 	.word	0x00023e60


	//   ....[219]....
        /*0ab0*/ 	.word	0x00023ed0


	//   ....[220]....
        /*0ab4*/ 	.word	0x00023fb0


	//   ....[221]....
        /*0ab8*/ 	.word	0x000240b0


	//   ....[222]....
        /*0abc*/ 	.word	0x00024110


	//   ....[223]....
        /*0ac0*/ 	.word	0x00024170


	//   ....[224]....
        /*0ac4*/ 	.word	0x00024270


	//   ....[225]....
        /*0ac8*/ 	.word	0x000242d0


	//   ....[226]....
        /*0acc*/ 	.word	0x000243e0


	//   ....[227]....
        /*0ad0*/ 	.word	0x00024440


	//   ....[228]....
        /*0ad4*/ 	.word	0x00024550


	//   ....[229]....
        /*0ad8*/ 	.word	0x000245b0


	//   ....[230]....
        /*0adc*/ 	.word	0x000246c0


	//   ....[231]....
        /*0ae0*/ 	.word	0x00024720


	//   ....[232]....
        /*0ae4*/ 	.word	0x00024830


	//   ....[233]....
        /*0ae8*/ 	.word	0x00024890


	//   ....[234]....
        /*0aec*/ 	.word	0x000249a0


	//   ....[235]....
        /*0af0*/ 	.word	0x00024a00


	//   ....[236]....
        /*0af4*/ 	.word	0x00024af0


	//   ....[237]....
        /*0af8*/ 	.word	0x00024c20


	//   ....[238]....
        /*0afc*/ 	.word	0x00024cd0


	//   ....[239]....
        /*0b00*/ 	.word	0x00024d50


	//   ....[240]....
        /*0b04*/ 	.word	0x00024e30


	//   ....[241]....
        /*0b08*/ 	.word	0x00024e90


	//   ....[242]....
        /*0b0c*/ 	.word	0x00024f60


	//   ....[243]....
        /*0b10*/ 	.word	0x00024fc0


	//   ....[244]....
        /*0b14*/ 	.word	0x00025090


	//   ....[245]....
        /*0b18*/ 	.word	0x000250f0


	//   ....[246]....
        /*0b1c*/ 	.word	0x000251c0


	//   ....[247]....
        /*0b20*/ 	.word	0x00025220


	//   ....[248]....
        /*0b24*/ 	.word	0x000252f0


	//   ....[249]....
        /*0b28*/ 	.word	0x000253e0


	//   ....[250]....
        /*0b2c*/ 	.word	0x00025480


	//   ....[251]....
        /*0b30*/ 	.word	0x000254e0


	//   ....[252]....
        /*0b34*/ 	.word	0x000255d0


	//   ....[253]....
        /*0b38*/ 	.word	0x00025630


	//   ....[254]....
        /*0b3c*/ 	.word	0x00025710


	//   ....[255]....
        /*0b40*/ 	.word	0x00025770


	//   ....[0]....
        /*0b44*/ 	.word	0x00025850


	//   ....[1]....
        /*0b48*/ 	.word	0x000258b0


	//   ....[2]....
        /*0b4c*/ 	.word	0x00025990


	//   ....[3]....
        /*0b50*/ 	.word	0x000259f0


	//   ....[4]....
        /*0b54*/ 	.word	0x00025ac0


	//   ....[5]....
        /*0b58*/ 	.word	0x00025bf0


	//   ....[6]....
        /*0b5c*/ 	.word	0x00025cc0


	//   ....[7]....
        /*0b60*/ 	.word	0x00025d80


	//   ....[8]....
        /*0b64*/ 	.word	0x00025e50


	//   ....[9]....
        /*0b68*/ 	.word	0x00025eb0


	//   ....[10]....
        /*0b6c*/ 	.word	0x00025f80


	//   ....[11]....
        /*0b70*/ 	.word	0x00025fe0


	//   ....[12]....
        /*0b74*/ 	.word	0x000260c0


	//   ....[13]....
        /*0b78*/ 	.word	0x00026120


	//   ....[14]....
        /*0b7c*/ 	.word	0x000261f0


	//   ....[15]....
        /*0b80*/ 	.word	0x00026250


	//   ....[16]....
        /*0b84*/ 	.word	0x00026310


	//   ....[17]....
        /*0b88*/ 	.word	0x000263a0


	//   ....[18]....
        /*0b8c*/ 	.word	0x00026440


	//   ....[19]....
        /*0b90*/ 	.word	0x00026560


	//   ....[20]....
        /*0b94*/ 	.word	0x000265d0


	//   ....[21]....
        /*0b98*/ 	.word	0x00026640


	//   ....[22]....
        /*0b9c*/ 	.word	0x000266b0


	//   ....[23]....
        /*0ba0*/ 	.word	0x00026720


	//   ....[24]....
        /*0ba4*/ 	.word	0x000267a0


	//   ....[25]....
        /*0ba8*/ 	.word	0x00026830


	//   ....[26]....
        /*0bac*/ 	.word	0x000268c0


	//   ....[27]....
        /*0bb0*/ 	.word	0x00026930


	//   ....[28]....
        /*0bb4*/ 	.word	0x000269a0


	//   ....[29]....
        /*0bb8*/ 	.word	0x00026a10


	//   ....[30]....
        /*0bbc*/ 	.word	0x00026a90


	//   ....[31]....
        /*0bc0*/ 	.word	0x00026b00


	//   ....[32]....
        /*0bc4*/ 	.word	0x00026ba0


	//   ....[33]....
        /*0bc8*/ 	.word	0x00026c30


	//   ....[34]....
        /*0bcc*/ 	.word	0x00026d50


	//----- nvinfo : EIATTR_REG_RECONFIG
	.align		4
.L_322:
        /*0bd0*/ 	.byte	0x01, 0x54
	.zero		2


	//----- nvinfo : EIATTR_SYSCALL_OFFSETS
	.align		4
        /*0bd4*/ 	.byte	0x04, 0x46
        /*0bd6*/ 	.short	(.L_324 - .L_323)


	//   ....[0]....
.L_323:
        /*0bd8*/ 	.word	0x00001b00


	//   ....[1]....
        /*0bdc*/ 	.word	0x00001c50


	//   ....[2]....
        /*0be0*/ 	.word	0x0000ae50


	//   ....[3]....
        /*0be4*/ 	.word	0x0000b170


	//   ....[4]....
        /*0be8*/ 	.word	0x0001dd30


	//   ....[5]....
        /*0bec*/ 	.word	0x0001de80


	//   ....[6]....
        /*0bf0*/ 	.word	0x0001df70


	//   ....[7]....
        /*0bf4*/ 	.word	0x0001ef80


	//----- nvinfo : EIATTR_MBARRIER_INSTR_OFFSETS
	.align		4
.L_324:
        /*0bf8*/ 	.byte	0x04, 0x39
        /*0bfa*/ 	.short	(.L_326 - .L_325)


	//   ....[0]....
.L_325:
        /*0bfc*/ 	.word	0x00000270
        /*0c00*/ 	.word	0x000000ff
        /*0c04*/ 	.word	0x0002a800
        /*0c08*/ 	.short	0x0100
        /*0c0a*/ 	.byte	0x08
	.zero		1


	//   ....[1]....
        /*0c0c*/ 	.word	0x00000280
        /*0c10*/ 	.word	0x000000ff
        /*0c14*/ 	.word	0x0002a820
        /*0c18*/ 	.short	0x0100
        /*0c1a*/ 	.byte	0x08
	.zero		1


	//   ....[2]....
        /*0c1c*/ 	.word	0x00000370
        /*0c20*/ 	.word	0x000000ff
        /*0c24*/ 	.word	0x0002a830
        /*0c28*/ 	.short	0x0100
        /*0c2a*/ 	.byte	0x08
	.zero		1


	//   ....[3]....
        /*0c2c*/ 	.word	0x00000380
        /*0c30*/ 	.word	0x000000ff
        /*0c34*/ 	.word	0x0002a840
        /*0c38*/ 	.short	0x0100
        /*0c3a*/ 	.byte	0x08
	.zero		1


	//   ....[4]....
        /*0c3c*/ 	.word	0x00000390
        /*0c40*/ 	.word	0x000000ff
        /*0c44*/ 	.word	0x0002a838
        /*0c48*/ 	.short	0x0100
        /*0c4a*/ 	.byte	0x08
	.zero		1


	//   ....[5]....
        /*0c4c*/ 	.word	0x000003a0
        /*0c50*/ 	.word	0x000000ff
        /*0c54*/ 	.word	0x0002a848
        /*0c58*/ 	.short	0x0100
        /*0c5a*/ 	.byte	0x08
	.zero		1


	//   ....[6]....
        /*0c5c*/ 	.word	0x000004d0
        /*0c60*/ 	.word	0x000000ff
        /*0c64*/ 	.word	0x0002a850
        /*0c68*/ 	.short	0x0100
        /*0c6a*/ 	.byte	0x08
	.zero		1


	//   ....[7]....
        /*0c6c*/ 	.word	0x000004e0
        /*0c70*/ 	.word	0x000000ff
        /*0c74*/ 	.word	0x0002a860
        /*0c78*/ 	.short	0x0100
        /*0c7a*/ 	.byte	0x08
	.zero		1


	//   ....[8]....
        /*0c7c*/ 	.word	0x000004f0
        /*0c80*/ 	.word	0x000000ff
        /*0c84*/ 	.word	0x0002a858
        /*0c88*/ 	.short	0x0100
        /*0c8a*/ 	.byte	0x08
	.zero		1


	//   ....[9]....
        /*0c8c*/ 	.word	0x00000500
        /*0c90*/ 	.word	0x000000ff
        /*0c94*/ 	.word	0x0002a868
        /*0c98*/ 	.short	0x0100
        /*0c9a*/ 	.byte	0x08
	.zero		1


	//   ....[10]....
        /*0c9c*/ 	.word	0x000005f0
        /*0ca0*/ 	.word	0x000000ff
        /*0ca4*/ 	.word	0x0002a870
        /*0ca8*/ 	.short	0x0100
        /*0caa*/ 	.byte	0x06
	.zero		1


	//   ....[11]....
        /*0cac*/ 	.word	0x00000600
        /*0cb0*/ 	.word	0x000000ff
        /*0cb4*/ 	.word	0x0002a880
        /*0cb8*/ 	.short	0x0100
        /*0cba*/ 	.byte	0x06
	.zero		1


	//   ....[12]....
        /*0cbc*/ 	.word	0x00000610
        /*0cc0*/ 	.word	0x000000ff
        /*0cc4*/ 	.word	0x0002a878
        /*0cc8*/ 	.short	0x0100
        /*0cca*/ 	.byte	0x06
	.zero		1


	//   ....[13]....
        /*0ccc*/ 	.word	0x00000620
        /*0cd0*/ 	.word	0x000000ff
        /*0cd4*/ 	.word	0x0002a888
        /*0cd8*/ 	.short	0x0100
        /*0cda*/ 	.byte	0x06
	.zero		1


	//   ....[14]....
        /*0cdc*/ 	.word	0x00000750
        /*0ce0*/ 	.word	0x000000ff
        /*0ce4*/ 	.word	0x0002a890
        /*0ce8*/ 	.short	0x0100
        /*0cea*/ 	.byte	0x08
	.zero		1


	//   ....[15]....
        /*0cec*/ 	.word	0x00000760
        /*0cf0*/ 	.word	0x000000ff
        /*0cf4*/ 	.word	0x0002a8a0
        /*0cf8*/ 	.short	0x0100
        /*0cfa*/ 	.byte	0x08
	.zero		1


	//   ....[16]....
        /*0cfc*/ 	.word	0x00000770
        /*0d00*/ 	.word	0x000000ff
        /*0d04*/ 	.word	0x0002a898
        /*0d08*/ 	.short	0x0100
        /*0d0a*/ 	.byte	0x08
	.zero		1


	//   ....[17]....
        /*0d0c*/ 	.word	0x00000780
        /*0d10*/ 	.word	0x000000ff
        /*0d14*/ 	.word	0x0002a8a8
        /*0d18*/ 	.short	0x0100
        /*0d1a*/ 	.byte	0x08
	.zero		1


	//   ....[18]....
        /*0d1c*/ 	.word	0x000008b0
        /*0d20*/ 	.word	0x000000ff
        /*0d24*/ 	.word	0x0002a8b0
        /*0d28*/ 	.short	0x0100
        /*0d2a*/ 	.byte	0x08
	.zero		1


	//   ....[19]....
        /*0d2c*/ 	.word	0x000008c0
        /*0d30*/ 	.word	0x000000ff
        /*0d34*/ 	.word	0x0002a8c0
        /*0d38*/ 	.short	0x0100
        /*0d3a*/ 	.byte	0x08
	.zero		1


	//   ....[20]....
        /*0d3c*/ 	.word	0x000008d0
        /*0d40*/ 	.word	0x000000ff
        /*0d44*/ 	.word	0x0002a8b8
        /*0d48*/ 	.short	0x0100
        /*0d4a*/ 	.byte	0x08
	.zero		1


	//   ....[21]....
        /*0d4c*/ 	.word	0x000008e0
        /*0d50*/ 	.word	0x000000ff
        /*0d54*/ 	.word	0x0002a8c8
        /*0d58*/ 	.short	0x0100
        /*0d5a*/ 	.byte	0x08
	.zero		1


	//   ....[22]....
        /*0d5c*/ 	.word	0x000036e0
        /*0d60*/ 	.word	0x00000055
        /*0d64*/ 	.word	0x0002a890
        /*0d68*/ 	.short	0x010a
        /*0d6a*/ 	.byte	0x3f
	.zero		1


	//   ....[23]....
        /*0d6c*/ 	.word	0x00006ca0
        /*0d70*/ 	.word	0x00000055
        /*0d74*/ 	.word	0x0002a890
        /*0d78*/ 	.short	0x010a
        /*0d7a*/ 	.byte	0x3f
	.zero		1


	//   ....[24]....
        /*0d7c*/ 	.word	0x00009b00
        /*0d80*/ 	.word	0x00000055
        /*0d84*/ 	.word	0x0002a890
        /*0d88*/ 	.short	0x010a
        /*0d8a*/ 	.byte	0x3f
	.zero		1


	//   ....[25]....
        /*0d8c*/ 	.word	0x0000a2c0
        /*0d90*/ 	.word	0x0000000b
        /*0d94*/ 	.word	0x00000000
        /*0d98*/ 	.short	0x0101
        /*0d9a*/ 	.byte	0x3f
	.zero		1


	//   ....[26]....
        /*0d9c*/ 	.word	0x0000a300
        /*0da0*/ 	.word	0x00000055
        /*0da4*/ 	.word	0x0002a8b0
        /*0da8*/ 	.short	0x010a
        /*0daa*/ 	.byte	0x3f
	.zero		1


	//   ....[27]....
        /*0dac*/ 	.word	0x0000a8b0
        /*0db0*/ 	.word	0x00000055
        /*0db4*/ 	.word	0x00000000
        /*0db8*/ 	.short	0x0101
        /*0dba*/ 	.byte	0x3f
	.zero		1


	//   ....[28]....
        /*0dbc*/ 	.word	0x0000aed0
        /*0dc0*/ 	.word	0x00000012
        /*0dc4*/ 	.word	0x0002a800
        /*0dc8*/ 	.short	0x010a
        /*0dca*/ 	.byte	0x3f
	.zero		1


	//   ....[29]....
        /*0dcc*/ 	.word	0x0000af20
        /*0dd0*/ 	.word	0x00000012
        /*0dd4*/ 	.word	0x0002a800
        /*0dd8*/ 	.short	0x010a
        /*0dda*/ 	.byte	0x3f
	.zero		1


	//   ....[30]....
        /*0ddc*/ 	.word	0x0000c290
        /*0de0*/ 	.word	0x00000012
        /*0de4*/ 	.word	0x0002a800
        /*0de8*/ 	.short	0x010a
        /*0dea*/ 	.byte	0x3f
	.zero		1


	//   ....[31]....
        /*0dec*/ 	.word	0x0000f450
        /*0df0*/ 	.word	0x00000012
        /*0df4*/ 	.word	0x0002a800
        /*0df8*/ 	.short	0x010a
        /*0dfa*/ 	.byte	0x3f
	.zero		1


	//   ....[32]....
        /*0dfc*/ 	.word	0x00011c70
        /*0e00*/ 	.word	0x00000000
        /*0e04*/ 	.word	0x0002a830
        /*0e08*/ 	.short	0x010a
        /*0e0a*/ 	.byte	0x3f
	.zero		1


	//   ....[33]....
        /*0e0c*/ 	.word	0x00011cb0
        /*0e10*/ 	.word	0x00000000
        /*0e14*/ 	.word	0x0002a830
        /*0e18*/ 	.short	0x010a
        /*0e1a*/ 	.byte	0x3f
	.zero		1


	//   ....[34]....
        /*0e1c*/ 	.word	0x000133e0
        /*0e20*/ 	.word	0x00000007
        /*0e24*/ 	.word	0x00000000
        /*0e28*/ 	.short	0x0101
        /*0e2a*/ 	.byte	0x3f
	.zero		1


	//   ....[35]....
        /*0e2c*/ 	.word	0x00013f50
        /*0e30*/ 	.word	0x0000000f
        /*0e34*/ 	.word	0x0002a830
        /*0e38*/ 	.short	0x010a
        /*0e3a*/ 	.byte	0x3f
	.zero		1


	//   ....[36]....
        /*0e3c*/ 	.word	0x00013fc0
        /*0e40*/ 	.word	0x0000000f
        /*0e44*/ 	.word	0x0002a830
        /*0e48*/ 	.short	0x010a
        /*0e4a*/ 	.byte	0x3f
	.zero		1


	//   ....[37]....
        /*0e4c*/ 	.word	0x00014b30
        /*0e50*/ 	.word	0x0000000a
        /*0e54*/ 	.word	0x0002a850
        /*0e58*/ 	.short	0x010a
        /*0e5a*/ 	.byte	0x3f
	.zero		1


	//   ....[38]....
        /*0e5c*/ 	.word	0x00014bd0
        /*0e60*/ 	.word	0x0000000a
        /*0e64*/ 	.word	0x0002a850
        /*0e68*/ 	.short	0x010a
        /*0e6a*/ 	.byte	0x3f
	.zero		1


	//   ....[39]....
        /*0e6c*/ 	.word	0x00014f20
        /*0e70*/ 	.word	0x0000000f
        /*0e74*/ 	.word	0x00000000
        /*0e78*/ 	.short	0x0101
        /*0e7a*/ 	.byte	0x3f
	.zero		1


	//   ....[40]....
        /*0e7c*/ 	.word	0x000163d0
        /*0e80*/ 	.word	0x0000000d
        /*0e84*/ 	.word	0x00000000
        /*0e88*/ 	.short	0x0101
        /*0e8a*/ 	.byte	0x3f
	.zero		1


	//   ....[41]....
        /*0e8c*/ 	.word	0x000166a0
        /*0e90*/ 	.word	0x00000004
        /*0e94*/ 	.word	0x0002a830
        /*0e98*/ 	.short	0x010a
        /*0e9a*/ 	.byte	0x3f
	.zero		1


	//   ....[42]....
        /*0e9c*/ 	.word	0x00016710
        /*0ea0*/ 	.word	0x00000004
        /*0ea4*/ 	.word	0x0002a830
        /*0ea8*/ 	.short	0x010a
        /*0eaa*/ 	.byte	0x3f
	.zero		1


	//   ....[43]....
        /*0eac*/ 	.word	0x00017280
        /*0eb0*/ 	.word	0x0000000a
        /*0eb4*/ 	.word	0x0002a850
        /*0eb8*/ 	.short	0x010a
        /*0eba*/ 	.byte	0x3f
	.zero		1


	//   ....[44]....
        /*0ebc*/ 	.word	0x00017320
        /*0ec0*/ 	.word	0x0000000a
        /*0ec4*/ 	.word	0x0002a850
        /*0ec8*/ 	.short	0x010a
        /*0eca*/ 	.byte	0x3f
	.zero		1


	//   ....[45]....
        /*0ecc*/ 	.word	0x000181d0
        /*0ed0*/ 	.word	0x00000007
        /*0ed4*/ 	.word	0x00000000
        /*0ed8*/ 	.short	0x0101
        /*0eda*/ 	.byte	0x3f
	.zero		1


	//   ....[46]....
        /*0edc*/ 	.word	0x000183e0
        /*0ee0*/ 	.word	0x00000067
        /*0ee4*/ 	.word	0x00000000
        /*0ee8*/ 	.short	0x0101
        /*0eea*/ 	.byte	0x3f
	.zero		1


	//   ....[47]....
        /*0eec*/ 	.word	0x00018a00
        /*0ef0*/ 	.word	0x0000000c
        /*0ef4*/ 	.word	0x0002a850
        /*0ef8*/ 	.short	0x010a
        /*0efa*/ 	.byte	0x3f
	.zero		1


	//   ....[48]....
        /*0efc*/ 	.word	0x00018aa0
        /*0f00*/ 	.word	0x0000000c
        /*0f04*/ 	.word	0x0002a850
        /*0f08*/ 	.short	0x010a
        /*0f0a*/ 	.byte	0x3f
	.zero		1


	//   ....[49]....
        /*0f0c*/ 	.word	0x00018f90
        /*0f10*/ 	.word	0x00000003
        /*0f14*/ 	.word	0x00000000
        /*0f18*/ 	.short	0x0101
        /*0f1a*/ 	.byte	0x3f
	.zero		1


	//   ....[50]....
        /*0f1c*/ 	.word	0x0001a490
        /*0f20*/ 	.word	0x00000000
        /*0f24*/ 	.word	0x00000000
        /*0f28*/ 	.short	0x0101
        /*0f2a*/ 	.byte	0x3f
	.zero		1


	//   ....[51]....
        /*0f2c*/ 	.word	0x0001c8e0
        /*0f30*/ 	.word	0x00000016
        /*0f34*/ 	.word	0x0002a820
        /*0f38*/ 	.short	0x010a
        /*0f3a*/ 	.byte	0x3f
	.zero		1


	//   ....[52]....
        /*0f3c*/ 	.word	0x0001c970
        /*0f40*/ 	.word	0x0000000b
        /*0f44*/ 	.word	0x0002a8a0
        /*0f48*/ 	.short	0x010a
        /*0f4a*/ 	.byte	0x3f
	.zero		1


	//   ....[53]....
        /*0f4c*/ 	.word	0x0001cdb0
        /*0f50*/ 	.word	0x0000000b
        /*0f54*/ 	.word	0x0002a8c0
        /*0f58*/ 	.short	0x010a
        /*0f5a*/ 	.byte	0x3f
	.zero		1


	//   ....[54]....
        /*0f5c*/ 	.word	0x0001d1e0
        /*0f60*/ 	.word	0x0000000a
        /*0f64*/ 	.word	0x0002a8a0
        /*0f68*/ 	.short	0x010a
        /*0f6a*/ 	.byte	0x3f
	.zero		1


	//   ....[55]....
        /*0f6c*/ 	.word	0x0001d610
        /*0f70*/ 	.word	0x0000000a
        /*0f74*/ 	.word	0x0002a8c0
        /*0f78*/ 	.short	0x010a
        /*0f7a*/ 	.byte	0x3f
	.zero		1


	//   ....[56]....
        /*0f7c*/ 	.word	0x0001e5b0
        /*0f80*/ 	.word	0x00000007
        /*0f84*/ 	.word	0x0002a840
        /*0f88*/ 	.short	0x010a
        /*0f8a*/ 	.byte	0x3f
	.zero		1


	//   ....[57]....
        /*0f8c*/ 	.word	0x0001ec90
        /*0f90*/ 	.word	0x00000007
        /*0f94*/ 	.word	0x0002a830
        /*0f98*/ 	.short	0x0107
        /*0f9a*/ 	.byte	0x3f
	.zero		1


	//   ....[58]....
        /*0f9c*/ 	.word	0x0001ed50
        /*0fa0*/ 	.word	0x00000007
        /*0fa4*/ 	.word	0x0002a830
        /*0fa8*/ 	.short	0x0101
        /*0faa*/ 	.byte	0x3f
	.zero		1


	//   ....[59]....
        /*0fac*/ 	.word	0x0001f940
        /*0fb0*/ 	.word	0x00000016
        /*0fb4*/ 	.word	0x0002a800
        /*0fb8*/ 	.short	0x0107
        /*0fba*/ 	.byte	0x3f
	.zero		1


	//   ....[60]....
        /*0fbc*/ 	.word	0x0001fa40
        /*0fc0*/ 	.word	0x00000016
        /*0fc4*/ 	.word	0x0002a800
        /*0fc8*/ 	.short	0x0101
        /*0fca*/ 	.byte	0x3f
	.zero		1


	//   ....[61]....
        /*0fcc*/ 	.word	0x0001fa60
        /*0fd0*/ 	.word	0x00000016
        /*0fd4*/ 	.word	0x0002a820
        /*0fd8*/ 	.short	0x010a
        /*0fda*/ 	.byte	0x3f
	.zero		1


	//   ....[62]....
        /*0fdc*/ 	.word	0x0001fdd0
        /*0fe0*/ 	.word	0x00000005
        /*0fe4*/ 	.word	0x0002a840
        /*0fe8*/ 	.short	0x010a
        /*0fea*/ 	.byte	0x3f
	.zero		1


	//   ....[63]....
        /*0fec*/ 	.word	0x000202d0
        /*0ff0*/ 	.word	0x00000005
        /*0ff4*/ 	.word	0x0002a830
        /*0ff8*/ 	.short	0x0107
        /*0ffa*/ 	.byte	0x3f
	.zero		1


	//   ....[64]....
        /*0ffc*/ 	.word	0x00020380
        /*1000*/ 	.word	0x00000005
        /*1004*/ 	.word	0x0002a830
        /*1008*/ 	.short	0x0101
        /*100a*/ 	.byte	0x3f
	.zero		1


	//   ....[65]....
        /*100c*/ 	.word	0x000203e0
        /*1010*/ 	.word	0x00000005
        /*1014*/ 	.word	0x0002a860
        /*1018*/ 	.short	0x010a
        /*101a*/ 	.byte	0x3f
	.zero		1


	//   ....[66]....
        /*101c*/ 	.word	0x00020850
        /*1020*/ 	.word	0x00000005
        /*1024*/ 	.word	0x0002a850
        /*1028*/ 	.short	0x0107
        /*102a*/ 	.byte	0x3f
	.zero		1


	//   ....[67]....
        /*102c*/ 	.word	0x00020980
        /*1030*/ 	.word	0x00000005
        /*1034*/ 	.word	0x0002a850
        /*1038*/ 	.short	0x0101
        /*103a*/ 	.byte	0x3f
	.zero		1


	//   ....[68]....
        /*103c*/ 	.word	0x00020c10
        /*1040*/ 	.word	0x00000000
        /*1044*/ 	.word	0x0002a860
        /*1048*/ 	.short	0x010a
        /*104a*/ 	.byte	0x3f
	.zero		1


	//   ....[69]....
        /*104c*/ 	.word	0x00021080
        /*1050*/ 	.word	0x00000000
        /*1054*/ 	.word	0x0002a850
        /*1058*/ 	.short	0x0107
        /*105a*/ 	.byte	0x3f
	.zero		1


	//   ....[70]....
        /*105c*/ 	.word	0x00021140
        /*1060*/ 	.word	0x00000000
        /*1064*/ 	.word	0x0002a850
        /*1068*/ 	.short	0x0101
        /*106a*/ 	.byte	0x3f
	.zero		1


	//   ....[71]....
        /*106c*/ 	.word	0x00021e60
        /*1070*/ 	.word	0x00000005
        /*1074*/ 	.word	0x0002a820
        /*1078*/ 	.short	0x010a
        /*107a*/ 	.byte	0x3f
	.zero		1


	//   ....[72]....
        /*107c*/ 	.word	0x00021ff0
        /*1080*/ 	.word	0x00000003
        /*1084*/ 	.word	0x0002a840
        /*1088*/ 	.short	0x010a
        /*108a*/ 	.byte	0x3f
	.zero		1


	//   ....[73]....
        /*108c*/ 	.word	0x00022090
        /*1090*/ 	.word	0x00000005
        /*1094*/ 	.word	0x0002a840
        /*1098*/ 	.short	0x010a
        /*109a*/ 	.byte	0x3f
	.zero		1


	//   ....[74]....
        /*109c*/ 	.word	0x000220d0
        /*10a0*/ 	.word	0x00000003
        /*10a4*/ 	.word	0x0002a860
        /*10a8*/ 	.short	0x010a
        /*10aa*/ 	.byte	0x3f
	.zero		1


	//   ....[75]....
        /*10ac*/ 	.word	0x00022110
        /*10b0*/ 	.word	0x00000005
        /*10b4*/ 	.word	0x0002a860
        /*10b8*/ 	.short	0x010a
        /*10ba*/ 	.byte	0x3f
	.zero		1


	//   ....[76]....
        /*10bc*/ 	.word	0x00022170
        /*10c0*/ 	.word	0x00000055
        /*10c4*/ 	.word	0x0002a890
        /*10c8*/ 	.short	0x010a
        /*10ca*/ 	.byte	0x3f
	.zero		1


	//   ....[77]....
        /*10cc*/ 	.word	0x00022420
        /*10d0*/ 	.word	0x00000055
        /*10d4*/ 	.word	0x0002a890
        /*10d8*/ 	.short	0x010a
        /*10da*/ 	.byte	0x3f
	.zero		1


	//   ....[78]....
        /*10dc*/ 	.word	0x000226d0
        /*10e0*/ 	.word	0x00000055
        /*10e4*/ 	.word	0x0002a890
        /*10e8*/ 	.short	0x010a
        /*10ea*/ 	.byte	0x3f
	.zero		1


	//   ....[79]....
        /*10ec*/ 	.word	0x00022980
        /*10f0*/ 	.word	0x00000055
        /*10f4*/ 	.word	0x0002a8b0
        /*10f8*/ 	.short	0x010a
        /*10fa*/ 	.byte	0x3f
	.zero		1


	//   ....[80]....
        /*10fc*/ 	.word	0x00022d60
        /*1100*/ 	.word	0x00000012
        /*1104*/ 	.word	0x0002a800
        /*1108*/ 	.short	0x010a
        /*110a*/ 	.byte	0x3f
	.zero		1


	//   ....[81]....
        /*110c*/ 	.word	0x00023140
        /*1110*/ 	.word	0x00000012
        /*1114*/ 	.word	0x0002a800
        /*1118*/ 	.short	0x010a
        /*111a*/ 	.byte	0x3f
	.zero		1


	//   ....[82]....
        /*111c*/ 	.word	0x00023190
        /*1120*/ 	.word	0x00000000
        /*1124*/ 	.word	0x0002a830
        /*1128*/ 	.short	0x010a
        /*112a*/ 	.byte	0x3f
	.zero		1


	//   ....[83]....
        /*112c*/ 	.word	0x000231e0
        /*1130*/ 	.word	0x0000000f
        /*1134*/ 	.word	0x0002a830
        /*1138*/ 	.short	0x010a
        /*113a*/ 	.byte	0x3f
	.zero		1


	//   ....[84]....
        /*113c*/ 	.word	0x00023230
        /*1140*/ 	.word	0x0000000a
        /*1144*/ 	.word	0x0002a850
        /*1148*/ 	.short	0x010a
        /*114a*/ 	.byte	0x3f
	.zero		1


	//   ....[85]....
        /*114c*/ 	.word	0x00023280
        /*1150*/ 	.word	0x00000004
        /*1154*/ 	.word	0x0002a830
        /*1158*/ 	.short	0x010a
        /*115a*/ 	.byte	0x3f
	.zero		1


	//   ....[86]....
        /*115c*/ 	.word	0x000232d0
        /*1160*/ 	.word	0x0000000a
        /*1164*/ 	.word	0x0002a850
        /*1168*/ 	.short	0x010a
        /*116a*/ 	.byte	0x3f
	.zero		1


	//   ....[87]....
        /*116c*/ 	.word	0x00023320
        /*1170*/ 	.word	0x0000000c
        /*1174*/ 	.word	0x0002a850
        /*1178*/ 	.short	0x010a
        /*117a*/ 	.byte	0x3f
	.zero		1


	//   ....[88]....
        /*117c*/ 	.word	0x000234c0
        /*1180*/ 	.word	0x00000016
        /*1184*/ 	.word	0x0002a820
        /*1188*/ 	.short	0x010a
        /*118a*/ 	.byte	0x3f
	.zero		1


	//   ....[89]....
        /*118c*/ 	.word	0x00023510
        /*1190*/ 	.word	0x0000000b
        /*1194*/ 	.word	0x0002a8a0
        /*1198*/ 	.short	0x010a
        /*119a*/ 	.byte	0x3f
	.zero		1


	//   ....[90]....
        /*119c*/ 	.word	0x00023560
        /*11a0*/ 	.word	0x0000000b
        /*11a4*/ 	.word	0x0002a8c0
        /*11a8*/ 	.short	0x010a
        /*11aa*/ 	.byte	0x3f
	.zero		1


	//   ....[91]....
        /*11ac*/ 	.word	0x000235b0
        /*11b0*/ 	.word	0x0000000a
        /*11b4*/ 	.word	0x0002a8a0
        /*11b8*/ 	.short	0x010a
        /*11ba*/ 	.byte	0x3f
	.zero		1


	//   ....[92]....
        /*11bc*/ 	.word	0x00023600
        /*11c0*/ 	.word	0x0000000a
        /*11c4*/ 	.word	0x0002a8c0
        /*11c8*/ 	.short	0x010a
        /*11ca*/ 	.byte	0x3f
	.zero		1


	//   ....[93]....
        /*11cc*/ 	.word	0x00023720
        /*11d0*/ 	.word	0x00000007
        /*11d4*/ 	.word	0x0002a840
        /*11d8*/ 	.short	0x010a
        /*11da*/ 	.byte	0x3f
	.zero		1


	//   ....[94]....
        /*11dc*/ 	.word	0x00024b20
        /*11e0*/ 	.word	0x00000016
        /*11e4*/ 	.word	0x0002a820
        /*11e8*/ 	.short	0x010a
        /*11ea*/ 	.byte	0x3f
	.zero		1


	//   ....[95]....
        /*11ec*/ 	.word	0x00024b70
        /*11f0*/ 	.word	0x00000005
        /*11f4*/ 	.word	0x0002a840
        /*11f8*/ 	.short	0x010a
        /*11fa*/ 	.byte	0x3f
	.zero		1


	//   ....[96]....
        /*11fc*/ 	.word	0x00025330
        /*1200*/ 	.word	0x00000005
        /*1204*/ 	.word	0x0002a860
        /*1208*/ 	.short	0x010a
        /*120a*/ 	.byte	0x3f
	.zero		1


	//   ....[97]....
        /*120c*/ 	.word	0x00025b40
        /*1210*/ 	.word	0x00000000
        /*1214*/ 	.word	0x0002a860
        /*1218*/ 	.short	0x010a
        /*121a*/ 	.byte	0x3f
	.zero		1


	//   ....[98]....
        /*121c*/ 	.word	0x00026c70
        /*1220*/ 	.word	0x00000005
        /*1224*/ 	.word	0x0002a820
        /*1228*/ 	.short	0x010a
        /*122a*/ 	.byte	0x3f
	.zero		1


	//   ....[99]....
        /*122c*/ 	.word	0x00026e10
        /*1230*/ 	.word	0x00000003
        /*1234*/ 	.word	0x0002a840
        /*1238*/ 	.short	0x010a
        /*123a*/ 	.byte	0x3f
	.zero		1


	//   ....[100]....
        /*123c*/ 	.word	0x00026e60
        /*1240*/ 	.word	0x00000005
        /*1244*/ 	.word	0x0002a840
        /*1248*/ 	.short	0x010a
        /*124a*/ 	.byte	0x3f
	.zero		1


	//   ....[101]....
        /*124c*/ 	.word	0x00026eb0
        /*1250*/ 	.word	0x00000003
        /*1254*/ 	.word	0x0002a860
        /*1258*/ 	.short	0x010a
        /*125a*/ 	.byte	0x3f
	.zero		1


	//----- nvinfo : EIATTR_NUM_MBARRIERS
	.align		4
.L_326:
        /*125c*/ 	.byte	0x03, 0x38
        /*125e*/ 	.short	0x0016


	//----- nvinfo : EIATTR_EXIT_INSTR_OFFSETS
	.align		4
        /*1260*/ 	.byte	0x04, 0x1c
        /*1262*/ 	.short	(.L_328 - .L_327)


	//   ....[0]....
.L_327:
        /*1264*/ 	.word	0x00022160


	//----- nvinfo : EIATTR_MAX_THREADS
	.align		4
.L_328:
        /*1268*/ 	.byte	0x04, 0x05
        /*126a*/ 	.short	(.L_330 - .L_329)
.L_329:
        /*126c*/ 	.word	0x00000180
        /*1270*/ 	.word	0x00000001
        /*1274*/ 	.word	0x00000001


	//----- nvinfo : EIATTR_CRS_STACK_SIZE
	.align		4
.L_330:
        /*1278*/ 	.byte	0x04, 0x1e
        /*127a*/ 	.short	(.L_332 - .L_331)
.L_331:
        /*127c*/ 	.word	0x00000000


	//----- nvinfo : EIATTR_CBANK_PARAM_SIZE
	.align		4
.L_332:
        /*1280*/ 	.byte	0x03, 0x19
        /*1282*/ 	.short	0x0af0


	//----- nvinfo : EIATTR_PARAM_CBANK
	.align		4
        /*1284*/ 	.byte	0x04, 0x0a
        /*1286*/ 	.short	(.L_334 - .L_333)
	.align		4
.L_333:
        /*1288*/ 	.word	index@(.nv.constant0._ZN7cutlass13device_kernelIN5flash11enable_sm90INS1_16FlashAttnFwdSm90INS1_25CollectiveMainloopFwdSm90ILi2EN4cute5tupleIJNS5_1CILi1EEES8_S8_EEENS6_IJNS7_ILi128EEENS7_ILi96EEENS7_ILi192EEEEEELi128ENS_6half_tEfNS_4arch4Sm90ELb1ELb0ELb0ELb1ELb1ELb1ELb0ELb1ELb1ELb1ELb0ELb0EEENS1_21CollectiveEpilogueFwdINS6_IJSA_SA_SB_EEES9_SE_SG_Li256ELb1ELb1ELb0ELb0EEENS1_36VarlenDynamicPersistentTileSchedulerILi128ELi96ELi256ELi128ELb0ELb1ELb1ELb1ELb1ELb1EEEEEEEEEvNT_6ParamsE)
        /*128c*/ 	.short	0x0210
        /*128e*/ 	.short	0x0af0


	//----- nvinfo : EIATTR_SW_WAR
	.align		4
.L_334:
        /*1290*/ 	.byte	0x04, 0x36
        /*1292*/ 	.short	(.L_336 - .L_335)
.L_335:
        /*1294*/ 	.word	0x00000008
.L_336:


//--------------------- .nv.callgraph             --------------------------
	.section	.nv.callgraph,"",@"SHT_CUDA_CALLGRAPH"
	.align	4
	.sectionentsize	8
	.align		4
        /*0000*/ 	.word	0x00000000
	.align		4
        /*0004*/ 	.word	0xffffffff
	.align		4
        /*0008*/ 	.word	index@(_ZN7cutlass13device_kernelIN5flash11enable_sm90INS1_16FlashAttnFwdSm90INS1_25CollectiveMainloopFwdSm90ILi2EN4cute5tupleIJNS5_1CILi1EEES8_S8_EEENS6_IJNS7_ILi128EEENS7_ILi96EEENS7_ILi192EEEEEELi128ENS_6half_tEfNS_4arch4Sm90ELb0ELb0ELb0ELb0ELb1ELb0ELb0ELb1ELb1ELb1ELb0ELb0EEENS1_21CollectiveEpilogueFwdINS6_IJSA_SA_SB_EEES9_SE_SG_Li256ELb0ELb1ELb0ELb0EEENS1_29StaticPersistentTileSchedulerILb0EEEEEEEEEvNT_6ParamsE)
	.align		4
        /*000c*/ 	.word	index@(__assertfail)
	.align		4
        /*0010*/ 	.word	index@(_ZN7cutlass13device_kernelIN5flash11enable_sm90INS1_16FlashAttnFwdSm90INS1_25CollectiveMainloopFwdSm90ILi2EN4cute5tupleIJNS5_1CILi1EEES8_S8_EEENS6_IJNS7_ILi128EEENS7_ILi96EEENS7_ILi192EEEEEELi128ENS_6half_tEfNS_4arch4Sm90ELb0ELb0ELb0ELb1ELb1ELb0ELb0ELb1ELb1ELb1ELb0ELb0EEENS1_21CollectiveEpilogueFwdINS6_IJSA_SA_SB_EEES9_SE_SG_Li256ELb1ELb1ELb0ELb0EEENS1_36VarlenDynamicPersistentTileSchedulerILi128ELi96ELi256ELi128ELb0ELb1ELb1ELb0ELb1ELb1EEEEEEEEEvNT_6ParamsE)
	.align		4
        /*0014*/ 	.word	index@(__assertfail)
	.align		4
        /*0018*/ 	.word	index@(_ZN7cutlass13device_kernelIN5flash11enable_sm90INS1_16FlashAttnFwdSm90INS1_25CollectiveMainloopFwdSm90ILi2EN4cute5tupleIJNS5_1CILi1EEES8_S8_EEENS6_IJNS7_ILi128EEENS7_ILi96EEENS7_ILi192EEEEEELi128ENS_6half_tEfNS_4arch4Sm90ELb0ELb0ELb0ELb1ELb1ELb1ELb0ELb1ELb1ELb1ELb0ELb0EEENS1_21CollectiveEpilogueFwdINS6_IJSA_SA_SB_EEES9_SE_SG_Li256ELb1ELb1ELb0ELb0EEENS1_36VarlenDynamicPersistentTileSchedulerILi128ELi96ELi256ELi128ELb0ELb1ELb1ELb0ELb1ELb1EEEEEEEEEvNT_6ParamsE)
	.align		4
        /*001c*/ 	.word	index@(__assertfail)
	.align		4
        /*0020*/ 	.word	index@(_ZN7cutlass13device_kernelIN5flash11enable_sm90INS1_16FlashAttnFwdSm90INS1_25CollectiveMainloopFwdSm90ILi2EN4cute5tupleIJNS5_1CILi1EEES8_S8_EEENS6_IJNS7_ILi128EEENS7_ILi96EEENS7_ILi192EEEEEELi128ENS_6half_tEfNS_4arch4Sm90ELb0ELb1ELb0ELb0ELb1ELb0ELb0ELb1ELb1ELb1ELb0ELb0EEENS1_21CollectiveEpilogueFwdINS6_IJSA_SA_SB_EEES9_SE_SG_Li256ELb0ELb1ELb0ELb0EEENS1_30DynamicPersistentTileSchedulerILi256ELi128ELb0ELb1ELb1EEEEEEEEEvNT_6ParamsE)
	.align		4
        /*0024*/ 	.word	index@(__assertfail)
	.align		4
        /*0028*/ 	.word	index@(_ZN7cutlass13device_kernelIN5flash11enable_sm90INS1_16FlashAttnFwdSm90INS1_25CollectiveMainloopFwdSm90ILi2EN4cute5tupleIJNS5_1CILi1EEES8_S8_EEENS6_IJNS7_ILi128EEENS7_ILi96EEENS7_ILi192EEEEEELi128ENS_6half_tEfNS_4arch4Sm90ELb0ELb1ELb0ELb1ELb1ELb0ELb0ELb1ELb1ELb1ELb0ELb0EEENS1_21CollectiveEpilogueFwdINS6_IJSA_SA_SB_EEES9_SE_SG_Li256ELb1ELb1ELb0ELb0EEENS1_36VarlenDynamicPersistentTileSchedulerILi128ELi96ELi256ELi128ELb0ELb1ELb1ELb1ELb0ELb1EEEEEEEEEvNT_6ParamsE)
	.align		4
        /*002c*/ 	.word	index@(__assertfail)
	.align		4
        /*0030*/ 	.word	index@(_ZN7cutlass13device_kernelIN5flash11enable_sm90INS1_16FlashAttnFwdSm90INS1_25CollectiveMainloopFwdSm90ILi2EN4cute5tupleIJNS5_1CILi1EEES8_S8_EEENS6_IJNS7_ILi128EEENS7_ILi96EEENS7_ILi192EEEEEELi128ENS_6half_tEfNS_4arch4Sm90ELb0ELb1ELb0ELb1ELb1ELb1ELb0ELb1ELb1ELb1ELb0ELb0EEENS1_21CollectiveEpilogueFwdINS6_IJSA_SA_SB_EEES9_SE_SG_Li256ELb1ELb1ELb0ELb0EEENS1_36VarlenDynamicPersistentTileSchedulerILi128ELi96ELi256ELi128ELb0ELb1ELb1ELb1ELb0ELb1EEEEEEEEEvNT_6ParamsE)
	.align		4
        /*0034*/ 	.word	index@(__assertfail)
	.align		4
        /*0038*/ 	.word	index@(_ZN7cutlass13device_kernelIN5flash11enable_sm90INS1_16FlashAttnFwdSm90INS1_25CollectiveMainloopFwdSm90ILi2EN4cute5tupleIJNS5_1CILi1EEES8_S8_EEENS6_IJNS7_ILi128EEENS7_ILi96EEENS7_ILi192EEEEEELi128ENS_6half_tEfNS_4arch4Sm90ELb1ELb0ELb0ELb0ELb1ELb0ELb0ELb1ELb1ELb1ELb0ELb0EEENS1_21CollectiveEpilogueFwdINS6_IJSA_SA_SB_EEES9_SE_SG_Li256ELb0ELb1ELb0ELb0EEENS1_30DynamicPersistentTileSchedulerILi256ELi128ELb0ELb1ELb1EEEEEEEEEvNT_6ParamsE)
	.align		4
        /*003c*/ 	.word	index@(__assertfail)
	.align		4
        /*0040*/ 	.word	index@(_ZN7cutlass13device_kernelIN5flash11enable_sm90INS1_16FlashAttnFwdSm90INS1_25CollectiveMainloopFwdSm90ILi2EN4cute5tupleIJNS5_1CILi1EEES8_S8_EEENS6_IJNS7_ILi128EEENS7_ILi96EEENS7_ILi192EEEEEELi128ENS_6half_tEfNS_4arch4Sm90ELb1ELb0ELb0ELb1ELb1ELb0ELb0ELb1ELb1ELb1ELb0ELb0EEENS1_21CollectiveEpilogueFwdINS6_IJSA_SA_SB_EEES9_SE_SG_Li256ELb1ELb1ELb0ELb0EEENS1_36VarlenDynamicPersistentTileSchedulerILi128ELi96ELi256ELi128ELb0ELb1ELb1ELb1ELb1ELb1EEEEEEEEEvNT_6ParamsE)
	.align		4
        /*0044*/ 	.word	index@(__assertfail)
	.align		4
        /*0048*/ 	.word	index@(_ZN7cutlass13device_kernelIN5flash11enable_sm90INS1_16FlashAttnFwdSm90INS1_25CollectiveMainloopFwdSm90ILi2EN4cute5tupleIJNS5_1CILi1EEES8_S8_EEENS6_IJNS7_ILi128EEENS7_ILi96EEENS7_ILi192EEEEEELi128ENS_6half_tEfNS_4arch4Sm90ELb1ELb0ELb0ELb1ELb1ELb1ELb0ELb1ELb1ELb1ELb0ELb0EEENS1_21CollectiveEpilogueFwdINS6_IJSA_SA_SB_EEES9_SE_SG_Li256ELb1ELb1ELb0ELb0EEENS1_36VarlenDynamicPersistentTileSchedulerILi128ELi96ELi256ELi128ELb0ELb1ELb1ELb1ELb1ELb1EEEEEEEEEvNT_6ParamsE)
	.align		4
        /*004c*/ 	.word	index@(__assertfail)
	.align		4
        /*0050*/ 	.word	0x00000000
	.align		4
        /*0054*/ 	.word	0xfffffffe
	.align		4
        /*0058*/ 	.word	0x00000000
	.align		4
        /*005c*/ 	.word	0xfffffffd
	.align		4
        /*0060*/ 	.word	0x00000000
	.align		4
        /*0064*/ 	.word	0xfffffffc


//--------------------- .nv.constant4             --------------------------
	.section	.nv.constant4,"a",@progbits
	.align	8
	.align		8
.nv.constant4:
        /*0000*/ 	.dword	__assertfail
	.align		8
        /*0008*/ 	.dword	__unnamed_1
	.align		8
        /*0010*/ 	.dword	__unnamed_2
	.align		8
        /*0018*/ 	.dword	__unnamed_3
	.align		8
        /*0020*/ 	.dword	__unnamed_4
	.align		8
        /*0028*/ 	.dword	__unnamed_5
	.align		8
        /*0030*/ 	.dword	__unnamed_6
	.align		8
        /*0038*/ 	.dword	_ZN76_INTERNAL_885f51f7_40_flash_fwd_hdim192_128_fp16_paged_sm90_cu_bdbb69e5_32104cuda3std3__45__cpo5beginE
	.align		8
        /*0040*/ 	.dword	_ZN76_INTERNAL_885f51f7_40_flash_fwd_hdim192_128_fp16_paged_sm90_cu_bdbb69e5_32104cuda3std3__45__cpo3endE
	.align		8
        /*0048*/ 	.dword	_ZN76_INTERNAL_885f51f7_40_flash_fwd_hdim192_128_fp16_paged_sm90_cu_bdbb69e5_32104cuda3std3__45__cpo6cbeginE
	.align		8
        /*0050*/ 	.dword	_ZN76_INTERNAL_885f51f7_40_flash_fwd_hdim192_128_fp16_paged_sm90_cu_bdbb69e5_32104cuda3std3__45__cpo4cendE
	.align		8
        /*0058*/ 	.dword	_ZN76_INTERNAL_885f51f7_40_flash_fwd_hdim192_128_fp16_paged_sm90_cu_bdbb69e5_32104cuda3std3__478_GLOBAL__N__885f51f7_40_flash_fwd_hdim192_128_fp16_paged_sm90_cu_bdbb69e5_32106ignoreE
	.align		8
        /*0060*/ 	.dword	_ZN76_INTERNAL_885f51f7_40_flash_fwd_hdim192_128_fp16_paged_sm90_cu_bdbb69e5_32104cuda3std3__419piecewise_constructE
	.align		8
        /*0068*/ 	.dword	_ZN76_INTERNAL_885f51f7_40_flash_fwd_hdim192_128_fp16_paged_sm90_cu_bdbb69e5_32104cuda3std3__48in_placeE
	.align		8
        /*0070*/ 	.dword	_ZN76_INTERNAL_885f51f7_40_flash_fwd_hdim192_128_fp16_paged_sm90_cu_bdbb69e5_32104cuda3std6ranges3__45__cpo4swapE
	.align		8
        /*0078*/ 	.dword	_ZN76_INTERNAL_885f51f7_40_flash_fwd_hdim192_128_fp16_paged_sm90_cu_bdbb69e5_32104cuda3std6ranges3__45__cpo9iter_moveE
	.align		8
        /*0080*/ 	.dword	_ZN76_INTERNAL_885f51f7_40_flash_fwd_hdim192_128_fp16_paged_sm90_cu_bdbb69e5_32104cute7productE
	.align		8
        /*0088*/ 	.dword	_ZN76_INTERNAL_885f51f7_40_flash_fwd_hdim192_128_fp16_paged_sm90_cu_bdbb69e5_32104cute1_E
	.align		8
        /*0090*/ 	.dword	$str$23
	.align		8
        /*0098*/ 	.dword	$str$24


//--------------------- .text._ZN7cutlass13device_kernelIN5flash11enable_sm90INS1_16FlashAttnFwdSm90INS1_25CollectiveMainloopFwdSm90ILi2EN4cute5tupleIJNS5_1CILi1EEES8_S8_EEENS6_IJNS7_ILi128EEENS7_ILi96EEENS7_ILi192EEEEEELi128ENS_6half_tEfNS_4arch4Sm90ELb0ELb0ELb0ELb0ELb1ELb0ELb0ELb1ELb1ELb1ELb0ELb0EEENS1_21CollectiveEpilogueFwdINS6_IJSA_SA_SB_EEES9_SE_SG_Li256ELb0ELb1ELb0ELb0EEENS1_29StaticPersistentTileSchedulerILb0EEEEEEEEEvNT_6ParamsE --------------------------
	.section	.text._ZN7cutlass13device_kernelIN5flash11enable_sm90INS1_16FlashAttnFwdSm90INS1_25CollectiveMainloopFwdSm90ILi2EN4cute5tupleIJNS5_1CILi1EEES8_S8_EEENS6_IJNS7_ILi128EEENS7_ILi96EEENS7_ILi192EEEEEELi128ENS_6half_tEfNS_4arch4Sm90ELb0ELb0ELb0ELb0ELb1ELb0ELb0ELb1ELb1ELb1ELb0ELb0EEENS1_21CollectiveEpilogueFwdINS6_IJSA_SA_SB_EEES9_SE_SG_Li256ELb0ELb1ELb0ELb0EEENS1_29StaticPersistentTileSchedulerILb0EEEEEEEEEvNT_6ParamsE,"ax",@progbits
	.align	128
.text._ZN7cutlass13device_kernelIN5flash11enable_sm90INS1_16FlashAttnFwdSm90INS1_25CollectiveMainloopFwdSm90ILi2EN4cute5tupleIJNS5_1CILi1EEES8_S8_EEENS6_IJNS7_ILi128EEENS7_ILi96EEENS7_ILi192EEEEEELi128ENS_6half_tEfNS_4arch4Sm90ELb0ELb0ELb0ELb0ELb1ELb0ELb0ELb1ELb1ELb1ELb0ELb0EEENS1_21CollectiveEpilogueFwdINS6_IJSA_SA_SB_EEES9_SE_SG_Li256ELb0ELb1ELb0ELb0EEENS1_29StaticPersistentTileSchedulerILb0EEEEEEEEEvNT_6ParamsE:
        .type           _ZN7cutlass13device_kernelIN5flash11enable_sm90INS1_16FlashAttnFwdSm90INS1_25CollectiveMainloopFwdSm90ILi2EN4cute5tupleIJNS5_1CILi1EEES8_S8_EEENS6_IJNS7_ILi128EEENS7_ILi96EEENS7_ILi192EEEEEELi128ENS_6half_tEfNS_4arch4Sm90ELb0ELb0ELb0ELb0ELb1ELb0ELb0ELb1ELb1ELb1ELb0ELb0EEENS1_21CollectiveEpilogueFwdINS6_IJSA_SA_SB_EEES9_SE_SG_Li256ELb0ELb1ELb0ELb0EEENS1_29StaticPersistentTileSchedulerILb0EEEEEEEEEvNT_6ParamsE,@function
        .size           _ZN7cutlass13device_kernelIN5flash11enable_sm90INS1_16FlashAttnFwdSm90INS1_25CollectiveMainloopFwdSm90ILi2EN4cute5tupleIJNS5_1CILi1EEES8_S8_EEENS6_IJNS7_ILi128EEENS7_ILi96EEENS7_ILi192EEEEEELi128ENS_6half_tEfNS_4arch4Sm90ELb0ELb0ELb0ELb0ELb1ELb0ELb0ELb1ELb1ELb1ELb0ELb0EEENS1_21CollectiveEpilogueFwdINS6_IJSA_SA_SB_EEES9_SE_SG_Li256ELb0ELb1ELb0ELb0EEENS1_29StaticPersistentTileSchedulerILb0EEEEEEEEEvNT_6ParamsE,(.L_x_3226 - _ZN7cutlass13device_kernelIN5flash11enable_sm90INS1_16FlashAttnFwdSm90INS1_25CollectiveMainloopFwdSm90ILi2EN4cute5tupleIJNS5_1CILi1EEES8_S8_EEENS6_IJNS7_ILi128EEENS7_ILi96EEENS7_ILi192EEEEEELi128ENS_6half_tEfNS_4arch4Sm90ELb0ELb0ELb0ELb0ELb1ELb0ELb0ELb1ELb1ELb1ELb0ELb0EEENS1_21CollectiveEpilogueFwdINS6_IJSA_SA_SB_EEES9_SE_SG_Li256ELb0ELb1ELb0ELb0EEENS1_29StaticPersistentTileSchedulerILb0EEEEEEEEEvNT_6ParamsE)
        .other          _ZN7cutlass13device_kernelIN5flash11enable_sm90INS1_16FlashAttnFwdSm90INS1_25CollectiveMainloopFwdSm90ILi2EN4cute5tupleIJNS5_1CILi1EEES8_S8_EEENS6_IJNS7_ILi128EEENS7_ILi96EEENS7_ILi192EEEEEELi128ENS_6half_tEfNS_4arch4Sm90ELb0ELb0ELb0ELb0ELb1ELb0ELb0ELb1ELb1ELb1ELb0ELb0EEENS1_21CollectiveEpilogueFwdINS6_IJSA_SA_SB_EEES9_SE_SG_Li256ELb0ELb1ELb0ELb0EEENS1_29StaticPersistentTileSchedulerILb0EEEEEEEEEvNT_6ParamsE,@"STO_CUDA_ENTRY STV_DEFAULT"
_ZN7cutlass13device_kernelIN5flash11enable_sm90INS1_16FlashAttnFwdSm90INS1_25CollectiveMainloopFwdSm90ILi2EN4cute5tupleIJNS5_1CILi1EEES8_S8_EEENS6_IJNS7_ILi128EEENS7_ILi96EEENS7_ILi192EEEEEELi128ENS_6half_tEfNS_4arch4Sm90ELb0ELb0ELb0ELb0ELb1ELb0ELb0ELb1ELb1ELb1ELb0ELb0EEENS1_21CollectiveEpilogueFwdINS6_IJSA_SA_SB_EEES9_SE_SG_Li256ELb0ELb1ELb0ELb0EEENS1_29StaticPersistentTileSchedulerILb0EEEEEEEEEvNT_6ParamsE:
[----:B------:R-:W0:Y:S02]  /*0000*/  LDC R1, c[0x0][0x28] ;  /* 0x00000a00ff017b82 */ /* 0x000e240000000800 */
[----:B0-----:R-:W-:Y:S01]  /*0010*/  VIADD R1, R1, 0xfffffff8 ;  /* 0xfffffff801017836 */ /* 0x001fe20000000000 */
[----:B------:R-:W0:Y:S01]  /*0020*/  S2R R3, SR_TID.X ;  /* 0x0000000000037919 */ /* 0x000e220000002100 */
[----:B------:R-:W-:Y:S01]  /*0030*/  ELECT P0, URZ, PT ;  /* 0x00000000003f782f */ /* 0x000fe20003800000 */
[----:B------:R-:W-:Y:S01]  /*0040*/  UMOV UR4, 0x80 ;  /* 0x0000008000047882 */ /* 0x000fe20000000000 */
[----:B------:R-:W-:Y:S01]  /*0050*/  UMOV UR7, 0x100 ;  /* 0x0000010000077882 */ /* 0x000fe20000000000 */
[----:B0-----:R-:W-:-:S05]  /*0060*/  SHF.R.U32.HI R0, RZ, 0x5, R3 ;  /* 0x00000005ff007819 */ /* 0x001fca0000011603 */
[----:B------:R-:W0:Y:S02]  /*0070*/  SHFL.IDX PT, R2, R0, RZ, 0x1f ;  /* 0x00001fff00027589 */ /* 0x000e2400000e0000 */
[C---:B0-----:R-:W-:Y:S02]  /*0080*/  ISETP.NE.OR P0, PT, R2.reuse, RZ, !P0 ;  /* 0x000000ff0200720c */ /* 0x041fe40004705670 */
[----:B------:R-:W-:Y:S02]  /*0090*/  ISETP.NE.AND P1, PT, R2, RZ, PT ;  /* 0x000000ff0200720c */ /* 0x000fe40003f25270 */
[----:B------:R-:W-:-:S06]  /*00a0*/  SHF.R.U32.HI R2, RZ, 0x7, R3 ;  /* 0x00000007ff027819 */ /* 0x000fcc0000011603 */
[----:B------:R-:W0:Y:S03]  /*00b0*/  SHFL.IDX PT, R2, R2, RZ, 0x1f ;  /* 0x00001fff02027589 */ /* 0x000e2600000e0000 */
[----:B------:R-:W-:Y:S01]  /*00c0*/  VOTEU.ALL UP0, P0 ;  /* 0x00000000003f7886 */ /* 0x000fe20000000000 */
[----:B------:R-:W-:-:S04]  /*00d0*/  VOTEU.ALL UP1, P0 ;  /* 0x00000000003f7886 */ /* 0x000fc80000020000 */
[----:B------:R-:W1:Y:S01]  /*00e0*/  @!UP0 S2UR UR8, SR_CgaCtaId ;  /* 0x00000000000889c3 */ /* 0x000e620000008800 */
[----:B------:R-:W-:Y:S01]  /*00f0*/  @!UP0 UMOV UR6, 0x400 ;  /* 0x0000040000068882 */ /* 0x000fe20000000000 */
[----:B------:R-:W-:-:S04]  /*0100*/  @!UP0 UIADD3 UR4, -UR4, 0x100000, URZ ;  /* 0x0010000004048890 */ /* 0x000fc8000fffe13f */
[----:B------:R-:W-:Y:S02]  /*0110*/  @!UP0 USHF.L.U32 UR5, UR4, 0xb, URZ ;  /* 0x0000000b04058899 */ /* 0x000fe4000800063f */
[----:B------:R-:W-:Y:S02]  /*0120*/  @!UP0 USHF.L.U32 UR4, UR4, 0x1, URZ ;  /* 0x0000000104048899 */ /* 0x000fe4000800063f */
[----:B-1----:R-:W-:Y:S02]  /*0130*/  @!UP0 ULEA UR8, UR8, UR6, 0x18 ;  /* 0x0000000608088291 */ /* 0x002fe4000f8ec03f */
[----:B------:R-:W-:-:S04]  /*0140*/  @!UP0 UIADD3 UR6, -UR7, 0x100000, URZ ;  /* 0x0010000007068890 */ /* 0x000fc8000fffe13f */
[----:B------:R-:W-:Y:S02]  /*0150*/  @!UP0 USHF.L.U32 UR7, UR6, 0xb, URZ ;  /* 0x0000000b06078899 */ /* 0x000fe4000800063f */
[----:B------:R-:W-:Y:S01]  /*0160*/  @!UP0 USHF.L.U32 UR6, UR6, 0x1, URZ ;  /* 0x0000000106068899 */ /* 0x000fe2000800063f */
[----:B------:R-:W-:-:S05]  /*0170*/  VOTEU.ALL UP0, P0 ;  /* 0x00000000003f7886 */ /* 0x000fca0000000000 */
[----:B------:R1:W2:Y:S06]  /*0180*/  @!UP0 SYNCS.EXCH.64 URZ, [UR8+0x2a800], UR4 ;  /* 0x02a80004083f85b2 */ /* 0x0002ac0008000100 */
[----:B------:R1:W3:Y:S02]  /*0190*/  @!UP1 SYNCS.EXCH.64 URZ, [UR8+0x2a820], UR6 ;  /* 0x02a82006083f95b2 */ /* 0x0002e40008000100 */
[----:B01----:R-:W-:Y:S05]  /*01a0*/  @P1 BRA `(.L_x_0) ;  /* 0x0000000000481947 */ /* 0x003fea0003800000 */
[----:B------:R-:W0:Y:S01]  /*01b0*/  S2UR UR5, SR_CgaCtaId ;  /* 0x00000000000579c3 */ /* 0x000e220000008800 */
[----:B------:R-:W-:Y:S01]  /*01c0*/  UMOV UR4, 0x400 ;  /* 0x0000040000047882 */ /* 0x000fe20000000000 */
[----:B------:R-:W-:Y:S01]  /*01d0*/  UMOV UR6, 0x80 ;  /* 0x0000008000067882 */ /* 0x000fe20000000000 */
[----:B------:R-:W-:Y:S01]  /*01e0*/  UMOV UR7, 0x100 ;  /* 0x0000010000077882 */ /* 0x000fe20000000000 */
[----:B------:R-:W-:Y:S01]  /*01f0*/  ELECT P0, URZ, PT ;  /* 0x00000000003f782f */ /* 0x000fe20003800000 */
[----:B0-----:R-:W-:Y:S02]  /*0200*/  ULEA UR8, UR5, UR4, 0x18 ;  /* 0x0000000405087291 */ /* 0x001fe4000f8ec03f */
[----:B------:R-:W-:-:S04]  /*0210*/  UIADD3 UR4, -UR6, 0x100000, URZ ;  /* 0x0010000006047890 */ /* 0x000fc8000fffe13f */
[----:B------:R-:W-:Y:S02]  /*0220*/  USHF.L.U32 UR5, UR4, 0xb, URZ ;  /* 0x0000000b04057899 */ /* 0x000fe4000800063f */
[----:B------:R-:W-:Y:S02]  /*0230*/  USHF.L.U32 UR4, UR4, 0x1, URZ ;  /* 0x0000000104047899 */ /* 0x000fe4000800063f */
[----:B------:R-:W-:-:S04]  /*0240*/  UIADD3 UR6, -UR7, 0x100000, URZ ;  /* 0x0010000007067890 */ /* 0x000fc8000fffe13f */
[----:B------:R-:W-:Y:S02]  /*0250*/  USHF.L.U32 UR7, UR6, 0xb, URZ ;  /* 0x0000000b06077899 */ /* 0x000fe4000800063f */
[----:B------:R-:W-:Y:S01]  /*0260*/  USHF.L.U32 UR6, UR6, 0x1, URZ ;  /* 0x0000000106067899 */ /* 0x000fe2000800063f */
[----:B------:R-:W0:Y:S03]  /*0270*/  FENCE.VIEW.ASYNC.S ;  /* 0x00000000000073c6 */ /* 0x000e260000000000 */
[----:B0-----:R0:W1:Y:S08]  /*0280*/  SYNCS.EXCH.64 URZ, [UR8+0x2a830], UR4 ;  /* 0x02a83004083f75b2 */ /* 0x0010700008000100 */
[----:B------:R0:W4:Y:S01]  /*0290*/  SYNCS.EXCH.64 URZ, [UR8+0x2a840], UR6 ;  /* 0x02a84006083f75b2 */ /* 0x0001220008000100 */
[----:B------:R0:W0:Y:S01]  /*02a0*/  SYNCS.EXCH.64 URZ, [UR8+0x2a838], UR4 ;  /* 0x02a83804083f75b2 */ /* 0x0000220008000100 */
[----:B------:R0:W0:Y:S01]  /*02b0*/  SYNCS.EXCH.64 URZ, [UR8+0x2a848], UR6 ;  /* 0x02a84806083f75b2 */ /* 0x0000220008000100 */
[----:B------:R-:W-:Y:S01]  /*02c0*/  NOP ;  /* 0x0000000000007918 */ /* 0x000fe20000000000 */
.L_x_0:
[----:B------:R-:W5:Y:S01]  /*02d0*/  SHFL.IDX PT, R4, R0, RZ, 0x1f ;  /* 0x00001fff00047589 */ /* 0x000f6200000e0000 */
[----:B------:R-:W-:Y:S01]  /*02e0*/  NOP ;  /* 0x0000000000007918 */ /* 0x000fe20000000000 */
[----:B-----5:R-:W-:-:S13]  /*02f0*/  ISETP.NE.AND P0, PT, R4, RZ, PT ;  /* 0x000000ff0400720c */ /* 0x020fda0003f05270 */
[----:B------:R-:W-:Y:S05]  /*0300*/  @P0 BRA `(.L_x_1) ;  /* 0x0000000000480947 */ /* 0x000fea0003800000 */
[----:B0-----:R-:W0:Y:S01]  /*0310*/  S2UR UR5, SR_CgaCtaId ;  /* 0x00000000000579c3 */ /* 0x001e220000008800 */
        /* <DEDUP_REMOVED lines=12> */
[----:B0-----:R0:W0:Y:S08]  /*03e0*/  SYNCS.EXCH.64 URZ, [UR8+0x2a850], UR4 ;  /* 0x02a85004083f75b2 */ /* 0x0010300008000100 */
[----:B------:R0:W0:Y:S01]  /*03f0*/  SYNCS.EXCH.64 URZ, [UR8+0x2a860], UR6 ;  /* 0x02a86006083f75b2 */ /* 0x0000220008000100 */
[----:B------:R0:W0:Y:S01]  /*0400*/  SYNCS.EXCH.64 URZ, [UR8+0x2a858], UR4 ;  /* 0x02a85804083f75b2 */ /* 0x0000220008000100 */
[----:B------:R0:W0:Y:S01]  /*0410*/  SYNCS.EXCH.64 URZ, [UR8+0x2a868], UR6 ;  /* 0x02a86806083f75b2 */ /* 0x0000220008000100 */
[----:B------:R-:W-:Y:S01]  /*0420*/  NOP ;  /* 0x0000000000007918 */ /* 0x000fe20000000000 */
.L_x_1:
[----:B------:R-:W5:Y:S01]  /*0430*/  SHFL.IDX PT, R4, R0, RZ, 0x1f ;  /* 0x00001fff00047589 */ /* 0x000f6200000e0000 */
[----:B------:R-:W-:Y:S01]  /*0440*/  NOP ;  /* 0x0000000000007918 */ /* 0x000fe20000000000 */
[----:B-----5:R-:W-:-:S13]  /*0450*/  ISETP.NE.AND P0, PT, R4, RZ, PT ;  /* 0x000000ff0400720c */ /* 0x020fda0003f05270 */
[----:B------:R-:W-:Y:S05]  /*0460*/  @P0 BRA `(.L_x_2) ;  /* 0x0000000000380947 */ /* 0x000fea0003800000 */
[----:B0-----:R-:W0:Y:S01]  /*0470*/  S2UR UR5, SR_CgaCtaId ;  /* 0x00000000000579c3 */ /* 0x001e220000008800 */
[----:B------:R-:W-:Y:S01]  /*0480*/  UMOV UR4, 0x400 ;  /* 0x0000040000047882 */ /* 0x000fe20000000000 */
[----:B------:R-:W-:Y:S01]  /*0490*/  UMOV UR7, 0x80 ;  /* 0x0000008000077882 */ /* 0x000fe20000000000 */
[----:B------:R-:W-:Y:S01]  /*04a0*/  ELECT P0, URZ, PT ;  /* 0x00000000003f782f */ /* 0x000fe20003800000 */
[----:B0-----:R-:W-:Y:S02]  /*04b0*/  ULEA UR6, UR5, UR4, 0x18 ;  /* 0x0000000405067291 */ /* 0x001fe4000f8ec03f */
[----:B------:R-:W-:-:S04]  /*04c0*/  UIADD3 UR4, -UR7, 0x100000, URZ ;  /* 0x0010000007047890 */ /* 0x000fc8000fffe13f */
[----:B------:R-:W-:Y:S02]  /*04d0*/  USHF.L.U32 UR5, UR4, 0xb, URZ ;  /* 0x0000000b04057899 */ /* 0x000fe4000800063f */
[----:B------:R-:W-:Y:S01]  /*04e0*/  USHF.L.U32 UR4, UR4, 0x1, URZ ;  /* 0x0000000104047899 */ /* 0x000fe2000800063f */
[----:B------:R-:W0:Y:S11]  /*04f0*/  FENCE.VIEW.ASYNC.S ;  /* 0x00000000000073c6 */ /* 0x000e360000000000 */
[----:B0-----:R0:W0:Y:S01]  /*0500*/  SYNCS.EXCH.64 URZ, [UR6+0x2a870], UR4 ;  /* 0x02a87004063f75b2 */ /* 0x0010220008000100 */
[----:B------:R0:W0:Y:S01]  /*0510*/  SYNCS.EXCH.64 URZ, [UR6+0x2a880], UR4 ;  /* 0x02a88004063f75b2 */ /* 0x0000220008000100 */
[----:B------:R0:W0:Y:S01]  /*0520*/  SYNCS.EXCH.64 URZ, [UR6+0x2a878], UR4 ;  /* 0x02a87804063f75b2 */ /* 0x0000220008000100 */
[----:B------:R0:W0:Y:S01]  /*0530*/  SYNCS.EXCH.64 URZ, [UR6+0x2a888], UR4 ;  /* 0x02a88804063f75b2 */ /* 0x0000220008000100 */
[----:B------:R-:W-:Y:S01]  /*0540*/  NOP ;  /* 0x0000000000007918 */ /* 0x000fe20000000000 */
.L_x_2:
        /* <DEDUP_REMOVED lines=22> */
.L_x_3:
[----:B------:R-:W5:Y:S01]  /*06b0*/  SHFL.IDX PT, R4, R0, RZ, 0x1f ;  /* 0x00001fff00047589 */ /* 0x000f6200000e0000 */
[----:B------:R-:W-:Y:S01]  /*06c0*/  R2UR UR9, R2 ;  /* 0x00000000020972ca */ /* 0x000fe200000e0000 */
        /* <DEDUP_REMOVED lines=21> */
.L_x_4:
[----:B------:R-:W-:Y:S01]  /*0820*/  UISETP.NE.AND UP0, UPT, UR9, URZ, UPT ;  /* 0x0000003f0900728c */ /* 0x000fe2000bf05270 */
[----:B------:R-:W-:Y:S01]  /*0830*/  NOP ;  /* 0x0000000000007918 */ /* 0x000fe20000000000 */
[----:B0-----:R-:W-:Y:S01]  /*0840*/  UMOV UR4, 0x1 ;  /* 0x0000000100047882 */ /* 0x001fe20000000000 */
[----:B------:R-:W-:Y:S01]  /*0850*/  ULDC.64 UR36, c[0x0][0x208] ;  /* 0x0000820000247ab9 */ /* 0x000fe20000000a00 */
[----:B------:R-:W-:Y:S01]  /*0860*/  USEL UR4, UR4, 0x2, !UP0 ;  /* 0x0000000204047887 */ /* 0x000fe2000c000000 */
[----:B-1234-:R-:W-:Y:S01]  /*0870*/  BAR.SYNC.DEFER_BLOCKING 0x0 ;  /* 0x0000000000007b1d */ /* 0x01efe20000010000 */
[----:B------:R-:W-:-:S04]  /*0880*/  PLOP3.LUT P0, PT, PT, PT, UP0, 0x80, 0x0 ;  /* 0x000000000000781c */ /* 0x000fc80003f0f008 */
[----:B------:R-:W-:-:S05]  /*0890*/  IMAD.U32 R2, RZ, RZ, UR4 ;  /* 0x00000004ff027e24 */ /* 0x000fca000f8e00ff */
[----:B------:R0:W-:Y:S04]  /*08a0*/  STL [R1+0x4], R2 ;  /* 0x0000040201007387 */ /* 0x0001e80000100800 */
[----:B------:R-:W-:Y:S05]  /*08b0*/  @!P0 BRA `(.L_x_5) ;  /* 0x00000064008c8947 */ /* 0x000fea0003800000 */
.L_x_6:
[----:B------:R-:W-:-:S08]  /*08c0*/  NOP ;  /* 0x0000000000007918 */ /* 0x000fd00000000000 */
[----:B------:R-:W1:Y:S02]  /*08d0*/  USETMAXREG.TRY_ALLOC.CTAPOOL UP0, 0xe8 ;  /* 0x000000e8000079c8 */ /* 0x000e640008000600 */
[----:B-1----:R-:W-:-:S13]  /*08e0*/  PLOP3.LUT P0, PT, PT, PT, UP0, 0x80, 0x0 ;  /* 0x000000000000781c */ /* 0x002fda0003f0f008 */
[----:B------:R-:W-:Y:S05]  /*08f0*/  @!P0 BRA `(.L_x_6) ;  /* 0xfffffffc00f08947 */ /* 0x000fea000383ffff */
[----:B------:R-:W1:Y:S08]  /*0900*/  S2UR UR4, SR_CTAID.X ;  /* 0x00000000000479c3 */ /* 0x000e700000002500 */
[----:B------:R-:W-:Y:S08]  /*0910*/  BAR.ARV 0x8, 0x180 ;  /* 0x0206000000007b1d */ /* 0x000ff00000002000 */
[----:B------:R-:W1:Y:S02]  /*0920*/  LDC R0, c[0x0][0xc34] ;  /* 0x00030d00ff007b82 */ /* 0x000e640000000800 */
[----:B-1----:R-:W-:-:S13]  /*0930*/  ISETP.LE.AND P0, PT, R0, UR4, PT ;  /* 0x0000000400007c0c */ /* 0x002fda000bf03270 */
[----:B------:R-:W-:Y:S05]  /*0940*/  @P0 EXIT ;  /* 0x000000000000094d */ /* 0x000fea0003800000 */
[----:B0-----:R-:W2:Y:S01]  /*0950*/  LDL R2, [R1+0x4] ;  /* 0x0000040001027983 */ /* 0x001ea20000100800 */
[----:B------:R-:W-:Y:S01]  /*0960*/  VIADD R17, R3, 0xffffff80 ;  /* 0xffffff8003117836 */ /* 0x000fe20000000000 */
[----:B------:R-:W-:Y:S01]  /*0970*/  UMOV UR39, URZ ;  /* 0x0000003f00277c82 */ /* 0x000fe20008000000 */
[----:B------:R-:W-:Y:S01]  /*0980*/  IMAD.U32 R18, RZ, RZ, UR4 ;  /* 0x00000004ff127e24 */ /* 0x000fe2000f8e00ff */
[----:B------:R-:W-:Y:S01]  /*0990*/  UMOV UR38, URZ ;  /* 0x0000003f00267c82 */ /* 0x000fe20008000000 */
[----:B------:R-:W-:Y:S01]  /*09a0*/  IMAD.MOV.U32 R19, RZ, RZ, RZ ;  /* 0x000000ffff137224 */ /* 0x000fe200078e00ff */
[----:B------:R-:W-:-:S04]  /*09b0*/  SHF.R.S32.HI R0, RZ, 0x1f, R17 ;  /* 0x0000001fff007819 */ /* 0x000fc80000011411 */
[CC--:B------:R-:W-:Y:S02]  /*09c0*/  LEA.HI R3, R0.reuse, R17.reuse, RZ, 0x7 ;  /* 0x0000001100037211 */ /* 0x0c0fe400078f38ff */
[CC--:B------:R-:W-:Y:S02]  /*09d0*/  LEA.HI R4, R0.reuse, R17.reuse, RZ, 0x5 ;  /* 0x0000001100047211 */ /* 0x0c0fe400078f28ff */
[CC--:B------:R-:W-:Y:S02]  /*09e0*/  LEA.HI R5, R0.reuse, R17.reuse, RZ, 0x4 ;  /* 0x0000001100057211 */ /* 0x0c0fe400078f20ff */
[----:B------:R-:W-:Y:S01]  /*09f0*/  LEA.HI R9, R0, R17, RZ, 0x2 ;  /* 0x0000001100097211 */ /* 0x000fe200078f10ff */
[----:B------:R-:W-:Y:S01]  /*0a00*/  IMAD.SHL.U32 R6, R4, 0x20, RZ ;  /* 0x0000002004067824 */ /* 0x000fe200078e00ff */
[----:B------:R-:W-:Y:S02]  /*0a10*/  LOP3.LUT R4, R5, 0x3fffff0, RZ, 0xc0, !PT ;  /* 0x03fffff005047812 */ /* 0x000fe400078ec0ff */
[----:B------:R-:W-:-:S02]  /*0a20*/  SHF.R.S32.HI R8, RZ, 0x4, R5 ;  /* 0x00000004ff087819 */ /* 0x000fc40000011405 */
[----:B------:R-:W-:Y:S01]  /*0a30*/  LOP3.LUT R7, R6, 0xfffffc00, RZ, 0xc0, !PT ;  /* 0xfffffc0006077812 */ /* 0x000fe200078ec0ff */
[----:B------:R-:W-:Y:S01]  /*0a40*/  IMAD.IADD R6, R17, 0x1, -R4 ;  /* 0x0000000111067824 */ /* 0x000fe200078e0a04 */
[----:B------:R-:W-:Y:S02]  /*0a50*/  LEA.HI R5, R5, R8, RZ, 0x1 ;  /* 0x0000000805057211 */ /* 0x000fe400078f08ff */
[----:B------:R-:W-:Y:S01]  /*0a60*/  LEA.HI R22, R0, R17, RZ, 0x3 ;  /* 0x0000001100167211 */ /* 0x000fe200078f18ff */
[----:B------:R-:W-:Y:S01]  /*0a70*/  IMAD R6, R6, 0x40, R7 ;  /* 0x0000004006067824 */ /* 0x000fe200078e0207 */
[----:B------:R-:W-:Y:S02]  /*0a80*/  LOP3.LUT R5, R5, 0x1ffffffe, RZ, 0xc0, !PT ;  /* 0x1ffffffe05057812 */ /* 0x000fe400078ec0ff */
[----:B------:R-:W-:Y:S01]  /*0a90*/  LOP3.LUT R0, R9, 0xfffffffc, RZ, 0xc0, !PT ;  /* 0xfffffffc09007812 */ /* 0x000fe200078ec0ff */
[----:B------:R-:W-:Y:S01]  /*0aa0*/  IMAD.MOV.U32 R9, RZ, RZ, -0x2 ;  /* 0xfffffffeff097424 */ /* 0x000fe200078e00ff */
[----:B------:R-:W-:Y:S01]  /*0ab0*/  SHF.R.S32.HI R162, RZ, 0x7, R3 ;  /* 0x00000007ffa27819 */ /* 0x000fe20000011403 */
[----:B------:R-:W-:Y:S01]  /*0ac0*/  IMAD.IADD R5, R8, 0x1, -R5 ;  /* 0x0000000108057824 */ /* 0x000fe200078e0a05 */
[----:B------:R-:W-:Y:S01]  /*0ad0*/  LOP3.LUT R12, R22, 0xfffffff8, RZ, 0xc0, !PT ;  /* 0xfffffff8160c7812 */ /* 0x000fe200078ec0ff */
[----:B------:R-:W-:Y:S01]  /*0ae0*/  IMAD.IADD R8, R17, 0x1, -R0 ;  /* 0x0000000111087824 */ /* 0x000fe200078e0a00 */
[----:B------:R-:W-:Y:S01]  /*0af0*/  SHF.R.S32.HI R22, RZ, 0x3, R22 ;  /* 0x00000003ff167819 */ /* 0x000fe20000011416 */
[----:B------:R-:W-:-:S03]  /*0b00*/  IMAD R165, R5, 0x8, R6 ;  /* 0x0000000805a57824 */ /* 0x000fc600078e0206 */
[----:B------:R-:W-:-:S04]  /*0b10*/  LEA.HI R0, R8, R8, RZ, 0x1 ;  /* 0x0000000808007211 */ /* 0x000fc800078f08ff */
[----:B------:R-:W-:-:S05]  /*0b20*/  LOP3.LUT R5, R0, 0x1ffffffe, RZ, 0xc0, !PT ;  /* 0x1ffffffe00057812 */ /* 0x000fca00078ec0ff */
[----:B------:R-:W-:Y:S01]  /*0b30*/  IMAD.IADD R164, R8, 0x1, -R5 ;  /* 0x0000000108a47824 */ /* 0x000fe200078e0a05 */
[----:B--2---:R-:W-:Y:S02]  /*0b40*/  R2UR UR5, R2 ;  /* 0x00000000020572ca */ /* 0x004fe400000e0000 */
[C---:B------:R-:W-:Y:S02]  /*0b50*/  LOP3.LUT R2, R3.reuse, 0xffffff80, RZ, 0xc0, !PT ;  /* 0xffffff8003027812 */ /* 0x040fe400078ec0ff */
[----:B------:R-:W-:Y:S02]  /*0b60*/  LEA.HI R3, R3, R162, RZ, 0x1 ;  /* 0x000000a203037211 */ /* 0x000fe400078f08ff */
[C---:B------:R-:W-:Y:S02]  /*0b70*/  IADD3 R23, R17.reuse, -R2, RZ ;  /* 0x8000000211177210 */ /* 0x040fe40007ffe0ff */
[----:B------:R-:W-:Y:S02]  /*0b80*/  IADD3 R17, R17, -R12, RZ ;  /* 0x8000000c11117210 */ /* 0x000fe40007ffe0ff */
[----:B------:R-:W-:-:S02]  /*0b90*/  SHF.R.S32.HI R2, RZ, 0x1f, R23 ;  /* 0x0000001fff027819 */ /* 0x000fc40000011417 */
[----:B------:R-:W-:Y:S01]  /*0ba0*/  LOP3.LUT R3, R3, 0x3fffffe, RZ, 0xc0, !PT ;  /* 0x03fffffe03037812 */ /* 0x000fe200078ec0ff */
[----:B------:R-:W-:Y:S01]  /*0bb0*/  ULOP3.LUT UR5, UR5, 0x1, URZ, 0xfc, !UPT ;  /* 0x0000000105057892 */ /* 0x000fe2000f8efc3f */
[CC--:B------:R-:W-:Y:S02]  /*0bc0*/  LEA.HI R4, R2.reuse, R23.reuse, RZ, 0x2 ;  /* 0x0000001702047211 */ /* 0x0c0fe400078f10ff */
[----:B------:R-:W-:Y:S01]  /*0bd0*/  LEA.HI R2, R2, R23, RZ, 0x5 ;  /* 0x0000001702027211 */ /* 0x000fe200078f28ff */
[----:B------:R-:W-:Y:S01]  /*0be0*/  IMAD.IADD R3, R162, 0x1, -R3 ;  /* 0x00000001a2037824 */ /* 0x000fe200078e0a03 */
[--C-:B------:R-:W-:Y:S01]  /*0bf0*/  SHF.R.S32.HI R7, RZ, 0x2, R4.reuse ;  /* 0x00000002ff077819 */ /* 0x100fe20000011404 */
[----:B------:R-:W-:Y:S01]  /*0c00*/  IMAD.U32 R167, RZ, RZ, UR5 ;  /* 0x00000005ffa77e24 */ /* 0x000fe2000f8e00ff */
[----:B------:R-:W-:Y:S02]  /*0c10*/  SHF.R.S32.HI R10, RZ, 0x1f, R4 ;  /* 0x0000001fff0a7819 */ /* 0x000fe40000011404 */
[----:B------:R-:W-:-:S02]  /*0c20*/  SHF.R.S32.HI R2, RZ, 0x5, R2 ;  /* 0x00000005ff027819 */ /* 0x000fc40000011402 */
[----:B------:R-:W-:Y:S02]  /*0c30*/  LEA.HI R10, R10, R7, RZ, 0x3 ;  /* 0x000000070a0a7211 */ /* 0x000fe400078f18ff */
[----:B------:R-:W-:Y:S02]  /*0c40*/  LOP3.LUT R4, R4, 0x7ffffffc, RZ, 0xc0, !PT ;  /* 0x7ffffffc04047812 */ /* 0x000fe400078ec0ff */
[----:B------:R-:W-:-:S03]  /*0c50*/  LOP3.LUT R10, R10, 0xfffffff8, RZ, 0xc0, !PT ;  /* 0xfffffff80a0a7812 */ /* 0x000fc600078ec0ff */
[----:B------:R-:W-:Y:S02]  /*0c60*/  IMAD.IADD R4, R23, 0x1, -R4 ;  /* 0x0000000117047824 */ /* 0x000fe400078e0a04 */
[----:B------:R-:W-:Y:S02]  /*0c70*/  IMAD.IADD R7, R7, 0x1, -R10 ;  /* 0x0000000107077824 */ /* 0x000fe400078e0a0a */
[----:B------:R-:W-:-:S03]  /*0c80*/  IMAD R166, R4, R9, 0x60 ;  /* 0x0000006004a67424 */ /* 0x000fc600078e0209 */
[----:B------:R-:W-:Y:S01]  /*0c90*/  LEA R0, R2, R7, 0x4 ;  /* 0x0000000702007211 */ /* 0x000fe200078e20ff */
[----:B------:R-:W-:-:S04]  /*0ca0*/  IMAD.SHL.U32 R2, R17, 0x8, RZ ;  /* 0x0000000811027824 */ /* 0x000fc800078e00ff */
[----:B------:R-:W-:Y:S01]  /*0cb0*/  IMAD R163, R3, 0x40, R0 ;  /* 0x0000004003a37824 */ /* 0x000fe200078e0200 */
[----:B------:R-:W-:-:S03]  /*0cc0*/  IADD3 R16, R2, 0x40, RZ ;  /* 0x0000004002107810 */ /* 0x000fc60007ffe0ff */
[----:B------:R-:W-:Y:S01]  /*0cd0*/  IMAD R164, R164, 0x8, R163 ;  /* 0x00000008a4a47824 */ /* 0x000fe200078e02a3 */
[----:B------:R-:W-:-:S07]  /*0ce0*/  SHF.R.S32.HI R168, RZ, 0x1f, R16 ;  /* 0x0000001fffa87819 */ /* 0x000fce0000011410 */
.L_x_39:
[----:B0-----:R-:W0:Y:S01]  /*0cf0*/  SHFL.IDX PT, R0, R162, RZ, 0x1f ;  /* 0x00001fffa2007589 */ /* 0x001e2200000e0000 */
[----:B------:R-:W1:Y:S01]  /*0d00*/  S2UR UR40, SR_CgaCtaId ;  /* 0x00000000002879c3 */ /* 0x000e620000008800 */
[----:B------:R-:W-:Y:S01]  /*0d10*/  ULDC UR4, c[0x0][0xc38] ;  /* 0x00030e0000047ab9 */ /* 0x000fe20000000800 */
[----:B------:R-:W-:Y:S01]  /*0d20*/  ULDC.64 UR8, c[0x0][0x418] ;  /* 0x0001060000087ab9 */ /* 0x000fe20000000a00 */
[----:B------:R-:W-:Y:S01]  /*0d30*/  R2UR UR13, R18 ;  /* 0x00000000120d72ca */ /* 0x000fe200000e0000 */
[----:B------:R-:W-:Y:S02]  /*0d40*/  UISETP.NE.AND UP1, UPT, UR4, 0x1, UPT ;  /* 0x000000010400788c */ /* 0x000fe4000bf25270 */
[----:B------:R-:W-:Y:S02]  /*0d50*/  UISETP.NE.U32.AND UP0, UPT, UR8, URZ, UPT ;  /* 0x0000003f0800728c */ /* 0x000fe4000bf05070 */
[----:B--2---:R-:W2:Y:S01]  /*0d60*/  LDC R73, c[0x0][0x2f0] ;  /* 0x0000bc00ff497b82 */ /* 0x004ea20000000800 */
[----:B------:R-:W-:Y:S01]  /*0d70*/  UMOV UR41, 0x400 ;  /* 0x0000040000297882 */ /* 0x000fe20000000000 */
[----:B------:R-:W-:Y:S01]  /*0d80*/  UISETP.NE.AND.EX UP0, UPT, UR9, URZ, UPT, UP0 ;  /* 0x0000003f0900728c */ /* 0x000fe2000bf05300 */
[----:B------:R-:W-:Y:S01]  /*0d90*/  ULDC UR4, c[0x0][0xc44] ;  /* 0x0003110000047ab9 */ /* 0x000fe20000000800 */
[----:B------:R-:W-:Y:S01]  /*0da0*/  ULDC UR6, c[0x0][0x424] ;  /* 0x0001090000067ab9 */ /* 0x000fe20000000800 */
[----:B------:R-:W-:-:S02]  /*0db0*/  UISETP.NE.AND UP2, UPT, UR4, 0x1, UPT ;  /* 0x000000010400788c */ /* 0x000fc4000bf45270 */
[----:B------:R-:W-:Y:S01]  /*0dc0*/  USEL UR6, UR6, 0x1, UP0 ;  /* 0x0000000106067887 */ /* 0x000fe20008000000 */
[----:B------:R-:W-:Y:S01]  /*0dd0*/  @UP1 ULDC UR4, c[0x0][0xc3c] ;  /* 0x00030f0000041ab9 */ /* 0x000fe20000000800 */
[----:B------:R-:W-:Y:S01]  /*0de0*/  @UP1 ULDC UR12, c[0x0][0xc40] ;  /* 0x00031000000c1ab9 */ /* 0x000fe20000000800 */
[----:B------:R-:W-:Y:S02]  /*0df0*/  UIMAD.WIDE.U32 UR4, UR13, UR4, URZ ;  /* 0x000000040d0472a5 */ /* 0x000fe4000f8e003f */
[----:B------:R-:W-:Y:S01]  /*0e00*/  UMOV UR14, UR13 ;  /* 0x0000000d000e7c82 */ /* 0x000fe20008000000 */
[----:B0-----:R-:W-:Y:S01]  /*0e10*/  R2UR UR7, R0 ;  /* 0x00000000000772ca */ /* 0x001fe200000e0000 */
[----:B-1----:R-:W-:Y:S02]  /*0e20*/  ULEA UR41, UR40, UR41, 0x18 ;  /* 0x0000002928297291 */ /* 0x002fe4000f8ec03f */
[----:B------:R-:W-:Y:S02]  /*0e30*/  @UP1 USHF.R.U32.HI UR14, URZ, UR12, UR5 ;  /* 0x0000000c3f0e1299 */ /* 0x000fe40008011605 */
[----:B------:R-:W-:Y:S01]  /*0e40*/  UIADD3 UR9, UR41, 0xc400, URZ ;  /* 0x0000c40029097890 */ /* 0x000fe2000fffe03f */
[----:B------:R-:W-:-:S03]  /*0e50*/  @UP2 ULDC.64 UR10, c[0x0][0xc48] ;  /* 0x00031200000a2ab9 */ /* 0x000fc60000000a00 */
[----:B------:R-:W-:Y:S01]  /*0e60*/  ULOP3.LUT UP0, URZ, UR9, 0x1bf, URZ, 0xc0, !UPT ;  /* 0x000001bf093f7892 */ /* 0x000fe2000f80c03f */
[----:B--2---:R-:W-:Y:S01]  /*0e70*/  IMAD R73, R73, UR6, RZ ;  /* 0x0000000649497c24 */ /* 0x004fe2000f8e02ff */
[----:B------:R-:W-:Y:S02]  /*0e80*/  UIMAD.WIDE.U32 UR4, UR14, UR10, URZ ;  /* 0x0000000a0e0472a5 */ /* 0x000fe4000f8e003f */
[----:B------:R-:W-:Y:S01]  /*0e90*/  IMAD.U32 R161, RZ, RZ, UR14 ;  /* 0x0000000effa17e24 */ /* 0x000fe2000f8e00ff */
[----:B------:R-:W-:Y:S01]  /*0ea0*/  ULEA.HI UR8, UR7, UR7, URZ, 0x1 ;  /* 0x0000000707087291 */ /* 0x000fe2000f8f083f */
[----:B------:R-:W-:Y:S01]  /*0eb0*/  PLOP3.LUT P0, PT, PT, PT, UP0, 0x80, 0x0 ;  /* 0x000000000000781c */ /* 0x000fe20003f0f008 */
[----:B------:R-:W-:Y:S02]  /*0ec0*/  UMOV UR61, UR14 ;  /* 0x0000000e003d7c82 */ /* 0x000fe40008000000 */
[----:B------:R-:W-:Y:S01]  /*0ed0*/  ULOP3.LUT UR8, UR8, 0x1e, URZ, 0xc0, !UPT ;  /* 0x0000001e08087892 */ /* 0x000fe2000f8ec03f */
[----:B------:R-:W-:Y:S01]  /*0ee0*/  IADD3 R0, R73, 0x5f, RZ ;  /* 0x0000005f49007810 */ /* 0x000fe20007ffe0ff */
[----:B------:R-:W-:Y:S01]  /*0ef0*/  UMOV UR4, UR13 ;  /* 0x0000000d00047c82 */ /* 0x000fe20008000000 */
[----:B------:R-:W-:Y:S01]  /*0f00*/  @UP2 USHF.R.U32.HI UR61, URZ, UR11, UR5 ;  /* 0x0000000b3f3d2299 */ /* 0x000fe20008011605 */
[----:B------:R-:W-:Y:S01]  /*0f10*/  IMAD.U32 R160, RZ, RZ, UR4 ;  /* 0x00000004ffa07e24 */ /* 0x000fe2000f8e00ff */
[----:B------:R-:W-:Y:S01]  /*0f20*/  UIADD3 UR8, UR7, -UR8, URZ ;  /* 0x8000000807087290 */ /* 0x000fe2000fffe03f */
[----:B------:R-:W-:-:S03]  /*0f30*/  IMAD.HI R0, R0, 0x2aaaaaab, RZ ;  /* 0x2aaaaaab00007827 */ /* 0x000fc600078e02ff */
[----:B------:R-:W-:Y:S02]  /*0f40*/  ULEA UR8, UR8, UR9, 0xd ;  /* 0x0000000908087291 */ /* 0x000fe4000f8e683f */
[----:B------:R-:W-:Y:S02]  /*0f50*/  SHF.R.U32.HI R3, RZ, 0x1f, R0 ;  /* 0x0000001fff037819 */ /* 0x000fe40000011600 */
[----:B------:R-:W-:Y:S02]  /*0f60*/  USHF.R.U32.HI UR8, URZ, 0x4, UR8 ;  /* 0x000000043f087899 */ /* 0x000fe40008011608 */
[----:B------:R-:W-:Y:S02]  /*0f70*/  LEA.HI.SX32 R88, R0, R3, 0x1c ;  /* 0x0000000300587211 */ /* 0x000fe400078fe2ff */
[----:B------:R-:W-:Y:S01]  /*0f80*/  ULOP3.LUT UR42, UR8, 0x3fff, URZ, 0xc0, !UPT ;  /* 0x00003fff082a7892 */ /* 0x000fe2000f8ec03f */
[----:B---345:R-:W-:Y:S11]  /*0f90*/  @!P0 BRA `(.L_x_7) ;  /* 0x0000000000408947 */ /* 0x038ff60003800000 */
[----:B------:R-:W-:Y:S01]  /*0fa0*/  MOV R0, 0x0 ;  /* 0x0000000000007802 */ /* 0x000fe20000000f00 */
[----:B------:R-:W-:Y:S01]  /*0fb0*/  ULDC.64 UR4, c[0x4][0x90] ;  /* 0x0100240000047ab9 */ /* 0x000fe20000000a00 */
[----:B------:R-:W-:Y:S01]  /*0fc0*/  ULDC.64 UR6, c[0x4][0x30] ;  /* 0x01000c0000067ab9 */ /* 0x000fe20000000a00 */
[----:B------:R-:W-:Y:S01]  /*0fd0*/  IMAD.U32 R4, RZ, RZ, UR4 ;  /* 0x00000004ff047e24 */ /* 0x000fe2000f8e00ff */
[----:B------:R0:W1:Y:S01]  /*0fe0*/  LDC.64 R14, c[0x4][R0] ;  /* 0x01000000000e7b82 */ /* 0x0000620000000a00 */
[----:B------:R-:W-:Y:S01]  /*0ff0*/  IMAD.U32 R5, RZ, RZ, UR5 ;  /* 0x00000005ff057e24 */ /* 0x000fe2000f8e00ff */
[----:B------:R-:W-:Y:S01]  /*1000*/  ULDC.64 UR4, c[0x4][0x98] ;  /* 0x0100260000047ab9 */ /* 0x000fe20000000a00 */
[----:B------:R-:W-:Y:S01]  /*1010*/  IMAD.U32 R10, RZ, RZ, UR6 ;  /* 0x00000006ff0a7e24 */ /* 0x000fe2000f8e00ff */
[----:B------:R-:W-:Y:S01]  /*1020*/  MOV R6, UR4 ;  /* 0x0000000400067c02 */ /* 0x000fe20008000f00 */
[----:B------:R-:W-:Y:S01]  /*1030*/  IMAD.U32 R7, RZ, RZ, UR5 ;  /* 0x00000005ff077e24 */ /* 0x000fe2000f8e00ff */
[----:B------:R-:W-:Y:S01]  /*1040*/  MOV R12, 0x1 ;  /* 0x00000001000c7802 */ /* 0x000fe20000000f00 */
[----:B------:R-:W-:-:S02]  /*1050*/  IMAD.U32 R11, RZ, RZ, UR7 ;  /* 0x00000007ff0b7e24 */ /* 0x000fc4000f8e00ff */
[----:B------:R-:W-:Y:S02]  /*1060*/  IMAD.MOV.U32 R8, RZ, RZ, 0x70 ;  /* 0x00000070ff087424 */ /* 0x000fe400078e00ff */
[----:B0-----:R-:W-:-:S07]  /*1070*/  IMAD.MOV.U32 R13, RZ, RZ, RZ ;  /* 0x000000ffff0d7224 */ /* 0x001fce00078e00ff */
[----:B------:R-:W-:-:S07]  /*1080*/  LEPC R20, `(.L_x_7) ;  /* 0x000000001014794e */ /* 0x000fce0000000000 */
[----:B-1----:R-:W-:Y:S05]  /*1090*/  CALL.ABS.NOINC R14 ;  /* 0x000000000e007343 */ /* 0x002fea0003c00000 */
.L_x_7:
[----:B------:R-:W-:Y:S02]  /*10a0*/  LOP3.LUT R0, R19, 0x1, RZ, 0xc0, !PT ;  /* 0x0000000113007812 */ /* 0x000fe400078ec0ff */
[----:B------:R-:W-:Y:S02]  /*10b0*/  R2UR UR4, R167 ;  /* 0x00000000a70472ca */ /* 0x000fe400000e0000 */
[----:B------:R-:W-:-:S04]  /*10c0*/  SHF.L.U32 R0, R0, 0x1f, RZ ;  /* 0x0000001f00007819 */ /* 0x000fc800000006ff */
[----:B------:R-:W0:Y:S07]  /*10d0*/  SYNCS.PHASECHK.TRANS64.TRYWAIT P1, [UR41+0x2a800], R0 ;  /* 0x02a80000ff0075a7 */ /* 0x000e2e0008020169 */
[----:B------:R-:W-:-:S05]  /*10e0*/  IMAD.U32 R3, RZ, RZ, UR4 ;  /* 0x00000004ff037e24 */ /* 0x000fca000f8e00ff */
[----:B------:R-:W-:Y:S01]  /*10f0*/  ISETP.NE.AND P0, PT, R3, 0x3, PT ;  /* 0x000000030300780c */ /* 0x000fe20003f05270 */
[----:B0-----:R-:W-:-:S12]  /*1100*/  @!P1 BRA `(.L_x_8) ;  /* 0x0000009400749947 */ /* 0x001fd80003800000 */
.L_x_89:
[----:B------:R-:W-:Y:S05]  /*1110*/  @!P0 BRA `(.L_x_9) ;  /* 0x0000000000048947 */ /* 0x000fea0003800000 */
[----:B------:R-:W-:Y:S01]  /*1120*/  BPT.TRAP 0x1 ;  /* 0x000000040000795c */ /* 0x000fe20000300000 */
.L_x_9:
[----:B------:R-:W-:Y:S02]  /*1130*/  IMAD.U32 R4, RZ, RZ, UR38 ;  /* 0x00000026ff047e24 */ /* 0x000fe4000f8e00ff */
[----:B0-----:R-:W-:-:S03]  /*1140*/  IMAD.U32 R3, RZ, RZ, UR39 ;  /* 0x00000027ff037e24 */ /* 0x001fc6000f8e00ff */
[----:B------:R-:W-:Y:S02]  /*1150*/  LEA R4, R4, UR41, 0x3 ;  /* 0x0000002904047c11 */ /* 0x000fe4000f8e18ff */
[----:B------:R-:W-:-:S04]  /*1160*/  SHF.L.U32 R3, R3, 0x1f, RZ ;  /* 0x0000001f03037819 */ /* 0x000fc800000006ff */
[----:B------:R0:W1:Y:S01]  /*1170*/  SYNCS.PHASECHK.TRANS64.TRYWAIT P1, [R4+URZ+0x2a830], R3 ;  /* 0x02a83003040075a7 */ /* 0x000062000802017f */
[----:B------:R-:W-:Y:S05]  /*1180*/  @!P0 BRA `(.L_x_10) ;  /* 0x0000000000048947 */ /* 0x000fea0003800000 */
[----:B------:R-:W-:Y:S01]  /*1190*/  BPT.TRAP 0x1 ;  /* 0x000000040000795c */ /* 0x000fe20000300000 */
.L_x_10:
[----:B------:R-:W-:Y:S01]  /*11a0*/  MOV R87, RZ ;  /* 0x000000ff00577202 */ /* 0x000fe20000000f00 */
[----:B-1----:R-:W-:Y:S06]  /*11b0*/  @P1 BRA `(.L_x_11) ;  /* 0x0000000000081947 */ /* 0x002fec0003800000 */
[----:B------:R-:W1:Y:S02]  /*11c0*/  SYNCS.PHASECHK.TRANS64.TRYWAIT P1, [R4+URZ+0x2a830], R3 ;  /* 0x02a83003040075a7 */ /* 0x000e64000802017f */
[----:B-1----:R-:W-:Y:S05]  /*11d0*/  @!P1 BRA `(.L_x_12) ;  /* 0x0000009400589947 */ /* 0x002fea0003800000 */
.L_x_11:
[----:B------:R-:W-:Y:S05]  /*11e0*/  WARPSYNC.ALL ;  /* 0x0000000000007948 */ /* 0x000fea0003800000 */
[----:B------:R-:W-:Y:S01]  /*11f0*/  UIADD3 UR41, UR41, 0x18400, URZ ;  /* 0x0001840029297890 */ /* 0x000fe2000fffe03f */
[----:B------:R-:W-:Y:S01]  /*1200*/  WARPGROUP.ARRIVE ;  /* 0x00000000000079c5 */ /* 0x000fe20000000000 */
[----:B------:R-:W-:Y:S02]  /*1210*/  ULOP3.LUT UR4, UR42, 0x10000, URZ, 0xfc, !UPT ;  /* 0x000100002a047892 */ /* 0x000fe4000f8efc3f */
[----:B------:R-:W-:Y:S01]  /*1220*/  USHF.R.U32.HI UR41, URZ, 0x4, UR41 ;  /* 0x000000043f297899 */ /* 0x000fe20008011629 */
[----:B------:R-:W-:Y:S01]  /*1230*/  UMOV UR9, 0x40000040 ;  /* 0x4000004000097882 */ /* 0x000fe20000000000 */
[----:B------:R-:W-:-:S02]  /*1240*/  UMOV UR11, 0x40000040 ;  /* 0x40000040000b7882 */ /* 0x000fc40000000000 */
[----:B------:R-:W-:Y:S01]  /*1250*/  ULOP3.LUT UR41, UR41, 0x3fff, URZ, 0xc0, !UPT ;  /* 0x00003fff29297892 */ /* 0x000fe2000f8ec03f */
[----:B------:R-:W-:Y:S01]  /*1260*/  IMAD.U32 R7, RZ, RZ, UR9 ;  /* 0x00000009ff077e24 */ /* 0x000fe2000f8e00ff */
[----:B------:R-:W-:Y:S01]  /*1270*/  UMOV UR8, UR4 ;  /* 0x0000000400087c82 */ /* 0x000fe20008000000 */
[----:B------:R-:W-:Y:S01]  /*1280*/  UIADD3 UR56, UR4, 0x2, URZ ;  /* 0x0000000204387890 */ /* 0x000fe2000fffe03f */
[----:B------:R-:W-:Y:S01]  /*1290*/  IMAD.U32 R6, RZ, RZ, UR8 ;  /* 0x00000008ff067e24 */ /* 0x000fe2000f8e00ff */
[----:B------:R-:W-:Y:S01]  /*12a0*/  ULOP3.LUT UR60, UR41, 0x10000, URZ, 0xfc, !UPT ;  /* 0x00010000293c7892 */ /* 0x000fe2000f8efc3f */
[----:B------:R-:W-:Y:S01]  /*12b0*/  UMOV UR57, 0x40000040 ;  /* 0x4000004000397882 */ /* 0x000fe20000000000 */
[----:B------:R-:W-:Y:S02]  /*12c0*/  UMOV UR59, 0x40000040 ;  /* 0x40000040003b7882 */ /* 0x000fe40000000000 */
[----:B------:R-:W-:Y:S02]  /*12d0*/  UIMAD UR5, UR38, 0x900, UR60 ;  /* 0x00000900260578a4 */ /* 0x000fe4000f8e023c */
[----:B------:R-:W-:-:S02]  /*12e0*/  UIADD3 UR52, UR4, 0x4, URZ ;  /* 0x0000000404347890 */ /* 0x000fc4000fffe03f */
[----:B------:R-:W-:Y:S02]  /*12f0*/  UIADD3 UR58, UR5, 0x2, URZ ;  /* 0x00000002053a7890 */ /* 0x000fe4000fffe03f */
[----:B------:R-:W-:Y:S02]  /*1300*/  UIADD3 UR54, UR5, 0x4, URZ ;  /* 0x0000000405367890 */ /* 0x000fe4000fffe03f */
[----:B------:R-:W-:Y:S01]  /*1310*/  UMOV UR10, UR5 ;  /* 0x00000005000a7c82 */ /* 0x000fe20008000000 */
[----:B------:R-:W-:Y:S01]  /*1320*/  UMOV UR53, 0x40000040 ;  /* 0x4000004000357882 */ /* 0x000fe20000000000 */
[----:B------:R-:W-:Y:S01]  /*1330*/  HGMMA.64x96x16.F32 R24, gdesc[UR8], RZ, !UPT, gsb0 ;  /* 0x01600000081879f0 */ /* 0x000fe2000c0008ff */
[----:B------:R-:W-:Y:S01]  /*1340*/  UMOV UR55, 0x40000040 ;  /* 0x4000004000377882 */ /* 0x000fe20000000000 */
[----:B------:R-:W-:Y:S02]  /*1350*/  UIADD3 UR48, UR4, 0x6, URZ ;  /* 0x0000000604307890 */ /* 0x000fe4000fffe03f */
[----:B------:R-:W-:Y:S01]  /*1360*/  UIADD3 UR50, UR5, 0x6, URZ ;  /* 0x0000000605327890 */ /* 0x000fe2000fffe03f */
[----:B------:R-:W-:Y:S01]  /*1370*/  UMOV UR49, 0x40000040 ;  /* 0x4000004000317882 */ /* 0x000fe20000000000 */
[----:B------:R-:W-:Y:S01]  /*1380*/  UMOV UR51, 0x40000040 ;  /* 0x4000004000337882 */ /* 0x000fe20000000000 */
[----:B------:R-:W-:-:S02]  /*1390*/  UIADD3 UR8, UR4, 0x400, URZ ;  /* 0x0000040004087890 */ /* 0x000fc4000fffe03f */
[----:B------:R-:W-:Y:S01]  /*13a0*/  UIADD3 UR10, UR5, 0x300, URZ ;  /* 0x00000300050a7890 */ /* 0x000fe2000fffe03f */
[----:B------:R-:W-:Y:S01]  /*13b0*/  UMOV UR9, 0x40000040 ;  /* 0x4000004000097882 */ /* 0x000fe20000000000 */
[----:B------:R-:W-:Y:S01]  /*13c0*/  UMOV UR11, 0x40000040 ;  /* 0x40000040000b7882 */ /* 0x000fe20000000000 */
[----:B------:R-:W-:Y:S02]  /*13d0*/  UIADD3 UR12, UR4, 0x402, URZ ;  /* 0x00000402040c7890 */ /* 0x000fe4000fffe03f */
[----:B------:R-:W-:Y:S01]  /*13e0*/  UIADD3 UR14, UR5, 0x302, URZ ;  /* 0x00000302050e7890 */ /* 0x000fe2000fffe03f */
[----:B------:R-:W-:Y:S01]  /*13f0*/  UMOV UR13, 0x40000040 ;  /* 0x40000040000d7882 */ /* 0x000fe20000000000 */
        /* <DEDUP_REMOVED lines=25> */
[----:B------:R-:W-:Y:S02]  /*1590*/  WARPGROUP.DEPBAR.LE gsb0, 0x0 ;  /* 0x00008000000079c5 */ /* 0x000fe40000010000 */
[----:B------:R-:W-:-:S06]  /*15a0*/  WARPGROUP.ARRIVE ;  /* 0x00000000000079c5 */ /* 0x000fcc0000000000 */
[----:B------:R-:W-:Y:S03]  /*15b0*/  HGMMA.64x96x16.F32 R24, gdesc[UR56], R24, gsb0 ;  /* 0x01600000381879f0 */ /* 0x000fe60008000818 */
        /* <DEDUP_REMOVED lines=31> */
[----:B------:R-:W-:Y:S05]  /*17b0*/  @!P0 BRA `(.L_x_13) ;  /* 0x0000000000048947 */ /* 0x000fea0003800000 */
[----:B------:R-:W-:Y:S01]  /*17c0*/  BPT.TRAP 0x1 ;  /* 0x000000040000795c */ /* 0x000fe20000300000 */
.L_x_13:
[----:B01----:R-:W-:Y:S01]  /*17d0*/  IMAD.IADD R3, R166, 0x1, R73 ;  /* 0x00000001a6037824 */ /* 0x003fe200078e0249 */
[----:B------:R-:W-:Y:S01]  /*17e0*/  ULDC UR4, c[0x0][0x988] ;  /* 0x0002620000047ab9 */ /* 0x000fe20000000800 */
[----:B------:R-:W-:Y:S01]  /*17f0*/  P2R R20, PR, RZ, 0x1 ;  /* 0x00000001ff147803 */ /* 0x000fe20000000000 */
[----:B------:R-:W-:Y:S01]  /*1800*/  IMAD.MOV.U32 R86, RZ, RZ, R87 ;  /* 0x000000ffff567224 */ /* 0x000fe200078e0057 */
[----:B------:R-:W-:Y:S01]  /*1810*/  MOV R78, R87 ;  /* 0x00000057004e7202 */ /* 0x000fe20000000f00 */
[----:B------:R-:W-:Y:S02]  /*1820*/  IMAD R3, R88, -0x60, R3 ;  /* 0xffffffa058037824 */ /* 0x000fe400078e0203 */
[--C-:B------:R-:W-:Y:S02]  /*1830*/  IMAD.MOV.U32 R84, RZ, RZ, R87.reuse ;  /* 0x000000ffff547224 */ /* 0x100fe400078e0057 */
[--C-:B------:R-:W-:Y:S01]  /*1840*/  IMAD.MOV.U32 R82, RZ, RZ, R87.reuse ;  /* 0x000000ffff527224 */ /* 0x100fe200078e0057 */
[C---:B------:R-:W-:Y:S01]  /*1850*/  ISETP.GT.AND P6, PT, R3.reuse, RZ, PT ;  /* 0x000000ff0300720c */ /* 0x040fe20003fc4270 */
[--C-:B------:R-:W-:Y:S01]  /*1860*/  IMAD.MOV.U32 R80, RZ, RZ, R87.reuse ;  /* 0x000000ffff507224 */ /* 0x100fe200078e0057 */
[C---:B------:R-:W-:Y:S01]  /*1870*/  ISETP.GT.AND P5, PT, R3.reuse, 0x1, PT ;  /* 0x000000010300780c */ /* 0x040fe20003fa4270 */
[--C-:B------:R-:W-:Y:S01]  /*1880*/  IMAD.MOV.U32 R76, RZ, RZ, R87.reuse ;  /* 0x000000ffff4c7224 */ /* 0x100fe200078e0057 */
[----:B------:R-:W-:Y:S01]  /*1890*/  ISETP.GT.AND P4, PT, R3, 0x8, PT ;  /* 0x000000080300780c */ /* 0x000fe20003f84270 */
[--C-:B------:R-:W-:Y:S01]  /*18a0*/  IMAD.MOV.U32 R74, RZ, RZ, R87.reuse ;  /* 0x000000ffff4a7224 */ /* 0x100fe200078e0057 */
[----:B------:R-:W-:Y:S01]  /*18b0*/  FSEL R5, R24, -INF , P6 ;  /* 0xff80000018057808 */ /* 0x000fe20003000000 */
[----:B------:R-:W-:Y:S01]  /*18c0*/  IMAD.MOV.U32 R72, RZ, RZ, R87 ;  /* 0x000000ffff487224 */ /* 0x000fe200078e0057 */
[----:B------:R-:W-:-:S02]  /*18d0*/  FSEL R25, R25, -INF , P5 ;  /* 0xff80000019197808 */ /* 0x000fc40002800000 */
[----:B------:R-:W-:Y:S02]  /*18e0*/  ISETP.GT.AND P3, PT, R3, 0x9, PT ;  /* 0x000000090300780c */ /* 0x000fe40003f64270 */
[----:B------:R-:W-:Y:S02]  /*18f0*/  FSEL R13, R28, -INF , P4 ;  /* 0xff8000001c0d7808 */ /* 0x000fe40002000000 */
[----:B------:R-:W-:Y:S02]  /*1900*/  FMNMX.FTZ R0, R5, R25, !PT ;  /* 0x0000001905007209 */ /* 0x000fe40007810000 */
[----:B------:R-:W-:Y:S02]  /*1910*/  ISETP.GT.AND P2, PT, R3, 0x10, PT ;  /* 0x000000100300780c */ /* 0x000fe40003f44270 */
[----:B------:R-:W-:Y:S02]  /*1920*/  FSEL R29, R29, -INF , P3 ;  /* 0xff8000001d1d7808 */ /* 0x000fe40001800000 */
[----:B------:R-:W-:-:S02]  /*1930*/  FMNMX.FTZ R0, R13, R0, !PT ;  /* 0x000000000d007209 */ /* 0x000fc40007810000 */
[----:B------:R-:W-:Y:S02]  /*1940*/  ISETP.GT.AND P1, PT, R3, 0x11, PT ;  /* 0x000000110300780c */ /* 0x000fe40003f24270 */
[----:B------:R-:W-:Y:S02]  /*1950*/  FSEL R21, R32, -INF , P2 ;  /* 0xff80000020157808 */ /* 0x000fe40001000000 */
[----:B------:R-:W-:Y:S02]  /*1960*/  FMNMX.FTZ R0, R29, R0, !PT ;  /* 0x000000001d007209 */ /* 0x000fe40007810000 */
[----:B------:R-:W-:Y:S02]  /*1970*/  FSEL R9, R26, -INF , P6 ;  /* 0xff8000001a097808 */ /* 0x000fe40003000000 */
[----:B------:R-:W-:Y:S02]  /*1980*/  ISETP.GT.AND P6, PT, R3, 0x18, PT ;  /* 0x000000180300780c */ /* 0x000fe40003fc4270 */
[----:B------:R-:W-:-:S02]  /*1990*/  FSEL R33, R33, -INF , P1 ;  /* 0xff80000021217808 */ /* 0x000fc40000800000 */
[----:B------:R-:W-:Y:S02]  /*19a0*/  FMNMX.FTZ R0, R21, R0, !PT ;  /* 0x0000000015007209 */ /* 0x000fe40007810000 */
[----:B------:R-:W-:Y:S02]  /*19b0*/  FSEL R27, R27, -INF , P5 ;  /* 0xff8000001b1b7808 */ /* 0x000fe40002800000 */
[----:B------:R-:W-:Y:S02]  /*19c0*/  ISETP.GT.AND P5, PT, R3, 0x19, PT ;  /* 0x000000190300780c */ /* 0x000fe40003fa4270 */
[----:B------:R-:W-:Y:S02]  /*19d0*/  FSEL R75, R36, -INF , P6 ;  /* 0xff800000244b7808 */ /* 0x000fe40003000000 */
[----:B------:R-:W-:Y:S02]  /*19e0*/  FMNMX.FTZ R0, R33, R0, !PT ;  /* 0x0000000021007209 */ /* 0x000fe40007810000 */
[----:B------:R-:W-:-:S02]  /*19f0*/  FSEL R11, R30, -INF , P4 ;  /* 0xff8000001e0b7808 */ /* 0x000fc40002000000 */
        /* <DEDUP_REMOVED lines=23> */
[----:B------:R-:W-:Y:S01]  /*1b70*/  FSEL R41, R42, -INF , P4 ;  /* 0xff8000002a297808 */ /* 0x000fe20002000000 */
[----:B------:R-:W-:Y:S01]  /*1b80*/  IMAD.MOV.U32 R42, RZ, RZ, R87 ;  /* 0x000000ffff2a7224 */ /* 0x000fe200078e0057 */
[----:B------:R-:W-:-:S02]  /*1b90*/  ISETP.GT.AND P4, PT, R3, 0x38, PT ;  /* 0x000000380300780c */ /* 0x000fc40003f84270 */
[----:B------:R-:W-:Y:S02]  /*1ba0*/  FSEL R91, R49, -INF , P5 ;  /* 0xff800000315b7808 */ /* 0x000fe40002800000 */
[----:B------:R-:W-:Y:S02]  /*1bb0*/  FMNMX.FTZ R0, R89, R0, !PT ;  /* 0x0000000059007209 */ /* 0x000fe40007810000 */
[----:B------:R-:W-:Y:S02]  /*1bc0*/  FSEL R43, R43, -INF , P3 ;  /* 0xff8000002b2b7808 */ /* 0x000fe40001800000 */
[----:B------:R-:W-:Y:S02]  /*1bd0*/  ISETP.GT.AND P3, PT, R3, 0x39, PT ;  /* 0x000000390300780c */ /* 0x000fe40003f64270 */
[----:B------:R-:W-:Y:S01]  /*1be0*/  FSEL R93, R52, -INF , P4 ;  /* 0xff800000345d7808 */ /* 0x000fe20002000000 */
[----:B------:R-:W-:Y:S01]  /*1bf0*/  IMAD.MOV.U32 R52, RZ, RZ, R87 ;  /* 0x000000ffff347224 */ /* 0x000fe200078e0057 */
[----:B------:R-:W-:-:S02]  /*1c00*/  FMNMX.FTZ R0, R91, R0, !PT ;  /* 0x000000005b007209 */ /* 0x000fc40007810000 */
[----:B------:R-:W-:Y:S01]  /*1c10*/  FSEL R45, R46, -INF , P2 ;  /* 0xff8000002e2d7808 */ /* 0x000fe20001000000 */
[----:B------:R-:W-:Y:S01]  /*1c20*/  IMAD.MOV.U32 R46, RZ, RZ, R87 ;  /* 0x000000ffff2e7224 */ /* 0x000fe200078e0057 */
[----:B------:R-:W-:Y:S02]  /*1c30*/  ISETP.GT.AND P2, PT, R3, 0x40, PT ;  /* 0x000000400300780c */ /* 0x000fe40003f44270 */
[----:B------:R-:W-:Y:S02]  /*1c40*/  FSEL R95, R53, -INF , P3 ;  /* 0xff800000355f7808 */ /* 0x000fe40001800000 */
[----:B------:R-:W-:Y:S02]  /*1c50*/  FMNMX.FTZ R0, R93, R0, !PT ;  /* 0x000000005d007209 */ /* 0x000fe40007810000 */
[----:B------:R-:W-:Y:S02]  /*1c60*/  FSEL R47, R47, -INF , P1 ;  /* 0xff8000002f2f7808 */ /* 0x000fe40000800000 */
[----:B------:R-:W-:-:S02]  /*1c70*/  ISETP.GT.AND P1, PT, R3, 0x41, PT ;  /* 0x000000410300780c */ /* 0x000fc40003f24270 */
[----:B------:R-:W-:Y:S01]  /*1c80*/  FSEL R97, R56, -INF , P2 ;  /* 0xff80000038617808 */ /* 0x000fe20001000000 */
[--C-:B------:R-:W-:Y:S01]  /*1c90*/  IMAD.MOV.U32 R56, RZ, RZ, R87.reuse ;  /* 0x000000ffff387224 */ /* 0x100fe200078e0057 */
[----:B------:R-:W-:Y:S02]  /*1ca0*/  FMNMX.FTZ R0, R95, R0, !PT ;  /* 0x000000005f007209 */ /* 0x000fe40007810000 */
[----:B------:R-:W-:Y:S01]  /*1cb0*/  FSEL R49, R50, -INF , P6 ;  /* 0xff80000032317808 */ /* 0x000fe20003000000 */
[----:B------:R-:W-:Y:S01]  /*1cc0*/  IMAD.MOV.U32 R50, RZ, RZ, R87 ;  /* 0x000000ffff327224 */ /* 0x000fe200078e0057 */
[----:B------:R-:W-:Y:S02]  /*1cd0*/  ISETP.GT.AND P6, PT, R3, 0x48, PT ;  /* 0x000000480300780c */ /* 0x000fe40003fc4270 */
[----:B------:R-:W-:Y:S02]  /*1ce0*/  FSEL R99, R57, -INF , P1 ;  /* 0xff80000039637808 */ /* 0x000fe40000800000 */
[----:B------:R-:W-:-:S02]  /*1cf0*/  FMNMX.FTZ R0, R97, R0, !PT ;  /* 0x0000000061007209 */ /* 0x000fc40007810000 */
[----:B------:R-:W-:Y:S02]  /*1d00*/  FSEL R51, R51, -INF , P5 ;  /* 0xff80000033337808 */ /* 0x000fe40002800000 */
[----:B------:R-:W-:Y:S02]  /*1d10*/  ISETP.GT.AND P5, PT, R3, 0x49, PT ;  /* 0x000000490300780c */ /* 0x000fe40003fa4270 */
[----:B------:R-:W-:Y:S01]  /*1d20*/  FSEL R101, R60, -INF , P6 ;  /* 0xff8000003c657808 */ /* 0x000fe20003000000 */
[--C-:B------:R-:W-:Y:S01]  /*1d30*/  IMAD.MOV.U32 R60, RZ, RZ, R87.reuse ;  /* 0x000000ffff3c7224 */ /* 0x100fe200078e0057 */
        /* <DEDUP_REMOVED lines=11> */
[----:B------:R-:W-:Y:S02]  /*1df0*/  FSEL R57, R58, -INF , P2 ;  /* 0xff8000003a397808 */ /* 0x000fe40001000000 */
[----:B------:R-:W-:Y:S02]  /*1e00*/  ISETP.GT.AND P2, PT, R3, 0x58, PT ;  /* 0x000000580300780c */ /* 0x000fe40003f44270 */
[----:B------:R-:W-:Y:S02]  /*1e10*/  FSEL R65, R65, -INF , P3 ;  /* 0xff80000041417808 */ /* 0x000fe40001800000 */
[----:B------:R-:W-:Y:S02]  /*1e20*/  FMNMX.FTZ R0, R103, R0, !PT ;  /* 0x0000000067007209 */ /* 0x000fe40007810000 */
[----:B------:R-:W-:Y:S02]  /*1e30*/  FSEL R59, R59, -INF , P1 ;  /* 0xff8000003b3b7808 */ /* 0x000fe40000800000 */
[----:B------:R-:W-:-:S02]  /*1e40*/  ISETP.GT.AND P1, PT, R3, 0x59, PT ;  /* 0x000000590300780c */ /* 0x000fc40003f24270 */
[----:B------:R-:W-:Y:S02]  /*1e50*/  FSEL R105, R68, -INF , P2 ;  /* 0xff80000044697808 */ /* 0x000fe40001000000 */
[----:B------:R-:W-:Y:S02]  /*1e60*/  FMNMX.FTZ R0, R65, R0, !PT ;  /* 0x0000000041007209 */ /* 0x000fe40007810000 */
[----:B------:R-:W-:Y:S02]  /*1e70*/  FSEL R69, R69, -INF , P1 ;  /* 0xff80000045457808 */ /* 0x000fe40000800000 */
[----:B------:R-:W-:Y:S02]  /*1e80*/  FMNMX.FTZ R0, R105, R0, !PT ;  /* 0x0000000069007209 */ /* 0x000fe40007810000 */
[----:B------:R-:W-:Y:S02]  /*1e90*/  FSEL R63, R63, -INF , P5 ;  /* 0xff8000003f3f7808 */ /* 0x000fe40002800000 */
[----:B------:R-:W-:Y:S01]  /*1ea0*/  FMNMX.FTZ R10, R69, R0, !PT ;  /* 0x00000000450a7209 */ /* 0x000fe20007810000 */
[----:B------:R-:W-:Y:S01]  /*1eb0*/  IMAD.U32 R0, RZ, RZ, UR4 ;  /* 0x00000004ff007e24 */ /* 0x000fe2000f8e00ff */
[----:B------:R-:W-:-:S02]  /*1ec0*/  FSEL R67, R67, -INF , P3 ;  /* 0xff80000043437808 */ /* 0x000fc40001800000 */
[----:B------:R-:W-:Y:S01]  /*1ed0*/  FSEL R71, R71, -INF , P1 ;  /* 0xff80000047477808 */ /* 0x000fe20000800000 */
[----:B------:R-:W0:Y:S01]  /*1ee0*/  SHFL.BFLY PT, R3, R10, 0x2, 0x1f ;  /* 0x0c401f000a037f89 */ /* 0x000e2200000e0000 */
[----:B------:R-:W-:Y:S02]  /*1ef0*/  R2UR UR4, R4 ;  /* 0x00000000040472ca */ /* 0x000fe400000e0000 */
[-C--:B------:R-:W-:Y:S02]  /*1f00*/  MOV R68, R87.reuse ;  /* 0x0000005700447202 */ /* 0x080fe40000000f00 */
[-C--:B------:R-:W-:Y:S02]  /*1f10*/  MOV R58, R87.reuse ;  /* 0x00000057003a7202 */ /* 0x080fe40000000f00 */
[-C--:B------:R-:W-:Y:S02]  /*1f20*/  MOV R48, R87.reuse ;  /* 0x0000005700307202 */ /* 0x080fe40000000f00 */
[----:B------:R-:W-:-:S05]  /*1f30*/  MOV R44, R87 ;  /* 0x00000057002c7202 */ /* 0x000fca0000000f00 */
[----:B------:R-:W-:-:S04]  /*1f40*/  UIADD3 UR4, UR4, 0x2a840, URZ ;  /* 0x0002a84004047890 */ /* 0x000fc8000fffe03f */
[----:B------:R-:W-:Y:S01]  /*1f50*/  UPRMT UR4, UR40, 0x654, UR4 ;  /* 0x0000065428047896 */ /* 0x000fe20008000004 */
[----:B0-----:R-:W-:-:S08]  /*1f60*/  FMNMX.FTZ R12, R10, R3, !PT ;  /* 0x000000030a0c7209 */ /* 0x001fd00007810000 */
[----:B------:R-:W-:Y:S01]  /*1f70*/  SYNCS.ARRIVE.TRANS64.RED.A1T0 RZ, [UR4], RZ ;  /* 0x000000ffffff79a7 */ /* 0x000fe20008100404 */
[----:B------:R-:W0:Y:S02]  /*1f80*/  SHFL.BFLY PT, R3, R12, 0x1, 0x1f ;  /* 0x0c201f000c037f89 */ /* 0x000e2400000e0000 */
[----:B0-----:R-:W-:-:S04]  /*1f90*/  FMNMX.FTZ R3, R12, R3, !PT ;  /* 0x000000030c037209 */ /* 0x001fc80007810000 */
[C---:B------:R-:W-:Y:S01]  /*1fa0*/  FSETP.NEU.FTZ.AND P0, PT, R3.reuse, -INF , PT ;  /* 0xff8000000300780b */ /* 0x040fe20003f1d000 */
[----:B------:R-:W-:-:S05]  /*1fb0*/  FMUL.FTZ R8, R3, R0 ;  /* 0x0000000003087220 */ /* 0x000fca0000410000 */
[----:B------:R-:W-:Y:S02]  /*1fc0*/  FSEL R14, R8, RZ, P0 ;  /* 0x000000ff080e7208 */ /* 0x000fe40000000000 */
[----:B------:R-:W-:Y:S02]  /*1fd0*/  FMNMX.FTZ R8, R9, R27, !PT ;  /* 0x0000001b09087209 */ /* 0x000fe40007810000 */
[----:B------:R-:W-:Y:S01]  /*1fe0*/  ISETP.NE.AND P0, PT, R20, RZ, PT ;  /* 0x000000ff1400720c */ /* 0x000fe20003f05270 */
[--C-:B------:R-:W-:Y:S01]  /*1ff0*/  FFMA.FTZ R13, R13, R0, -R14.reuse ;  /* 0x000000000d0d7223 */ /* 0x100fe2000001080e */
[----:B------:R-:W-:Y:S01]  /*2000*/  FMNMX.FTZ R8, R11, R8, !PT ;  /* 0x000000080b087209 */ /* 0x000fe20007810000 */
[-CC-:B------:R-:W-:Y:S01]  /*2010*/  FFMA.FTZ R21, R21, R0.reuse, -R14.reuse ;  /* 0x0000000015157223 */ /* 0x180fe2000001080e */
[--C-:B------:R-:W-:Y:S01]  /*2020*/  FFMA.FTZ R25, R25, R0, -R14.reuse ;  /* 0x0000000019197223 */ /* 0x100fe2000001080e */
[----:B------:R0:W-:Y:S01]  /*2030*/  MUFU.EX2 R138, R13 ;  /* 0x0000000d008a7308 */ /* 0x0001e20000000800 */
[----:B------:R-:W-:Y:S01]  /*2040*/  FMNMX.FTZ R8, R31, R8, !PT ;  /* 0x000000081f087209 */ /* 0x000fe20007810000 */
[-CC-:B------:R-:W-:Y:S01]  /*2050*/  FFMA.FTZ R5, R5, R0.reuse, -R14.reuse ;  /* 0x0000000005057223 */ /* 0x180fe2000001080e */
[-CC-:B------:R-:W-:Y:S01]  /*2060*/  FFMA.FTZ R29, R29, R0.reuse, -R14.reuse ;  /* 0x000000001d1d7223 */ /* 0x180fe2000001080e */
[--C-:B------:R-:W-:Y:S01]  /*2070*/  FFMA.FTZ R33, R33, R0, -R14.reuse ;  /* 0x0000000021217223 */ /* 0x100fe2000001080e */
[----:B------:R-:W-:Y:S01]  /*2080*/  FMNMX.FTZ R8, R15, R8, !PT ;  /* 0x000000080f087209 */ /* 0x000fe20007810000 */
[-CC-:B------:R-:W-:Y:S01]  /*2090*/  FFMA.FTZ R75, R75, R0.reuse, -R14.reuse ;  /* 0x000000004b4b7223 */ /* 0x180fe2000001080e */
[--C-:B------:R-:W-:Y:S01]  /*20a0*/  FFMA.FTZ R77, R77, R0, -R14.reuse ;  /* 0x000000004d4d7223 */ /* 0x100fe2000001080e */
[----:B------:R1:W-:Y:S01]  /*20b0*/  MUFU.EX2 R140, R21 ;  /* 0x00000015008c7308 */ /* 0x0003e20000000800 */
[----:B------:R-:W-:Y:S01]  /*20c0*/  FMNMX.FTZ R8, R35, R8, !PT ;  /* 0x0000000823087209 */ /* 0x000fe20007810000 */
[-CC-:B------:R-:W-:Y:S01]  /*20d0*/  FFMA.FTZ R79, R79, R0.reuse, -R14.reuse ;  /* 0x000000004f4f7223 */ /* 0x180fe2000001080e */
[----:B0-----:R-:W-:Y:S01]  /*20e0*/  FSEL R13, R62, -INF , P6 ;  /* 0xff8000003e0d7808 */ /* 0x001fe20003000000 */
[--C-:B------:R-:W-:Y:S01]  /*20f0*/  FFMA.FTZ R81, R81, R0, -R14.reuse ;  /* 0x0000000051517223 */ /* 0x100fe2000001080e */
[----:B------:R-:W-:Y:S01]  /*2100*/  FMNMX.FTZ R8, R37, R8, !PT ;  /* 0x0000000825087209 */ /* 0x000fe20007810000 */
[-CC-:B------:R-:W-:Y:S01]  /*2110*/  FFMA.FTZ R83, R83, R0.reuse, -R14.reuse ;  /* 0x0000000053537223 */ /* 0x180fe2000001080e */
[--C-:B------:R-:W-:Y:S01]  /*2120*/  FFMA.FTZ R85, R85, R0, -R14.reuse ;  /* 0x0000000055557223 */ /* 0x100fe2000001080e */
[----:B------:R0:W-:Y:S01]  /*2130*/  MUFU.EX2 R107, R25 ;  /* 0x00000019006b7308 */ /* 0x0001e20000000800 */
[----:B------:R-:W-:Y:S01]  /*2140*/  FMNMX.FTZ R8, R39, R8, !PT ;  /* 0x0000000827087209 */ /* 0x000fe20007810000 */
[-CC-:B------:R-:W-:Y:S01]  /*2150*/  FFMA.FTZ R89, R89, R0.reuse, -R14.reuse ;  /* 0x0000000059597223 */ /* 0x180fe2000001080e */
[----:B-1----:R-:W-:Y:S01]  /*2160*/  FSEL R21, R66, -INF , P4 ;  /* 0xff80000042157808 */ /* 0x002fe20002000000 */
[--C-:B------:R-:W-:Y:S01]  /*2170*/  FFMA.FTZ R91, R91, R0, -R14.reuse ;  /* 0x000000005b5b7223 */ /* 0x100fe2000001080e */
[----:B------:R-:W-:Y:S01]  /*2180*/  FMNMX.FTZ R8, R41, R8, !PT ;  /* 0x0000000829087209 */ /* 0x000fe20007810000 */
[-CC-:B------:R-:W-:Y:S01]  /*2190*/  FFMA.FTZ R93, R93, R0.reuse, -R14.reuse ;  /* 0x000000005d5d7223 */ /* 0x180fe2000001080e */
[--C-:B------:R-:W-:Y:S01]  /*21a0*/  FFMA.FTZ R95, R95, R0, -R14.reuse ;  /* 0x000000005f5f7223 */ /* 0x100fe2000001080e */
[----:B------:R-:W1:Y:S01]  /*21b0*/  MUFU.EX2 R136, R5 ;  /* 0x0000000500887308 */ /* 0x000e620000000800 */
[----:B------:R-:W-:Y:S01]  /*21c0*/  FMNMX.FTZ R8, R43, R8, !PT ;  /* 0x000000082b087209 */ /* 0x000fe20007810000 */
[-CC-:B------:R-:W-:Y:S01]  /*21d0*/  FFMA.FTZ R97, R97, R0.reuse, -R14.reuse ;  /* 0x0000000061617223 */ /* 0x180fe2000001080e */
[----:B0-----:R-:W-:Y:S01]  /*21e0*/  FSEL R25, R70, -INF , P2 ;  /* 0xff80000046197808 */ /* 0x001fe20001000000 */
[--C-:B------:R-:W-:Y:S01]  /*21f0*/  FFMA.FTZ R99, R99, R0, -R14.reuse ;  /* 0x0000000063637223 */ /* 0x100fe2000001080e */
[----:B------:R-:W-:Y:S01]  /*2200*/  FMNMX.FTZ R8, R45, R8, !PT ;  /* 0x000000082d087209 */ /* 0x000fe20007810000 */
[-CC-:B------:R-:W-:Y:S01]  /*2210*/  FFMA.FTZ R101, R101, R0.reuse, -R14.reuse ;  /* 0x0000000065657223 */ /* 0x180fe2000001080e */
[--C-:B------:R-:W-:Y:S01]  /*2220*/  FFMA.FTZ R61, R61, R0, -R14.reuse ;  /* 0x000000003d3d7223 */ /* 0x100fe2000001080e */
[----:B------:R-:W0:Y:S01]  /*2230*/  MUFU.EX2 R29, R29 ;  /* 0x0000001d001d7308 */ /* 0x000e220000000800 */
[----:B------:R-:W-:Y:S01]  /*2240*/  FMNMX.FTZ R8, R47, R8, !PT ;  /* 0x000000082f087209 */ /* 0x000fe20007810000 */
[-CC-:B------:R-:W-:Y:S01]  /*2250*/  FFMA.FTZ R103, R103, R0.reuse, -R14.reuse ;  /* 0x0000000067677223 */ /* 0x180fe2000001080e */
[-CC-:B------:R-:W-:Y:S01]  /*2260*/  FFMA.FTZ R65, R65, R0.reuse, -R14.reuse ;  /* 0x0000000041417223 */ /* 0x180fe2000001080e */
[--C-:B------:R-:W-:Y:S01]  /*2270*/  FFMA.FTZ R105, R105, R0, -R14.reuse ;  /* 0x0000000069697223 */ /* 0x100fe2000001080e */
[----:B------:R-:W-:Y:S01]  /*2280*/  FMNMX.FTZ R8, R49, R8, !PT ;  /* 0x0000000831087209 */ /* 0x000fe20007810000 */
[----:B------:R-:W-:Y:S01]  /*2290*/  FFMA.FTZ R14, R69, R0, -R14 ;  /* 0x00000000450e7223 */ /* 0x000fe2000001080e */
[--C-:B------:R-:W-:Y:S01]  /*22a0*/  IMAD.MOV.U32 R70, RZ, RZ, R87.reuse ;  /* 0x000000ffff467224 */ /* 0x100fe200078e0057 */
[----:B------:R-:W-:Y:S01]  /*22b0*/  MUFU.EX2 R33, R33 ;  /* 0x0000002100217308 */ /* 0x000fe20000000800 */
[----:B------:R-:W-:Y:S01]  /*22c0*/  FMNMX.FTZ R8, R51, R8, !PT ;  /* 0x0000000833087209 */ /* 0x000fe20007810000 */
[----:B------:R-:W-:-:S02]  /*22d0*/  IMAD.MOV.U32 R69, RZ, RZ, R87 ;  /* 0x000000ffff457224 */ /* 0x000fc400078e0057 */
[--C-:B------:R-:W-:Y:S01]  /*22e0*/  IMAD.MOV.U32 R66, RZ, RZ, R87.reuse ;  /* 0x000000ffff427224 */ /* 0x100fe200078e0057 */
[----:B------:R-:W-:Y:S01]  /*22f0*/  FMNMX.FTZ R8, R53, R8, !PT ;  /* 0x0000000835087209 */ /* 0x000fe20007810000 */
[----:B------:R-:W-:Y:S02]  /*2300*/  IMAD.MOV.U32 R62, RZ, RZ, R87 ;  /* 0x000000ffff3e7224 */ /* 0x000fe400078e0057 */
[----:B------:R-:W-:Y:S01]  /*2310*/  MUFU.EX2 R75, R75 ;  /* 0x0000004b004b7308 */ /* 0x000fe20000000800 */
[----:B------:R-:W-:-:S04]  /*2320*/  FMNMX.FTZ R8, R55, R8, !PT ;  /* 0x0000000837087209 */ /* 0x000fc80007810000 */
[----:B------:R-:W-:-:S03]  /*2330*/  FMNMX.FTZ R8, R57, R8, !PT ;  /* 0x0000000839087209 */ /* 0x000fc60007810000 */
[----:B------:R2:W-:Y:S01]  /*2340*/  MUFU.EX2 R142, R77 ;  /* 0x0000004d008e7308 */ /* 0x0005e20000000800 */
[----:B------:R-:W-:-:S04]  /*2350*/  FMNMX.FTZ R8, R59, R8, !PT ;  /* 0x000000083b087209 */ /* 0x000fc80007810000 */
[----:B------:R-:W-:-:S03]  /*2360*/  FMNMX.FTZ R8, R13, R8, !PT ;  /* 0x000000080d087209 */ /* 0x000fc60007810000 */
[----:B------:R-:W-:Y:S01]  /*2370*/  MUFU.EX2 R79, R79 ;  /* 0x0000004f004f7308 */ /* 0x000fe20000000800 */
[----:B------:R-:W-:Y:S01]  /*2380*/  FMNMX.FTZ R8, R63, R8, !PT ;  /* 0x000000083f087209 */ /* 0x000fe20007810000 */
[----:B--2---:R-:W-:-:S03]  /*2390*/  IMAD.MOV.U32 R77, RZ, RZ, R87 ;  /* 0x000000ffff4d7224 */ /* 0x004fc600078e0057 */
[----:B------:R-:W-:-:S03]  /*23a0*/  FMNMX.FTZ R8, R21, R8, !PT ;  /* 0x0000000815087209 */ /* 0x000fc60007810000 */
[----:B------:R2:W-:Y:S01]  /*23b0*/  MUFU.EX2 R144, R81 ;  /* 0x0000005100907308 */ /* 0x0005e20000000800 */
[----:B------:R-:W-:-:S04]  /*23c0*/  FMNMX.FTZ R8, R67, R8, !PT ;  /* 0x0000000843087209 */ /* 0x000fc80007810000 */
[----:B------:R-:W-:-:S03]  /*23d0*/  FMNMX.FTZ R8, R25, R8, !PT ;  /* 0x0000000819087209 */ /* 0x000fc60007810000 */
[----:B------:R-:W-:Y:S01]  /*23e0*/  MUFU.EX2 R83, R83 ;  /* 0x0000005300537308 */ /* 0x000fe20000000800 */
[----:B------:R-:W-:Y:S01]  /*23f0*/  FMNMX.FTZ R8, R71, R8, !PT ;  /* 0x0000000847087209 */ /* 0x000fe20007810000 */
[----:B--2---:R-:W-:-:S04]  /*2400*/  IMAD.MOV.U32 R81, RZ, RZ, R87 ;  /* 0x000000ffff517224 */ /* 0x004fc800078e0057 */
[----:B------:R-:W2:Y:S02]  /*2410*/  SHFL.BFLY PT, R5, R8, 0x2, 0x1f ;  /* 0x0c401f0008057f89 */ /* 0x000ea400000e0000 */
[----:B------:R3:W-:Y:S08]  /*2420*/  MUFU.EX2 R146, R85 ;  /* 0x0000005500927308 */ /* 0x0007f00000000800 */
[----:B------:R-:W-:Y:S01]  /*2430*/  MUFU.EX2 R89, R89 ;  /* 0x0000005900597308 */ /* 0x000fe20000000800 */
[----:B---3--:R-:W-:-:S07]  /*2440*/  IMAD.MOV.U32 R85, RZ, RZ, R87 ;  /* 0x000000ffff557224 */ /* 0x008fce00078e0057 */
[----:B------:R-:W-:Y:S01]  /*2450*/  MUFU.EX2 R148, R91 ;  /* 0x0000005b00947308 */ /* 0x000fe20000000800 */
[----:B--2---:R-:W-:-:S07]  /*2460*/  FMNMX.FTZ R10, R8, R5, !PT ;  /* 0x00000005080a7209 */ /* 0x004fce0007810000 */
[----:B------:R-:W-:Y:S01]  /*2470*/  MUFU.EX2 R93, R93 ;  /* 0x0000005d005d7308 */ /* 0x000fe20000000800 */
[----:B------:R-:W2:Y:S07]  /*2480*/  SHFL.BFLY PT, R5, R10, 0x1, 0x1f ;  /* 0x0c201f000a057f89 */ /* 0x000eae00000e0000 */
[----:B------:R-:W-:Y:S08]  /*2490*/  MUFU.EX2 R150, R95 ;  /* 0x0000005f00967308 */ /* 0x000ff00000000800 */
[----:B------:R-:W-:Y:S08]  /*24a0*/  MUFU.EX2 R97, R97 ;  /* 0x0000006100617308 */ /* 0x000ff00000000800 */
[----:B------:R-:W-:Y:S01]  /*24b0*/  MUFU.EX2 R152, R99 ;  /* 0x0000006300987308 */ /* 0x000fe20000000800 */
[----:B--2---:R-:W-:-:S04]  /*24c0*/  FMNMX.FTZ R5, R10, R5, !PT ;  /* 0x000000050a057209 */ /* 0x004fc80007810000 */
[C---:B------:R-:W-:Y:S01]  /*24d0*/  FSETP.NEU.FTZ.AND P1, PT, R5.reuse, -INF , PT ;  /* 0xff8000000500780b */ /* 0x040fe20003f3d000 */
[----:B------:R-:W-:Y:S02]  /*24e0*/  FMUL.FTZ R8, R5, R0 ;  /* 0x0000000005087220 */ /* 0x000fe40000410000 */
[----:B------:R-:W-:Y:S03]  /*24f0*/  MUFU.EX2 R101, R101 ;  /* 0x0000006500657308 */ /* 0x000fe60000000800 */
[----:B------:R-:W-:Y:S02]  /*2500*/  FSEL R8, R8, RZ, P1 ;  /* 0x000000ff08087208 */ /* 0x000fe40000800000 */
[----:B------:R-:W-:-:S03]  /*2510*/  ISETP.GE.AND P1, PT, R73, 0x61, PT ;  /* 0x000000614900780c */ /* 0x000fc60003f26270 */
[----:B------:R-:W-:Y:S01]  /*2520*/  MUFU.EX2 R154, R61 ;  /* 0x0000003d009a7308 */ /* 0x000fe20000000800 */
[-CC-:B------:R-:W-:Y:S01]  /*2530*/  FFMA.FTZ R9, R9, R0.reuse, -R8.reuse ;  /* 0x0000000009097223 */ /* 0x180fe20000010808 */
[-CC-:B------:R-:W-:Y:S01]  /*2540*/  FFMA.FTZ R27, R27, R0.reuse, -R8.reuse ;  /* 0x000000001b1b7223 */ /* 0x180fe20000010808 */
[-CC-:B------:R-:W-:Y:S01]  /*2550*/  FFMA.FTZ R11, R11, R0.reuse, -R8.reuse ;  /* 0x000000000b0b7223 */ /* 0x180fe20000010808 */
[-CC-:B------:R-:W-:Y:S01]  /*2560*/  FFMA.FTZ R31, R31, R0.reuse, -R8.reuse ;  /* 0x000000001f1f7223 */ /* 0x180fe20000010808 */
[-CC-:B------:R-:W-:Y:S01]  /*2570*/  FFMA.FTZ R15, R15, R0.reuse, -R8.reuse ;  /* 0x000000000f0f7223 */ /* 0x180fe20000010808 */
[-CC-:B------:R-:W-:Y:S01]  /*2580*/  FFMA.FTZ R35, R35, R0.reuse, -R8.reuse ;  /* 0x0000000023237223 */ /* 0x180fe20000010808 */
[-CC-:B------:R-:W-:Y:S01]  /*2590*/  FFMA.FTZ R37, R37, R0.reuse, -R8.reuse ;  /* 0x0000000025257223 */ /* 0x180fe20000010808 */
        /* <DEDUP_REMOVED lines=8> */
[----:B------:R1:W2:Y:S01]  /*2620*/  MUFU.EX2 R10, R27 ;  /* 0x0000001b000a7308 */ /* 0x0002a20000000800 */
[-CC-:B------:R-:W-:Y:S01]  /*2630*/  FFMA.FTZ R53, R53, R0.reuse, -R8.reuse ;  /* 0x0000000035357223 */ /* 0x180fe20000010808 */
[-CC-:B------:R-:W-:Y:S01]  /*2640*/  FFMA.FTZ R55, R55, R0.reuse, -R8.reuse ;  /* 0x0000000037377223 */ /* 0x180fe20000010808 */
[-CC-:B------:R-:W-:Y:S01]  /*2650*/  FFMA.FTZ R57, R57, R0.reuse, -R8.reuse ;  /* 0x0000000039397223 */ /* 0x180fe20000010808 */
[-CC-:B------:R-:W-:Y:S01]  /*2660*/  FFMA.FTZ R59, R59, R0.reuse, -R8.reuse ;  /* 0x000000003b3b7223 */ /* 0x180fe20000010808 */
[-CC-:B------:R-:W-:Y:S01]  /*2670*/  FFMA.FTZ R13, R13, R0.reuse, -R8.reuse ;  /* 0x000000000d0d7223 */ /* 0x180fe20000010808 */
[-CC-:B------:R-:W-:Y:S01]  /*2680*/  FFMA.FTZ R63, R63, R0.reuse, -R8.reuse ;  /* 0x000000003f3f7223 */ /* 0x180fe20000010808 */
[-CC-:B------:R-:W-:Y:S01]  /*2690*/  FFMA.FTZ R21, R21, R0.reuse, -R8.reuse ;  /* 0x0000000015157223 */ /* 0x180fe20000010808 */
[----:B------:R-:W3:Y:S01]  /*26a0*/  MUFU.EX2 R11, R11 ;  /* 0x0000000b000b7308 */ /* 0x000ee20000000800 */
[----:B-1----:R-:W-:Y:S01]  /*26b0*/  FADD.FTZ R27, R136, R107 ;  /* 0x0000006b881b7221 */ /* 0x002fe20000010000 */
[-CC-:B------:R-:W-:Y:S01]  /*26c0*/  FFMA.FTZ R67, R67, R0.reuse, -R8.reuse ;  /* 0x0000000043437223 */ /* 0x180fe20000010808 */
[-CC-:B------:R-:W-:Y:S01]  /*26d0*/  FFMA.FTZ R25, R25, R0.reuse, -R8.reuse ;  /* 0x0000000019197223 */ /* 0x180fe20000010808 */
[----:B------:R-:W-:Y:S01]  /*26e0*/  FFMA.FTZ R71, R71, R0, -R8 ;  /* 0x0000000047477223 */ /* 0x000fe20000010808 */
[----:B------:R-:W-:Y:S01]  /*26f0*/  FADD.FTZ R32, R138, R27 ;  /* 0x0000001b8a207221 */ /* 0x000fe20000010000 */
[C---:B0-----:R-:W-:Y:S01]  /*2700*/  F2FP.F16.F32.PACK_AB R138, R29.reuse, R138 ;  /* 0x0000008a1d8a723e */ /* 0x041fe200000000ff */
[----:B------:R-:W-:Y:S01]  /*2710*/  IMAD.MOV.U32 R61, RZ, RZ, R87 ;  /* 0x000000ffff3d7224 */ /* 0x000fe200078e0057 */
[----:B------:R0:W1:Y:S01]  /*2720*/  MUFU.EX2 R12, R31 ;  /* 0x0000001f000c7308 */ /* 0x0000620000000800 */
[----:B------:R-:W-:Y:S01]  /*2730*/  FADD.FTZ R27, R29, R32 ;  /* 0x000000201d1b7221 */ /* 0x000fe20000010000 */
[----:B--2---:R-:W-:Y:S01]  /*2740*/  FADD.FTZ R32, R9, R10 ;  /* 0x0000000a09207221 */ /* 0x004fe20000010000 */
[----:B------:R-:W-:-:S02]  /*2750*/  F2FP.F16.F32.PACK_AB R137, R10, R9 ;  /* 0x000000090a89723e */ /* 0x000fc400000000ff */
[----:B------:R-:W-:Y:S01]  /*2760*/  FADD.FTZ R34, R140, R27 ;  /* 0x0000001b8c227221 */ /* 0x000fe20000010000 */
[C---:B------:R-:W-:Y:S02]  /*2770*/  F2FP.F16.F32.PACK_AB R140, R33.reuse, R140 ;  /* 0x0000008c218c723e */ /* 0x040fe400000000ff */
[----:B------:R-:W2:Y:S01]  /*2780*/  MUFU.EX2 R15, R15 ;  /* 0x0000000f000f7308 */ /* 0x000ea20000000800 */
[----:B------:R-:W-:Y:S01]  /*2790*/  FADD.FTZ R34, R33, R34 ;  /* 0x0000002221227221 */ /* 0x000fe20000010000 */
[----:B---3--:R-:W-:Y:S01]  /*27a0*/  FADD.FTZ R27, R11, R32 ;  /* 0x000000200b1b7221 */ /* 0x008fe20000010000 */
[----:B------:R-:W-:Y:S01]  /*27b0*/  F2FP.F16.F32.PACK_AB R136, R107, R136 ;  /* 0x000000886b88723e */ /* 0x000fe200000000ff */
[----:B------:R-:W-:Y:S02]  /*27c0*/  IMAD.MOV.U32 R33, RZ, RZ, R87 ;  /* 0x000000ffff217224 */ /* 0x000fe400078e0057 */
[----:B0-----:R-:W-:Y:S01]  /*27d0*/  FADD.FTZ R31, R75, R34 ;  /* 0x000000224b1f7221 */ /* 0x001fe20000010000 */
[----:B------:R-:W-:Y:S01]  /*27e0*/  MOV R73, R87 ;  /* 0x0000005700497202 */ /* 0x000fe20000000f00 */
[----:B------:R0:W3:Y:S01]  /*27f0*/  MUFU.EX2 R20, R35 ;  /* 0x0000002300147308 */ /* 0x0000e20000000800 */
[----:B-1----:R-:W-:Y:S01]  /*2800*/  FADD.FTZ R34, R12, R27 ;  /* 0x0000001b0c227221 */ /* 0x002fe20000010000 */
[C---:B------:R-:W-:Y:S01]  /*2810*/  FADD.FTZ R36, R142.reuse, R31 ;  /* 0x0000001f8e247221 */ /* 0x040fe20000010000 */
[----:B------:R-:W-:Y:S01]  /*2820*/  F2FP.F16.F32.PACK_AB R142, R142, R75 ;  /* 0x0000004b8e8e723e */ /* 0x000fe200000000ff */
[----:B------:R-:W-:Y:S01]  /*2830*/  IMAD.MOV.U32 R75, RZ, RZ, R87 ;  /* 0x000000ffff4b7224 */ /* 0x000fe200078e0057 */
[----:B------:R-:W-:Y:S01]  /*2840*/  F2FP.F16.F32.PACK_AB R139, R12, R11 ;  /* 0x0000000b0c8b723e */ /* 0x000fe200000000ff */
[----:B------:R-:W-:Y:S01]  /*2850*/  FADD.FTZ R31, R79, R36 ;  /* 0x000000244f1f7221 */ /* 0x000fe20000010000 */
[----:B------:R-:W-:Y:S01]  /*2860*/  IMAD.MOV.U32 R11, RZ, RZ, 0x3f800000 ;  /* 0x3f800000ff0b7424 */ /* 0x000fe200078e00ff */
[----:B------:R-:W1:Y:S01]  /*2870*/  MUFU.EX2 R37, R37 ;  /* 0x0000002500257308 */ /* 0x000e620000000800 */
[----:B--2---:R-:W-:Y:S01]  /*2880*/  FADD.FTZ R27, R15, R34 ;  /* 0x000000220f1b7221 */ /* 0x004fe20000010000 */
[C---:B------:R-:W-:Y:S01]  /*2890*/  FADD.FTZ R36, R144.reuse, R31 ;  /* 0x0000001f90247221 */ /* 0x040fe20000010000 */
[----:B------:R-:W-:Y:S01]  /*28a0*/  F2FP.F16.F32.PACK_AB R144, R144, R79 ;  /* 0x0000004f9090723e */ /* 0x000fe200000000ff */
[----:B------:R-:W-:-:S02]  /*28b0*/  IMAD.MOV.U32 R79, RZ, RZ, R87 ;  /* 0x000000ffff4f7224 */ /* 0x000fc400078e0057 */
[----:B------:R-:W-:Y:S01]  /*28c0*/  FADD.FTZ R31, R83, R36 ;  /* 0x00000024531f7221 */ /* 0x000fe20000010000 */
[----:B0-----:R-:W-:Y:S01]  /*28d0*/  IMAD.MOV.U32 R35, RZ, RZ, R87 ;  /* 0x000000ffff237224 */ /* 0x001fe200078e0057 */
[----:B------:R0:W2:Y:S01]  /*28e0*/  MUFU.EX2 R24, R39 ;  /* 0x0000002700187308 */ /* 0x0000a20000000800 */
[----:B---3--:R-:W-:Y:S01]  /*28f0*/  FADD.FTZ R34, R20, R27 ;  /* 0x0000001b14227221 */ /* 0x008fe20000010000 */
[C---:B------:R-:W-:Y:S01]  /*2900*/  FADD.FTZ R36, R146.reuse, R31 ;  /* 0x0000001f92247221 */ /* 0x040fe20000010000 */
[----:B------:R-:W-:Y:S02]  /*2910*/  F2FP.F16.F32.PACK_AB R146, R146, R83 ;  /* 0x000000539292723e */ /* 0x000fe400000000ff */
[----:B------:R-:W-:Y:S01]  /*2920*/  F2FP.F16.F32.PACK_AB R141, R20, R15 ;  /* 0x0000000f148d723e */ /* 0x000fe200000000ff */
[----:B------:R-:W-:Y:S01]  /*2930*/  FADD.FTZ R31, R89, R36 ;  /* 0x00000024591f7221 */ /* 0x000fe20000010000 */
[----:B------:R-:W-:Y:S01]  /*2940*/  MOV R83, R87 ;  /* 0x0000005700537202 */ /* 0x000fe20000000f00 */
[----:B------:R-:W3:Y:S01]  /*2950*/  MUFU.EX2 R41, R41 ;  /* 0x0000002900297308 */ /* 0x000ee20000000800 */
[----:B-1----:R-:W-:Y:S01]  /*2960*/  FADD.FTZ R27, R37, R34 ;  /* 0x00000022251b7221 */ /* 0x002fe20000010000 */
[C---:B------:R-:W-:Y:S01]  /*2970*/  FADD.FTZ R36, R148.reuse, R31 ;  /* 0x0000001f94247221 */ /* 0x040fe20000010000 */
[----:B------:R-:W-:Y:S01]  /*2980*/  F2FP.F16.F32.PACK_AB R148, R148, R89 ;  /* 0x000000599494723e */ /* 0x000fe200000000ff */
[----:B0-----:R-:W-:-:S02]  /*2990*/  IMAD.MOV.U32 R39, RZ, RZ, R87 ;  /* 0x000000ffff277224 */ /* 0x001fc400078e0057 */
[----:B------:R-:W-:Y:S02]  /*29a0*/  FADD.FTZ R31, R93, R36 ;  /* 0x000000245d1f7221 */ /* 0x000fe40000010000 */
[----:B------:R0:W1:Y:S01]  /*29b0*/  MUFU.EX2 R26, R43 ;  /* 0x0000002b001a7308 */ /* 0x0000620000000800 */
[----:B--2---:R-:W-:Y:S01]  /*29c0*/  FADD.FTZ R34, R24, R27 ;  /* 0x0000001b18227221 */ /* 0x004fe20000010000 */
[----:B------:R-:W-:Y:S01]  /*29d0*/  FADD.FTZ R38, R150, R31 ;  /* 0x0000001f96267221 */ /* 0x000fe20000010000 */
[----:B------:R-:W-:Y:S01]  /*29e0*/  F2FP.F16.F32.PACK_AB R143, R24, R37 ;  /* 0x00000025188f723e */ /* 0x000fe200000000ff */
[--C-:B------:R-:W-:Y:S01]  /*29f0*/  IMAD.MOV.U32 R37, RZ, RZ, R87.reuse ;  /* 0x000000ffff257224 */ /* 0x100fe200078e0057 */
[----:B------:R-:W-:Y:S01]  /*2a00*/  F2FP.F16.F32.PACK_AB R150, R150, R93 ;  /* 0x0000005d9696723e */ /* 0x000fe200000000ff */
[----:B------:R-:W-:Y:S01]  /*2a10*/  FADD.FTZ R31, R97, R38 ;  /* 0x00000026611f7221 */ /* 0x000fe20000010000 */
[----:B------:R-:W-:Y:S01]  /*2a20*/  MOV R24, R87 ;  /* 0x0000005700187202 */ /* 0x000fe20000000f00 */
[----:B------:R-:W2:Y:S01]  /*2a30*/  MUFU.EX2 R45, R45 ;  /* 0x0000002d002d7308 */ /* 0x000ea20000000800 */
[----:B---3--:R-:W-:Y:S01]  /*2a40*/  FADD.FTZ R27, R41, R34 ;  /* 0x00000022291b7221 */ /* 0x008fe20000010000 */
[----:B0-----:R-:W-:-:S06]  /*2a50*/  IMAD.MOV.U32 R43, RZ, RZ, R87 ;  /* 0x000000ffff2b7224 */ /* 0x001fcc00078e0057 */
[----:B------:R0:W3:Y:S01]  /*2a60*/  MUFU.EX2 R28, R47 ;  /* 0x0000002f001c7308 */ /* 0x0000e20000000800 */
[C---:B-1----:R-:W-:Y:S01]  /*2a70*/  FADD.FTZ R34, R26.reuse, R27 ;  /* 0x0000001b1a227221 */ /* 0x042fe20000010000 */
[----:B------:R-:W-:Y:S01]  /*2a80*/  F2FP.F16.F32.PACK_AB R145, R26, R41 ;  /* 0x000000291a91723e */ /* 0x000fe200000000ff */
[--C-:B------:R-:W-:Y:S02]  /*2a90*/  IMAD.MOV.U32 R41, RZ, RZ, R87.reuse ;  /* 0x000000ffff297224 */ /* 0x100fe400078e0057 */
[----:B------:R-:W-:-:S03]  /*2aa0*/  IMAD.MOV.U32 R26, RZ, RZ, R87 ;  /* 0x000000ffff1a7224 */ /* 0x000fc600078e0057 */
[----:B------:R-:W1:Y:S01]  /*2ab0*/  MUFU.EX2 R49, R49 ;  /* 0x0000003100317308 */ /* 0x000e620000000800 */
[----:B--2---:R-:W-:Y:S01]  /*2ac0*/  FADD.FTZ R27, R45, R34 ;  /* 0x000000222d1b7221 */ /* 0x004fe20000010000 */
[----:B0-----:R-:W-:-:S06]  /*2ad0*/  IMAD.MOV.U32 R47, RZ, RZ, R87 ;  /* 0x000000ffff2f7224 */ /* 0x001fcc00078e0057 */
[----:B------:R0:W2:Y:S01]  /*2ae0*/  MUFU.EX2 R30, R51 ;  /* 0x00000033001e7308 */ /* 0x0000a20000000800 */
[C---:B---3--:R-:W-:Y:S01]  /*2af0*/  FADD.FTZ R36, R28.reuse, R27 ;  /* 0x0000001b1c247221 */ /* 0x048fe20000010000 */
[----:B------:R-:W-:Y:S01]  /*2b00*/  F2FP.F16.F32.PACK_AB R147, R28, R45 ;  /* 0x0000002d1c93723e */ /* 0x000fe200000000ff */
[----:B------:R-:W-:Y:S01]  /*2b10*/  IMAD.MOV.U32 R45, RZ, RZ, R87 ;  /* 0x000000ffff2d7224 */ /* 0x000fe200078e0057 */
[----:B------:R-:W-:-:S04]  /*2b20*/  MOV R28, R87 ;  /* 0x00000057001c7202 */ /* 0x000fc80000000f00 */
[----:B------:R-:W3:Y:S01]  /*2b30*/  MUFU.EX2 R53, R53 ;  /* 0x0000003500357308 */ /* 0x000ee20000000800 */
[----:B-1----:R-:W-:Y:S01]  /*2b40*/  FADD.FTZ R27, R49, R36 ;  /* 0x00000024311b7221 */ /* 0x002fe20000010000 */
[C---:B------:R-:W-:Y:S01]  /*2b50*/  FADD.FTZ R36, R152.reuse, R31 ;  /* 0x0000001f98247221 */ /* 0x040fe20000010000 */
[----:B------:R-:W-:Y:S01]  /*2b60*/  F2FP.F16.F32.PACK_AB R152, R152, R97 ;  /* 0x000000619898723e */ /* 0x000fe200000000ff */
[--C-:B0-----:R-:W-:Y:S02]  /*2b70*/  IMAD.MOV.U32 R51, RZ, RZ, R87.reuse ;  /* 0x000000ffff337224 */ /* 0x101fe400078e0057 */
[----:B------:R-:W-:Y:S01]  /*2b80*/  FADD.FTZ R29, R101, R36 ;  /* 0x00000024651d7221 */ /* 0x000fe20000010000 */
[----:B------:R-:W-:Y:S01]  /*2b90*/  IMAD.MOV.U32 R31, RZ, RZ, R87 ;  /* 0x000000ffff1f7224 */ /* 0x000fe200078e0057 */
[----:B------:R0:W1:Y:S01]  /*2ba0*/  MUFU.EX2 R32, R55 ;  /* 0x0000003700207308 */ /* 0x0000620000000800 */
[----:B--2---:R-:W-:Y:S01]  /*2bb0*/  FADD.FTZ R8, R30, R27 ;  /* 0x0000001b1e087221 */ /* 0x004fe20000010000 */
[----:B------:R-:W-:Y:S01]  /*2bc0*/  FADD.FTZ R38, R154, R29 ;  /* 0x0000001d9a267221 */ /* 0x000fe20000010000 */
[----:B------:R-:W-:Y:S01]  /*2bd0*/  F2FP.F16.F32.PACK_AB R149, R30, R49 ;  /* 0x000000311e95723e */ /* 0x000fe200000000ff */
[--C-:B------:R-:W-:Y:S01]  /*2be0*/  IMAD.MOV.U32 R49, RZ, RZ, R87.reuse ;  /* 0x000000ffff317224 */ /* 0x100fe200078e0057 */
[----:B------:R-:W-:Y:S01]  /*2bf0*/  F2FP.F16.F32.PACK_AB R154, R154, R101 ;  /* 0x000000659a9a723e */ /* 0x000fe200000000ff */
[----:B------:R-:W-:-:S02]  /*2c00*/  IMAD.MOV.U32 R30, RZ, RZ, R87 ;  /* 0x000000ffff1e7224 */ /* 0x000fc400078e0057 */
[----:B------:R-:W2:Y:S01]  /*2c10*/  MUFU.EX2 R57, R57 ;  /* 0x0000003900397308 */ /* 0x000ea20000000800 */
[----:B---3--:R-:W-:Y:S01]  /*2c20*/  FADD.FTZ R27, R53, R8 ;  /* 0x00000008351b7221 */ /* 0x008fe20000010000 */
[----:B0-----:R-:W-:-:S06]  /*2c30*/  IMAD.MOV.U32 R55, RZ, RZ, R87 ;  /* 0x000000ffff377224 */ /* 0x001fcc00078e0057 */
[----:B------:R-:W0:Y:S01]  /*2c40*/  MUFU.EX2 R103, R103 ;  /* 0x0000006700677308 */ /* 0x000e220000000800 */
[C---:B-1----:R-:W-:Y:S01]  /*2c50*/  FADD.FTZ R8, R32.reuse, R27 ;  /* 0x0000001b20087221 */ /* 0x042fe20000010000 */
[----:B------:R-:W-:Y:S02]  /*2c60*/  F2FP.F16.F32.PACK_AB R151, R32, R53 ;  /* 0x000000352097723e */ /* 0x000fe400000000ff */
[-C--:B------:R-:W-:Y:S02]  /*2c70*/  MOV R53, R87.reuse ;  /* 0x0000005700357202 */ /* 0x080fe40000000f00 */
[----:B------:R-:W-:Y:S02]  /*2c80*/  MOV R32, R87 ;  /* 0x0000005700207202 */ /* 0x000fe40000000f00 */
[----:B------:R1:W3:Y:S01]  /*2c90*/  MUFU.EX2 R4, R59 ;  /* 0x0000003b00047308 */ /* 0x0002e20000000800 */
[----:B--2---:R-:W-:-:S07]  /*2ca0*/  FADD.FTZ R27, R57, R8 ;  /* 0x00000008391b7221 */ /* 0x004fce0000010000 */
[----:B------:R2:W4:Y:S01]  /*2cb0*/  MUFU.EX2 R156, R65 ;  /* 0x00000041009c7308 */ /* 0x0005220000000800 */
[----:B0-----:R-:W-:Y:S01]  /*2cc0*/  FADD.FTZ R29, R103, R38 ;  /* 0x00000026671d7221 */ /* 0x001fe20000010000 */
[----:B-1----:R-:W-:-:S06]  /*2cd0*/  IMAD.MOV.U32 R59, RZ, RZ, R87 ;  /* 0x000000ffff3b7224 */ /* 0x002fcc00078e0057 */
[----:B------:R-:W0:Y:S01]  /*2ce0*/  MUFU.EX2 R13, R13 ;  /* 0x0000000d000d7308 */ /* 0x000e220000000800 */
[C---:B---3--:R-:W-:Y:S01]  /*2cf0*/  FADD.FTZ R8, R4.reuse, R27 ;  /* 0x0000001b04087221 */ /* 0x048fe20000010000 */
[----:B------:R-:W-:Y:S01]  /*2d00*/  F2FP.F16.F32.PACK_AB R153, R4, R57 ;  /* 0x000000390499723e */ /* 0x000fe200000000ff */
[--C-:B--2---:R-:W-:Y:S02]  /*2d10*/  IMAD.MOV.U32 R65, RZ, RZ, R87.reuse ;  /* 0x000000ffff417224 */ /* 0x104fe400078e0057 */
[----:B------:R-:W-:-:S03]  /*2d20*/  IMAD.MOV.U32 R57, RZ, RZ, R87 ;  /* 0x000000ffff397224 */ /* 0x000fc600078e0057 */
[----:B------:R-:W1:Y:S01]  /*2d30*/  MUFU.EX2 R105, R105 ;  /* 0x0000006900697308 */ /* 0x000e620000000800 */
[C---:B----4-:R-:W-:Y:S01]  /*2d40*/  FADD.FTZ R38, R156.reuse, R29 ;  /* 0x0000001d9c267221 */ /* 0x050fe20000010000 */
[----:B------:R-:W-:-:S06]  /*2d50*/  F2FP.F16.F32.PACK_AB R156, R156, R103 ;  /* 0x000000679c9c723e */ /* 0x000fcc00000000ff */
[----:B------:R2:W3:Y:S01]  /*2d60*/  MUFU.EX2 R34, R63 ;  /* 0x0000003f00227308 */ /* 0x0004e20000000800 */
[----:B0-----:R-:W-:-:S07]  /*2d70*/  FADD.FTZ R27, R13, R8 ;  /* 0x000000080d1b7221 */ /* 0x001fce0000010000 */
[----:B------:R-:W0:Y:S01]  /*2d80*/  MUFU.EX2 R21, R21 ;  /* 0x0000001500157308 */ /* 0x000e220000000800 */
[----:B-1----:R-:W-:Y:S01]  /*2d90*/  FADD.FTZ R29, R105, R38 ;  /* 0x00000026691d7221 */ /* 0x002fe20000010000 */
[----:B--2---:R-:W-:-:S06]  /*2da0*/  MOV R63, R87 ;  /* 0x00000057003f7202 */ /* 0x004fcc0000000f00 */
[----:B------:R1:W2:Y:S01]  /*2db0*/  MUFU.EX2 R36, R67 ;  /* 0x0000004300247308 */ /* 0x0002a20000000800 */
[C---:B---3--:R-:W-:Y:S01]  /*2dc0*/  FADD.FTZ R40, R34.reuse, R27 ;  /* 0x0000001b22287221 */ /* 0x048fe20000010000 */
[----:B------:R-:W-:Y:S01]  /*2dd0*/  F2FP.F16.F32.PACK_AB R155, R34, R13 ;  /* 0x0000000d229b723e */ /* 0x000fe200000000ff */
[--C-:B------:R-:W-:Y:S02]  /*2de0*/  IMAD.MOV.U32 R34, RZ, RZ, R87.reuse ;  /* 0x000000ffff227224 */ /* 0x100fe400078e0057 */
[----:B------:R-:W-:-:S03]  /*2df0*/  IMAD.MOV.U32 R27, RZ, RZ, R87 ;  /* 0x000000ffff1b7224 */ /* 0x000fc600078e0057 */
[----:B------:R-:W3:Y:S01]  /*2e00*/  MUFU.EX2 R25, R25 ;  /* 0x0000001900197308 */ /* 0x000ee20000000800 */
[----:B0-----:R-:W-:Y:S01]  /*2e10*/  FADD.FTZ R9, R21, R40 ;  /* 0x0000002815097221 */ /* 0x001fe20000010000 */
[----:B-1----:R-:W-:Y:S01]  /*2e20*/  IMAD.MOV.U32 R67, RZ, RZ, R87 ;  /* 0x000000ffff437224 */ /* 0x002fe200078e0057 */
[----:B------:R-:W-:-:S05]  /*2e30*/  MOV R40, R87 ;  /* 0x0000005700287202 */ /* 0x000fca0000000f00 */
[----:B------:R-:W0:Y:S01]  /*2e40*/  MUFU.EX2 R14, R14 ;  /* 0x0000000e000e7308 */ /* 0x000e220000000800 */
[C---:B--2---:R-:W-:Y:S01]  /*2e50*/  FADD.FTZ R10, R36.reuse, R9 ;  /* 0x00000009240a7221 */ /* 0x044fe20000010000 */
[----:B------:R-:W-:Y:S02]  /*2e60*/  F2FP.F16.F32.PACK_AB R157, R36, R21 ;  /* 0x00000015249d723e */ /* 0x000fe400000000ff */
[----:B------:R-:W-:-:S04]  /*2e70*/  MOV R36, R87 ;  /* 0x0000005700247202 */ /* 0x000fc80000000f00 */
[----:B------:R1:W2:Y:S01]  /*2e80*/  MUFU.EX2 R38, R71 ;  /* 0x0000004700267308 */ /* 0x0002a20000000800 */
[----:B---3--:R-:W-:Y:S01]  /*2e90*/  FADD.FTZ R9, R25, R10 ;  /* 0x0000000a19097221 */ /* 0x008fe20000010000 */
[C---:B0-----:R-:W-:Y:S01]  /*2ea0*/  FADD.FTZ R8, R14.reuse, R29 ;  /* 0x0000001d0e087221 */ /* 0x041fe20000010000 */
[----:B------:R-:W-:Y:S01]  /*2eb0*/  F2FP.F16.F32.PACK_AB R158, R14, R105 ;  /* 0x000000690e9e723e */ /* 0x000fe200000000ff */
[--C-:B-1----:R-:W-:Y:S02]  /*2ec0*/  IMAD.MOV.U32 R71, RZ, RZ, R87.reuse ;  /* 0x000000ffff477224 */ /* 0x102fe400078e0057 */
[----:B------:R-:W-:Y:S02]  /*2ed0*/  IMAD.MOV.U32 R29, RZ, RZ, R87 ;  /* 0x000000ffff1d7224 */ /* 0x000fe400078e0057 */
[C---:B--2---:R-:W-:Y:S01]  /*2ee0*/  FADD.FTZ R4, R38.reuse, R9 ;  /* 0x0000000926047221 */ /* 0x044fe20000010000 */
[----:B------:R-:W-:Y:S01]  /*2ef0*/  F2FP.F16.F32.PACK_AB R159, R38, R25 ;  /* 0x00000019269f723e */ /* 0x000fe200000000ff */
[--C-:B------:R-:W-:Y:S01]  /*2f00*/  IMAD.MOV.U32 R38, RZ, RZ, R87.reuse ;  /* 0x000000ffff267224 */ /* 0x100fe200078e0057 */
[----:B------:R-:W-:Y:S01]  /*2f10*/  MOV R9, 0x3f800000 ;  /* 0x3f80000000097802 */ /* 0x000fe20000000f00 */
[----:B------:R-:W-:Y:S01]  /*2f20*/  IMAD.MOV.U32 R25, RZ, RZ, R87 ;  /* 0x000000ffff197224 */ /* 0x000fe200078e0057 */
[----:B------:R-:W-:Y:S06]  /*2f30*/  @!P1 BRA `(.L_x_14) ;  /* 0x0000001c00b09947 */ /* 0x000fec0003800000 */
[----:B------:R-:W-:Y:S01]  /*2f40*/  VIADD R10, R88, 0xfffffffe ;  /* 0xfffffffe580a7836 */ /* 0x000fe20000000000 */
[----:B------:R-:W-:Y:S01]  /*2f50*/  MOV R9, 0x3f800000 ;  /* 0x3f80000000097802 */ /* 0x000fe20000000f00 */
[----:B------:R-:W-:Y:S01]  /*2f60*/  IMAD.MOV.U32 R12, RZ, RZ, R5 ;  /* 0x000000ffff0c7224 */ /* 0x000fe200078e0005 */
[----:B------:R-:W-:Y:S01]  /*2f70*/  CS2R R86, SRZ ;  /* 0x0000000000567805 */ /* 0x000fe2000001ff00 */
[----:B------:R-:W-:Y:S01]  /*2f80*/  IMAD.MOV.U32 R13, RZ, RZ, R3 ;  /* 0x000000ffff0d7224 */ /* 0x000fe200078e0003 */
[----:B------:R-:W-:Y:S02]  /*2f90*/  CS2R R82, SRZ ;  /* 0x0000000000527805 */ /* 0x000fe4000001ff00 */
[----:B------:R-:W-:Y:S02]  /*2fa0*/  CS2R R78, SRZ ;  /* 0x00000000004e7805 */ /* 0x000fe4000001ff00 */
[----:B------:R-:W-:Y:S02]  /*2fb0*/  CS2R R74, SRZ ;  /* 0x00000000004a7805 */ /* 0x000fe4000001ff00 */
[----:B------:R-:W-:-:S02]  /*2fc0*/  CS2R R70, SRZ ;  /* 0x0000000000467805 */ /* 0x000fc4000001ff00 */
[----:B------:R-:W-:Y:S02]  /*2fd0*/  CS2R R66, SRZ ;  /* 0x0000000000427805 */ /* 0x000fe4000001ff00 */
[----:B------:R-:W-:Y:S02]  /*2fe0*/  CS2R R62, SRZ ;  /* 0x00000000003e7805 */ /* 0x000fe4000001ff00 */
        /* <DEDUP_REMOVED lines=24> */
[----:B------:R-:W-:Y:S01]  /*3170*/  CS2R R24, SRZ ;  /* 0x0000000000187805 */ /* 0x000fe2000001ff00 */
[----:B------:R-:W-:Y:S01]  /*3180*/  UMOV UR4, UR39 ;  /* 0x0000002700047c82 */ /* 0x000fe20008000000 */
[----:B------:R-:W-:-:S05]  /*3190*/  UMOV UR5, UR38 ;  /* 0x0000002600057c82 */ /* 0x000fca0008000000 */
.L_x_25:
[----:B------:R-:W-:-:S04]  /*31a0*/  UISETP.NE.AND UP0, UPT, UR5, 0x1, UPT ;  /* 0x000000010500788c */ /* 0x000fc8000bf05270 */
[----:B------:R-:W-:-:S04]  /*31b0*/  USEL UR39, URZ, 0x1, UP0 ;  /* 0x000000013f277887 */ /* 0x000fc80008000000 */
[----:B------:R-:W-:Y:S01]  /*31c0*/  ULOP3.LUT UR39, UR4, UR39, URZ, 0x3c, !UPT ;  /* 0x0000002704277292 */ /* 0x000fe2000f8e3c3f */
[----:B------:R-:W-:Y:S11]  /*31d0*/  @!P0 BRA `(.L_x_15) ;  /* 0x0000000000048947 */ /* 0x000ff60003800000 */
[----:B------:R-:W-:Y:S01]  /*31e0*/  BPT.TRAP 0x1 ;  /* 0x000000040000795c */ /* 0x000fe20000300000 */
.L_x_15:
[----:B------:R-:W0:Y:S01]  /*31f0*/  S2UR UR11, SR_CgaCtaId ;  /* 0x00000000000b79c3 */ /* 0x000e220000008800 */
[----:B------:R-:W-:Y:S01]  /*3200*/  UIADD3 UR38, UR5, 0x1, URZ ;  /* 0x0000000105267890 */ /* 0x000fe2000fffe03f */
[----:B------:R-:W-:Y:S01]  /*3210*/  IMAD.U32 R0, RZ, RZ, UR39 ;  /* 0x00000027ff007e24 */ /* 0x000fe2000f8e00ff */
[----:B------:R-:W-:Y:S02]  /*3220*/  UMOV UR6, 0x400 ;  /* 0x0000040000067882 */ /* 0x000fe40000000000 */
[----:B------:R-:W-:Y:S02]  /*3230*/  UISETP.NE.AND UP0, UPT, UR38, 0x2, UPT ;  /* 0x000000022600788c */ /* 0x000fe4000bf05270 */
[----:B------:R-:W-:Y:S02]  /*3240*/  SHF.L.U32 R0, R0, 0x1f, RZ ;  /* 0x0000001f00007819 */ /* 0x000fe400000006ff */
[----:B------:R-:W-:Y:S02]  /*3250*/  USEL UR38, UR38, URZ, UP0 ;  /* 0x0000003f26267287 */ /* 0x000fe40008000000 */
[----:B0-----:R-:W-:-:S04]  /*3260*/  ULEA UR6, UR11, UR6, 0x18 ;  /* 0x000000060b067291 */ /* 0x001fc8000f8ec03f */
[----:B------:R-:W-:-:S09]  /*3270*/  ULEA UR7, UR38, UR6, 0x3 ;  /* 0x0000000626077291 */ /* 0x000fd2000f8e183f */
[----:B------:R0:W1:Y:S01]  /*3280*/  SYNCS.PHASECHK.TRANS64.TRYWAIT P1, [UR7+0x2a830], R0 ;  /* 0x02a83000ff0075a7 */ /* 0x0000620008020147 */
[----:B------:R-:W-:Y:S05]  /*3290*/  @!P0 BRA `(.L_x_16) ;  /* 0x0000000000048947 */ /* 0x000fea0003800000 */
[----:B------:R-:W-:Y:S01]  /*32a0*/  BPT.TRAP 0x1 ;  /* 0x000000040000795c */ /* 0x000fe20000300000 */
.L_x_16:
[----:B-1----:R-:W-:Y:S05]  /*32b0*/  @P1 BRA `(.L_x_17) ;  /* 0x0000000000081947 */ /* 0x002fea0003800000 */
[----:B------:R-:W1:Y:S02]  /*32c0*/  SYNCS.PHASECHK.TRANS64.TRYWAIT P1, [UR7+0x2a830], R0 ;  /* 0x02a83000ff0075a7 */ /* 0x000e640008020147 */
[----:B-1----:R-:W-:Y:S05]  /*32d0*/  @!P1 BRA `(.L_x_18) ;  /* 0x00000074002c9947 */ /* 0x002fea0003800000 */
.L_x_17:
[----:B------:R-:W-:Y:S01]  /*32e0*/  R2UR UR40, R6 ;  /* 0x00000000062872ca */ /* 0x000fe200000e0000 */
[----:B------:R-:W-:Y:S01]  /*32f0*/  UIMAD UR10, UR38, 0x900, UR60 ;  /* 0x00000900260a78a4 */ /* 0x000fe2000f8e023c */
[----:B------:R-:W-:Y:S01]  /*3300*/  R2UR UR41, R7 ;  /* 0x00000000072972ca */ /* 0x000fe200000e0000 */
[----:B------:R-:W-:Y:S01]  /*3310*/  WARPGROUP.ARRIVE ;  /* 0x00000000000079c5 */ /* 0x000fe20000000000 */
[----:B------:R-:W-:Y:S01]  /*3320*/  UMOV UR43, 0x40000040 ;  /* 0x40000040002b7882 */ /* 0x000fe20000000000 */
[----:B------:R-:W-:Y:S01]  /*3330*/  UIADD3 UR14, UR10, 0x302, URZ ;  /* 0x000003020a0e7890 */ /* 0x000fe2000fffe03f */
[-C--:B------:R-:W-:Y:S01]  /*3340*/  FMUL.FTZ R24, R24, R11.reuse ;  /* 0x0000000b18187220 */ /* 0x080fe20000410000 */
[----:B------:R-:W-:Y:S01]  /*3350*/  UMOV UR15, 0x40000040 ;  /* 0x40000040000f7882 */ /* 0x000fe20000000000 */
[----:B------:R-:W-:Y:S01]  /*3360*/  UMOV UR42, UR10 ;  /* 0x0000000a002a7c82 */ /* 0x000fe20008000000 */
[----:B------:R-:W-:Y:S01]  /*3370*/  UIADD3 UR18, UR10, 0x304, URZ ;  /* 0x000003040a127890 */ /* 0x000fe2000fffe03f */
[-C--:B------:R-:W-:Y:S01]  /*3380*/  FMUL.FTZ R25, R25, R11.reuse ;  /* 0x0000000b19197220 */ /* 0x080fe20000410000 */
[----:B------:R-:W-:Y:S01]  /*3390*/  UMOV UR19, 0x40000040 ;  /* 0x4000004000137882 */ /* 0x000fe20000000000 */
[----:B------:R-:W-:Y:S01]  /*33a0*/  UIADD3 UR22, UR10, 0x306, URZ ;  /* 0x000003060a167890 */ /* 0x000fe2000fffe03f */
[-C--:B------:R-:W-:Y:S01]  /*33b0*/  FMUL.FTZ R28, R28, R11.reuse ;  /* 0x0000000b1c1c7220 */ /* 0x080fe20000410000 */
[----:B------:R-:W-:Y:S01]  /*33c0*/  UMOV UR23, 0x40000040 ;  /* 0x4000004000177882 */ /* 0x000fe20000000000 */
[----:B------:R-:W-:Y:S01]  /*33d0*/  HGMMA.64x96x16.F32 R88, gdesc[UR40], RZ, !UPT, gsb0 ;  /* 0x01600000285879f0 */ /* 0x000fe2000c0008ff */
[----:B------:R-:W-:Y:S01]  /*33e0*/  UIADD3 UR42, UR10, 0x2, URZ ;  /* 0x000000020a2a7890 */ /* 0x000fe2000fffe03f */
[-C--:B------:R-:W-:Y:S01]  /*33f0*/  FMUL.FTZ R29, R29, R11.reuse ;  /* 0x0000000b1d1d7220 */ /* 0x080fe20000410000 */
[----:B------:R-:W-:Y:S01]  /*3400*/  UMOV UR40, UR56 ;  /* 0x0000003800287c82 */ /* 0x000fe20008000000 */
[----:B------:R-:W-:Y:S01]  /*3410*/  UMOV UR41, UR57 ;  /* 0x0000003900297c82 */ /* 0x000fe20008000000 */
[----:B------:R-:W-:Y:S01]  /*3420*/  UMOV UR43, 0x40000040 ;  /* 0x40000040002b7882 */ /* 0x000fe20000000000 */
[----:B------:R-:W-:Y:S01]  /*3430*/  UIADD3 UR26, UR10, 0x600, URZ ;  /* 0x000006000a1a7890 */ /* 0x000fe2000fffe03f */
[-C--:B------:R-:W-:Y:S01]  /*3440*/  FMUL.FTZ R32, R32, R11.reuse ;  /* 0x0000000b20207220 */ /* 0x080fe20000410000 */
[----:B------:R-:W-:Y:S01]  /*3450*/  UMOV UR27, 0x40000040 ;  /* 0x40000040001b7882 */ /* 0x000fe20000000000 */
[----:B------:R-:W-:Y:S01]  /*3460*/  UIADD3 UR30, UR10, 0x602, URZ ;  /* 0x000006020a1e7890 */ /* 0x000fe2000fffe03f */
[-C--:B------:R-:W-:Y:S01]  /*3470*/  FMUL.FTZ R33, R33, R11.reuse ;  /* 0x0000000b21217220 */ /* 0x080fe20000410000 */
[----:B------:R-:W-:Y:S01]  /*3480*/  UMOV UR31, 0x40000040 ;  /* 0x40000040001f7882 */ /* 0x000fe20000000000 */
[----:B------:R-:W-:Y:S01]  /*3490*/  UIADD3 UR34, UR10, 0x604, URZ ;  /* 0x000006040a227890 */ /* 0x000fe2000fffe03f */
[-C--:B------:R-:W-:Y:S01]  /*34a0*/  FMUL.FTZ R36, R36, R11.reuse ;  /* 0x0000000b24247220 */ /* 0x080fe20000410000 */
[----:B------:R-:W-:Y:S01]  /*34b0*/  UMOV UR35, 0x40000040 ;  /* 0x4000004000237882 */ /* 0x000fe20000000000 */
[-C--:B------:R-:W-:Y:S01]  /*34c0*/  FMUL.FTZ R37, R37, R11.reuse ;  /* 0x0000000b25257220 */ /* 0x080fe20000410000 */
        /* <DEDUP_REMOVED lines=23> */
[----:B------:R-:W-:Y:S01]  /*3640*/  FMUL.FTZ R85, R85, R11 ;  /* 0x0000000b55557220 */ /* 0x000fe20000410000 */
        /* <DEDUP_REMOVED lines=32> */
[----:B------:R-:W-:-:S02]  /*3850*/  WARPGROUP.DEPBAR.LE gsb0, 0x0 ;  /* 0x00008000000079c5 */ /* 0x000fc40000010000 */
[----:B------:R-:W-:-:S06]  /*3860*/  WARPGROUP.ARRIVE ;  /* 0x00000000000079c5 */ /* 0x000fcc0000000000 */
[----:B------:R-:W-:Y:S01]  /*3870*/  HGMMA.64x96x16.F32 R88, gdesc[UR40], R88, gsb0 ;  /* 0x01600000285879f0 */ /* 0x000fe20008000858 */
[----:B------:R-:W-:Y:S01]  /*3880*/  UIADD3 UR42, UR10, 0x4, URZ ;  /* 0x000000040a2a7890 */ /* 0x000fe2000fffe03f */
[----:B------:R-:W-:Y:S01]  /*3890*/  UMOV UR40, UR52 ;  /* 0x0000003400287c82 */ /* 0x000fe20008000000 */
[----:B------:R-:W-:Y:S01]  /*38a0*/  UMOV UR41, UR53 ;  /* 0x0000003500297c82 */ /* 0x000fe20008000000 */
[----:B------:R-:W-:Y:S01]  /*38b0*/  UMOV UR43, 0x40000040 ;  /* 0x40000040002b7882 */ /* 0x000fe20000000000 */
[----:B------:R-:W-:Y:S02]  /*38c0*/  WARPGROUP.DEPBAR.LE gsb0, 0x0 ;  /* 0x00008000000079c5 */ /* 0x000fe40000010000 */
        /* <DEDUP_REMOVED lines=44> */
.L_x_19:
[----:B------:R-:W-:Y:S01]  /*3b90*/  ULEA UR10, UR5, UR6, 0x3 ;  /* 0x00000006050a7291 */ /* 0x000fe2000f8e183f */
[----:B01----:R-:W-:-:S05]  /*3ba0*/  IMAD.U32 R0, RZ, RZ, UR4 ;  /* 0x00000004ff007e24 */ /* 0x003fca000f8e00ff */
[----:B------:R-:W-:-:S04]  /*3bb0*/  SHF.L.U32 R0, R0, 0x1f, RZ ;  /* 0x0000001f00007819 */ /* 0x000fc800000006ff */
[----:B------:R0:W1:Y:S01]  /*3bc0*/  SYNCS.PHASECHK.TRANS64.TRYWAIT P1, [UR10+0x2a850], R0 ;  /* 0x02a85000ff0075a7 */ /* 0x000062000802014a */
[----:B------:R-:W-:Y:S05]  /*3bd0*/  @!P0 BRA `(.L_x_20) ;  /* 0x0000000000048947 */ /* 0x000fea0003800000 */
[----:B------:R-:W-:Y:S01]  /*3be0*/  BPT.TRAP 0x1 ;  /* 0x000000040000795c */ /* 0x000fe20000300000 */
.L_x_20:
[----:B-1----:R-:W-:Y:S05]  /*3bf0*/  @P1 BRA `(.L_x_21) ;  /* 0x0000000000081947 */ /* 0x002fea0003800000 */
[----:B------:R-:W1:Y:S02]  /*3c00*/  SYNCS.PHASECHK.TRANS64.TRYWAIT P1, [UR10+0x2a850], R0 ;  /* 0x02a85000ff0075a7 */ /* 0x000e64000802014a */
[----:B-1----:R-:W-:Y:S05]  /*3c10*/  @!P1 BRA `(.L_x_22) ;  /* 0x0000006800f49947 */ /* 0x002fea0003800000 */
.L_x_21:
[----:B------:R-:W-:Y:S01]  /*3c20*/  UIADD3 UR6, UR6, 0x400, URZ ;  /* 0x0000040006067890 */ /* 0x000fe2000fffe03f */
[----:B------:R-:W-:Y:S01]  /*3c30*/  WARPGROUP.ARRIVE ;  /* 0x00000000000079c5 */ /* 0x000fe20000000000 */
[----:B------:R-:W-:Y:S02]  /*3c40*/  UMOV UR15, 0x40000040 ;  /* 0x40000040000f7882 */ /* 0x000fe40000000000 */
[----:B------:R-:W-:-:S04]  /*3c50*/  USHF.R.U32.HI UR6, URZ, 0x4, UR6 ;  /* 0x000000043f067899 */ /* 0x000fc80008011606 */
[----:B------:R-:W-:-:S04]  /*3c60*/  ULOP3.LUT UR6, UR6, 0x3fff, URZ, 0xc0, !UPT ;  /* 0x00003fff06067892 */ /* 0x000fc8000f8ec03f */
[----:B------:R-:W-:-:S04]  /*3c70*/  ULOP3.LUT UR4, UR6, 0x3000000, URZ, 0xfc, !UPT ;  /* 0x0300000006047892 */ /* 0x000fc8000f8efc3f */
[----:B------:R-:W-:-:S07]  /*3c80*/  UIMAD UR4, UR5, 0x600, UR4 ;  /* 0x00000600050478a4 */ /* 0x000fce000f8e0204 */
[----:B------:R-:W-:Y:S02]  /*3c90*/  UMOV UR14, UR4 ;  /* 0x00000004000e7c82 */ /* 0x000fe40008000000 */
[----:B------:R-:W-:Y:S01]  /*3ca0*/  HGMMA.64x128x16.F32 R24, R136, gdesc[UR12].tnspB, R24, gsb0 ;  /* 0x41e0000c88187df0 */ /* 0x000fe20008000818 */
[----:B------:R-:W-:Y:S01]  /*3cb0*/  UIADD3 UR14, UR4, 0x80, URZ ;  /* 0x00000080040e7890 */ /* 0x000fe2000fffe03f */
[----:B------:R-:W-:Y:S01]  /*3cc0*/  UMOV UR15, 0x40000040 ;  /* 0x40000040000f7882 */ /* 0x000fe20000000000 */
[----:B------:R-:W-:Y:S02]  /*3cd0*/  WARPGROUP.DEPBAR.LE gsb0, 0x0 ;  /* 0x00008000000079c5 */ /* 0x000fe40000010000 */
[----:B------:R-:W-:-:S07]  /*3ce0*/  WARPGROUP.ARRIVE ;  /* 0x00000000000079c5 */ /* 0x000fce0000000000 */
        /* <DEDUP_REMOVED lines=13> */
[----:B------:R-:W-:Y:S01]  /*3dc0*/  UIADD3 UR4, UR4, 0x280, URZ ;  /* 0x0000028004047890 */ /* 0x000fe2000fffe03f */
[----:B------:R-:W-:Y:S02]  /*3dd0*/  WARPGROUP.DEPBAR.LE gsb0, 0x0 ;  /* 0x00008000000079c5 */ /* 0x000fe40000010000 */
[----:B------:R-:W-:-:S06]  /*3de0*/  WARPGROUP.ARRIVE ;  /* 0x00000000000079c5 */ /* 0x000fcc0000000000 */
[----:B------:R-:W-:Y:S01]  /*3df0*/  HGMMA.64x128x16.F32 R24, R152, gdesc[UR12].tnspB, R24, gsb0 ;  /* 0x41e0000c98187df0 */ /* 0x000fe20008000818 */
[----:B------:R-:W-:Y:S01]  /*3e00*/  UMOV UR14, UR4 ;  /* 0x00000004000e7c82 */ /* 0x000fe20008000000 */
[----:B------:R-:W-:Y:S01]  /*3e10*/  UMOV UR15, 0x40000040 ;  /* 0x40000040000f7882 */ /* 0x000fe20000000000 */
[----:B------:R-:W-:Y:S02]  /*3e20*/  WARPGROUP.DEPBAR.LE gsb0, 0x0 ;  /* 0x00008000000079c5 */ /* 0x000fe40000010000 */
[----:B------:R-:W-:-:S07]  /*3e30*/  WARPGROUP.ARRIVE ;  /* 0x00000000000079c5 */ /* 0x000fce0000000000 */
[----:B------:R-:W-:Y:S03]  /*3e40*/  HGMMA.64x128x16.F32 R24, R156, gdesc[UR12].tnspB, R24, gsb0 ;  /* 0x41e0000c9c187df0 */ /* 0x000fe60008000818 */
[----:B------:R-:W-:Y:S02]  /*3e50*/  WARPGROUP.DEPBAR.LE gsb0, 0x0 ;  /* 0x00008000000079c5 */ /* 0x000fe40000010000 */
[----:B------:R-:W-:Y:S05]  /*3e60*/  @!P0 BRA `(.L_x_23) ;  /* 0x0000000000048947 */ /* 0x000fea0003800000 */
[----:B------:R-:W-:Y:S01]  /*3e70*/  BPT.TRAP 0x1 ;  /* 0x000000040000795c */ /* 0x000fe20000300000 */
.L_x_23:
[----:B01----:R-:W-:Y:S01]  /*3e80*/  FMNMX.FTZ R0, R88, R13, !PT ;  /* 0x0000000d58007209 */ /* 0x003fe20007810000 */
[----:B------:R-:W-:Y:S01]  /*3e90*/  UIADD3 UR7, UR7, 0x2a840, URZ ;  /* 0x0002a84007077890 */ /* 0x000fe2000fffe03f */
[----:B------:R-:W-:Y:S02]  /*3ea0*/  FMNMX.FTZ R14, R90, R12, !PT ;  /* 0x0000000c5a0e7209 */ /* 0x000fe40007810000 */
[----:B------:R-:W-:Y:S01]  /*3eb0*/  FMNMX.FTZ R3, R89, R0, !PT ;  /* 0x0000000059037209 */ /* 0x000fe20007810000 */
[----:B------:R-:W-:Y:S01]  /*3ec0*/  UPRMT UR7, UR11, 0x654, UR7 ;  /* 0x000006540b077896 */ /* 0x000fe20008000007 */
[----:B------:R-:W-:Y:S02]  /*3ed0*/  FMNMX.FTZ R5, R91, R14, !PT ;  /* 0x0000000e5b057209 */ /* 0x000fe40007810000 */
[----:B------:R-:W-:Y:S02]  /*3ee0*/  FMNMX.FTZ R0, R92, R3, !PT ;  /* 0x000000035c007209 */ /* 0x000fe40007810000 */
[----:B------:R-:W-:-:S02]  /*3ef0*/  FMNMX.FTZ R14, R94, R5, !PT ;  /* 0x000000055e0e7209 */ /* 0x000fc40007810000 */
[----:B------:R-:W-:Y:S02]  /*3f00*/  FMNMX.FTZ R3, R93, R0, !PT ;  /* 0x000000005d037209 */ /* 0x000fe40007810000 */
[----:B------:R-:W-:Y:S01]  /*3f10*/  FMNMX.FTZ R5, R95, R14, !PT ;  /* 0x0000000e5f057209 */ /* 0x000fe20007810000 */
[----:B------:R-:W-:Y:S01]  /*3f20*/  SYNCS.ARRIVE.TRANS64.RED.A1T0 RZ, [UR7], RZ ;  /* 0x000000ffffff79a7 */ /* 0x000fe20008100407 */
[----:B------:R-:W-:Y:S02]  /*3f30*/  FMNMX.FTZ R0, R96, R3, !PT ;  /* 0x0000000360007209 */ /* 0x000fe40007810000 */
[----:B------:R-:W-:Y:S02]  /*3f40*/  FMNMX.FTZ R14, R98, R5, !PT ;  /* 0x00000005620e7209 */ /* 0x000fe40007810000 */
[----:B------:R-:W-:Y:S02]  /*3f50*/  FMNMX.FTZ R3, R97, R0, !PT ;  /* 0x0000000061037209 */ /* 0x000fe40007810000 */
[----:B------:R-:W-:-:S02]  /*3f60*/  FMNMX.FTZ R5, R99, R14, !PT ;  /* 0x0000000e63057209 */ /* 0x000fc40007810000 */
[----:B------:R-:W-:Y:S02]  /*3f70*/  FMNMX.FTZ R0, R100, R3, !PT ;  /* 0x0000000364007209 */ /* 0x000fe40007810000 */
[----:B------:R-:W-:Y:S02]  /*3f80*/  FMNMX.FTZ R14, R102, R5, !PT ;  /* 0x00000005660e7209 */ /* 0x000fe40007810000 */
        /* <DEDUP_REMOVED lines=33> */
[----:B------:R-:W-:-:S03]  /*41a0*/  FMNMX.FTZ R14, R135, R14, !PT ;  /* 0x0000000e870e7209 */ /* 0x000fc60007810000 */
[----:B------:R-:W0:Y:S04]  /*41b0*/  SHFL.BFLY PT, R0, R9, 0x2, 0x1f ;  /* 0x0c401f0009007f89 */ /* 0x000e2800000e0000 */
[----:B------:R-:W1:Y:S01]  /*41c0*/  SHFL.BFLY PT, R3, R14, 0x2, 0x1f ;  /* 0x0c401f000e037f89 */ /* 0x000e6200000e0000 */
[----:B0-----:R-:W-:Y:S02]  /*41d0*/  FMNMX.FTZ R15, R9, R0, !PT ;  /* 0x00000000090f7209 */ /* 0x001fe40007810000 */
[----:B------:R-:W0:Y:S01]  /*41e0*/  LDC R0, c[0x0][0x988] ;  /* 0x00026200ff007b82 */ /* 0x000e220000000800 */
[----:B-1----:R-:W-:Y:S02]  /*41f0*/  FMNMX.FTZ R21, R14, R3, !PT ;  /* 0x000000030e157209 */ /* 0x002fe40007810000 */
[----:B------:R-:W1:Y:S04]  /*4200*/  SHFL.BFLY PT, R20, R15, 0x1, 0x1f ;  /* 0x0c201f000f147f89 */ /* 0x000e6800000e0000 */
[----:B------:R-:W2:Y:S01]  /*4210*/  SHFL.BFLY PT, R136, R21, 0x1, 0x1f ;  /* 0x0c201f0015887f89 */ /* 0x000ea200000e0000 */
[----:B-1----:R-:W-:-:S02]  /*4220*/  FMNMX.FTZ R3, R15, R20, !PT ;  /* 0x000000140f037209 */ /* 0x002fc40007810000 */
[----:B--2---:R-:W-:-:S03]  /*4230*/  FMNMX.FTZ R5, R21, R136, !PT ;  /* 0x0000008815057209 */ /* 0x004fc60007810000 */
[C---:B0-----:R-:W-:Y:S01]  /*4240*/  FMUL.FTZ R137, R3.reuse, R0 ;  /* 0x0000000003897220 */ /* 0x041fe20000410000 */
[----:B------:R-:W-:-:S03]  /*4250*/  FADD.FTZ R11, -R3, R13 ;  /* 0x0000000d030b7221 */ /* 0x000fc60000010100 */
[-CC-:B------:R-:W-:Y:S01]  /*4260*/  FFMA.FTZ R13, R89, R0.reuse, -R137.reuse ;  /* 0x00000000590d7223 */ /* 0x180fe20000010889 */
[-CC-:B------:R-:W-:Y:S01]  /*4270*/  FFMA.FTZ R89, R101, R0.reuse, -R137.reuse ;  /* 0x0000000065597223 */ /* 0x180fe20000010889 */
[-CC-:B------:R-:W-:Y:S01]  /*4280*/  FFMA.FTZ R101, R113, R0.reuse, -R137.reuse ;  /* 0x0000000071657223 */ /* 0x180fe20000010889 */
[-CC-:B------:R-:W-:Y:S01]  /*4290*/  FFMA.FTZ R113, R125, R0.reuse, -R137.reuse ;  /* 0x000000007d717223 */ /* 0x180fe20000010889 */
[C---:B------:R-:W-:Y:S01]  /*42a0*/  FADD.FTZ R9, -R5.reuse, R12 ;  /* 0x0000000c05097221 */ /* 0x040fe20000010100 */
[-C--:B------:R-:W-:Y:S01]  /*42b0*/  FMUL.FTZ R125, R5, R0.reuse ;  /* 0x00000000057d7220 */ /* 0x080fe20000410000 */
[-C--:B------:R-:W-:Y:S01]  /*42c0*/  FMUL.FTZ R11, R11, R0.reuse ;  /* 0x000000000b0b7220 */ /* 0x080fe20000410000 */
[-CC-:B------:R-:W-:Y:S01]  /*42d0*/  FFMA.FTZ R136, R88, R0.reuse, -R137.reuse ;  /* 0x0000000058887223 */ /* 0x180fe20000010889 */
[-C--:B------:R-:W-:Y:S01]  /*42e0*/  FMUL.FTZ R9, R9, R0.reuse ;  /* 0x0000000009097220 */ /* 0x080fe20000410000 */
[-CC-:B------:R-:W-:Y:S01]  /*42f0*/  FFMA.FTZ R15, R93, R0.reuse, -R137.reuse ;  /* 0x000000005d0f7223 */ /* 0x180fe20000010889 */
[-C--:B------:R-:W-:Y:S01]  /*4300*/  FFMA.FTZ R21, R97, R0.reuse, -R137 ;  /* 0x0000000061157223 */ /* 0x080fe20000010889 */
[-C--:B------:R-:W-:Y:S01]  /*4310*/  FFMA.FTZ R12, R90, R0.reuse, -R125 ;  /* 0x000000005a0c7223 */ /* 0x080fe2000001087d */
[-CC-:B------:R-:W-:Y:S01]  /*4320*/  FFMA.FTZ R93, R105, R0.reuse, -R137.reuse ;  /* 0x00000000695d7223 */ /* 0x180fe20000010889 */
        /* <DEDUP_REMOVED lines=15> */
[-C--:B------:R-:W-:Y:S01]  /*4420*/  FFMA.FTZ R121, R133, R0.reuse, -R137 ;  /* 0x0000000085797223 */ /* 0x080fe20000010889 */
        /* <DEDUP_REMOVED lines=17> */
[----:B------:R-:W0:Y:S01]  /*4540*/  MUFU.EX2 R136, R136 ;  /* 0x0000008800887308 */ /* 0x000e220000000800 */
[-CC-:B------:R-:W-:Y:S01]  /*4550*/  FFMA.FTZ R122, R122, R0.reuse, -R125.reuse ;  /* 0x000000007a7a7223 */ /* 0x180fe2000001087d */
[-CC-:B------:R-:W-:Y:S01]  /*4560*/  FFMA.FTZ R123, R123, R0.reuse, -R125.reuse ;  /* 0x000000007b7b7223 */ /* 0x180fe2000001087d */
[-CC-:B------:R-:W-:Y:S01]  /*4570*/  FFMA.FTZ R126, R126, R0.reuse, -R125.reuse ;  /* 0x000000007e7e7223 */ /* 0x180fe2000001087d */
[-CC-:B------:R-:W-:Y:S01]  /*4580*/  FFMA.FTZ R127, R127, R0.reuse, -R125.reuse ;  /* 0x000000007f7f7223 */ /* 0x180fe2000001087d */
[-CC-:B------:R-:W-:Y:S01]  /*4590*/  FFMA.FTZ R130, R130, R0.reuse, -R125.reuse ;  /* 0x0000000082827223 */ /* 0x180fe2000001087d */
[-CC-:B------:R-:W-:Y:S01]  /*45a0*/  FFMA.FTZ R131, R131, R0.reuse, -R125.reuse ;  /* 0x0000000083837223 */ /* 0x180fe2000001087d */
[-CC-:B------:R-:W-:Y:S01]  /*45b0*/  FFMA.FTZ R134, R134, R0.reuse, -R125.reuse ;  /* 0x0000000086867223 */ /* 0x180fe2000001087d */
[----:B------:R-:W1:Y:S01]  /*45c0*/  MUFU.EX2 R12, R12 ;  /* 0x0000000c000c7308 */ /* 0x000e620000000800 */
[----:B------:R-:W-:-:S07]  /*45d0*/  FFMA.FTZ R125, R135, R0, -R125 ;  /* 0x00000000877d7223 */ /* 0x000fce000001087d */
[----:B------:R-:W2:Y:S01]  /*45e0*/  MUFU.EX2 R13, R13 ;  /* 0x0000000d000d7308 */ /* 0x000ea20000000800 */
[----:B0-----:R-:W-:-:S07]  /*45f0*/  FFMA.FTZ R8, R11, R8, R136 ;  /* 0x000000080b087223 */ /* 0x001fce0000010088 */
[----:B------:R-:W0:Y:S01]  /*4600*/  MUFU.EX2 R137, R137 ;  /* 0x0000008900897308 */ /* 0x000e220000000800 */
[----:B-1----:R-:W-:-:S07]  /*4610*/  FFMA.FTZ R4, R9, R4, R12 ;  /* 0x0000000409047223 */ /* 0x002fce000001000c */
[----:B------:R-:W1:Y:S01]  /*4620*/  MUFU.EX2 R138, R138 ;  /* 0x0000008a008a7308 */ /* 0x000e620000000800 */
[----:B--2---:R-:W-:-:S07]  /*4630*/  FADD.FTZ R91, R13, R8 ;  /* 0x000000080d5b7221 */ /* 0x004fce0000010000 */
[----:B------:R-:W2:Y:S01]  /*4640*/  MUFU.EX2 R139, R139 ;  /* 0x0000008b008b7308 */ /* 0x000ea20000000800 */
[----:B0-----:R-:W-:-:S07]  /*4650*/  FADD.FTZ R4, R137, R4 ;  /* 0x0000000489047221 */ /* 0x001fce0000010000 */
[----:B------:R-:W0:Y:S01]  /*4660*/  MUFU.EX2 R15, R15 ;  /* 0x0000000f000f7308 */ /* 0x000e220000000800 */
[----:B-1----:R-:W-:-:S07]  /*4670*/  FADD.FTZ R8, R138, R91 ;  /* 0x0000005b8a087221 */ /* 0x002fce0000010000 */
        /* <DEDUP_REMOVED lines=81> */
[----:B0-----:R-:W-:Y:S01]  /*4b90*/  FADD.FTZ R4, R159, R4 ;  /* 0x000000049f047221 */ /* 0x001fe20000010000 */
[----:B-1----:R-:W-:-:S03]  /*4ba0*/  FADD.FTZ R8, R121, R8 ;  /* 0x0000000879087221 */ /* 0x002fc60000010000 */
[----:B--2---:R-:W-:Y:S01]  /*4bb0*/  FADD.FTZ R4, R125, R4 ;  /* 0x000000047d047221 */ /* 0x004fe20000010000 */
[----:B------:R-:W-:Y:S06]  /*4bc0*/  @!P0 BRA `(.L_x_24) ;  /* 0x0000000000048947 */ /* 0x000fec0003800000 */
[----:B------:R-:W-:Y:S01]  /*4bd0*/  BPT.TRAP 0x1 ;  /* 0x000000040000795c */ /* 0x000fe20000300000 */
.L_x_24:
[----:B------:R-:W-:Y:S01]  /*4be0*/  UIADD3 UR10, UR10, 0x2a860, URZ ;  /* 0x0002a8600a0a7890 */ /* 0x000fe2000fffe03f */
[C---:B------:R-:W-:Y:S01]  /*4bf0*/  ISETP.GT.AND P1, PT, R10.reuse, RZ, PT ;  /* 0x000000ff0a00720c */ /* 0x040fe20003f24270 */
[----:B------:R-:W-:Y:S01]  /*4c00*/  UMOV UR4, UR39 ;  /* 0x0000002700047c82 */ /* 0x000fe20008000000 */
[----:B------:R-:W-:Y:S01]  /*4c10*/  UMOV UR5, UR38 ;  /* 0x0000002600057c82 */ /* 0x000fe20008000000 */
[----:B------:R-:W-:Y:S01]  /*4c20*/  UPRMT UR10, UR11, 0x654, UR10 ;  /* 0x000006540b0a7896 */ /* 0x000fe2000800000a */
[----:B------:R-:W-:Y:S01]  /*4c30*/  F2FP.F16.F32.PACK_AB R136, R13, R136 ;  /* 0x000000880d88723e */ /* 0x000fe200000000ff */
[----:B------:R-:W-:Y:S01]  /*4c40*/  VIADD R10, R10, 0xffffffff ;  /* 0xffffffff0a0a7836 */ /* 0x000fe20000000000 */
[----:B------:R-:W-:Y:S01]  /*4c50*/  F2FP.F16.F32.PACK_AB R137, R137, R12 ;  /* 0x0000000c8989723e */ /* 0x000fe200000000ff */
[----:B------:R-:W-:Y:S01]  /*4c60*/  IMAD.MOV.U32 R13, RZ, RZ, R3 ;  /* 0x000000ffff0d7224 */ /* 0x000fe200078e0003 */
[----:B------:R-:W-:Y:S02]  /*4c70*/  F2FP.F16.F32.PACK_AB R138, R15, R138 ;  /* 0x0000008a0f8a723e */ /* 0x000fe400000000ff */
[----:B------:R-:W-:-:S02]  /*4c80*/  F2FP.F16.F32.PACK_AB R139, R95, R139 ;  /* 0x0000008b5f8b723e */ /* 0x000fc400000000ff */
[----:B------:R-:W-:Y:S01]  /*4c90*/  SYNCS.ARRIVE.TRANS64.RED.A1T0 RZ, [UR10], RZ ;  /* 0x000000ffffff79a7 */ /* 0x000fe2000810040a */
[----:B------:R-:W-:Y:S02]  /*4ca0*/  F2FP.F16.F32.PACK_AB R140, R21, R140 ;  /* 0x0000008c158c723e */ /* 0x000fe400000000ff */
[----:B------:R-:W-:Y:S02]  /*4cb0*/  F2FP.F16.F32.PACK_AB R141, R99, R141 ;  /* 0x0000008d638d723e */ /* 0x000fe400000000ff */
[----:B------:R-:W-:Y:S02]  /*4cc0*/  F2FP.F16.F32.PACK_AB R142, R89, R142 ;  /* 0x0000008e598e723e */ /* 0x000fe400000000ff */
[----:B------:R-:W-:Y:S02]  /*4cd0*/  F2FP.F16.F32.PACK_AB R143, R103, R143 ;  /* 0x0000008f678f723e */ /* 0x000fe400000000ff */
[----:B------:R-:W-:Y:S02]  /*4ce0*/  F2FP.F16.F32.PACK_AB R144, R93, R144 ;  /* 0x000000905d90723e */ /* 0x000fe400000000ff */
[----:B------:R-:W-:-:S02]  /*4cf0*/  F2FP.F16.F32.PACK_AB R145, R107, R145 ;  /* 0x000000916b91723e */ /* 0x000fc400000000ff */
        /* <DEDUP_REMOVED lines=14> */
[----:B------:R-:W-:Y:S01]  /*4de0*/  MOV R12, R5 ;  /* 0x00000005000c7202 */ /* 0x000fe20000000f00 */
[----:B------:R-:W-:Y:S06]  /*4df0*/  @P1 BRA `(.L_x_25) ;  /* 0xffffffe000e81947 */ /* 0x000fec000383ffff */
.L_x_14:
[----:B------:R-:W-:Y:S06]  /*4e00*/  BAR.ARV 0x8, 0x180 ;  /* 0x0206000000007b1d */ /* 0x000fec0000002000 */
        /* <DEDUP_REMOVED lines=64> */
[----:B------:R-:W-:Y:S06]  /*5210*/  @!P0 BRA `(.L_x_26) ;  /* 0x0000000000048947 */ /* 0x000fec0003800000 */
[----:B------:R-:W-:Y:S01]  /*5220*/  BPT.TRAP 0x1 ;  /* 0x000000040000795c */ /* 0x000fe20000300000 */
.L_x_26:
[----:B------:R-:W0:Y:S01]  /*5230*/  S2UR UR13, SR_CgaCtaId ;  /* 0x00000000000d79c3 */ /* 0x000e220000008800 */
[----:B------:R-:W-:Y:S01]  /*5240*/  UMOV UR4, 0x400 ;  /* 0x0000040000047882 */ /* 0x000fe20000000000 */
[----:B------:R-:W-:-:S05]  /*5250*/  IMAD.U32 R6, RZ, RZ, UR39 ;  /* 0x00000027ff067e24 */ /* 0x000fca000f8e00ff */
[----:B------:R-:W-:Y:S01]  /*5260*/  SHF.L.U32 R6, R6, 0x1f, RZ ;  /* 0x0000001f06067819 */ /* 0x000fe200000006ff */
[----:B0-----:R-:W-:-:S04]  /*5270*/  ULEA UR4, UR13, UR4, 0x18 ;  /* 0x000000040d047291 */ /* 0x001fc8000f8ec03f */
[----:B------:R-:W-:-:S09]  /*5280*/  ULEA UR10, UR38, UR4, 0x3 ;  /* 0x00000004260a7291 */ /* 0x000fd2000f8e183f */
[----:B------:R0:W1:Y:S01]  /*5290*/  SYNCS.PHASECHK.TRANS64.TRYWAIT P1, [UR10+0x2a850], R6 ;  /* 0x02a85006ff0075a7 */ /* 0x000062000802014a */
[----:B------:R-:W-:Y:S05]  /*52a0*/  @!P0 BRA `(.L_x_27) ;  /* 0x0000000000048947 */ /* 0x000fea0003800000 */
[----:B------:R-:W-:Y:S01]  /*52b0*/  BPT.TRAP 0x1 ;  /* 0x000000040000795c */ /* 0x000fe20000300000 */
.L_x_27:
[----:B-1----:R-:W-:Y:S05]  /*52c0*/  @P1 BRA `(.L_x_28) ;  /* 0x0000000000081947 */ /* 0x002fea0003800000 */
[----:B------:R-:W1:Y:S02]  /*52d0*/  SYNCS.PHASECHK.TRANS64.TRYWAIT P1, [UR10+0x2a850], R6 ;  /* 0x02a85006ff0075a7 */ /* 0x000e64000802014a */
[----:B-1----:R-:W-:Y:S05]  /*52e0*/  @!P1 BRA `(.L_x_29) ;  /* 0x0000005400589947 */ /* 0x002fea0003800000 */
.L_x_28:
[----:B------:R-:W-:Y:S01]  /*52f0*/  UIADD3 UR5, UR4, 0x400, URZ ;  /* 0x0000040004057890 */ /* 0x000fe2000fffe03f */
[----:B------:R-:W-:Y:S01]  /*5300*/  WARPGROUP.ARRIVE ;  /* 0x00000000000079c5 */ /* 0x000fe20000000000 */
[----:B------:R-:W-:Y:S01]  /*5310*/  UMOV UR7, 0x40000040 ;  /* 0x4000004000077882 */ /* 0x000fe20000000000 */
[----:B------:R-:W-:Y:S01]  /*5320*/  UMOV UR15, 0x40000040 ;  /* 0x40000040000f7882 */ /* 0x000fe20000000000 */
[----:B------:R-:W-:Y:S01]  /*5330*/  USHF.R.U32.HI UR5, URZ, 0x4, UR5 ;  /* 0x000000043f057899 */ /* 0x000fe20008011605 */
[----:B-1----:R-:W1:Y:S01]  /*5340*/  SHFL.BFLY PT, R7, R8, 0x2, 0x1f ;  /* 0x0c401f0008077f89 */ /* 0x002e6200000e0000 */
[----:B------:R-:W-:Y:S02]  /*5350*/  IMAD.MOV.U32 R89, RZ, RZ, -0x800000 ;  /* 0xff800000ff597424 */ /* 0x000fe400078e00ff */
[----:B------:R-:W-:Y:S01]  /*5360*/  ULOP3.LUT UR5, UR5, 0x3fff, URZ, 0xc0, !UPT ;  /* 0x00003fff05057892 */ /* 0x000fe2000f8ec03f */
[----:B------:R-:W2:Y:S01]  /*5370*/  SHFL.BFLY PT, R9, R4, 0x2, 0x1f ;  /* 0x0c401f0004097f89 */ /* 0x000ea200000e0000 */
[----:B------:R-:W-:-:S02]  /*5380*/  IMAD.MOV.U32 R88, RZ, RZ, -0x800000 ;  /* 0xff800000ff587424 */ /* 0x000fc400078e00ff */
[----:B------:R-:W-:-:S04]  /*5390*/  ULOP3.LUT UR5, UR5, 0x3000000, URZ, 0xfc, !UPT ;  /* 0x0300000005057892 */ /* 0x000fc8000f8efc3f */
[----:B------:R-:W-:-:S04]  /*53a0*/  UIMAD UR6, UR38, 0x600, UR5 ;  /* 0x00000600260678a4 */ /* 0x000fc8000f8e0205 */
[----:B------:R-:W-:-:S05]  /*53b0*/  UIADD3 UR8, UR6, 0x80, URZ ;  /* 0x0000008006087890 */ /* 0x000fca000fffe03f */
[----:B------:R-:W-:Y:S01]  /*53c0*/  HGMMA.64x128x16.F32 R24, R136, gdesc[UR4].tnspB, R24, gsb0 ;  /* 0x41e0000488187df0 */ /* 0x000fe20008000818 */
[----:B------:R-:W-:Y:S01]  /*53d0*/  UMOV UR7, 0x40000040 ;  /* 0x4000004000077882 */ /* 0x000fe20000000000 */
[----:B------:R-:W-:Y:S01]  /*53e0*/  UMOV UR14, UR8 ;  /* 0x00000008000e7c82 */ /* 0x000fe20008000000 */
[----:B------:R-:W-:Y:S01]  /*53f0*/  UIADD3 UR8, UR6, 0x100, URZ ;  /* 0x0000010006087890 */ /* 0x000fe2000fffe03f */
[----:B-1----:R-:W-:Y:S01]  /*5400*/  FADD.FTZ R7, R7, R8 ;  /* 0x0000000807077221 */ /* 0x002fe20000010000 */
[----:B--2---:R-:W-:-:S04]  /*5410*/  FADD.FTZ R9, R9, R4 ;  /* 0x0000000409097221 */ /* 0x004fc80000010000 */
[----:B0-----:R-:W0:Y:S01]  /*5420*/  SHFL.BFLY PT, R6, R7, 0x1, 0x1f ;  /* 0x0c201f0007067f89 */ /* 0x001e2200000e0000 */
[----:B------:R-:W-:-:S03]  /*5430*/  IMAD.MOV.U32 R4, RZ, RZ, RZ ;  /* 0x000000ffff047224 */ /* 0x000fc600078e00ff */
[----:B------:R-:W1:Y:S01]  /*5440*/  SHFL.BFLY PT, R10, R9, 0x1, 0x1f ;  /* 0x0c201f00090a7f89 */ /* 0x000e6200000e0000 */
[----:B0-----:R-:W-:Y:S01]  /*5450*/  FADD.FTZ R12, R7, R6 ;  /* 0x00000006070c7221 */ /* 0x001fe20000010000 */
[----:B-1----:R-:W-:-:S04]  /*5460*/  FADD.FTZ R13, R9, R10 ;  /* 0x0000000a090d7221 */ /* 0x002fc80000010000 */
[----:B------:R-:W-:Y:S02]  /*5470*/  FSETP.NE.FTZ.AND P1, PT, R12, RZ, PT ;  /* 0x000000ff0c00720b */ /* 0x000fe40003f35000 */
[----:B------:R-:W-:Y:S02]  /*5480*/  MOV R10, RZ ;  /* 0x000000ff000a7202 */ /* 0x000fe40000000f00 */
[----:B------:R-:W-:-:S09]  /*5490*/  FSETP.NE.FTZ.AND P2, PT, R13, RZ, PT ;  /* 0x000000ff0d00720b */ /* 0x000fd20003f55000 */
[----:B------:R-:W0:Y:S01]  /*54a0*/  @P1 MUFU.LG2 R8, R12 ;  /* 0x0000000c00081308 */ /* 0x000e220000000c00 */
[----:B------:R-:W-:-:S03]  /*54b0*/  @P1 FMUL.FTZ R6, R0, 0.69314718246459960938 ;  /* 0x3f31721800061820 */ /* 0x000fc60000410000 */
[----:B------:R-:W-:-:S04]  /*54c0*/  @P2 FMUL.FTZ R9, R0, 0.69314718246459960938 ;  /* 0x3f31721800092820 */ /* 0x000fc80000410000 */
[----:B------:R-:W1:Y:S08]  /*54d0*/  @P2 MUFU.LG2 R11, R13 ;  /* 0x0000000d000b2308 */ /* 0x000e700000000c00 */
[----:B------:R2:W3:Y:S01]  /*54e0*/  @P1 MUFU.RCP R4, R12 ;  /* 0x0000000c00041308 */ /* 0x0004e20000001000 */
[----:B0-----:R-:W-:-:S04]  /*54f0*/  @P1 FMUL.FTZ R7, R8, 0.69314718246459960938 ;  /* 0x3f31721808071820 */ /* 0x001fc80000410000 */
[----:B------:R-:W-:-:S03]  /*5500*/  @P1 FFMA.FTZ R89, R6, R3, R7 ;  /* 0x0000000306591223 */ /* 0x000fc60000010007 */
[----:B------:R2:W0:Y:S01]  /*5510*/  @P2 MUFU.RCP R10, R13 ;  /* 0x0000000d000a2308 */ /* 0x0004220000001000 */
[----:B-1----:R-:W-:-:S04]  /*5520*/  @P2 FMUL.FTZ R0, R11, 0.69314718246459960938 ;  /* 0x3f3172180b002820 */ /* 0x002fc80000410000 */
[----:B------:R-:W-:Y:S01]  /*5530*/  @P2 FFMA.FTZ R88, R9, R5, R0 ;  /* 0x0000000509582223 */ /* 0x000fe20000010000 */
[----:B------:R-:W-:Y:S02]  /*5540*/  WARPGROUP.DEPBAR.LE gsb0, 0x0 ;  /* 0x00008000000079c5 */ /* 0x000fe40000010000 */
[----:B------:R-:W-:-:S06]  /*5550*/  WARPGROUP.ARRIVE ;  /* 0x00000000000079c5 */ /* 0x000fcc0000000000 */
[----:B------:R-:W-:Y:S01]  /*5560*/  HGMMA.64x128x16.F32 R24, R140, gdesc[UR12].tnspB, R24, gsb0 ;  /* 0x41e0000c8c187df0 */ /* 0x000fe20008000818 */
[----:B------:R-:W-:Y:S01]  /*5570*/  UMOV UR14, UR8 ;  /* 0x00000008000e7c82 */ /* 0x000fe20008000000 */
[----:B------:R-:W-:Y:S01]  /*5580*/  UMOV UR15, 0x40000040 ;  /* 0x40000040000f7882 */ /* 0x000fe20000000000 */
[----:B------:R-:W-:Y:S01]  /*5590*/  UIADD3 UR8, UR6, 0x180, URZ ;  /* 0x0000018006087890 */ /* 0x000fe2000fffe03f */
[----:B------:R-:W-:Y:S02]  /*55a0*/  WARPGROUP.DEPBAR.LE gsb0, 0x0 ;  /* 0x00008000000079c5 */ /* 0x000fe40000010000 */
[----:B------:R-:W-:-:S06]  /*55b0*/  WARPGROUP.ARRIVE ;  /* 0x00000000000079c5 */ /* 0x000fcc0000000000 */
[----:B------:R-:W-:Y:S01]  /*55c0*/  HGMMA.64x128x16.F32 R24, R144, gdesc[UR12].tnspB, R24, gsb0 ;  /* 0x41e0000c90187df0 */ /* 0x000fe20008000818 */
[----:B------:R-:W-:Y:S01]  /*55d0*/  UMOV UR14, UR8 ;  /* 0x00000008000e7c82 */ /* 0x000fe20008000000 */
[----:B------:R-:W-:Y:S01]  /*55e0*/  UMOV UR15, 0x40000040 ;  /* 0x40000040000f7882 */ /* 0x000fe20000000000 */
[----:B------:R-:W-:Y:S02]  /*55f0*/  UIADD3 UR8, UR6, 0x200, URZ ;  /* 0x0000020006087890 */ /* 0x000fe4000fffe03f */
        /* <DEDUP_REMOVED lines=10> */
[----:B------:R-:W-:-:S07]  /*56a0*/  WARPGROUP.ARRIVE ;  /* 0x00000000000079c5 */ /* 0x000fce0000000000 */
[----:B------:R-:W-:Y:S03]  /*56b0*/  HGMMA.64x128x16.F32 R24, R156, gdesc[UR4].tnspB, R24, gsb0 ;  /* 0x41e000049c187df0 */ /* 0x000fe60008000818 */
[----:B------:R-:W-:Y:S02]  /*56c0*/  WARPGROUP.DEPBAR.LE gsb0, 0x0 ;  /* 0x00008000000079c5 */ /* 0x000fe40000010000 */
[----:B0-23--:R-:W-:Y:S05]  /*56d0*/  @!P0 BRA `(.L_x_30) ;  /* 0x0000000000048947 */ /* 0x00dfea0003800000 */
[----:B------:R-:W-:Y:S01]  /*56e0*/  BPT.TRAP 0x1 ;  /* 0x000000040000795c */ /* 0x000fe20000300000 */
.L_x_30:
[----:B------:R-:W0:Y:S01]  /*56f0*/  S2UR UR5, SR_SWINHI ;  /* 0x00000000000579c3 */ /* 0x000e220000002f00 */
        /* <DEDUP_REMOVED lines=23> */
[----:B------:R-:W-:Y:S01]  /*5870*/  UMOV UR6, UR4 ;  /* 0x0000000400067c82 */ /* 0x000fe20008000000 */
[----:B0-----:R-:W-:Y:S01]  /*5880*/  UMOV UR7, UR5 ;  /* 0x0000000500077c82 */ /* 0x001fe20008000000 */
[----:B------:R-:W-:Y:S01]  /*5890*/  FMUL.FTZ R68, R68, R4 ;  /* 0x0000000444447220 */ /* 0x000fe20000410000 */
[----:B------:R-:W-:Y:S01]  /*58a0*/  MOV R37, UR7 ;  /* 0x0000000700257c02 */ /* 0x000fe20008000f00 */
[----:B------:R-:W-:-:S02]  /*58b0*/  IMAD.U32 R36, RZ, RZ, UR6 ;  /* 0x00000006ff247e24 */ /* 0x000fc4000f8e00ff */
        /* <DEDUP_REMOVED lines=8> */
[----:B------:R-:W-:-:S04]  /*5940*/  IMAD.WIDE R4, R165, 0x2, R36 ;  /* 0x00000002a5047825 */ /* 0x000fc800078e0224 */
[-C--:B------:R-:W-:Y:S01]  /*5950*/  FMUL.FTZ R104, R27, R10.reuse ;  /* 0x0000000a1b687220 */ /* 0x080fe20000410000 */
[-C--:B------:R-:W-:Y:S01]  /*5960*/  FMUL.FTZ R105, R38, R10.reuse ;  /* 0x0000000a26697220 */ /* 0x080fe20000410000 */
[----:B------:R-:W-:Y:S01]  /*5970*/  R2UR UR15, R161 ;  /* 0x00000000a10f72ca */ /* 0x000fe200000e0000 */
[----:B------:R-:W-:Y:S01]  /*5980*/  UIADD3 UR5, -UR61, URZ, URZ ;  /* 0x0000003f3d057290 */ /* 0x000fe2000fffe13f */
[C---:B------:R-:W-:Y:S01]  /*5990*/  IADD3 R27, P3, R4.reuse, 0x4000, RZ ;  /* 0x00004000041b7810 */ /* 0x040fe20007f7e0ff */
[----:B------:R-:W-:Y:S01]  /*59a0*/  ULDC UR11, c[0x0][0xc44] ;  /* 0x00031100000b7ab9 */ /* 0x000fe20000000800 */
[----:B------:R-:W-:Y:S01]  /*59b0*/  IADD3 R29, P2, R4, 0x4020, RZ ;  /* 0x00004020041d7810 */ /* 0x000fe20007f5e0ff */
[-C--:B------:R-:W-:Y:S01]  /*59c0*/  FMUL.FTZ R106, R31, R10.reuse ;  /* 0x0000000a1f6a7220 */ /* 0x080fe20000410000 */
[----:B------:R-:W-:Y:S01]  /*59d0*/  LOP3.LUT R0, R27, 0x380, RZ, 0xc0, !PT ;  /* 0x000003801b007812 */ /* 0x000fe200078ec0ff */
[----:B------:R-:W-:Y:S01]  /*59e0*/  ULDC.64 UR8, c[0x0][0xb90] ;  /* 0x0002e40000087ab9 */ /* 0x000fe20000000a00 */
[----:B------:R-:W-:Y:S01]  /*59f0*/  LOP3.LUT R8, R29, 0x380, RZ, 0xc0, !PT ;  /* 0x000003801d087812 */ /* 0x000fe200078ec0ff */
[----:B------:R-:W-:Y:S01]  /*5a00*/  FMUL.FTZ R98, R43, R10 ;  /* 0x0000000a2b627220 */ /* 0x000fe20000410000 */
[----:B------:R-:W-:Y:S01]  /*5a10*/  SHF.R.U64 R0, R0, 0x3, RZ ;  /* 0x0000000300007819 */ /* 0x000fe200000012ff */
[----:B------:R-:W-:Y:S01]  /*5a20*/  IMAD R9, R22, 0x40, R2 ;  /* 0x0000004016097824 */ /* 0x000fe200078e0202 */
[----:B------:R-:W-:Y:S01]  /*5a30*/  IADD3 R31, P1, R4, 0x4040, RZ ;  /* 0x00004040041f7810 */ /* 0x000fe20007f3e0ff */
[----:B------:R-:W-:Y:S01]  /*5a40*/  UIMAD UR11, UR11, UR5, UR15 ;  /* 0x000000050b0b72a4 */ /* 0x000fe2000f8e020f */
[----:B------:R-:W-:Y:S01]  /*5a50*/  LOP3.LUT R38, R0, R27, RZ, 0x3c, !PT ;  /* 0x0000001b00267212 */ /* 0x000fe200078e3cff */
[----:B------:R-:W0:Y:S01]  /*5a60*/  LDC R100, c[0x0][0xc38] ;  /* 0x00030e00ff647b82 */ /* 0x000e220000000800 */
[----:B------:R-:W-:Y:S01]  /*5a70*/  SHF.R.U64 R8, R8, 0x3, RZ ;  /* 0x0000000308087819 */ /* 0x000fe200000012ff */
[----:B------:R-:W-:Y:S01]  /*5a80*/  USHF.R.S32.HI UR12, URZ, 0x1f, UR11 ;  /* 0x0000001f3f0c7899 */ /* 0x000fe2000801140b */
[----:B------:R-:W-:Y:S01]  /*5a90*/  IADD3 R13, P6, R4, 0x20, RZ ;  /* 0x00000020040d7810 */ /* 0x000fe20007fde0ff */
[----:B------:R-:W-:Y:S01]  /*5aa0*/  IMAD.X R43, RZ, RZ, R5, P1 ;  /* 0x000000ffff2b7224 */ /* 0x000fe200008e0605 */
[----:B------:R-:W-:Y:S01]  /*5ab0*/  LOP3.LUT R40, R8, R29, RZ, 0x3c, !PT ;  /* 0x0000001d08287212 */ /* 0x000fe200078e3cff */
[----:B------:R-:W-:Y:S01]  /*5ac0*/  UIMAD UR5, UR12, UR8, URZ ;  /* 0x000000080c0572a4 */ /* 0x000fe2000f8e023f */
[----:B------:R-:W-:Y:S01]  /*5ad0*/  LOP3.LUT R8, R13, 0x380, RZ, 0xc0, !PT ;  /* 0x000003800d087812 */ /* 0x000fe200078ec0ff */
[----:B------:R-:W1:Y:S01]  /*5ae0*/  LDC R0, c[0x0][0xbe8] ;  /* 0x0002fa00ff007b82 */ /* 0x000e620000000800 */
[----:B------:R-:W-:Y:S01]  /*5af0*/  UIMAD.WIDE.U32 UR6, UR11, UR8, URZ ;  /* 0x000000080b0672a5 */ /* 0x000fe2000f8e003f */
[----:B------:R-:W-:Y:S01]  /*5b00*/  IMAD.WIDE R36, R9, 0x2, R36 ;  /* 0x0000000209247825 */ /* 0x000fe200078e0224 */
[----:B------:R-:W-:Y:S01]  /*5b10*/  UIMAD UR5, UR11, UR9, UR5 ;  /* 0x000000090b0572a4 */ /* 0x000fe2000f8e0205 */
[----:B------:R-:W-:-:S02]  /*5b20*/  SHF.R.U64 R8, R8, 0x3, RZ ;  /* 0x0000000308087819 */ /* 0x000fc400000012ff */
[-C--:B------:R-:W-:Y:S01]  /*5b30*/  FMUL.FTZ R108, R35, R10.reuse ;  /* 0x0000000a236c7220 */ /* 0x080fe20000410000 */
[--C-:B------:R-:W-:Y:S01]  /*5b40*/  IMAD.X R15, RZ, RZ, R5.reuse, P6 ;  /* 0x000000ffff0f7224 */ /* 0x100fe200030e0605 */
[----:B------:R-:W-:Y:S01]  /*5b50*/  UIADD3 UR5, UR7, UR5, URZ ;  /* 0x0000000507057290 */ /* 0x000fe2000fffe03f */
[----:B------:R-:W-:Y:S01]  /*5b60*/  LOP3.LUT R14, R8, R13, RZ, 0x3c, !PT ;  /* 0x0000000d080e7212 */ /* 0x000fe200078e3cff */
[----:B------:R-:W-:Y:S01]  /*5b70*/  IMAD.U32 R13, RZ, RZ, UR7 ;  /* 0x00000007ff0d7e24 */ /* 0x000fe2000f8e00ff */
[----:B------:R-:W-:Y:S01]  /*5b80*/  IADD3 R35, P6, R36, 0x1000, RZ ;  /* 0x0000100024237810 */ /* 0x000fe20007fde0ff */
[-C--:B------:R-:W-:Y:S01]  /*5b90*/  FMUL.FTZ R111, R34, R10.reuse ;  /* 0x0000000a226f7220 */ /* 0x080fe20000410000 */
[----:B------:R-:W-:Y:S01]  /*5ba0*/  R2UR UR14, R160 ;  /* 0x00000000a00e72ca */ /* 0x000fe200000e0000 */
[----:B------:R-:W-:Y:S01]  /*5bb0*/  IMAD.U32 R13, RZ, RZ, UR5 ;  /* 0x00000005ff0d7e24 */ /* 0x000fe2000f8e00ff */
[----:B------:R-:W-:Y:S01]  /*5bc0*/  UIADD3 UR5, UR10, 0x2a860, URZ ;  /* 0x0002a8600a057890 */ /* 0x000fe2000fffe03f */
[C---:B------:R-:W-:Y:S01]  /*5bd0*/  IADD3 R45, P0, R4.reuse, 0x4060, RZ ;  /* 0x00004060042d7810 */ /* 0x040fe20007f1e0ff */
[----:B------:R-:W-:Y:S01]  /*5be0*/  IMAD R103, RZ, RZ, -UR15 ;  /* 0x8000000fff677e24 */ /* 0x000fe2000f8e02ff */
[----:B------:R-:W-:Y:S01]  /*5bf0*/  LOP3.LUT R34, R35, 0x380, RZ, 0xc0, !PT ;  /* 0x0000038023227812 */ /* 0x000fe200078ec0ff */
[----:B------:R-:W-:Y:S01]  /*5c00*/  UPRMT UR5, UR13, 0x654, UR5 ;  /* 0x000006540d057896 */ /* 0x000fe20008000005 */
[----:B------:R-:W-:Y:S01]  /*5c10*/  LOP3.LUT R9, R4, 0x380, RZ, 0xc0, !PT ;  /* 0x0000038004097812 */ /* 0x000fe200078ec0ff */
[-C--:B------:R-:W-:Y:S01]  /*5c20*/  FMUL.FTZ R109, R30, R10.reuse ;  /* 0x0000000a1e6d7220 */ /* 0x080fe20000410000 */
[----:B------:R-:W-:Y:S01]  /*5c30*/  LOP3.LUT R44, R45, 0x380, RZ, 0xc0, !PT ;  /* 0x000003802d2c7812 */ /* 0x000fe200078ec0ff */
[-C--:B------:R-:W-:Y:S01]  /*5c40*/  FMUL.FTZ R102, R39, R10.reuse ;  /* 0x0000000a27667220 */ /* 0x080fe20000410000 */
[----:B------:R-:W-:Y:S01]  /*5c50*/  SHF.R.U64 R34, R34, 0x3, RZ ;  /* 0x0000000322227819 */ /* 0x000fe200000012ff */
[--C-:B------:R-:W-:Y:S01]  /*5c60*/  IMAD.X R39, RZ, RZ, R5.reuse, P3 ;  /* 0x000000ffff277224 */ /* 0x100fe200018e0605 */
[----:B-1----:R-:W-:Y:S01]  /*5c70*/  ISETP.NE.AND P1, PT, R0, 0x1, PT ;  /* 0x000000010000780c */ /* 0x002fe20003f25270 */
[----:B0-----:R-:W-:Y:S01]  /*5c80*/  IMAD R103, R100, R103, UR14 ;  /* 0x0000000e64677e24 */ /* 0x001fe2000f8e0267 */
[----:B------:R-:W-:Y:S01]  /*5c90*/  SHF.R.U64 R9, R9, 0x3, RZ ;  /* 0x0000000309097819 */ /* 0x000fe200000012ff */
[----:B------:R-:W-:Y:S01]  /*5ca0*/  SYNCS.ARRIVE.TRANS64.RED.A1T0 RZ, [UR5], RZ ;  /* 0x000000ffffff79a7 */ /* 0x000fe20008100405 */
[----:B------:R-:W-:Y:S01]  /*5cb0*/  SHF.R.U64 R44, R44, 0x3, RZ ;  /* 0x000000032c2c7819 */ /* 0x000fe200000012ff */
[-C--:B------:R-:W-:Y:S01]  /*5cc0*/  FMUL.FTZ R107, R26, R10.reuse ;  /* 0x0000000a1a6b7220 */ /* 0x080fe20000410000 */
[----:B------:R-:W-:Y:S01]  /*5cd0*/  IADD3 R25, P4, R4, 0x60, RZ ;  /* 0x0000006004197810 */ /* 0x000fe20007f9e0ff */
[-C--:B------:R-:W-:Y:S01]  /*5ce0*/  FMUL.FTZ R99, R42, R10.reuse ;  /* 0x0000000a2a637220 */ /* 0x080fe20000410000 */
[----:B------:R-:W-:Y:S01]  /*5cf0*/  IADD3 R21, P5, R4, 0x40, RZ ;  /* 0x0000004004157810 */ /* 0x000fe20007fbe0ff */
[----:B------:R-:W-:Y:S01]  /*5d00*/  FMUL.FTZ R47, R47, R10 ;  /* 0x0000000a2f2f7220 */ /* 0x000fe20000410000 */
[----:B------:R-:W-:Y:S01]  /*5d10*/  LOP3.LUT R34, R34, R35, RZ, 0x3c, !PT ;  /* 0x0000002322227212 */ /* 0x000fe200078e3cff */
[--C-:B------:R-:W-:Y:S01]  /*5d20*/  IMAD.X R11, RZ, RZ, R5.reuse, P4 ;  /* 0x000000ffff0b7224 */ /* 0x100fe200020e0605 */
[----:B------:R-:W-:Y:S01]  /*5d30*/  LOP3.LUT R4, R9, R4, RZ, 0x3c, !PT ;  /* 0x0000000409047212 */ /* 0x000fe200078e3cff */
[----:B------:R-:W0:Y:S01]  /*5d40*/  @P1 LDC R112, c[0x0][0xbec] ;  /* 0x0002fb00ff701b82 */ /* 0x000e220000000800 */
[----:B------:R-:W-:Y:S01]  /*5d50*/  IADD3.X R35, RZ, R37, RZ, P6, !PT ;  /* 0x00000025ff237210 */ /* 0x000fe200037fe4ff */
[-C--:B------:R-:W-:Y:S01]  /*5d60*/  FMUL.FTZ R46, R46, R10.reuse ;  /* 0x0000000a2e2e7220 */ /* 0x080fe20000410000 */
[----:B------:R-:W-:Y:S01]  /*5d70*/  IADD3 R113, P6, R36, 0x7000, RZ ;  /* 0x0000700024717810 */ /* 0x000fe20007fde0ff */
[-C--:B------:R-:W-:Y:S01]  /*5d80*/  FMUL.FTZ R51, R51, R10.reuse ;  /* 0x0000000a33337220 */ /* 0x080fe20000410000 */
[----:B------:R-:W-:Y:S01]  /*5d90*/  LOP3.LUT R44, R44, R45, RZ, 0x3c, !PT ;  /* 0x0000002d2c2c7212 */ /* 0x000fe200078e3cff */
[----:B------:R-:W-:Y:S01]  /*5da0*/  IMAD.X R45, RZ, RZ, R5, P0 ;  /* 0x000000ffff2d7224 */ /* 0x000fe200000e0605 */
[-C--:B------:R-:W-:Y:S01]  /*5db0*/  IADD3.X R41, RZ, R5.reuse, RZ, P2, !PT ;  /* 0x00000005ff297210 */ /* 0x080fe200017fe4ff */
[----:B------:R-:W1:Y:S01]  /*5dc0*/  @P1 LDC R115, c[0x0][0xbf0] ;  /* 0x0002fc00ff731b82 */ /* 0x000e620000000800 */
[-C--:B------:R-:W-:Y:S01]  /*5dd0*/  IADD3.X R9, RZ, R5.reuse, RZ, P5, !PT ;  /* 0x00000005ff097210 */ /* 0x080fe20002ffe4ff */
[----:B------:R-:W-:Y:S01]  /*5de0*/  FMUL.FTZ R50, R50, R10 ;  /* 0x0000000a32327220 */ /* 0x000fe20000410000 */
[----:B------:R-:W-:Y:S01]  /*5df0*/  MOV R110, R4 ;  /* 0x00000004006e7202 */ /* 0x000fe20000000f00 */
[-C--:B------:R-:W-:Y:S01]  /*5e00*/  FMUL.FTZ R55, R55, R10.reuse ;  /* 0x0000000a37377220 */ /* 0x080fe20000410000 */
[-C--:B------:R-:W-:Y:S01]  /*5e10*/  FMUL.FTZ R54, R54, R10.reuse ;  /* 0x0000000a36367220 */ /* 0x080fe20000410000 */
[-C--:B------:R-:W-:Y:S01]  /*5e20*/  FMUL.FTZ R59, R59, R10.reuse ;  /* 0x0000000a3b3b7220 */ /* 0x080fe20000410000 */
[-C--:B------:R-:W-:Y:S01]  /*5e30*/  FMUL.FTZ R58, R58, R10.reuse ;  /* 0x0000000a3a3a7220 */ /* 0x080fe20000410000 */
[----:B------:R-:W2:Y:S01]  /*5e40*/  LDC.64 R100, c[0x0][0xb98] ;  /* 0x0002e600ff647b82 */ /* 0x000ea20000000a00 */
        /* <DEDUP_REMOVED lines=14> */
[----:B------:R-:W-:Y:S01]  /*5f30*/  LOP3.LUT R5, R113, 0x380, RZ, 0xc0, !PT ;  /* 0x0000038071057812 */ /* 0x000fe200078ec0ff */
[----:B------:R-:W-:Y:S01]  /*5f40*/  USHF.R.S32.HI UR10, URZ, 0x1f, UR61 ;  /* 0x0000001f3f0a7899 */ /* 0x000fe2000801143d */
[----:B------:R-:W-:Y:S01]  /*5f50*/  LOP3.LUT R10, R31, 0x380, RZ, 0xc0, !PT ;  /* 0x000003801f0a7812 */ /* 0x000fe200078ec0ff */
[----:B------:R-:W-:Y:S01]  /*5f60*/  IMAD.U32 R12, RZ, RZ, UR6 ;  /* 0x00000006ff0c7e24 */ /* 0x000fe2000f8e00ff */
[----:B------:R-:W-:Y:S01]  /*5f70*/  F2FP.F16.F32.PACK_AB R6, R6, R7 ;  /* 0x000000070606723e */ /* 0x000fe200000000ff */
[----:B------:R-:W-:Y:S01]  /*5f80*/  ULDC.64 UR6, c[0x0][0xb88] ;  /* 0x0002e20000067ab9 */ /* 0x000fe20000000a00 */
[----:B------:R-:W-:Y:S01]  /*5f90*/  R2UR UR13, R18 ;  /* 0x00000000120d72ca */ /* 0x000fe200000e0000 */
[----:B------:R-:W-:Y:S01]  /*5fa0*/  ULDC UR5, c[0x0][0xa88] ;  /* 0x0002a20000057ab9 */ /* 0x000fe20000000800 */
[----:B------:R-:W-:Y:S01]  /*5fb0*/  F2FP.F16.F32.PACK_AB R7, R106, R109 ;  /* 0x0000006d6a07723e */ /* 0x000fe200000000ff */
[----:B--2---:R-:W-:Y:S01]  /*5fc0*/  IMAD.WIDE.U32 R12, R100, UR61, R12 ;  /* 0x0000003d640c7c25 */ /* 0x004fe2000f8e000c */
[----:B------:R-:W-:Y:S01]  /*5fd0*/  SHF.R.U64 R18, R5, 0x3, RZ ;  /* 0x0000000305127819 */ /* 0x000fe200000012ff */
[----:B------:R-:W-:Y:S01]  /*5fe0*/  ULDC.64 UR8, c[0x0][0xae8] ;  /* 0x0002ba0000087ab9 */ /* 0x000fe20000000a00 */
[----:B------:R-:W-:-:S02]  /*5ff0*/  LEA R109, R103, R164, 0x7 ;  /* 0x000000a4676d7211 */ /* 0x000fc400078e38ff */
[----:B------:R-:W-:Y:S02]  /*6000*/  SHF.R.U64 R10, R10, 0x3, RZ ;  /* 0x000000030a0a7819 */ /* 0x000fe400000012ff */
[----:B------:R-:W-:Y:S02]  /*6010*/  F2FP.F16.F32.PACK_AB R4, R20, R97 ;  /* 0x000000611404723e */ /* 0x000fe400000000ff */
[----:B------:R-:W-:Y:S01]  /*6020*/  LOP3.LUT R20, R18, R113, RZ, 0x3c, !PT ;  /* 0x0000007112147212 */ /* 0x000fe200078e3cff */
[----:B0-----:R-:W-:Y:S01]  /*6030*/  @P1 IMAD.HI.U32 R18, R109, R112, RZ ;  /* 0x000000706d121227 */ /* 0x001fe200078e00ff */
[----:B------:R-:W-:Y:S02]  /*6040*/  LOP3.LUT R42, R10, R31, RZ, 0x3c, !PT ;  /* 0x0000001f0a2a7212 */ /* 0x000fe400078e3cff */
[----:B------:R-:W-:Y:S02]  /*6050*/  LOP3.LUT R10, R25, 0x380, RZ, 0xc0, !PT ;  /* 0x00000380190a7812 */ /* 0x000fe400078ec0ff */
[----:B------:R-:W-:Y:S01]  /*6060*/  MOV R97, R44 ;  /* 0x0000002c00617202 */ /* 0x000fe20000000f00 */
[----:B------:R-:W-:Y:S01]  /*6070*/  IMAD.MOV.U32 R45, RZ, RZ, R109 ;  /* 0x000000ffff2d7224 */ /* 0x000fe200078e006d */
[----:B------:R-:W-:-:S02]  /*6080*/  SHF.R.U64 R10, R10, 0x3, RZ ;  /* 0x000000030a0a7819 */ /* 0x000fc400000012ff */
[----:B------:R-:W-:Y:S02]  /*6090*/  IADD3 R29, P0, R36, 0x6000, RZ ;  /* 0x00006000241d7810 */ /* 0x000fe40007f1e0ff */
[----:B-1----:R-:W-:Y:S02]  /*60a0*/  @P1 SHF.R.U32.HI R45, RZ, R115, R18 ;  /* 0x00000073ff2d1219 */ /* 0x002fe40000011612 */
[----:B------:R-:W-:Y:S01]  /*60b0*/  F2FP.F16.F32.PACK_AB R5, R104, R107 ;  /* 0x0000006b6805723e */ /* 0x000fe200000000ff */
[----:B------:R-:W-:Y:S01]  /*60c0*/  BAR.SYNC.DEFER_BLOCKING 0x1, 0x100 ;  /* 0x0044000000007b1d */ /* 0x000fe20000010000 */
[----:B------:R-:W-:Y:S02]  /*60d0*/  LOP3.LUT R10, R10, R25, RZ, 0x3c, !PT ;  /* 0x000000190a0a7212 */ /* 0x000fe400078e3cff */
[----:B------:R-:W-:Y:S02]  /*60e0*/  LOP3.LUT R28, R29, 0x380, RZ, 0xc0, !PT ;  /* 0x000003801d1c7812 */ /* 0x000fe400078ec0ff */
[----:B------:R-:W-:Y:S01]  /*60f0*/  MOV R18, R38 ;  /* 0x0000002600127202 */ /* 0x000fe20000000f00 */
[----:B------:R-:W-:Y:S01]  /*6100*/  IMAD.MOV R39, RZ, RZ, -R45 ;  /* 0x000000ffff277224 */ /* 0x000fe200078e0a2d */
[----:B------:R-:W-:-:S02]  /*6110*/  SHF.R.U64 R28, R28, 0x3, RZ ;  /* 0x000000031c1c7819 */ /* 0x000fc400000012ff */
[----:B------:R-:W-:Y:S01]  /*6120*/  MOV R107, R10 ;  /* 0x0000000a006b7202 */ /* 0x000fe20000000f00 */
[----:B------:R-:W-:Y:S01]  /*6130*/  IMAD R11, R0, R39, R109 ;  /* 0x00000027000b7224 */ /* 0x000fe200078e026d */
[----:B------:R-:W-:Y:S02]  /*6140*/  LOP3.LUT R8, R21, 0x380, RZ, 0xc0, !PT ;  /* 0x0000038015087812 */ /* 0x000fe400078ec0ff */
[----:B------:R-:W-:Y:S01]  /*6150*/  LOP3.LUT R28, R28, R29, RZ, 0x3c, !PT ;  /* 0x0000001d1c1c7212 */ /* 0x000fe200078e3cff */
[----:B------:R-:W-:Y:S01]  /*6160*/  IMAD.X R29, RZ, RZ, R37, P0 ;  /* 0x000000ffff1d7224 */ /* 0x000fe200000e0625 */
[----:B------:R-:W-:Y:S02]  /*6170*/  IADD3 R25, P3, R36, 0x4000, RZ ;  /* 0x0000400024197810 */ /* 0x000fe40007f7e0ff */
[----:B------:R-:W-:Y:S02]  /*6180*/  SHF.R.S32.HI R39, RZ, 0x1f, R45 ;  /* 0x0000001fff277819 */ /* 0x000fe4000001142d */
[----:B------:R-:W-:-:S02]  /*6190*/  SHF.R.S32.HI R10, RZ, 0x1f, R11 ;  /* 0x0000001fff0a7819 */ /* 0x000fc4000001140b */
[----:B------:R-:W-:Y:S02]  /*61a0*/  IADD3 R12, P0, R45, R12, RZ ;  /* 0x0000000c2d0c7210 */ /* 0x000fe40007f1e0ff */
[----:B------:R-:W-:Y:S01]  /*61b0*/  SHF.R.U64 R8, R8, 0x3, RZ ;  /* 0x0000000308087819 */ /* 0x000fe200000012ff */
[----:B------:R0:W-:Y:S01]  /*61c0*/  STSM.16.M88.4 [R110], R4 ;  /* 0x000000046e007844 */ /* 0x0001e20000000200 */
[----:B------:R-:W-:Y:S01]  /*61d0*/  IADD3 R27, P2, R36, 0x5000, RZ ;  /* 0x00005000241b7810 */ /* 0x000fe20007f5e0ff */
[----:B------:R-:W-:Y:S01]  /*61e0*/  IMAD R10, R10, UR6, RZ ;  /* 0x000000060a0a7c24 */ /* 0x000fe2000f8e02ff */
[----:B------:R-:W-:Y:S02]  /*61f0*/  LOP3.LUT R24, R25, 0x380, RZ, 0xc0, !PT ;  /* 0x0000038019187812 */ /* 0x000fe400078ec0ff */
[----:B------:R-:W-:Y:S02]  /*6200*/  LOP3.LUT R8, R8, R21, RZ, 0x3c, !PT ;  /* 0x0000001508087212 */ /* 0x000fe400078e3cff */
[----:B------:R-:W-:-:S02]  /*6210*/  LOP3.LUT R26, R27, 0x380, RZ, 0xc0, !PT ;  /* 0x000003801b1a7812 */ /* 0x000fc400078ec0ff */
[----:B------:R-:W-:Y:S02]  /*6220*/  MOV R15, R14 ;  /* 0x0000000e000f7202 */ /* 0x000fe40000000f00 */
[----:B------:R-:W-:Y:S02]  /*6230*/  SHF.R.U64 R24, R24, 0x3, RZ ;  /* 0x0000000318187819 */ /* 0x000fe400000012ff */
[----:B------:R-:W-:Y:S01]  /*6240*/  MOV R106, R40 ;  /* 0x00000028006a7202 */ /* 0x000fe20000000f00 */
[----:B------:R-:W-:Y:S01]  /*6250*/  IMAD R40, R103, 0x80, R163 ;  /* 0x0000008067287824 */ /* 0x000fe200078e02a3 */
[----:B------:R-:W-:Y:S01]  /*6260*/  MOV R14, R8 ;  /* 0x00000008000e7202 */ /* 0x000fe20000000f00 */
[----:B0-----:R-:W-:Y:S01]  /*6270*/  IMAD R4, R100, UR10, RZ ;  /* 0x0000000a64047c24 */ /* 0x001fe2000f8e02ff */
[----:B------:R-:W-:Y:S02]  /*6280*/  F2FP.F16.F32.PACK_AB R5, R108, R111 ;  /* 0x0000006f6c05723e */ /* 0x000fe400000000ff */
[----:B------:R-:W-:Y:S01]  /*6290*/  F2FP.F16.F32.PACK_AB R6, R93, R94 ;  /* 0x0000005e5d06723e */ /* 0x000fe200000000ff */
[----:B------:R-:W-:Y:S01]  /*62a0*/  IMAD R101, R101, UR61, R4 ;  /* 0x0000003d65657c24 */ /* 0x000fe2000f8e0204 */
[----:B------:R-:W-:-:S02]  /*62b0*/  F2FP.F16.F32.PACK_AB R4, R95, R96 ;  /* 0x000000605f04723e */ /* 0x000fc400000000ff */
[----:B------:R-:W-:Y:S02]  /*62c0*/  F2FP.F16.F32.PACK_AB R7, R102, R105 ;  /* 0x000000696607723e */ /* 0x000fe400000000ff */
[----:B------:R-:W-:Y:S01]  /*62d0*/  IADD3.X R13, R39, R13, R101, P0, !PT ;  /* 0x0000000d270d7210 */ /* 0x000fe200007fe465 */
[----:B------:R-:W-:Y:S01]  /*62e0*/  IMAD R39, R11, UR7, R10 ;  /* 0x000000070b277c24 */ /* 0x000fe2000f8e020a */
[----:B------:R-:W-:Y:S01]  /*62f0*/  SHF.R.U64 R26, R26, 0x3, RZ ;  /* 0x000000031a1a7819 */ /* 0x000fe200000012ff */
[----:B------:R0:W-:Y:S01]  /*6300*/  STSM.16.M88.4 [R15], R4 ;  /* 0x000000040f007844 */ /* 0x0001e20000000200 */
[----:B------:R-:W-:Y:S01]  /*6310*/  F2FP.F16.F32.PACK_AB R8, R3, R92 ;  /* 0x0000005c0308723e */ /* 0x000fe200000000ff */
[----:B------:R-:W-:Y:S01]  /*6320*/  IMAD.WIDE.U32 R12, R11, UR6, R12 ;  /* 0x000000060b0c7c25 */ /* 0x000fe2000f8e000c */
[----:B------:R-:W-:Y:S01]  /*6330*/  LOP3.LUT R24, R24, R25, RZ, 0x3c, !PT ;  /* 0x0000001918187212 */ /* 0x000fe200078e3cff */
[----:B------:R-:W-:Y:S01]  /*6340*/  ULDC.64 UR6, c[0x0][0xb50] ;  /* 0x0002d40000067ab9 */ /* 0x000fe20000000a00 */
[----:B------:R-:W-:Y:S01]  /*6350*/  LOP3.LUT P0, RZ, R23, 0x3, RZ, 0xc0, !PT ;  /* 0x0000000317ff7812 */ /* 0x000fe2000780c0ff */
[----:B------:R-:W-:Y:S01]  /*6360*/  IMAD R3, R0, UR5, RZ ;  /* 0x0000000500037c24 */ /* 0x000fe2000f8e02ff */
[----:B------:R-:W-:Y:S01]  /*6370*/  F2FP.F16.F32.PACK_AB R9, R98, R99 ;  /* 0x000000636209723e */ /* 0x000fe200000000ff */
[----:B------:R-:W-:Y:S01]  /*6380*/  IMAD.X R25, RZ, RZ, R37, P3 ;  /* 0x000000ffff197224 */ /* 0x000fe200018e0625 */
[----:B------:R-:W-:-:S02]  /*6390*/  F2FP.F16.F32.PACK_AB R10, R90, R91 ;  /* 0x0000005b5a0a723e */ /* 0x000fc400000000ff */
[----:B------:R-:W-:Y:S02]  /*63a0*/  F2FP.F16.F32.PACK_AB R11, R47, R46 ;  /* 0x0000002e2f0b723e */ /* 0x000fe400000000ff */
[----:B------:R-:W-:Y:S02]  /*63b0*/  LEA R38, P3, R12, UR6, 0x2 ;  /* 0x000000060c267c11 */ /* 0x000fe4000f8610ff */
[----:B------:R-:W-:Y:S01]  /*63c0*/  LOP3.LUT R26, R26, R27, RZ, 0x3c, !PT ;  /* 0x0000001b1a1a7212 */ /* 0x000fe200078e3cff */
[----:B0-----:R-:W-:Y:S01]  /*63d0*/  IMAD.IADD R5, R13, 0x1, R39 ;  /* 0x000000010d057824 */ /* 0x001fe200078e0227 */
[C---:B------:R-:W-:Y:S01]  /*63e0*/  IADD3 R4, R40.reuse, 0x8, RZ ;  /* 0x0000000828047810 */ /* 0x040fe20007ffe0ff */
[----:B------:R0:W-:Y:S01]  /*63f0*/  STSM.16.M88.4 [R14], R8 ;  /* 0x000000080e007844 */ /* 0x0001e20000000200 */
[----:B------:R-:W-:Y:S02]  /*6400*/  IADD3.X R27, RZ, R37, RZ, P2, !PT ;  /* 0x00000025ff1b7210 */ /* 0x000fe400017fe4ff */
[-C--:B------:R-:W-:Y:S01]  /*6410*/  ISETP.GE.OR P2, PT, R40, R3.reuse, P0 ;  /* 0x000000032800720c */ /* 0x080fe20000746670 */
[----:B------:R-:W-:Y:S01]  /*6420*/  SHFL.IDX PT, R90, R38, RZ, 0x1c1f ;  /* 0x001c1fff265a7589 */ /* 0x000fe200000e0000 */
[----:B------:R-:W-:-:S02]  /*6430*/  ISETP.GE.OR P0, PT, R4, R3, P0 ;  /* 0x000000030400720c */ /* 0x000fc40000706670 */
[----:B------:R-:W-:Y:S02]  /*6440*/  LEA.HI.X R39, R12, UR7, R5, 0x2, P3 ;  /* 0x000000070c277c11 */ /* 0x000fe400098f1405 */
[----:B------:R-:W-:Y:S02]  /*6450*/  F2FP.F16.F32.PACK_AB R4, R49, R48 ;  /* 0x000000303104723e */ /* 0x000fe400000000ff */
[----:B------:R-:W-:Y:S01]  /*6460*/  F2FP.F16.F32.PACK_AB R5, R51, R50 ;  /* 0x000000323305723e */ /* 0x000fe200000000ff */
[----:B------:R-:W1:Y:S01]  /*6470*/  SHFL.IDX PT, R91, R39, RZ, 0x1c1f ;  /* 0x001c1fff275b7589 */ /* 0x000e6200000e0000 */
[----:B------:R-:W-:Y:S02]  /*6480*/  F2FP.F16.F32.PACK_AB R6, R53, R52 ;  /* 0x000000343506723e */ /* 0x000fe400000000ff */
[----:B------:R-:W-:Y:S02]  /*6490*/  F2FP.F16.F32.PACK_AB R7, R55, R54 ;  /* 0x000000363707723e */ /* 0x000fe400000000ff */
[----:B------:R-:W-:-:S02]  /*64a0*/  F2FP.F16.F32.PACK_AB R12, R57, R56 ;  /* 0x00000038390c723e */ /* 0x000fc400000000ff */
[----:B------:R-:W-:Y:S01]  /*64b0*/  F2FP.F16.F32.PACK_AB R13, R59, R58 ;  /* 0x0000003a3b0d723e */ /* 0x000fe200000000ff */
[----:B------:R-:W-:Y:S01]  /*64c0*/  STSM.16.M88.4 [R107], R4 ;  /* 0x000000046b007844 */ /* 0x000fe20000000200 */
[----:B0-----:R-:W-:Y:S01]  /*64d0*/  F2FP.F16.F32.PACK_AB R14, R61, R60 ;  /* 0x0000003c3d0e723e */ /* 0x001fe200000000ff */
[----:B------:R-:W0:Y:S01]  /*64e0*/  @P1 LDC R59, c[0x0][0xbec] ;  /* 0x0002fb00ff3b1b82 */ /* 0x000e220000000800 */
[----:B------:R-:W-:Y:S01]  /*64f0*/  F2FP.F16.F32.PACK_AB R15, R63, R62 ;  /* 0x0000003e3f0f723e */ /* 0x000fe200000000ff */
[----:B------:R-:W-:Y:S01]  /*6500*/  SHFL.IDX PT, R56, R38, 0x1, 0x1c1f ;  /* 0x003c1f0026387f89 */ /* 0x000fe200000e0000 */
[----:B------:R-:W-:Y:S02]  /*6510*/  F2FP.F16.F32.PACK_AB R72, R73, R72 ;  /* 0x000000484948723e */ /* 0x000fe400000000ff */
[----:B------:R-:W-:Y:S01]  /*6520*/  F2FP.F16.F32.PACK_AB R8, R65, R64 ;  /* 0x000000404108723e */ /* 0x000fe200000000ff */
[----:B------:R2:W-:Y:S01]  /*6530*/  STSM.16.M88.4 [R18], R12 ;  /* 0x0000000c12007844 */ /* 0x0005e20000000200 */
[----:B------:R-:W-:Y:S01]  /*6540*/  F2FP.F16.F32.PACK_AB R9, R67, R66 ;  /* 0x000000424309723e */ /* 0x000fe200000000ff */
[----:B------:R-:W3:Y:S01]  /*6550*/  @P1 LDC R61, c[0x0][0xbf0] ;  /* 0x0002fc00ff3d1b82 */ /* 0x000ee20000000800 */
[----:B------:R-:W-:Y:S01]  /*6560*/  F2FP.F16.F32.PACK_AB R10, R69, R68 ;  /* 0x00000044450a723e */ /* 0x000fe200000000ff */
[----:B------:R-:W4:Y:S01]  /*6570*/  SHFL.IDX PT, R57, R39, 0x1, 0x1c1f ;  /* 0x003c1f0027397f89 */ /* 0x000f2200000e0000 */
[----:B------:R-:W-:-:S02]  /*6580*/  F2FP.F16.F32.PACK_AB R11, R71, R70 ;  /* 0x00000046470b723e */ /* 0x000fc400000000ff */
[----:B------:R-:W-:Y:S02]  /*6590*/  F2FP.F16.F32.PACK_AB R73, R75, R74 ;  /* 0x0000004a4b49723e */ /* 0x000fe400000000ff */
[----:B------:R-:W-:Y:S01]  /*65a0*/  F2FP.F16.F32.PACK_AB R80, R81, R80 ;  /* 0x000000505150723e */ /* 0x000fe200000000ff */
[----:B------:R4:W-:Y:S01]  /*65b0*/  STSM.16.M88.4 [R106], R8 ;  /* 0x000000086a007844 */ /* 0x0009e20000000200 */
[----:B------:R-:W-:Y:S02]  /*65c0*/  MOV R104, R42 ;  /* 0x0000002a00687202 */ /* 0x000fe40000000f00 */
[----:B------:R-:W-:Y:S02]  /*65d0*/  F2FP.F16.F32.PACK_AB R74, R77, R76 ;  /* 0x0000004c4d4a723e */ /* 0x000fe400000000ff */
[----:B------:R-:W-:Y:S02]  /*65e0*/  F2FP.F16.F32.PACK_AB R75, R79, R78 ;  /* 0x0000004e4f4b723e */ /* 0x000fe400000000ff */
[----:B------:R-:W-:-:S02]  /*65f0*/  F2FP.F16.F32.PACK_AB R81, R83, R82 ;  /* 0x000000525351723e */ /* 0x000fc400000000ff */
[----:B------:R-:W-:Y:S01]  /*6600*/  F2FP.F16.F32.PACK_AB R82, R85, R84 ;  /* 0x000000545552723e */ /* 0x000fe200000000ff */
[----:B------:R0:W-:Y:S01]  /*6610*/  STSM.16.M88.4 [R104], R72 ;  /* 0x0000004868007844 */ /* 0x0001e20000000200 */
[----:B------:R-:W-:Y:S02]  /*6620*/  F2FP.F16.F32.PACK_AB R83, R87, R86 ;  /* 0x000000565753723e */ /* 0x000fe400000000ff */
[C---:B------:R-:W-:Y:S02]  /*6630*/  LOP3.LUT R21, R36.reuse, 0x380, RZ, 0xc0, !PT ;  /* 0x0000038024157812 */ /* 0x040fe400078ec0ff */
[C---:B------:R-:W-:Y:S01]  /*6640*/  IADD3 R33, P5, R36.reuse, 0x2000, RZ ;  /* 0x0000200024217810 */ /* 0x040fe20007fbe0ff */
[----:B------:R0:W-:Y:S01]  /*6650*/  STSM.16.M88.4 [R97], R80 ;  /* 0x0000005061007844 */ /* 0x0001e20000000200 */
[----:B--2---:R-:W-:Y:S01]  /*6660*/  IMAD R18, R17, 0x20, R22 ;  /* 0x0000002011127824 */ /* 0x004fe200078e0216 */
[----:B------:R-:W-:Y:S01]  /*6670*/  SHF.R.U64 R21, R21, 0x3, RZ ;  /* 0x0000000315157819 */ /* 0x000fe200000012ff */
[----:B------:R-:W-:Y:S01]  /*6680*/  BAR.SYNC.DEFER_BLOCKING 0x1, 0x100 ;  /* 0x0044000000007b1d */ /* 0x000fe20000010000 */
[----:B------:R-:W-:Y:S01]  /*6690*/  IADD3 R31, P4, R36, 0x3000, RZ ;  /* 0x00003000241f7810 */ /* 0x000fe20007f9e0ff */
[----:B------:R-:W-:Y:S01]  /*66a0*/  UIMAD UR5, UR12, UR8, URZ ;  /* 0x000000080c0572a4 */ /* 0x000fe2000f8e023f */
[----:B------:R-:W-:Y:S01]  /*66b0*/  LOP3.LUT R36, R21, R36, RZ, 0x3c, !PT ;  /* 0x0000002415247212 */ /* 0x000fe200078e3cff */
[----:B------:R-:W-:Y:S01]  /*66c0*/  IMAD.X R21, RZ, RZ, R37, P6 ;  /* 0x000000ffff157224 */ /* 0x000fe200030e0625 */
[----:B------:R-:W-:Y:S01]  /*66d0*/  UIMAD.WIDE.U32 UR6, UR11, UR8, URZ ;  /* 0x000000080b0672a5 */ /* 0x000fe2000f8e003f */
[----:B------:R-:W-:Y:S01]  /*66e0*/  LOP3.LUT R32, R33, 0x380, RZ, 0xc0, !PT ;  /* 0x0000038021207812 */ /* 0x000fe200078ec0ff */
[----:B------:R-:W-:Y:S01]  /*66f0*/  UIMAD UR5, UR11, UR9, UR5 ;  /* 0x000000090b0572a4 */ /* 0x000fe2000f8e0205 */
[----:B------:R-:W-:-:S02]  /*6700*/  LOP3.LUT R30, R31, 0x380, RZ, 0xc0, !PT ;  /* 0x000003801f1e7812 */ /* 0x000fc400078ec0ff */
[----:B------:R-:W-:Y:S01]  /*6710*/  ULDC.64 UR8, c[0x0][0xaf0] ;  /* 0x0002bc0000087ab9 */ /* 0x000fe20000000a00 */
[----:B-1----:R1:W-:Y:S01]  /*6720*/  @!P2 ST.E desc[UR36][R90.64], R89 ;  /* 0x000000595a00a985 */ /* 0x0023e2000c101924 */
[----:B------:R-:W-:Y:S01]  /*6730*/  UIADD3 UR7, UR7, UR5, URZ ;  /* 0x0000000507077290 */ /* 0x000fe2000fffe03f */
[----:B------:R-:W-:Y:S02]  /*6740*/  SHF.R.U64 R32, R32, 0x3, RZ ;  /* 0x0000000320207819 */ /* 0x000fe400000012ff */
[----:B----4-:R1:W-:Y:S01]  /*6750*/  @!P0 ST.E desc[UR36][R56.64], R88 ;  /* 0x0000005838008985 */ /* 0x0103e2000c101924 */
[----:B------:R-:W-:Y:S01]  /*6760*/  UIMAD UR5, UR10, UR8, URZ ;  /* 0x000000080a0572a4 */ /* 0x000fe2000f8e023f */
[----:B------:R-:W-:Y:S02]  /*6770*/  SHF.R.U64 R30, R30, 0x3, RZ ;  /* 0x000000031e1e7819 */ /* 0x000fe400000012ff */
[----:B------:R2:W5:Y:S01]  /*6780*/  LD.E.128 R44, desc[UR36][R34.64] ;  /* 0x00000024222c7980 */ /* 0x000562000c101d00 */
[----:B------:R-:W-:Y:S01]  /*6790*/  UIMAD.WIDE.U32 UR6, UR61, UR8, UR6 ;  /* 0x000000083d0672a5 */ /* 0x000fe2000f8e0006 */
[----:B------:R-:W-:-:S02]  /*67a0*/  LOP3.LUT R32, R32, R33, RZ, 0x3c, !PT ;  /* 0x0000002120207212 */ /* 0x000fc400078e3cff */
[----:B------:R4:W5:Y:S04]  /*67b0*/  LD.E.128 R52, desc[UR36][R24.64] ;  /* 0x0000002418347980 */ /* 0x000968000c101d00 */
[----:B------:R3:W5:Y:S01]  /*67c0*/  LD.E.128 R8, desc[UR36][R20.64] ;  /* 0x0000002414087980 */ /* 0x000762000c101d00 */
[----:B------:R-:W-:Y:S01]  /*67d0*/  UIMAD UR5, UR61, UR9, UR5 ;  /* 0x000000093d0572a4 */ /* 0x000fe2000f8e0205 */
[----:B--2---:R-:W2:Y:S01]  /*67e0*/  LDC.64 R34, c[0x0][0xae0] ;  /* 0x0002b800ff227b82 */ /* 0x004ea20000000a00 */
[----:B------:R-:W-:Y:S01]  /*67f0*/  LOP3.LUT R30, R30, R31, RZ, 0x3c, !PT ;  /* 0x0000001f1e1e7212 */ /* 0x000fe200078e3cff */
[----:B------:R-:W-:Y:S01]  /*6800*/  IMAD.X R33, RZ, RZ, R37, P5 ;  /* 0x000000ffff217224 */ /* 0x000fe200028e0625 */
[----:B------:R1:W5:Y:S01]  /*6810*/  LD.E.128 R48, desc[UR36][R26.64] ;  /* 0x000000241a307980 */ /* 0x000362000c101d00 */
[----:B----4-:R-:W-:-:S02]  /*6820*/  IMAD R24, R103, 0x80, R18 ;  /* 0x0000008067187824 */ /* 0x010fc400078e0212 */
[----:B------:R-:W-:Y:S01]  /*6830*/  IMAD.X R31, RZ, RZ, R37, P4 ;  /* 0x000000ffff1f7224 */ /* 0x000fe200020e0625 */
[----:B------:R-:W-:Y:S01]  /*6840*/  UIADD3 UR7, UR7, UR5, URZ ;  /* 0x0000000507077290 */ /* 0x000fe2000fffe03f */
[----:B0-----:R-:W-:Y:S01]  /*6850*/  @P1 IMAD.HI.U32 R18, R24, R59, RZ ;  /* 0x0000003b18121227 */ /* 0x001fe200078e00ff */
[----:B---3--:R-:W-:Y:S01]  /*6860*/  MOV R20, R24 ;  /* 0x0000001800147202 */ /* 0x008fe20000000f00 */
[----:B------:R-:W5:Y:S03]  /*6870*/  LD.E.128 R36, desc[UR36][R36.64] ;  /* 0x0000002424247980 */ /* 0x000f66000c101d00 */
[----:B------:R-:W-:Y:S01]  /*6880*/  @P1 SHF.R.U32.HI R20, RZ, R61, R18 ;  /* 0x0000003dff141219 */ /* 0x000fe20000011612 */
[----:B------:R-:W5:Y:S03]  /*6890*/  LD.E.128 R40, desc[UR36][R32.64] ;  /* 0x0000002420287980 */ /* 0x000f66000c101d00 */
[--C-:B------:R-:W-:Y:S01]  /*68a0*/  SHF.R.S32.HI R21, RZ, 0x1f, R20.reuse ;  /* 0x0000001fff157819 */ /* 0x100fe20000011414 */
[----:B------:R-:W-:Y:S01]  /*68b0*/  IMAD.MOV R25, RZ, RZ, -R20 ;  /* 0x000000ffff197224 */ /* 0x000fe200078e0a14 */
[----:B------:R0:W5:Y:S03]  /*68c0*/  LD.E.128 R4, desc[UR36][R30.64] ;  /* 0x000000241e047980 */ /* 0x000166000c101d00 */
[----:B------:R-:W-:Y:S01]  /*68d0*/  IMAD R25, R0, R25, R24 ;  /* 0x0000001900197224 */ /* 0x000fe200078e0218 */
[----:B------:R3:W5:Y:S01]  /*68e0*/  LD.E.128 R12, desc[UR36][R28.64] ;  /* 0x000000241c0c7980 */ /* 0x000762000c101d00 */
[-C--:B--2---:R-:W-:Y:S01]  /*68f0*/  IMAD R21, R21, R34.reuse, RZ ;  /* 0x0000002215157224 */ /* 0x084fe200078e02ff */
[----:B------:R-:W-:Y:S01]  /*6900*/  @!PT LDS RZ, [RZ] ;  /* 0x00000000fffff984 */ /* 0x000fe20000000800 */
[----:B------:R-:W-:Y:S01]  /*6910*/  @!PT LDS RZ, [RZ] ;  /* 0x00000000fffff984 */ /* 0x000fe20000000800 */
[----:B------:R-:W-:Y:S01]  /*6920*/  @!PT LDS RZ, [RZ] ;  /* 0x00000000fffff984 */ /* 0x000fe20000000800 */
[----:B------:R-:W-:Y:S01]  /*6930*/  @!PT LDS RZ, [RZ] ;  /* 0x00000000fffff984 */ /* 0x000fe20000000800 */
[----:B------:R2:W-:Y:S06]  /*6940*/  MEMBAR.ALL.CTA ;  /* 0x0000000000007992 */ /* 0x0005ec0000008000 */
[----:B--2---:R-:W2:Y:S01]  /*6950*/  FENCE.VIEW.ASYNC.S ;  /* 0x00000000000073c6 */ /* 0x004ea20000000000 */
[C---:B-1----:R-:W-:Y:S01]  /*6960*/  IMAD R27, R20.reuse, R35, R21 ;  /* 0x00000023141b7224 */ /* 0x042fe200078e0215 */
[----:B------:R-:W-:Y:S01]  /*6970*/  SHF.R.S32.HI R0, RZ, 0x1f, R25 ;  /* 0x0000001fff007819 */ /* 0x000fe20000011419 */
[----:B------:R-:W-:Y:S01]  /*6980*/  IMAD.WIDE.U32 R20, R20, R34, UR6 ;  /* 0x0000000614147e25 */ /* 0x000fe2000f8e0022 */
[----:B------:R-:W-:-:S03]  /*6990*/  ULDC.64 UR6, c[0x0][0xad8] ;  /* 0x0002b60000067ab9 */ /* 0x000fc60000000a00 */
[----:B------:R-:W-:Y:S02]  /*69a0*/  IMAD.IADD R21, R21, 0x1, R27 ;  /* 0x0000000115157824 */ /* 0x000fe400078e021b */
[----:B------:R-:W-:Y:S02]  /*69b0*/  IMAD R18, R0, UR6, RZ ;  /* 0x0000000600127c24 */ /* 0x000fe4000f8e02ff */
[----:B0-----:R-:W-:Y:S01]  /*69c0*/  IMAD R30, R103, 0x80, R22 ;  /* 0x00000080671e7824 */ /* 0x001fe200078e0216 */
[----:B------:R-:W-:Y:S01]  /*69d0*/  UIADD3 UR4, UR4, 0x2a820, URZ ;  /* 0x0002a82004047890 */ /* 0x000fe2000fffe03f */
[C---:B------:R-:W-:Y:S02]  /*69e0*/  IMAD R27, R25.reuse, UR7, R18 ;  /* 0x00000007191b7c24 */ /* 0x040fe4000f8e0212 */
[----:B------:R-:W-:Y:S01]  /*69f0*/  IMAD.WIDE.U32 R20, R25, UR6, R20 ;  /* 0x0000000619147c25 */ /* 0x000fe2000f8e0014 */
[----:B------:R-:W-:Y:S01]  /*6a00*/  UIADD3 UR38, UR38, 0x1, URZ ;  /* 0x0000000126267890 */ /* 0x000fe2000fffe03f */
[-C--:B------:R-:W-:Y:S01]  /*6a10*/  ISETP.GE.AND P1, PT, R30, R3.reuse, PT ;  /* 0x000000031e00720c */ /* 0x080fe20003f26270 */
[----:B------:R-:W-:Y:S01]  /*6a20*/  ULDC.64 UR6, c[0x0][0xa80] ;  /* 0x0002a00000067ab9 */ /* 0x000fe20000000a00 */
[----:B------:R-:W-:Y:S01]  /*6a30*/  IMAD.IADD R21, R21, 0x1, R27 ;  /* 0x0000000115157824 */ /* 0x000fe200078e021b */
[----:B------:R-:W-:Y:S01]  /*6a40*/  UPRMT UR4, URZ, 0x654, UR4 ;  /* 0x000006543f047896 */ /* 0x000fe20008000004 */
[----:B---3--:R-:W-:Y:S01]  /*6a50*/  LEA R28, P2, R20, UR6, 0x1 ;  /* 0x00000006141c7c11 */ /* 0x008fe2000f8408ff */
[----:B------:R-:W-:Y:S01]  /*6a60*/  ULDC UR5, c[0x0][0xc] ;  /* 0x0000030000057ab9 */ /* 0x000fe20000000800 */
[----:B------:R-:W-:Y:S01]  /*6a70*/  UISETP.NE.AND UP0, UPT, UR38, 0x2, UPT ;  /* 0x000000022600788c */ /* 0x000fe2000bf05270 */
[----:B------:R-:W-:Y:S01]  /*6a80*/  IADD3 R0, R30, 0x20, RZ ;  /* 0x000000201e007810 */ /* 0x000fe20007ffe0ff */
[----:B------:R-:W-:Y:S01]  /*6a90*/  UIADD3 UR13, UR5, UR13, URZ ;  /* 0x0000000d050d7290 */ /* 0x000fe2000fffe03f */
[----:B------:R-:W-:Y:S01]  /*6aa0*/  LEA.HI.X R29, R20, UR7, R21, 0x1, P2 ;  /* 0x00000007141d7c11 */ /* 0x000fe200090f0c15 */
[----:B------:R-:W-:Y:S01]  /*6ab0*/  USEL UR6, URZ, 0x1, UP0 ;  /* 0x000000013f067887 */ /* 0x000fe20008000000 */
[-C--:B------:R-:W-:Y:S01]  /*6ac0*/  ISETP.GE.AND P3, PT, R0, R3.reuse, PT ;  /* 0x000000030000720c */ /* 0x080fe20003f66270 */
[----:B------:R-:W-:Y:S01]  /*6ad0*/  VIADD R0, R30, 0x40 ;  /* 0x000000401e007836 */ /* 0x000fe20000000000 */
[----:B------:R-:W-:Y:S01]  /*6ae0*/  USEL UR38, UR38, URZ, UP0 ;  /* 0x0000003f26267287 */ /* 0x000fe20008000000 */
[----:B--2---:R0:W1:Y:S01]  /*6af0*/  SHFL.IDX PT, R26, R28, RZ, 0x181f ;  /* 0x00181fff1c1a7589 */ /* 0x00406200000e0000 */
[----:B------:R-:W-:Y:S01]  /*6b00*/  ULOP3.LUT UR39, UR39, UR6, URZ, 0x3c, !UPT ;  /* 0x0000000627277292 */ /* 0x000fe2000f8e3c3f */
[----:B------:R-:W-:Y:S01]  /*6b10*/  IMAD.U32 R18, RZ, RZ, UR13 ;  /* 0x0000000dff127e24 */ /* 0x000fe2000f8e00ff */
[----:B------:R-:W-:Y:S01]  /*6b20*/  SYNCS.ARRIVE.TRANS64.RED.A1T0 RZ, [UR4], RZ ;  /* 0x000000ffffff79a7 */ /* 0x000fe20008100404 */
[----:B------:R0:W2:Y:S01]  /*6b30*/  SHFL.IDX PT, R27, R29, RZ, 0x181f ;  /* 0x00181fff1d1b7589 */ /* 0x0000a200000e0000 */
[----:B------:R-:W-:Y:S01]  /*6b40*/  BSSY B0, `(.L_x_31) ;  /* 0x000000b000007945 */ /* 0x000fe20003800000 */
[----:B------:R-:W-:-:S03]  /*6b50*/  ISETP.GE.AND P0, PT, R0, R3, PT ;  /* 0x000000030000720c */ /* 0x000fc60003f06270 */
[----:B------:R-:W-:Y:S10]  /*6b60*/  @P1 BRA `(.L_x_32) ;  /* 0x0000000000201947 */ /* 0x000ff40003800000 */
[----:B------:R-:W-:Y:S02]  /*6b70*/  ULDC UR4, c[0x0][0xac8] ;  /* 0x0002b20000047ab9 */ /* 0x000fe40000000800 */
[----:B------:R-:W-:Y:S02]  /*6b80*/  ISETP.GE.AND P2, PT, R16, UR4, PT ;  /* 0x0000000410007c0c */ /* 0x000fe4000bf46270 */
[----:B------:R-:W-:-:S11]  /*6b90*/  ISETP.GE.AND P1, PT, R2, UR4, PT ;  /* 0x0000000402007c0c */ /* 0x000fd6000bf26270 */
[----:B-1----:R-:W-:Y:S02]  /*6ba0*/  @!P2 LEA R24, P4, R16, R26, 0x1 ;  /* 0x0000001a1018a211 */ /* 0x002fe400078808ff */
[----:B--2---:R-:W-:Y:S02]  /*6bb0*/  @!P1 IMAD.WIDE R20, R2, 0x2, R26 ;  /* 0x0000000202149825 */ /* 0x004fe400078e021a */
[----:B------:R-:W-:-:S03]  /*6bc0*/  @!P2 LEA.HI.X R25, R16, R27, R168, 0x1, P4 ;  /* 0x0000001b1019a211 */ /* 0x000fc600020f0ca8 */
[----:B-----5:R3:W-:Y:S04]  /*6bd0*/  @!P1 ST.E.128 desc[UR36][R20.64], R36 ;  /* 0x0000002414009985 */ /* 0x0207e8000c101d24 */
[----:B------:R3:W-:Y:S02]  /*6be0*/  @!P2 ST.E.128 desc[UR36][R24.64], R52 ;  /* 0x000000341800a985 */ /* 0x0007e4000c101d24 */
.L_x_32:
[----:B------:R-:W-:Y:S05]  /*6bf0*/  BSYNC B0 ;  /* 0x0000000000007941 */ /* 0x000fea0003800000 */
.L_x_31:
[----:B--2---:R2:W4:Y:S01]  /*6c00*/  SHFL.IDX PT, R27, R29, 0x1, 0x181f ;  /* 0x00381f001d1b7f89 */ /* 0x00452200000e0000 */
[----:B------:R-:W-:Y:S03]  /*6c10*/  BSSY B0, `(.L_x_33) ;  /* 0x000000b000007945 */ /* 0x000fe60003800000 */
[----:B-1----:R2:W1:Y:S01]  /*6c20*/  SHFL.IDX PT, R26, R28, 0x1, 0x181f ;  /* 0x00381f001c1a7f89 */ /* 0x00246200000e0000 */
[----:B------:R-:W-:Y:S05]  /*6c30*/  @P3 BRA `(.L_x_34) ;  /* 0x0000000000203947 */ /* 0x000fea0003800000 */
[----:B------:R-:W-:Y:S02]  /*6c40*/  ULDC UR4, c[0x0][0xac8] ;  /* 0x0002b20000047ab9 */ /* 0x000fe40000000800 */
[----:B------:R-:W-:Y:S02]  /*6c50*/  ISETP.GE.AND P3, PT, R16, UR4, PT ;  /* 0x0000000410007c0c */ /* 0x000fe4000bf66270 */
[----:B------:R-:W-:-:S11]  /*6c60*/  ISETP.GE.AND P2, PT, R2, UR4, PT ;  /* 0x0000000402007c0c */ /* 0x000fd6000bf46270 */
[----:B-1-3--:R-:W-:Y:S02]  /*6c70*/  @!P3 LEA R24, P1, R16, R26, 0x1 ;  /* 0x0000001a1018b211 */ /* 0x00afe400078208ff */
[----:B----4-:R-:W-:Y:S02]  /*6c80*/  @!P2 IMAD.WIDE R20, R2, 0x2, R26 ;  /* 0x000000020214a825 */ /* 0x010fe400078e021a */
[----:B------:R-:W-:-:S03]  /*6c90*/  @!P3 LEA.HI.X R25, R16, R27, R168, 0x1, P1 ;  /* 0x0000001b1019b211 */ /* 0x000fc600008f0ca8 */
[----:B-----5:R1:W-:Y:S04]  /*6ca0*/  @!P2 ST.E.128 desc[UR36][R20.64], R44 ;  /* 0x0000002c1400a985 */ /* 0x0203e8000c101d24 */
[----:B------:R1:W-:Y:S02]  /*6cb0*/  @!P3 ST.E.128 desc[UR36][R24.64], R48 ;  /* 0x000000301800b985 */ /* 0x0003e4000c101d24 */
.L_x_34:
[----:B------:R-:W-:Y:S05]  /*6cc0*/  BSYNC B0 ;  /* 0x0000000000007941 */ /* 0x000fea0003800000 */
.L_x_33:
[----:B----4-:R4:W0:Y:S01]  /*6cd0*/  SHFL.IDX PT, R27, R29, 0x2, 0x181f ;  /* 0x00581f001d1b7f89 */ /* 0x01082200000e0000 */
[----:B------:R-:W-:Y:S03]  /*6ce0*/  BSSY B0, `(.L_x_35) ;  /* 0x000000b000007945 */ /* 0x000fe60003800000 */
[----:B-1----:R4:W1:Y:S01]  /*6cf0*/  SHFL.IDX PT, R26, R28, 0x2, 0x181f ;  /* 0x00581f001c1a7f89 */ /* 0x00286200000e0000 */
[----:B------:R-:W-:Y:S05]  /*6d00*/  @P0 BRA `(.L_x_36) ;  /* 0x0000000000200947 */ /* 0x000fea0003800000 */
[----:B------:R-:W-:Y:S02]  /*6d10*/  ULDC UR4, c[0x0][0xac8] ;  /* 0x0002b20000047ab9 */ /* 0x000fe40000000800 */
[----:B------:R-:W-:Y:S02]  /*6d20*/  ISETP.GE.AND P2, PT, R16, UR4, PT ;  /* 0x0000000410007c0c */ /* 0x000fe4000bf46270 */
[----:B------:R-:W-:-:S11]  /*6d30*/  ISETP.GE.AND P1, PT, R2, UR4, PT ;  /* 0x0000000402007c0c */ /* 0x000fd6000bf26270 */
[----:B-1-3--:R-:W-:Y:S02]  /*6d40*/  @!P2 LEA R24, P0, R16, R26, 0x1 ;  /* 0x0000001a1018a211 */ /* 0x00afe400078008ff */
[----:B0-----:R-:W-:Y:S02]  /*6d50*/  @!P1 IMAD.WIDE R20, R2, 0x2, R26 ;  /* 0x0000000202149825 */ /* 0x001fe400078e021a */
[----:B------:R-:W-:-:S03]  /*6d60*/  @!P2 LEA.HI.X R25, R16, R27, R168, 0x1, P0 ;  /* 0x0000001b1019a211 */ /* 0x000fc600000f0ca8 */
[----:B-----5:R0:W-:Y:S04]  /*6d70*/  @!P1 ST.E.128 desc[UR36][R20.64], R40 ;  /* 0x0000002814009985 */ /* 0x0201e8000c101d24 */
[----:B------:R0:W-:Y:S02]  /*6d80*/  @!P2 ST.E.128 desc[UR36][R24.64], R12 ;  /* 0x0000000c1800a985 */ /* 0x0001e4000c101d24 */
.L_x_36:
[----:B------:R-:W-:Y:S05]  /*6d90*/  BSYNC B0 ;  /* 0x0000000000007941 */ /* 0x000fea0003800000 */
.L_x_35:
[----:B------:R-:W-:Y:S01]  /*6da0*/  IADD3 R0, R30, 0x60, RZ ;  /* 0x000000601e007810 */ /* 0x000fe20007ffe0ff */
[----:B0--3--:R0:W3:Y:S01]  /*6db0*/  SHFL.IDX PT, R21, R29, 0x3, 0x181f ;  /* 0x00781f001d157f89 */ /* 0x0090e200000e0000 */
[----:B------:R-:W-:Y:S01]  /*6dc0*/  BSSY B0, `(.L_x_37) ;  /* 0x000000d000007945 */ /* 0x000fe20003800000 */
[----:B------:R-:W-:Y:S01]  /*6dd0*/  VIADD R19, R19, 0x1 ;  /* 0x0000000113137836 */ /* 0x000fe20000000000 */
[----:B------:R-:W-:Y:S01]  /*6de0*/  ISETP.GE.AND P0, PT, R0, R3, PT ;  /* 0x000000030000720c */ /* 0x000fe20003f06270 */
[----:B------:R0:W0:-:S12]  /*6df0*/  SHFL.IDX PT, R20, R28, 0x3, 0x181f ;  /* 0x00781f001c147f89 */ /* 0x00001800000e0000 */
[----:B------:R-:W-:Y:S05]  /*6e00*/  @P0 BRA `(.L_x_38) ;  /* 0x0000000000200947 */ /* 0x000fea0003800000 */
[----:B------:R-:W-:Y:S02]  /*6e10*/  ULDC UR4, c[0x0][0xac8] ;  /* 0x0002b20000047ab9 */ /* 0x000fe40000000800 */
[----:B------:R-:W-:Y:S02]  /*6e20*/  ISETP.GE.AND P2, PT, R16, UR4, PT ;  /* 0x0000000410007c0c */ /* 0x000fe4000bf46270 */
[----:B------:R-:W-:-:S11]  /*6e30*/  ISETP.GE.AND P1, PT, R2, UR4, PT ;  /* 0x0000000402007c0c */ /* 0x000fd6000bf26270 */
[----:B0----5:R-:W-:Y:S02]  /*6e40*/  @!P2 LEA R14, P0, R16, R20, 0x1 ;  /* 0x00000014100ea211 */ /* 0x021fe400078008ff */
[----:B---3--:R-:W-:Y:S02]  /*6e50*/  @!P1 IMAD.WIDE R12, R2, 0x2, R20 ;  /* 0x00000002020c9825 */ /* 0x008fe400078e0214 */
[----:B------:R-:W-:-:S03]  /*6e60*/  @!P2 LEA.HI.X R15, R16, R21, R168, 0x1, P0 ;  /* 0x00000015100fa211 */ /* 0x000fc600000f0ca8 */
[----:B------:R0:W-:Y:S04]  /*6e70*/  @!P1 ST.E.128 desc[UR36][R12.64], R4 ;  /* 0x000000040c009985 */ /* 0x0001e8000c101d24 */
[----:B------:R0:W-:Y:S02]  /*6e80*/  @!P2 ST.E.128 desc[UR36][R14.64], R8 ;  /* 0x000000080e00a985 */ /* 0x0001e4000c101d24 */
.L_x_38:
[----:B------:R-:W-:Y:S05]  /*6e90*/  BSYNC B0 ;  /* 0x0000000000007941 */ /* 0x000fea0003800000 */
.L_x_37:
[----:B------:R-:W1:Y:S01]  /*6ea0*/  LDC R0, c[0x0][0xc34] ;  /* 0x00030d00ff007b82 */ /* 0x000e620000000800 */
[----:B------:R-:W-:-:S13]  /*6eb0*/  R2UR UR4, R18 ;  /* 0x00000000120472ca */ /* 0x000fda00000e0000 */
[----:B-1----:R-:W-:-:S13]  /*6ec0*/  ISETP.LE.AND P0, PT, R0, UR4, PT ;  /* 0x0000000400007c0c */ /* 0x002fda000bf03270 */
[----:B------:R-:W-:Y:S05]  /*6ed0*/  @!P0 BRA `(.L_x_39) ;  /* 0xffffff9c00848947 */ /* 0x000fea000383ffff */
[----:B------:R-:W-:Y:S05]  /*6ee0*/  EXIT ;  /* 0x000000000000794d */ /* 0x000fea0003800000 */
.L_x_5:
[----:B------:R-:W-:-:S08]  /*6ef0*/  NOP ;  /* 0x0000000000007918 */ /* 0x000fd00000000000 */
[----:B0-----:R-:W0:-:S00]  /*6f00*/  USETMAXREG.DEALLOC.CTAPOOL 0x28 ;  /* 0x00000028000079c8 */ /* 0x001e0000080e0500 */
[----:B------:R-:W1:Y:S01]  /*6f10*/  S2UR UR9, SR_CTAID.X ;  /* 0x00000000000979c3 */ /* 0x000e620000002500 */
[----:B0-----:R-:W-:Y:S01]  /*6f20*/  IMAD.MOV.U32 R0, RZ, RZ, 0x1 ;  /* 0x00000001ff007424 */ /* 0x001fe200078e00ff */
[----:B------:R-:W-:Y:S01]  /*6f30*/  MOV R25, 0x1 ;  /* 0x0000000100197802 */ /* 0x000fe20000000f00 */
[----:B------:R-:W-:-:S05]  /*6f40*/  IMAD.MOV.U32 R22, RZ, RZ, RZ ;  /* 0x000000ffff167224 */ /* 0x000fca00078e00ff */
[----:B------:R-:W1:Y:S02]  /*6f50*/  LDC R2, c[0x0][0xc34] ;  /* 0x00030d00ff027b82 */ /* 0x000e640000000800 */
[----:B-1----:R-:W-:-:S13]  /*6f60*/  ISETP.LE.AND P0, PT, R2, UR9, PT ;  /* 0x0000000902007c0c */ /* 0x002fda000bf03270 */
[----:B------:R-:W-:Y:S05]  /*6f70*/  @P0 BRA `(.L_x_40) ;  /* 0x0000003000fc0947 */ /* 0x000fea0003800000 */
[----:B------:R-:W2:Y:S01]  /*6f80*/  LDL R4, [R1+0x4] ;  /* 0x0000040001047983 */ /* 0x000ea20000100800 */
[----:B------:R-:W-:Y:S01]  /*6f90*/  IMAD.SHL.U32 R27, R3, 0x8, RZ ;  /* 0x00000008031b7824 */ /* 0x000fe200078e00ff */
[----:B------:R-:W-:Y:S01]  /*6fa0*/  ULDC.64 UR38, c[0x0][0x2f0] ;  /* 0x0000bc0000267ab9 */ /* 0x000fe20000000a00 */
[----:B------:R-:W-:Y:S01]  /*6fb0*/  ULDC.64 UR4, c[0x0][0x418] ;  /* 0x0001060000047ab9 */ /* 0x000fe20000000a00 */
[----:B------:R-:W-:Y:S01]  /*6fc0*/  ULDC UR7, c[0x0][0x320] ;  /* 0x0000c80000077ab9 */ /* 0x000fe20000000800 */
[----:B------:R-:W-:Y:S01]  /*6fd0*/  UISETP.NE.U32.AND UP0, UPT, UR4, URZ, UPT ;  /* 0x0000003f0400728c */ /* 0x000fe2000bf05070 */
[C---:B------:R-:W-:Y:S01]  /*6fe0*/  LOP3.LUT R0, R27.reuse, 0x1f8, RZ, 0xc0, !PT ;  /* 0x000001f81b007812 */ /* 0x040fe200078ec0ff */
[----:B------:R-:W-:Y:S01]  /*6ff0*/  ULDC UR8, c[0x0][0x2b8] ;  /* 0x0000ae0000087ab9 */ /* 0x000fe20000000800 */
[----:B------:R-:W-:Y:S01]  /*7000*/  LOP3.LUT R37, R27, 0x38, RZ, 0xc0, !PT ;  /* 0x000000381b257812 */ /* 0x000fe200078ec0ff */
[----:B------:R-:W-:Y:S01]  /*7010*/  UISETP.NE.AND.EX UP0, UPT, UR5, URZ, UPT, UP0 ;  /* 0x0000003f0500728c */ /* 0x000fe2000bf05300 */
[----:B------:R-:W-:Y:S01]  /*7020*/  LOP3.LUT R0, R0, 0x38, R3, 0x78, !PT ;  /* 0x0000003800007812 */ /* 0x000fe200078e7803 */
[----:B------:R-:W-:Y:S01]  /*7030*/  ULDC UR4, c[0x0][0x424] ;  /* 0x0001090000047ab9 */ /* 0x000fe20000000800 */
[----:B------:R-:W-:Y:S01]  /*7040*/  LOP3.LUT R16, R16, 0xfffffffe, RZ, 0xc0, !PT ;  /* 0xfffffffe10107812 */ /* 0x000fe200078ec0ff */
[----:B------:R-:W-:Y:S01]  /*7050*/  USEL UR4, UR4, 0x1, UP0 ;  /* 0x0000000104047887 */ /* 0x000fe20008000000 */
[----:B------:R-:W-:Y:S01]  /*7060*/  LOP3.LUT R27, R0, 0x200, R27, 0xf8, !PT ;  /* 0x00000200001b7812 */ /* 0x000fe200078ef81b */
[----:B------:R-:W0:Y:S01]  /*7070*/  S2UR UR6, SR_CgaCtaId ;  /* 0x00000000000679c3 */ /* 0x000e220000008800 */
[C---:B------:R-:W-:Y:S01]  /*7080*/  LOP3.LUT R0, R37.reuse, 0x40, RZ, 0xfc, !PT ;  /* 0x0000004025007812 */ /* 0x040fe200078efcff */
[----:B------:R-:W-:Y:S01]  /*7090*/  UIMAD UR38, UR4, UR38, URZ ;  /* 0x00000026042672a4 */ /* 0x000fe2000f8e023f */
[----:B------:R-:W-:Y:S01]  /*70a0*/  LOP3.LUT R16, R16, 0xfffffff7, RZ, 0xc0, !PT ;  /* 0xfffffff710107812 */ /* 0x000fe200078ec0ff */
[----:B------:R1:W-:Y:S01]  /*70b0*/  STL [R1], RZ ;  /* 0x000000ff01007387 */ /* 0x0003e20000100800 */
[C---:B------:R-:W-:Y:S01]  /*70c0*/  ISETP.GE.AND P0, PT, R0.reuse, UR39, PT ;  /* 0x0000002700007c0c */ /* 0x040fe2000bf06270 */
[----:B------:R-:W-:Y:S01]  /*70d0*/  UIADD3 UR4, UR38, 0x5f, URZ ;  /* 0x0000005f26047890 */ /* 0x000fe2000fffe03f */
[----:B------:R-:W-:Y:S01]  /*70e0*/  ISETP.GE.AND P1, PT, R0, UR7, PT ;  /* 0x0000000700007c0c */ /* 0x000fe2000bf26270 */
[----:B------:R-:W-:Y:S01]  /*70f0*/  IMAD.MOV.U32 R25, RZ, RZ, 0x1 ;  /* 0x00000001ff197424 */ /* 0x000fe200078e00ff */
[----:B------:R-:W-:Y:S01]  /*7100*/  LOP3.LUT R2, R37, 0x80, RZ, 0xfc, !PT ;  /* 0x0000008025027812 */ /* 0x000fe200078efcff */
[----:B------:R-:W-:Y:S01]  /*7110*/  UIMAD.WIDE UR4, UR4, 0x2aaaaaab, URZ ;  /* 0x2aaaaaab040478a5 */ /* 0x000fe2000f8e023f */
[----:B------:R-:W-:Y:S01]  /*7120*/  SHF.R.U32.HI R34, RZ, 0x3, R3 ;  /* 0x00000003ff227819 */ /* 0x000fe20000011603 */
[----:B------:R-:W-:Y:S01]  /*7130*/  IMAD.SHL.U32 R3, R3, 0x10, RZ ;  /* 0x0000001003037824 */ /* 0x000fe200078e00ff */
[----:B------:R-:W-:Y:S01]  /*7140*/  ISETP.GE.AND P2, PT, R2, UR39, PT ;  /* 0x0000002702007c0c */ /* 0x000fe2000bf46270 */
[----:B------:R-:W-:Y:S01]  /*7150*/  USHF.R.U32.HI UR4, URZ, 0x1f, UR5 ;  /* 0x0000001f3f047899 */ /* 0x000fe20008011605 */
[----:B------:R-:W-:Y:S01]  /*7160*/  LOP3.LUT R34, R34, 0xf, RZ, 0xc0, !PT ;  /* 0x0000000f22227812 */ /* 0x000fe200078ec0ff */
[----:B------:R-:W-:Y:S01]  /*7170*/  IMAD.MOV.U32 R22, RZ, RZ, RZ ;  /* 0x000000ffff167224 */ /* 0x000fe200078e00ff */
[----:B------:R-:W-:Y:S01]  /*7180*/  MOV R36, UR9 ;  /* 0x0000000900247c02 */ /* 0x000fe20008000f00 */
[----:B------:R-:W-:Y:S01]  /*7190*/  ULEA.HI.SX32 UR5, UR5, UR4, 0x1c ;  /* 0x0000000405057291 */ /* 0x000fe2000f8fe23f */
[----:B------:R-:W-:Y:S01]  /*71a0*/  @P0 LOP3.LUT R16, R16, 0x8, RZ, 0xfc, !PT ;  /* 0x0000000810100812 */ /* 0x000fe200078efcff */
[----:B------:R-:W-:Y:S01]  /*71b0*/  ULDC UR40, c[0x0][0x448] ;  /* 0x0001120000287ab9 */ /* 0x000fe20000000800 */
[----:B------:R-:W-:Y:S01]  /*71c0*/  ISETP.GE.AND P0, PT, R0, UR8, PT ;  /* 0x0000000800007c0c */ /* 0x000fe2000bf06270 */
[----:B------:R-:W-:Y:S01]  /*71d0*/  UIADD3 UR43, UR5, -0x1, URZ ;  /* 0xffffffff052b7890 */ /* 0x000fe2000fffe03f */
[----:B------:R-:W-:Y:S01]  /*71e0*/  @P1 LOP3.LUT R16, R16, 0x1, RZ, 0xfc, !PT ;  /* 0x0000000110101812 */ /* 0x000fe200078efcff */
[----:B------:R-:W-:Y:S01]  /*71f0*/  ULDC UR4, c[0x0][0x288] ;  /* 0x0000a20000047ab9 */ /* 0x000fe20000000800 */
[----:B------:R-:W-:Y:S01]  /*7200*/  ISETP.GE.AND P1, PT, R2, UR8, PT ;  /* 0x0000000802007c0c */ /* 0x000fe2000bf26270 */
[----:B------:R-:W-:Y:S01]  /*7210*/  ULDC UR44, c[0x0][0xc] ;  /* 0x00000300002c7ab9 */ /* 0x000fe20000000800 */
[----:B------:R-:W-:Y:S01]  /*7220*/  LOP3.LUT R16, R16, 0xfffffdff, RZ, 0xc0, !PT ;  /* 0xfffffdff10107812 */ /* 0x000fe200078ec0ff */
[----:B------:R-:W-:Y:S01]  /*7230*/  UIMAD UR40, UR40, UR4, URZ ;  /* 0x00000004282872a4 */ /* 0x000fe2000f8e023f */
[----:B------:R-:W-:Y:S01]  /*7240*/  LOP3.LUT R26, R34, 0x70, R3, 0xf8, !PT ;  /* 0x00000070221a7812 */ /* 0x000fe200078ef803 */
[----:B------:R-:W-:Y:S01]  /*7250*/  IMAD.U32 R3, RZ, RZ, UR43 ;  /* 0x0000002bff037e24 */ /* 0x000fe2000f8e00ff */
[----:B------:R-:W-:-:S03]  /*7260*/  UIADD3 UR41, UR5, -0x2, URZ ;  /* 0xfffffffe05297890 */ /* 0x000fc6000fffe03f */
[----:B------:R-:W-:Y:S02]  /*7270*/  @P0 LOP3.LUT R16, R16, 0x200, RZ, 0xfc, !PT ;  /* 0x0000020010100812 */ /* 0x000fe400078efcff */
[----:B------:R-:W-:Y:S01]  /*7280*/  ISETP.GE.AND P0, PT, R37, UR39, PT ;  /* 0x0000002725007c0c */ /* 0x000fe2000bf06270 */
[----:B------:R-:W-:Y:S01]  /*7290*/  UMOV UR39, 0x400 ;  /* 0x0000040000277882 */ /* 0x000fe20000000000 */
[----:B------:R-:W-:Y:S01]  /*72a0*/  LOP3.LUT R16, R16, 0xfffffffb, RZ, 0xc0, !PT ;  /* 0xfffffffb10107812 */ /* 0x000fe200078ec0ff */
[----:B0-----:R-:W-:Y:S02]  /*72b0*/  ULEA UR39, UR6, UR39, 0x18 ;  /* 0x0000002706277291 */ /* 0x001fe4000f8ec03f */
[----:B------:R-:W-:Y:S01]  /*72c0*/  UIMAD UR6, UR43, -0x60, UR38 ;  /* 0xffffffa02b0678a4 */ /* 0x000fe2000f8e0226 */
[----:B------:R-:W-:-:S03]  /*72d0*/  @P2 LOP3.LUT R16, R16, 0x4, RZ, 0xfc, !PT ;  /* 0x0000000410102812 */ /* 0x000fc600078efcff */
[----:B------:R-:W-:Y:S02]  /*72e0*/  LEA R0, R27, UR39, 0x1 ;  /* 0x000000271b007c11 */ /* 0x000fe4000f8e08ff */
[----:B------:R-:W-:Y:S02]  /*72f0*/  LOP3.LUT R16, R16, 0xfffffeff, RZ, 0xc0, !PT ;  /* 0xfffffeff10107812 */ /* 0x000fe400078ec0ff */
[----:B------:R-:W-:Y:S02]  /*7300*/  IADD3 R33, -R34, UR6, RZ ;  /* 0x0000000622217c10 */ /* 0x000fe4000fffe1ff */
[----:B------:R-:W-:Y:S02]  /*7310*/  @P1 LOP3.LUT R16, R16, 0x100, RZ, 0xfc, !PT ;  /* 0x0000010010101812 */ /* 0x000fe400078efcff */
[----:B------:R-:W-:Y:S02]  /*7320*/  ISETP.GE.AND P1, PT, R37, UR7, PT ;  /* 0x0000000725007c0c */ /* 0x000fe4000bf26270 */
[----:B------:R-:W-:-:S04]  /*7330*/  LOP3.LUT R16, R16, 0xffffffef, RZ, 0xc0, !PT ;  /* 0xffffffef10107812 */ /* 0x000fc800078ec0ff */
[----:B------:R-:W-:-:S04]  /*7340*/  @P0 LOP3.LUT R16, R16, 0x10, RZ, 0xfc, !PT ;  /* 0x0000001010100812 */ /* 0x000fc800078efcff */
[----:B------:R-:W-:Y:S02]  /*7350*/  LOP3.LUT R16, R16, 0xffffff7f, RZ, 0xc0, !PT ;  /* 0xffffff7f10107812 */ /* 0x000fe400078ec0ff */
[----:B--2---:R-:W-:Y:S01]  /*7360*/  R2UR UR10, R4 ;  /* 0x00000000040a72ca */ /* 0x004fe200000e0000 */
[----:B------:R-:W-:-:S05]  /*7370*/  IMAD R4, R3, 0x60, R26 ;  /* 0x0000006003047824 */ /* 0x000fca00078e021a */
[----:B------:R-:W-:-:S04]  /*7380*/  ISETP.GE.AND P0, PT, R4, UR38, PT ;  /* 0x0000002604007c0c */ /* 0x000fc8000bf06270 */
[----:B------:R-:W-:Y:S02]  /*7390*/  ISETP.LT.U32.AND P2, PT, R26, 0x60, !P0 ;  /* 0x000000601a00780c */ /* 0x000fe40004741070 */
[----:B------:R-:W-:Y:S01]  /*73a0*/  ISETP.GE.AND P0, PT, R37, UR8, PT ;  /* 0x0000000825007c0c */ /* 0x000fe2000bf06270 */
[----:B------:R-:W-:-:S10]  /*73b0*/  ULOP3.LUT UR42, UR10, 0x2, URZ, 0xfc, !UPT ;  /* 0x000000020a2a7892 */ /* 0x000fd4000f8efc3f */
[----:B------:R-:W-:-:S04]  /*73c0*/  @P2 LOP3.LUT R16, R16, 0x80, RZ, 0xfc, !PT ;  /* 0x0000008010102812 */ /* 0x000fc800078efcff */
[----:B------:R-:W-:-:S04]  /*73d0*/  LOP3.LUT R16, R16, 0xfffffbff, RZ, 0xc0, !PT ;  /* 0xfffffbff10107812 */ /* 0x000fc800078ec0ff */
[----:B------:R-:W-:-:S04]  /*73e0*/  LOP3.LUT R16, R16, 0xfffffffd, RZ, 0xc0, !PT ;  /* 0xfffffffd10107812 */ /* 0x000fc800078ec0ff */
[----:B------:R-:W-:-:S04]  /*73f0*/  @P1 LOP3.LUT R16, R16, 0x2, RZ, 0xfc, !PT ;  /* 0x0000000210101812 */ /* 0x000fc800078efcff */
[----:B-1----:R-:W-:-:S07]  /*7400*/  @P0 LOP3.LUT R16, R16, 0x400, RZ, 0xfc, !PT ;  /* 0x0000040010100812 */ /* 0x002fce00078efcff */
.L_x_75:
[----:B0-----:R-:W0:Y:S01]  /*7410*/  LDC R0, c[0x0][0xc38] ;  /* 0x00030e00ff007b82 */ /* 0x001e220000000800 */
[----:B------:R-:W-:Y:S01]  /*7420*/  IMAD.MOV.U32 R24, RZ, RZ, R36 ;  /* 0x000000ffff187224 */ /* 0x000fe200078e0024 */
[----:B------:R-:W-:Y:S05]  /*7430*/  YIELD ;  /* 0x0000000000007946 */ /* 0x000fea0003800000 */
[----:B------:R-:W-:Y:S01]  /*7440*/  ULDC.64 UR4, c[0x0][0xa28] ;  /* 0x00028a0000047ab9 */ /* 0x000fe20000000a00 */
[----:B------:R-:W-:Y:S01]  /*7450*/  IMAD.MOV.U32 R31, RZ, RZ, RZ ;  /* 0x000000ffff1f7224 */ /* 0x000fe200078e00ff */
[----:B0-----:R-:W-:-:S13]  /*7460*/  ISETP.NE.AND P0, PT, R0, 0x1, PT ;  /* 0x000000010000780c */ /* 0x001fda0003f05270 */
[----:B------:R-:W0:Y:S08]  /*7470*/  @P0 LDC R3, c[0x0][0xc3c] ;  /* 0x00030f00ff030b82 */ /* 0x000e300000000800 */
[----:B------:R-:W1:Y:S01]  /*7480*/  @P0 LDC R5, c[0x0][0xc40] ;  /* 0x00031000ff050b82 */ /* 0x000e620000000800 */
[----:B0-----:R-:W-:-:S05]  /*7490*/  @P0 IMAD.HI.U32 R0, R36, R3, RZ ;  /* 0x0000000324000227 */ /* 0x001fca00078e00ff */
[----:B-1----:R-:W-:Y:S02]  /*74a0*/  @P0 SHF.R.U32.HI R24, RZ, R5, R0 ;  /* 0x00000005ff180219 */ /* 0x002fe40000011600 */
[----:B------:R-:W0:Y:S02]  /*74b0*/  LDC R0, c[0x0][0xc44] ;  /* 0x00031100ff007b82 */ /* 0x000e240000000800 */
[----:B------:R-:W-:Y:S02]  /*74c0*/  MOV R23, R24 ;  /* 0x0000001800177202 */ /* 0x000fe40000000f00 */
[----:B0-----:R-:W-:-:S13]  /*74d0*/  ISETP.NE.AND P0, PT, R0, 0x1, PT ;  /* 0x000000010000780c */ /* 0x001fda0003f05270 */
[----:B------:R-:W0:Y:S02]  /*74e0*/  @P0 LDC.64 R2, c[0x0][0xc48] ;  /* 0x00031200ff020b82 */ /* 0x000e240000000a00 */
[----:B0-----:R-:W-:-:S05]  /*74f0*/  @P0 IMAD.HI.U32 R0, R24, R2, RZ ;  /* 0x0000000218000227 */ /* 0x001fca00078e00ff */
[----:B------:R-:W-:Y:S02]  /*7500*/  @P0 SHF.R.U32.HI R23, RZ, R3, R0 ;  /* 0x00000003ff170219 */ /* 0x000fe40000011600 */
[----:B------:R-:W-:-:S04]  /*7510*/  ISETP.NE.U32.AND P0, PT, RZ, UR4, PT ;  /* 0x00000004ff007c0c */ /* 0x000fc8000bf05070 */
[----:B------:R-:W-:-:S13]  /*7520*/  ISETP.NE.AND.EX P0, PT, RZ, UR5, PT, P0 ;  /* 0x00000005ff007c0c */ /* 0x000fda000bf05300 */
[----:B------:R-:W0:Y:S01]  /*7530*/  @P0 LDC.64 R2, c[0x0][0xa28] ;  /* 0x00028a00ff020b82 */ /* 0x000e220000000a00 */
[----:B------:R-:W-:-:S04]  /*7540*/  UIADD3 UR4, UR39, 0x18400, URZ ;  /* 0x0001840027047890 */ /* 0x000fc8000fffe03f */
[----:B------:R-:W-:Y:S01]  /*7550*/  ULOP3.LUT UP0, URZ, UR4, 0x3ff, URZ, 0xc0, !UPT ;  /* 0x000003ff043f7892 */ /* 0x000fe2000f80c03f */
[----:B0-----:R-:W-:-:S05]  /*7560*/  @P0 IMAD.WIDE R2, R23, 0x4, R2 ;  /* 0x0000000417020825 */ /* 0x001fca00078e0202 */
[----:B------:R0:W5:Y:S01]  /*7570*/  @P0 LDG.E R31, desc[UR36][R2.64] ;  /* 0x00000024021f0981 */ /* 0x000162000c1e1900 */
[----:B------:R-:W-:-:S13]  /*7580*/  PLOP3.LUT P0, PT, PT, PT, UP0, 0x80, 0x0 ;  /* 0x000000000000781c */ /* 0x000fda0003f0f008 */
[----:B0-----:R-:W-:Y:S05]  /*7590*/  @!P0 BRA `(.L_x_41) ;  /* 0x0000000000408947 */ /* 0x001fea0003800000 */
[----:B------:R-:W-:Y:S01]  /*75a0*/  MOV R2, 0x0 ;  /* 0x0000000000027802 */ /* 0x000fe20000000f00 */
[----:B------:R-:W-:Y:S01]  /*75b0*/  ULDC.64 UR4, c[0x4][0x90] ;  /* 0x0100240000047ab9 */ /* 0x000fe20000000a00 */
[----:B------:R-:W-:Y:S01]  /*75c0*/  ULDC.64 UR6, c[0x4][0x98] ;  /* 0x0100260000067ab9 */ /* 0x000fe20000000a00 */
[----:B------:R-:W-:Y:S01]  /*75d0*/  IMAD.U32 R4, RZ, RZ, UR4 ;  /* 0x00000004ff047e24 */ /* 0x000fe2000f8e00ff */
[----:B------:R-:W-:Y:S01]  /*75e0*/  MOV R6, UR6 ;  /* 0x0000000600067c02 */ /* 0x000fe20008000f00 */
[----:B------:R-:W-:Y:S01]  /*75f0*/  IMAD.U32 R5, RZ, RZ, UR5 ;  /* 0x00000005ff057e24 */ /* 0x000fe2000f8e00ff */
[----:B------:R-:W0:Y:S01]  /*7600*/  LDC.64 R2, c[0x4][R2] ;  /* 0x0100000002027b82 */ /* 0x000e220000000a00 */
[----:B------:R-:W-:Y:S01]  /*7610*/  ULDC.64 UR4, c[0x4][0x8] ;  /* 0x0100020000047ab9 */ /* 0x000fe20000000a00 */
[----:B------:R-:W-:Y:S01]  /*7620*/  IMAD.U32 R7, RZ, RZ, UR7 ;  /* 0x00000007ff077e24 */ /* 0x000fe2000f8e00ff */
[----:B------:R-:W-:Y:S01]  /*7630*/  MOV R8, 0x70 ;  /* 0x0000007000087802 */ /* 0x000fe20000000f00 */
[----:B------:R-:W-:-:S02]  /*7640*/  IMAD.U32 R10, RZ, RZ, UR4 ;  /* 0x00000004ff0a7e24 */ /* 0x000fc4000f8e00ff */
[----:B------:R-:W-:Y:S02]  /*7650*/  IMAD.U32 R11, RZ, RZ, UR5 ;  /* 0x00000005ff0b7e24 */ /* 0x000fe4000f8e00ff */
[----:B------:R-:W-:Y:S02]  /*7660*/  IMAD.MOV.U32 R12, RZ, RZ, 0x1 ;  /* 0x00000001ff0c7424 */ /* 0x000fe400078e00ff */
[----:B------:R-:W-:-:S07]  /*7670*/  IMAD.MOV.U32 R13, RZ, RZ, RZ ;  /* 0x000000ffff0d7224 */ /* 0x000fce00078e00ff */
[----:B------:R-:W-:-:S07]  /*7680*/  LEPC R20, `(.L_x_41) ;  /* 0x000000001014794e */ /* 0x000fce0000000000 */
[----:B0----5:R-:W-:Y:S05]  /*7690*/  CALL.ABS.NOINC R2 ;  /* 0x0000000002007343 */ /* 0x021fea0003c00000 */
.L_x_41:
[----:B------:R-:W-:-:S04]  /*76a0*/  UIADD3 UR4, UR39, 0x400, URZ ;  /* 0x0000040027047890 */ /* 0x000fc8000fffe03f */
[----:B------:R-:W-:-:S06]  /*76b0*/  ULOP3.LUT UP0, URZ, UR4, 0x3ff, URZ, 0xc0, !UPT ;  /* 0x000003ff043f7892 */ /* 0x000fcc000f80c03f */
[----:B------:R-:W-:-:S13]  /*76c0*/  PLOP3.LUT P0, PT, PT, PT, UP0, 0x80, 0x0 ;  /* 0x000000000000781c */ /* 0x000fda0003f0f008 */
[----:B------:R-:W-:Y:S05]  /*76d0*/  @!P0 BRA `(.L_x_42) ;  /* 0x00000000007c8947 */ /* 0x000fea0003800000 */
[----:B------:R-:W-:Y:S01]  /*76e0*/  MOV R17, 0x0 ;  /* 0x0000000000117802 */ /* 0x000fe20000000f00 */
[----:B------:R-:W-:Y:S01]  /*76f0*/  ULDC.64 UR6, c[0x4][0x90] ;  /* 0x0100240000067ab9 */ /* 0x000fe20000000a00 */
[----:B------:R-:W-:Y:S01]  /*7700*/  ULDC.64 UR8, c[0x4][0x98] ;  /* 0x0100260000087ab9 */ /* 0x000fe20000000a00 */
[----:B------:R-:W-:Y:S01]  /*7710*/  ULDC.64 UR4, c[0x4][0x10] ;  /* 0x0100040000047ab9 */ /* 0x000fe20000000a00 */
[----:B------:R0:W1:Y:S01]  /*7720*/  LDC.64 R2, c[0x4][R17] ;  /* 0x0100000011027b82 */ /* 0x0000620000000a00 */
[----:B------:R-:W-:Y:S01]  /*7730*/  IMAD.U32 R4, RZ, RZ, UR6 ;  /* 0x00000006ff047e24 */ /* 0x000fe2000f8e00ff */
[----:B------:R-:W-:Y:S01]  /*7740*/  MOV R5, UR7 ;  /* 0x0000000700057c02 */ /* 0x000fe20008000f00 */
[----:B------:R-:W-:Y:S01]  /*7750*/  IMAD.U32 R6, RZ, RZ, UR8 ;  /* 0x00000008ff067e24 */ /* 0x000fe2000f8e00ff */
[----:B------:R-:W-:Y:S01]  /*7760*/  MOV R11, UR5 ;  /* 0x00000005000b7c02 */ /* 0x000fe20008000f00 */
[----:B------:R-:W-:Y:S02]  /*7770*/  IMAD.U32 R7, RZ, RZ, UR9 ;  /* 0x00000009ff077e24 */ /* 0x000fe4000f8e00ff */
[----:B------:R-:W-:-:S02]  /*7780*/  IMAD.U32 R10, RZ, RZ, UR4 ;  /* 0x00000004ff0a7e24 */ /* 0x000fc4000f8e00ff */
[----:B------:R-:W-:Y:S02]  /*7790*/  IMAD.MOV.U32 R8, RZ, RZ, 0x70 ;  /* 0x00000070ff087424 */ /* 0x000fe400078e00ff */
[----:B------:R-:W-:Y:S02]  /*77a0*/  IMAD.MOV.U32 R12, RZ, RZ, 0x1 ;  /* 0x00000001ff0c7424 */ /* 0x000fe400078e00ff */
[----:B0-----:R-:W-:-:S07]  /*77b0*/  IMAD.MOV.U32 R13, RZ, RZ, RZ ;  /* 0x000000ffff0d7224 */ /* 0x001fce00078e00ff */
[----:B------:R-:W-:-:S07]  /*77c0*/  LEPC R20, `(.L_x_43) ;  /* 0x000000001014794e */ /* 0x000fce0000000000 */
[----:B-1---5:R-:W-:Y:S05]  /*77d0*/  CALL.ABS.NOINC R2 ;  /* 0x0000000002007343 */ /* 0x022fea0003c00000 */
.L_x_43:
[----:B------:R0:W1:Y:S01]  /*77e0*/  LDC.64 R2, c[0x4][R17] ;  /* 0x0100000011027b82 */ /* 0x0000620000000a00 */
[----:B------:R-:W-:Y:S01]  /*77f0*/  ULDC.64 UR4, c[0x4][0x90] ;  /* 0x0100240000047ab9 */ /* 0x000fe20000000a00 */
[----:B------:R-:W-:Y:S01]  /*7800*/  ULDC.64 UR6, c[0x4][0x98] ;  /* 0x0100260000067ab9 */ /* 0x000fe20000000a00 */
[----:B------:R-:W-:Y:S01]  /*7810*/  MOV R4, UR4 ;  /* 0x0000000400047c02 */ /* 0x000fe20008000f00 */
[----:B------:R-:W-:Y:S01]  /*7820*/  IMAD.U32 R5, RZ, RZ, UR5 ;  /* 0x00000005ff057e24 */ /* 0x000fe2000f8e00ff */
[----:B------:R-:W-:Y:S01]  /*7830*/  ULDC.64 UR4, c[0x4][0x18] ;  /* 0x0100060000047ab9 */ /* 0x000fe20000000a00 */
[----:B------:R-:W-:Y:S01]  /*7840*/  IMAD.U32 R6, RZ, RZ, UR6 ;  /* 0x00000006ff067e24 */ /* 0x000fe2000f8e00ff */
[----:B------:R-:W-:Y:S01]  /*7850*/  MOV R10, UR4 ;  /* 0x00000004000a7c02 */ /* 0x000fe20008000f00 */
[----:B------:R-:W-:Y:S01]  /*7860*/  IMAD.U32 R7, RZ, RZ, UR7 ;  /* 0x00000007ff077e24 */ /* 0x000fe2000f8e00ff */
[----:B------:R-:W-:Y:S01]  /*7870*/  MOV R13, RZ ;  /* 0x000000ff000d7202 */ /* 0x000fe20000000f00 */
[----:B------:R-:W-:-:S02]  /*7880*/  IMAD.U32 R11, RZ, RZ, UR5 ;  /* 0x00000005ff0b7e24 */ /* 0x000fc4000f8e00ff */
[----:B------:R-:W-:Y:S02]  /*7890*/  IMAD.MOV.U32 R8, RZ, RZ, 0x70 ;  /* 0x00000070ff087424 */ /* 0x000fe400078e00ff */
[----:B0-----:R-:W-:-:S07]  /*78a0*/  IMAD.MOV.U32 R12, RZ, RZ, 0x1 ;  /* 0x00000001ff0c7424 */ /* 0x001fce00078e00ff */
[----:B------:R-:W-:-:S07]  /*78b0*/  LEPC R20, `(.L_x_42) ;  /* 0x000000001014794e */ /* 0x000fce0000000000 */
[----:B-1----:R-:W-:Y:S05]  /*78c0*/  CALL.ABS.NOINC R2 ;  /* 0x0000000002007343 */ /* 0x002fea0003c00000 */
.L_x_42:
[----:B------:R-:W-:Y:S01]  /*78d0*/  ULDC.64 UR4, c[0x0][0x9f8] ;  /* 0x00027e0000047ab9 */ /* 0x000fe20000000a00 */
[--C-:B------:R-:W-:Y:S01]  /*78e0*/  IMAD.MOV.U32 R30, RZ, RZ, R23.reuse ;  /* 0x000000ffff1e7224 */ /* 0x100fe200078e0017 */
[----:B------:R-:W-:Y:S01]  /*78f0*/  ISETP.NE.U32.AND P0, PT, RZ, UR4, PT ;  /* 0x00000004ff007c0c */ /* 0x000fe2000bf05070 */
[----:B------:R-:W0:Y:S01]  /*7900*/  LDC R8, c[0x0][0x430] ;  /* 0x00010c00ff087b82 */ /* 0x000e220000000800 */
[----:B------:R-:W-:Y:S01]  /*7910*/  IMAD.MOV R19, RZ, RZ, -R23 ;  /* 0x000000ffff137224 */ /* 0x000fe200078e0a17 */
[----:B------:R-:W-:Y:S01]  /*7920*/  ULDC UR4, c[0x0][0xc44] ;  /* 0x0003110000047ab9 */ /* 0x000fe20000000800 */
[----:B------:R-:W-:-:S13]  /*7930*/  ISETP.NE.AND.EX P0, PT, RZ, UR5, PT, P0 ;  /* 0x00000005ff007c0c */ /* 0x000fda000bf05300 */
[----:B------:R-:W1:Y:S02]  /*7940*/  @P0 LDC.64 R2, c[0x0][0x9f8] ;  /* 0x00027e00ff020b82 */ /* 0x000e640000000a00 */
[----:B-1----:R-:W-:-:S05]  /*7950*/  @P0 IMAD.WIDE R2, R23, 0x4, R2 ;  /* 0x0000000417020825 */ /* 0x002fca00078e0202 */
[----:B------:R1:W5:Y:S01]  /*7960*/  @P0 LDG.E R30, desc[UR36][R2.64] ;  /* 0x00000024021e0981 */ /* 0x000362000c1e1900 */
[----:B------:R-:W-:Y:S01]  /*7970*/  UMOV UR5, 0xffffffff ;  /* 0xffffffff00057882 */ /* 0x000fe20000000000 */
[----:B------:R-:W-:Y:S02]  /*7980*/  IMAD R19, R19, UR4, R24 ;  /* 0x0000000413137c24 */ /* 0x000fe4000f8e0218 */
[----:B0-----:R-:W-:Y:S05]  /*7990*/  BRA.DIV UR5, `(.L_x_44) ;  /* 0x0000002e05c47947 */ /* 0x001fea000b800000 */
.L_x_92:
[----:B------:R-:W-:Y:S01]  /*79a0*/  ISETP.NE.AND P0, PT, R8, 0x1, PT ;  /* 0x000000010800780c */ /* 0x000fe20003f05270 */
[----:B------:R-:W-:Y:S01]  /*79b0*/  IMAD.U32 R0, RZ, RZ, UR43 ;  /* 0x0000002bff007e24 */ /* 0x000fe2000f8e00ff */
[----:B------:R-:W-:Y:S02]  /*79c0*/  LOP3.LUT P1, RZ, R16, 0x80, RZ, 0xc0, !PT ;  /* 0x0000008010ff7812 */ /* 0x000fe4000782c0ff */
[----:B-----5:R-:W-:Y:S01]  /*79d0*/  SHF.R.S32.HI R32, RZ, 0x1f, R30 ;  /* 0x0000001fff207819 */ /* 0x020fe2000001141e */
[----:B------:R-:W-:Y:S01]  /*79e0*/  IMAD R0, R0, 0x60, R26 ;  /* 0x0000006000007824 */ /* 0x000fe200078e021a */
[----:B------:R-:W-:-:S04]  /*79f0*/  LOP3.LUT R16, R16, 0xffffffbf, RZ, 0xc0, !PT ;  /* 0xffffffbf10107812 */ /* 0x000fc800078ec0ff */
[----:B------:R-:W-:-:S03]  /*7a00*/  IADD3 R0, R0, R31, RZ ;  /* 0x0000001f00007210 */ /* 0x000fc60007ffe0ff */
[----:B-1----:R-:W0:Y:S01]  /*7a10*/  @P0 LDC R3, c[0x0][0x434] ;  /* 0x00010d00ff030b82 */ /* 0x002e220000000800 */
[----:B------:R-:W-:Y:S01]  /*7a20*/  @P0 LOP3.LUT R16, R16, 0x40, RZ, 0xfc, !PT ;  /* 0x0000004010100812 */ /* 0x000fe200078efcff */
[----:B------:R-:W-:-:S06]  /*7a30*/  IMAD.MOV.U32 R9, RZ, RZ, R0 ;  /* 0x000000ffff097224 */ /* 0x000fcc00078e0000 */
[----:B------:R-:W1:Y:S08]  /*7a40*/  @P0 LDC R5, c[0x0][0x438] ;  /* 0x00010e00ff050b82 */ /* 0x000e700000000800 */
[----:B------:R-:W2:Y:S01]  /*7a50*/  @P1 LDC.64 R6, c[0x0][0x428] ;  /* 0x00010a00ff061b82 */ /* 0x000ea20000000a00 */
[----:B0-----:R-:W-:-:S05]  /*7a60*/  @P0 IMAD.HI.U32 R2, R0, R3, RZ ;  /* 0x0000000300020227 */ /* 0x001fca00078e00ff */
[----:B-1----:R-:W-:Y:S02]  /*7a70*/  @P0 SHF.R.U32.HI R9, RZ, R5, R2 ;  /* 0x00000005ff090219 */ /* 0x002fe40000011602 */
[----:B------:R-:W0:Y:S02]  /*7a80*/  @P1 LDC.64 R4, c[0x0][0x418] ;  /* 0x00010600ff041b82 */ /* 0x000e240000000a00 */
[----:B------:R-:W-:Y:S01]  /*7a90*/  @P1 SHF.R.S32.HI R3, RZ, 0x1f, R9 ;  /* 0x0000001fff031819 */ /* 0x000fe20000011409 */
[----:B--2---:R-:W-:-:S04]  /*7aa0*/  @P1 IMAD R2, R32, R6, RZ ;  /* 0x0000000620021224 */ /* 0x004fc800078e02ff */
[----:B------:R-:W-:Y:S02]  /*7ab0*/  @P1 IMAD R7, R30, R7, R2 ;  /* 0x000000071e071224 */ /* 0x000fe400078e0202 */
[----:B------:R-:W-:-:S04]  /*7ac0*/  @P1 IMAD.MOV.U32 R2, RZ, RZ, R9 ;  /* 0x000000ffff021224 */ /* 0x000fc800078e0009 */
[----:B------:R-:W-:Y:S01]  /*7ad0*/  @P1 IMAD.WIDE.U32 R2, R30, R6, R2 ;  /* 0x000000061e021225 */ /* 0x000fe200078e0002 */
[----:B------:R-:W-:-:S03]  /*7ae0*/  MOV R6, RZ ;  /* 0x000000ff00067202 */ /* 0x000fc60000000f00 */
[----:B------:R-:W-:Y:S01]  /*7af0*/  @P1 IMAD.IADD R3, R3, 0x1, R7 ;  /* 0x0000000103031824 */ /* 0x000fe200078e0207 */
[----:B0-----:R-:W-:-:S04]  /*7b00*/  @P1 LEA R4, P0, R2, R4, 0x2 ;  /* 0x0000000402041211 */ /* 0x001fc800078010ff */
[----:B------:R-:W-:Y:S01]  /*7b10*/  @P1 LEA.HI.X R5, R2, R5, R3, 0x2, P0 ;  /* 0x0000000502051211 */ /* 0x000fe200000f1403 */
[----:B------:R-:W-:-:S04]  /*7b20*/  IMAD.MOV R3, RZ, RZ, -R9 ;  /* 0x000000ffff037224 */ /* 0x000fc800078e0a09 */
[----:B------:R0:W5:Y:S01]  /*7b30*/  @P1 LDG.E R6, desc[UR36][R4.64] ;  /* 0x0000002404061981 */ /* 0x000162000c1e1900 */
[----:B------:R-:W-:Y:S02]  /*7b40*/  LOP3.LUT R16, R16, 0xffffffdf, RZ, 0xc0, !PT ;  /* 0xffffffdf10107812 */ /* 0x000fe400078ec0ff */
[----:B------:R-:W-:Y:S01]  /*7b50*/  SHF.R.S32.HI R29, RZ, 0x1f, R19 ;  /* 0x0000001fff1d7819 */ /* 0x000fe20000011413 */
[----:B0-----:R-:W-:Y:S02]  /*7b60*/  IMAD R5, R8, R3, R0 ;  /* 0x0000000308057224 */ /* 0x001fe400078e0200 */
[----:B------:R-:W-:-:S05]  /*7b70*/  IMAD.U32 R0, RZ, RZ, UR42 ;  /* 0x0000002aff007e24 */ /* 0x000fca000f8e00ff */
[----:B------:R-:W-:-:S13]  /*7b80*/  ISETP.NE.AND P0, PT, R0, 0x3, PT ;  /* 0x000000030000780c */ /* 0x000fda0003f05270 */
[----:B------:R-:W-:Y:S01]  /*7b90*/  @P0 LOP3.LUT R16, R16, 0x20, RZ, 0xfc, !PT ;  /* 0x0000002010100812 */ /* 0x000fe200078efcff */
[----:B------:R-:W-:Y:S06]  /*7ba0*/  @!P0 BRA `(.L_x_45) ;  /* 0x0000000000048947 */ /* 0x000fec0003800000 */
[----:B------:R-:W-:Y:S01]  /*7bb0*/  BPT.TRAP 0x1 ;  /* 0x000000040000795c */ /* 0x000fe20000300000 */
.L_x_45:
[----:B------:R-:W-:Y:S01]  /*7bc0*/  SHF.R.S32.HI R7, RZ, 0x1f, R5 ;  /* 0x0000001fff077819 */ /* 0x000fe20000011405 */
[----:B------:R-:W-:Y:S01]  /*7bd0*/  ULDC.64 UR4, c[0x0][0x328] ;  /* 0x0000ca0000047ab9 */ /* 0x000fe20000000a00 */
[----:B-----5:R-:W-:Y:S01]  /*7be0*/  SHF.R.S32.HI R4, RZ, 0x1f, R6 ;  /* 0x0000001fff047819 */ /* 0x020fe20000011406 */
[----:B------:R-:W-:Y:S01]  /*7bf0*/  IMAD.WIDE.U32 R2, R5, UR4, RZ ;  /* 0x0000000405027c25 */ /* 0x000fe2000f8e00ff */
[----:B------:R-:W-:Y:S03]  /*7c00*/  BSSY B0, `(.L_x_46) ;  /* 0x0000015000007945 */ /* 0x000fe60003800000 */
[----:B------:R-:W-:-:S04]  /*7c10*/  IMAD R0, R7, UR4, RZ ;  /* 0x0000000407007c24 */ /* 0x000fc8000f8e02ff */
[----:B------:R-:W-:Y:S01]  /*7c20*/  IMAD R9, R5, UR5, R0 ;  /* 0x0000000505097c24 */ /* 0x000fe2000f8e0200 */
[----:B------:R-:W-:-:S03]  /*7c30*/  ULDC.64 UR4, c[0x0][0x338] ;  /* 0x0000ce0000047ab9 */ /* 0x000fc60000000a00 */
[----:B------:R-:W-:Y:S02]  /*7c40*/  IMAD.IADD R3, R3, 0x1, R9 ;  /* 0x0000000103037824 */ /* 0x000fe400078e0209 */
[----:B------:R-:W-:Y:S02]  /*7c50*/  IMAD R9, R4, UR4, RZ ;  /* 0x0000000404097c24 */ /* 0x000fe4000f8e02ff */
[----:B------:R-:W-:-:S04]  /*7c60*/  IMAD.WIDE.U32 R2, R6, UR4, R2 ;  /* 0x0000000406027c25 */ /* 0x000fc8000f8e0002 */
[----:B------:R-:W-:Y:S01]  /*7c70*/  IMAD R9, R6, UR5, R9 ;  /* 0x0000000506097c24 */ /* 0x000fe2000f8e0209 */
[----:B------:R-:W-:Y:S02]  /*7c80*/  ULDC.64 UR4, c[0x0][0x330] ;  /* 0x0000cc0000047ab9 */ /* 0x000fe40000000a00 */
[----:B------:R-:W-:Y:S02]  /*7c90*/  IMAD R0, R29, UR4, RZ ;  /* 0x000000041d007c24 */ /* 0x000fe4000f8e02ff */
[----:B------:R-:W-:Y:S02]  /*7ca0*/  IADD3 R3, R3, R9, RZ ;  /* 0x0000000903037210 */ /* 0x000fe40007ffe0ff */
[C---:B------:R-:W-:Y:S01]  /*7cb0*/  IMAD R9, R19.reuse, UR5, R0 ;  /* 0x0000000513097c24 */ /* 0x040fe2000f8e0200 */
[----:B------:R-:W-:Y:S01]  /*7cc0*/  LEA R0, R22, UR39, 0x3 ;  /* 0x0000002716007c11 */ /* 0x000fe2000f8e18ff */
[----:B------:R-:W-:Y:S01]  /*7cd0*/  IMAD.WIDE.U32 R2, R19, UR4, R2 ;  /* 0x0000000413027c25 */ /* 0x000fe2000f8e0002 */
[----:B------:R-:W-:-:S03]  /*7ce0*/  ULDC.64 UR4, c[0x0][0x318] ;  /* 0x0000c60000047ab9 */ /* 0x000fc60000000a00 */
[----:B------:R-:W-:Y:S01]  /*7cf0*/  IMAD.IADD R3, R3, 0x1, R9 ;  /* 0x0000000103037824 */ /* 0x000fe200078e0209 */
[----:B------:R-:W-:-:S04]  /*7d00*/  LEA R17, P0, R2, UR4, 0x1 ;  /* 0x0000000402117c11 */ /* 0x000fc8000f8008ff */
[----:B------:R-:W-:Y:S02]  /*7d10*/  LEA.HI.X R18, R2, UR5, R3, 0x1, P0 ;  /* 0x0000000502127c11 */ /* 0x000fe400080f0c03 */
[----:B------:R-:W-:-:S06]  /*7d20*/  SHF.L.U32 R3, R25, 0x1f, RZ ;  /* 0x0000001f19037819 */ /* 0x000fcc00000006ff */
[----:B------:R-:W0:Y:S02]  /*7d30*/  SYNCS.PHASECHK.TRANS64.TRYWAIT P0, [R0+URZ+0x2a840], R3 ;  /* 0x02a84003000075a7 */ /* 0x000e24000800017f */
[----:B0-----:R-:W-:Y:S05]  /*7d40*/  @!P0 BRA `(.L_x_47) ;  /* 0x0000002c000c8947 */ /* 0x001fea0003800000 */
.L_x_93:
[----:B------:R-:W-:Y:S05]  /*7d50*/  BSYNC B0 ;  /* 0x0000000000007941 */ /* 0x000fea0003800000 */
.L_x_46:
[----:B------:R-:W-:Y:S01]  /*7d60*/  ULDC.64 UR4, c[0x0][0x300] ;  /* 0x0000c00000047ab9 */ /* 0x000fe20000000a00 */
[C---:B------:R-:W-:Y:S01]  /*7d70*/  LOP3.LUT P4, RZ, R16.reuse, 0x10, RZ, 0xc0, !PT ;  /* 0x0000001010ff7812 */ /* 0x040fe2000788c0ff */
[----:B------:R-:W-:Y:S01]  /*7d80*/  IMAD R2, R7, UR4, RZ ;  /* 0x0000000407027c24 */ /* 0x000fe2000f8e02ff */
[C---:B------:R-:W-:Y:S02]  /*7d90*/  LOP3.LUT P3, RZ, R16.reuse, 0x8, RZ, 0xc0, !PT ;  /* 0x0000000810ff7812 */ /* 0x040fe4000786c0ff */
[----:B------:R-:W-:Y:S01]  /*7da0*/  LOP3.LUT P2, RZ, R16, 0x4, RZ, 0xc0, !PT ;  /* 0x0000000410ff7812 */ /* 0x000fe2000784c0ff */
[C---:B------:R-:W-:Y:S02]  /*7db0*/  IMAD R7, R5.reuse, UR5, R2 ;  /* 0x0000000505077c24 */ /* 0x040fe4000f8e0202 */
[----:B0-----:R-:W-:Y:S01]  /*7dc0*/  IMAD.WIDE.U32 R2, R5, UR4, RZ ;  /* 0x0000000405027c25 */ /* 0x001fe2000f8e00ff */
[----:B------:R-:W-:-:S03]  /*7dd0*/  ULDC.64 UR4, c[0x0][0x310] ;  /* 0x0000c40000047ab9 */ /* 0x000fc60000000a00 */
[----:B------:R-:W-:Y:S02]  /*7de0*/  IMAD.IADD R3, R3, 0x1, R7 ;  /* 0x0000000103037824 */ /* 0x000fe400078e0207 */
[----:B------:R-:W-:Y:S02]  /*7df0*/  IMAD R5, R4, UR4, RZ ;  /* 0x0000000404057c24 */ /* 0x000fe4000f8e02ff */
[----:B------:R-:W-:-:S04]  /*7e00*/  IMAD.WIDE.U32 R2, R6, UR4, R2 ;  /* 0x0000000406027c25 */ /* 0x000fc8000f8e0002 */
[----:B------:R-:W-:Y:S01]  /*7e10*/  IMAD R5, R6, UR5, R5 ;  /* 0x0000000506057c24 */ /* 0x000fe2000f8e0205 */
[----:B------:R-:W-:Y:S02]  /*7e20*/  ULDC.64 UR4, c[0x0][0x308] ;  /* 0x0000c20000047ab9 */ /* 0x000fe40000000a00 */
[----:B------:R-:W-:Y:S02]  /*7e30*/  IMAD R4, R29, UR4, RZ ;  /* 0x000000041d047c24 */ /* 0x000fe4000f8e02ff */
[----:B------:R-:W-:Y:S02]  /*7e40*/  IMAD.IADD R3, R3, 0x1, R5 ;  /* 0x0000000103037824 */ /* 0x000fe400078e0205 */
[C---:B------:R-:W-:Y:S02]  /*7e50*/  IMAD R5, R19.reuse, UR5, R4 ;  /* 0x0000000513057c24 */ /* 0x040fe4000f8e0204 */
[----:B------:R-:W-:Y:S01]  /*7e60*/  IMAD.WIDE.U32 R2, R19, UR4, R2 ;  /* 0x0000000413027c25 */ /* 0x000fe2000f8e0002 */
[----:B------:R-:W-:-:S04]  /*7e70*/  ULDC.64 UR4, c[0x0][0x2e8] ;  /* 0x0000ba0000047ab9 */ /* 0x000fc80000000a00 */
[----:B------:R-:W-:Y:S01]  /*7e80*/  IADD3 R3, R3, R5, RZ ;  /* 0x0000000503037210 */ /* 0x000fe20007ffe0ff */
[----:B------:R-:W-:Y:S01]  /*7e90*/  IMAD R5, R22, 0x4800, R27 ;  /* 0x0000480016057824 */ /* 0x000fe200078e021b */
[----:B------:R-:W-:Y:S01]  /*7ea0*/  LEA R4, P0, R2, UR4, 0x1 ;  /* 0x0000000402047c11 */ /* 0x000fe2000f8008ff */
[----:B------:R-:W-:-:S03]  /*7eb0*/  UMOV UR4, 0xffffffff ;  /* 0xffffffff00047882 */ /* 0x000fc60000000000 */
[----:B------:R-:W-:Y:S01]  /*7ec0*/  LEA.HI.X R6, R2, UR5, R3, 0x1, P0 ;  /* 0x0000000502067c11 */ /* 0x000fe200080f0c03 */
[----:B------:R-:W-:Y:S08]  /*7ed0*/  BRA.DIV UR4, `(.L_x_48) ;  /* 0x0000002a04bc7947 */ /* 0x000ff0000b800000 */
[----:B------:R-:W0:Y:S01]  /*7ee0*/  SHFL.IDX PT, R14, R4, RZ, 0x181f ;  /* 0x00181fff040e7589 */ /* 0x000e2200000e0000 */
[----:B------:R-:W-:-:S03]  /*7ef0*/  ISETP.GE.AND P0, PT, R33, 0x1, PT ;  /* 0x000000012100780c */ /* 0x000fc60003f06270 */
[----:B------:R-:W1:Y:S04]  /*7f00*/  SHFL.IDX PT, R2, R6, RZ, 0x181f ;  /* 0x00181fff06027589 */ /* 0x000e6800000e0000 */
[----:B------:R-:W-:Y:S06]  /*7f10*/  SHFL.IDX PT, R8, R6, 0x1, 0x181f ;  /* 0x00381f0006087f89 */ /* 0x000fec00000e0000 */
[----:B------:R-:W-:-:S02]  /*7f20*/  @P0 LEA R7, R5, UR39, 0x1 ;  /* 0x0000002705070c11 */ /* 0x000fc4000f8e08ff */
[----:B0-----:R-:W-:-:S05]  /*7f30*/  @P0 LEA R14, P1, R37, R14, 0x1 ;  /* 0x0000000e250e0211 */ /* 0x001fca00078208ff */
[----:B-1----:R-:W-:Y:S02]  /*7f40*/  @P0 IMAD.X R3, RZ, RZ, R2, P1 ;  /* 0x000000ffff030224 */ /* 0x002fe400008e0602 */
[----:B------:R-:W-:Y:S02]  /*7f50*/  @P0 IMAD.MOV.U32 R2, RZ, RZ, R14 ;  /* 0x000000ffff020224 */ /* 0x000fe400078e000e */
[----:B------:R-:W0:Y:S04]  /*7f60*/  SHFL.IDX PT, R14, R4, 0x1, 0x181f ;  /* 0x00381f00040e7f89 */ /* 0x000e2800000e0000 */
[----:B------:R-:W-:Y:S04]  /*7f70*/  @P0 LDGSTS.E.BYPASS.LTC128B.128 [R7+0x18400], desc[UR36][R2.64], !P4 ;  /* 0x1840000002070fae */ /* 0x000fe8000e101d64 */
[----:B------:R-:W-:Y:S04]  /*7f80*/  @P0 LDGSTS.E.BYPASS.LTC128B.128 [R7+0x1b400], desc[UR36][R2.64+0x80], !P3 ;  /* 0x1b40008002070fae */ /* 0x000fe8000d901d64 */
[----:B------:R1:W-:Y:S01]  /*7f90*/  @P0 LDGSTS.E.BYPASS.LTC128B.128 [R7+0x1e400], desc[UR36][R2.64+0x100], !P2 ;  /* 0x1e40010002070fae */ /* 0x0003e2000d101d64 */
[----:B------:R-:W-:-:S03]  /*7fa0*/  ISETP.GE.AND P0, PT, R33, 0x11, PT ;  /* 0x000000112100780c */ /* 0x000fc60003f06270 */
[----:B-1----:R-:W-:Y:S10]  /*7fb0*/  SHFL.IDX PT, R7, R6, 0x2, 0x181f ;  /* 0x00581f0006077f89 */ /* 0x002ff400000e0000 */
[----:B0-----:R-:W-:-:S02]  /*7fc0*/  @P0 LEA R14, P1, R37, R14, 0x1 ;  /* 0x0000000e250e0211 */ /* 0x001fc400078208ff */
[----:B------:R-:W-:Y:S02]  /*7fd0*/  @P0 LEA R21, R5, UR39, 0x1 ;  /* 0x0000002705150c11 */ /* 0x000fe4000f8e08ff */
[----:B------:R-:W-:Y:S01]  /*7fe0*/  @P0 MOV R2, R14 ;  /* 0x0000000e00020202 */ /* 0x000fe20000000f00 */
[----:B------:R-:W-:Y:S01]  /*7ff0*/  @P0 IMAD.X R9, RZ, RZ, R8, P1 ;  /* 0x000000ffff090224 */ /* 0x000fe200008e0608 */
[----:B------:R-:W0:Y:S03]  /*8000*/  SHFL.IDX PT, R14, R4, 0x2, 0x181f ;  /* 0x00581f00040e7f89 */ /* 0x000e2600000e0000 */
[----:B------:R-:W-:-:S05]  /*8010*/  @P0 IMAD.MOV.U32 R3, RZ, RZ, R9 ;  /* 0x000000ffff030224 */ /* 0x000fca00078e0009 */
[----:B------:R-:W-:Y:S04]  /*8020*/  @P0 LDGSTS.E.BYPASS.LTC128B.128 [R21+0x18c00], desc[UR36][R2.64], !P4 ;  /* 0x18c0000002150fae */ /* 0x000fe8000e101d64 */
[----:B------:R-:W-:Y:S04]  /*8030*/  @P0 LDGSTS.E.BYPASS.LTC128B.128 [R21+0x1bc00], desc[UR36][R2.64+0x80], !P3 ;  /* 0x1bc0008002150fae */ /* 0x000fe8000d901d64 */
[----:B------:R1:W-:Y:S01]  /*8040*/  @P0 LDGSTS.E.BYPASS.LTC128B.128 [R21+0x1ec00], desc[UR36][R2.64+0x100], !P2 ;  /* 0x1ec0010002150fae */ /* 0x0003e2000d101d64 */
[----:B------:R-:W-:-:S13]  /*8050*/  ISETP.GE.AND P0, PT, R33, 0x21, PT ;  /* 0x000000212100780c */ /* 0x000fda0003f06270 */
[----:B0-----:R-:W-:Y:S02]  /*8060*/  @P0 LEA R14, P1, R37, R14, 0x1 ;  /* 0x0000000e250e0211 */ /* 0x001fe400078208ff */
[----:B------:R-:W-:-:S03]  /*8070*/  @P0 LEA R9, R5, UR39, 0x1 ;  /* 0x0000002705090c11 */ /* 0x000fc6000f8e08ff */
[----:B------:R-:W-:Y:S02]  /*8080*/  @P0 IMAD.X R7, RZ, RZ, R7, P1 ;  /* 0x000000ffff070224 */ /* 0x000fe400008e0607 */
[----:B-1----:R-:W-:Y:S02]  /*8090*/  @P0 IMAD.MOV.U32 R2, RZ, RZ, R14 ;  /* 0x000000ffff020224 */ /* 0x002fe400078e000e */
[----:B------:R-:W0:Y:S01]  /*80a0*/  SHFL.IDX PT, R14, R4, 0x3, 0x181f ;  /* 0x00781f00040e7f89 */ /* 0x000e2200000e0000 */
[----:B------:R-:W-:-:S03]  /*80b0*/  @P0 MOV R3, R7 ;  /* 0x0000000700030202 */ /* 0x000fc60000000f00 */
[----:B------:R-:W1:Y:S04]  /*80c0*/  SHFL.IDX PT, R7, R6, 0x3, 0x181f ;  /* 0x00781f0006077f89 */ /* 0x000e6800000e0000 */
[----:B------:R-:W-:Y:S04]  /*80d0*/  @P0 LDGSTS.E.BYPASS.LTC128B.128 [R9+0x19400], desc[UR36][R2.64], !P4 ;  /* 0x1940000002090fae */ /* 0x000fe8000e101d64 */
[----:B------:R-:W-:Y:S04]  /*80e0*/  @P0 LDGSTS.E.BYPASS.LTC128B.128 [R9+0x1c400], desc[UR36][R2.64+0x80], !P3 ;  /* 0x1c40008002090fae */ /* 0x000fe8000d901d64 */
[----:B------:R2:W-:Y:S01]  /*80f0*/  @P0 LDGSTS.E.BYPASS.LTC128B.128 [R9+0x1f400], desc[UR36][R2.64+0x100], !P2 ;  /* 0x1f40010002090fae */ /* 0x0005e2000d101d64 */
[----:B------:R-:W-:-:S13]  /*8100*/  ISETP.GE.AND P0, PT, R33, 0x31, PT ;  /* 0x000000312100780c */ /* 0x000fda0003f06270 */
[----:B0-----:R-:W-:Y:S02]  /*8110*/  @P0 LEA R14, P1, R37, R14, 0x1 ;  /* 0x0000000e250e0211 */ /* 0x001fe400078208ff */
[----:B------:R-:W-:-:S03]  /*8120*/  @P0 LEA R21, R5, UR39, 0x1 ;  /* 0x0000002705150c11 */ /* 0x000fc6000f8e08ff */
[----:B-1----:R-:W-:Y:S02]  /*8130*/  @P0 IMAD.X R7, RZ, RZ, R7, P1 ;  /* 0x000000ffff070224 */ /* 0x002fe400008e0607 */
[----:B--2---:R-:W-:Y:S02]  /*8140*/  @P0 IMAD.MOV.U32 R2, RZ, RZ, R14 ;  /* 0x000000ffff020224 */ /* 0x004fe400078e000e */
[----:B------:R-:W0:Y:S01]  /*8150*/  SHFL.IDX PT, R14, R4, 0x4, 0x181f ;  /* 0x00981f00040e7f89 */ /* 0x000e2200000e0000 */
[----:B------:R-:W-:-:S03]  /*8160*/  @P0 IMAD.MOV.U32 R3, RZ, RZ, R7 ;  /* 0x000000ffff030224 */ /* 0x000fc600078e0007 */
[----:B------:R-:W1:Y:S04]  /*8170*/  SHFL.IDX PT, R7, R6, 0x4, 0x181f ;  /* 0x00981f0006077f89 */ /* 0x000e6800000e0000 */
[----:B------:R-:W-:Y:S04]  /*8180*/  @P0 LDGSTS.E.BYPASS.LTC128B.128 [R21+0x19c00], desc[UR36][R2.64], !P4 ;  /* 0x19c0000002150fae */ /* 0x000fe8000e101d64 */
[----:B------:R-:W-:Y:S04]  /*8190*/  @P0 LDGSTS.E.BYPASS.LTC128B.128 [R21+0x1cc00], desc[UR36][R2.64+0x80], !P3 ;  /* 0x1cc0008002150fae */ /* 0x000fe8000d901d64 */
[----:B------:R2:W-:Y:S01]  /*81a0*/  @P0 LDGSTS.E.BYPASS.LTC128B.128 [R21+0x1fc00], desc[UR36][R2.64+0x100], !P2 ;  /* 0x1fc0010002150fae */ /* 0x0005e2000d101d64 */
[----:B------:R-:W-:-:S13]  /*81b0*/  ISETP.GE.AND P0, PT, R33, 0x41, PT ;  /* 0x000000412100780c */ /* 0x000fda0003f06270 */
[----:B0-----:R-:W-:Y:S02]  /*81c0*/  @P0 LEA R14, P1, R37, R14, 0x1 ;  /* 0x0000000e250e0211 */ /* 0x001fe400078208ff */
[----:B------:R-:W-:Y:S02]  /*81d0*/  @P0 LEA R9, R5, UR39, 0x1 ;  /* 0x0000002705090c11 */ /* 0x000fe4000f8e08ff */
[----:B-1----:R-:W-:Y:S01]  /*81e0*/  @P0 IADD3.X R7, RZ, R7, RZ, P1, !PT ;  /* 0x00000007ff070210 */ /* 0x002fe20000ffe4ff */
[----:B--2---:R-:W-:Y:S02]  /*81f0*/  @P0 IMAD.MOV.U32 R2, RZ, RZ, R14 ;  /* 0x000000ffff020224 */ /* 0x004fe400078e000e */
[----:B------:R0:W1:Y:S02]  /*8200*/  SHFL.IDX PT, R14, R4, 0x5, 0x181f ;  /* 0x00b81f00040e7f89 */ /* 0x00006400000e0000 */
[----:B------:R-:W-:Y:S02]  /*8210*/  @P0 IMAD.MOV.U32 R3, RZ, RZ, R7 ;  /* 0x000000ffff030224 */ /* 0x000fe400078e0007 */
[----:B------:R0:W2:Y:S04]  /*8220*/  SHFL.IDX PT, R7, R6, 0x5, 0x181f ;  /* 0x00b81f0006077f89 */ /* 0x0000a800000e0000 */
[----:B------:R0:W-:Y:S04]  /*8230*/  @P0 LDGSTS.E.BYPASS.LTC128B.128 [R9+0x1a400], desc[UR36][R2.64], !P4 ;  /* 0x1a40000002090fae */ /* 0x0001e8000e101d64 */
[----:B------:R0:W-:Y:S04]  /*8240*/  @P0 LDGSTS.E.BYPASS.LTC128B.128 [R9+0x1d400], desc[UR36][R2.64+0x80], !P3 ;  /* 0x1d40008002090fae */ /* 0x0001e8000d901d64 */
[----:B------:R0:W-:Y:S02]  /*8250*/  @P0 LDGSTS.E.BYPASS.LTC128B.128 [R9+0x20400], desc[UR36][R2.64+0x100], !P2 ;  /* 0x2040010002090fae */ /* 0x0001e4000d101d64 */
.L_x_107:
[----:B------:R-:W-:-:S13]  /*8260*/  ISETP.GE.AND P0, PT, R33, 0x51, PT ;  /* 0x000000512100780c */ /* 0x000fda0003f06270 */
[----:B01----:R-:W-:Y:S02]  /*8270*/  @P0 LEA R2, P1, R37, R14, 0x1 ;  /* 0x0000000e25020211 */ /* 0x003fe400078208ff */
[----:B------:R-:W-:-:S03]  /*8280*/  @P0 LEA R5, R5, UR39, 0x1 ;  /* 0x0000002705050c11 */ /* 0x000fc6000f8e08ff */
[----:B--2---:R-:W-:-:S05]  /*8290*/  @P0 IMAD.X R3, RZ, RZ, R7, P1 ;  /* 0x000000ffff030224 */ /* 0x004fca00008e0607 */
[----:B------:R-:W-:Y:S01]  /*82a0*/  @!PT LDS RZ, [RZ] ;  /* 0x00000000fffff984 */ /* 0x000fe20000000800 */
[----:B------:R-:W-:Y:S01]  /*82b0*/  @!PT LDS RZ, [RZ] ;  /* 0x00000000fffff984 */ /* 0x000fe20000000800 */
[----:B------:R-:W-:Y:S01]  /*82c0*/  @!PT LDS RZ, [RZ] ;  /* 0x00000000fffff984 */ /* 0x000fe20000000800 */
[----:B------:R0:W-:Y:S04]  /*82d0*/  @P0 LDGSTS.E.BYPASS.LTC128B.128 [R5+0x1ac00], desc[UR36][R2.64], !P4 ;  /* 0x1ac0000002050fae */ /* 0x0001e8000e101d64 */
[----:B------:R0:W-:Y:S04]  /*82e0*/  @P0 LDGSTS.E.BYPASS.LTC128B.128 [R5+0x1dc00], desc[UR36][R2.64+0x80], !P3 ;  /* 0x1dc0008002050fae */ /* 0x0001e8000d901d64 */
[----:B------:R0:W-:Y:S01]  /*82f0*/  @P0 LDGSTS.E.BYPASS.LTC128B.128 [R5+0x20c00], desc[UR36][R2.64+0x100], !P2 ;  /* 0x20c0010002050fae */ /* 0x0001e2000d101d64 */
[----:B------:R-:W-:Y:S01]  /*8300*/  PLOP3.LUT P0, PT, PT, PT, PT, 0x80, 0x0 ;  /* 0x000000000000781c */ /* 0x000fe20003f0f070 */
[----:B------:R-:W-:-:S12]  /*8310*/  NOP ;  /* 0x0000000000007918 */ /* 0x000fd80000000000 */
.L_x_49:
[----:B------:R-:W-:Y:S02]  /*8320*/  PLOP3.LUT P1, PT, P1, P0, PT, 0xa2, 0x0 ;  /* 0x000000000000781c */ /* 0x000fe40000f21472 */
[----:B------:R-:W-:-:S08]  /*8330*/  @P0 R2UR P1, UR4, R0 ;  /* 0x00000000000402ca */ /* 0x000fd00000020000 */
[----:B------:R-:W-:-:S05]  /*8340*/  @P0 PLOP3.LUT P0, PT, P1, PT, PT, 0x80, 0x0 ;  /* 0x000000000000081c */ /* 0x000fca0000f0f070 */
[----:B------:R-:W-:Y:S01]  /*8350*/  @!P1 SYNCS.ARRIVE.TRANS64.RED.A0T1 RZ, [UR4+0x2a830], RZ ;  /* 0x02a830ffffff99a7 */ /* 0x000fe20008200404 */
[----:B------:R-:W-:Y:S07]  /*8360*/  @!P1 ARRIVES.LDGSTSBAR.64.TRANSCNT [UR4+0x2a830] ;  /* 0x02a83000ff0099b0 */ /* 0x000fee0008000a84 */
[----:B------:R-:W-:Y:S05]  /*8370*/  @P0 BRA.U.ANY `(.L_x_49) ;  /* 0xfffffffd00e80947 */ /* 0x000fea000393ffff */
[----:B------:R-:W-:Y:S01]  /*8380*/  NOP ;  /* 0x0000000000007918 */ /* 0x000fe20000000000 */
[----:B------:R-:W-:-:S13]  /*8390*/  LOP3.LUT P2, RZ, R16, 0x20, RZ, 0xc0, !PT ;  /* 0x0000002010ff7812 */ /* 0x000fda000784c0ff */
[----:B------:R-:W-:Y:S05]  /*83a0*/  @!P2 BRA `(.L_x_50) ;  /* 0x000000000004a947 */ /* 0x000fea0003800000 */
[----:B------:R-:W-:Y:S01]  /*83b0*/  BPT.TRAP 0x1 ;  /* 0x000000040000795c */ /* 0x000fe20000300000 */
.L_x_50:
[----:B------:R1:W-:Y:S02]  /*83c0*/  SYNCS.ARRIVE.TRANS64.A1T0 RZ, [R0+URZ+0x2a830], RZ ;  /* 0x02a830ff00ff79a7 */ /* 0x0003e4000810003f */
[----:B------:R-:W-:Y:S05]  /*83d0*/  WARPSYNC.ALL ;  /* 0x0000000000007948 */ /* 0x000fea0003800000 */
[----:B------:R-:W-:-:S04]  /*83e0*/  UIADD3 UR4, UR39, 0xc400, URZ ;  /* 0x0000c40027047890 */ /* 0x000fc8000fffe03f */
[----:B------:R-:W-:Y:S01]  /*83f0*/  ULOP3.LUT UP0, URZ, UR4, 0x3ff, URZ, 0xc0, !UPT ;  /* 0x000003ff043f7892 */ /* 0x000fe2000f80c03f */
[----:B------:R-:W-:Y:S05]  /*8400*/  BAR.SYNC.DEFER_BLOCKING 0x8, 0x180 ;  /* 0x0206000000007b1d */ /* 0x000fea0000010000 */
[----:B------:R-:W-:-:S13]  /*8410*/  PLOP3.LUT P0, PT, PT, PT, UP0, 0x80, 0x0 ;  /* 0x000000000000781c */ /* 0x000fda0003f0f008 */
[----:B------:R-:W-:Y:S05]  /*8420*/  @!P0 BRA `(.L_x_51) ;  /* 0x0000000000408947 */ /* 0x000fea0003800000 */
[----:B0-----:R-:W-:Y:S01]  /*8430*/  MOV R2, 0x0 ;  /* 0x0000000000027802 */ /* 0x001fe20000000f00 */
[----:B------:R-:W-:Y:S01]  /*8440*/  ULDC.64 UR6, c[0x4][0x90] ;  /* 0x0100240000067ab9 */ /* 0x000fe20000000a00 */
[----:B------:R-:W-:Y:S01]  /*8450*/  ULDC.64 UR8, c[0x4][0x98] ;  /* 0x0100260000087ab9 */ /* 0x000fe20000000a00 */
[----:B------:R-:W-:Y:S01]  /*8460*/  ULDC.64 UR4, c[0x4][0x20] ;  /* 0x0100080000047ab9 */ /* 0x000fe20000000a00 */
[----:B------:R-:W-:Y:S01]  /*8470*/  MOV R4, UR6 ;  /* 0x0000000600047c02 */ /* 0x000fe20008000f00 */
[----:B------:R-:W-:Y:S01]  /*8480*/  IMAD.U32 R5, RZ, RZ, UR7 ;  /* 0x00000007ff057e24 */ /* 0x000fe2000f8e00ff */
[----:B------:R-:W0:Y:S01]  /*8490*/  LDC.64 R2, c[0x4][R2] ;  /* 0x0100000002027b82 */ /* 0x000e220000000a00 */
[----:B------:R-:W-:Y:S01]  /*84a0*/  IMAD.U32 R6, RZ, RZ, UR8 ;  /* 0x00000008ff067e24 */ /* 0x000fe2000f8e00ff */
[----:B------:R-:W-:Y:S01]  /*84b0*/  MOV R10, UR4 ;  /* 0x00000004000a7c02 */ /* 0x000fe20008000f00 */
[----:B------:R-:W-:Y:S01]  /*84c0*/  IMAD.U32 R7, RZ, RZ, UR9 ;  /* 0x00000009ff077e24 */ /* 0x000fe2000f8e00ff */
[----:B------:R-:W-:Y:S01]  /*84d0*/  MOV R13, RZ ;  /* 0x000000ff000d7202 */ /* 0x000fe20000000f00 */
[----:B------:R-:W-:-:S02]  /*84e0*/  IMAD.U32 R11, RZ, RZ, UR5 ;  /* 0x00000005ff0b7e24 */ /* 0x000fc4000f8e00ff */
[----:B------:R-:W-:Y:S02]  /*84f0*/  IMAD.MOV.U32 R8, RZ, RZ, 0x70 ;  /* 0x00000070ff087424 */ /* 0x000fe400078e00ff */
[----:B------:R-:W-:-:S07]  /*8500*/  IMAD.MOV.U32 R12, RZ, RZ, 0x1 ;  /* 0x00000001ff0c7424 */ /* 0x000fce00078e00ff */
[----:B------:R-:W-:-:S07]  /*8510*/  LEPC R20, `(.L_x_51) ;  /* 0x000000001014794e */ /* 0x000fce0000000000 */
[----:B01----:R-:W-:Y:S05]  /*8520*/  CALL.ABS.NOINC R2 ;  /* 0x0000000002007343 */ /* 0x003fea0003c00000 */
.L_x_51:
[----:B-1----:R-:W1:Y:S01]  /*8530*/  LDC R0, c[0x0][0x448] ;  /* 0x00011200ff007b82 */ /* 0x002e620000000800 */
[----:B0-----:R-:W-:Y:S01]  /*8540*/  IMAD.MOV R3, RZ, RZ, -R24 ;  /* 0x000000ffff037224 */ /* 0x001fe200078e0a18 */
[----:B------:R-:W-:Y:S01]  /*8550*/  ULDC UR4, c[0x0][0xc38] ;  /* 0x00030e0000047ab9 */ /* 0x000fe20000000800 */
[----:B------:R-:W-:Y:S02]  /*8560*/  SHF.R.S32.HI R6, RZ, 0x1f, R23 ;  /* 0x0000001fff067819 */ /* 0x000fe40000011417 */
[----:B------:R-:W-:Y:S01]  /*8570*/  IMAD R4, R3, UR4, R36 ;  /* 0x0000000403047c24 */ /* 0x000fe2000f8e0224 */
[----:B------:R-:W-:Y:S01]  /*8580*/  ULDC.64 UR4, c[0x0][0x2d8] ;  /* 0x0000b60000047ab9 */ /* 0x000fe20000000a00 */
[----:B------:R-:W-:Y:S02]  /*8590*/  LOP3.LUT P3, RZ, R16, 0x400, RZ, 0xc0, !PT ;  /* 0x0000040010ff7812 */ /* 0x000fe4000786c0ff */
[----:B------:R-:W-:Y:S01]  /*85a0*/  IMAD.SHL.U32 R4, R4, 0x80, RZ ;  /* 0x0000008004047824 */ /* 0x000fe200078e00ff */
[----:B------:R-:W-:-:S02]  /*85b0*/  LOP3.LUT P4, RZ, R16, 0x200, RZ, 0xc0, !PT ;  /* 0x0000020010ff7812 */ /* 0x000fc4000788c0ff */
[----:B------:R-:W-:Y:S02]  /*85c0*/  LOP3.LUT P5, RZ, R16, 0x100, RZ, 0xc0, !PT ;  /* 0x0000010010ff7812 */ /* 0x000fe400078ac0ff */
[----:B------:R-:W-:Y:S02]  /*85d0*/  LOP3.LUT R7, R26, R4, RZ, 0xfc, !PT ;  /* 0x000000041a077212 */ /* 0x000fe400078efcff */
[----:B------:R-:W-:-:S03]  /*85e0*/  LEA R20, R27, UR39, 0x1 ;  /* 0x000000271b147c11 */ /* 0x000fc6000f8e08ff */
[----:B------:R-:W-:Y:S01]  /*85f0*/  IMAD.MOV.U32 R5, RZ, RZ, R7 ;  /* 0x000000ffff057224 */ /* 0x000fe200078e0007 */
[----:B-1----:R-:W-:-:S13]  /*8600*/  ISETP.NE.AND P0, PT, R0, 0x1, PT ;  /* 0x000000010000780c */ /* 0x002fda0003f05270 */
[----:B------:R-:W0:Y:S08]  /*8610*/  @P0 LDC R2, c[0x0][0x44c] ;  /* 0x00011300ff020b82 */ /* 0x000e300000000800 */
[----:B------:R-:W1:Y:S01]  /*8620*/  @P0 LDC R9, c[0x0][0x450] ;  /* 0x00011400ff090b82 */ /* 0x000e620000000800 */
[----:B0-----:R-:W-:-:S05]  /*8630*/  @P0 IMAD.HI.U32 R2, R7, R2, RZ ;  /* 0x0000000207020227 */ /* 0x001fca00078e00ff */
[----:B-1----:R-:W-:Y:S01]  /*8640*/  @P0 SHF.R.U32.HI R5, RZ, R9, R2 ;  /* 0x00000009ff050219 */ /* 0x002fe20000011602 */
[----:B------:R-:W-:-:S04]  /*8650*/  IMAD R2, R29, UR4, RZ ;  /* 0x000000041d027c24 */ /* 0x000fc8000f8e02ff */
[C---:B------:R-:W-:Y:S02]  /*8660*/  IMAD R9, R19.reuse, UR5, R2 ;  /* 0x0000000513097c24 */ /* 0x040fe4000f8e0202 */
[----:B------:R-:W-:Y:S01]  /*8670*/  IMAD.WIDE.U32 R2, R19, UR4, RZ ;  /* 0x0000000413027c25 */ /* 0x000fe2000f8e00ff */
[----:B------:R-:W-:-:S03]  /*8680*/  ULDC.64 UR4, c[0x0][0x2e0] ;  /* 0x0000b80000047ab9 */ /* 0x000fc60000000a00 */
[----:B------:R-:W-:Y:S01]  /*8690*/  IMAD R6, R6, UR4, RZ ;  /* 0x0000000406067c24 */ /* 0x000fe2000f8e02ff */
[----:B------:R-:W-:-:S03]  /*86a0*/  IADD3 R3, R3, R9, RZ ;  /* 0x0000000903037210 */ /* 0x000fc60007ffe0ff */
[C---:B------:R-:W-:Y:S02]  /*86b0*/  IMAD R9, R23.reuse, UR5, R6 ;  /* 0x0000000517097c24 */ /* 0x040fe4000f8e0206 */
[----:B------:R-:W-:Y:S02]  /*86c0*/  IMAD.MOV R6, RZ, RZ, -R5 ;  /* 0x000000ffff067224 */ /* 0x000fe400078e0a05 */
[----:B------:R-:W-:Y:S01]  /*86d0*/  IMAD.WIDE.U32 R2, R23, UR4, R2 ;  /* 0x0000000417027c25 */ /* 0x000fe2000f8e0002 */
[----:B------:R-:W-:-:S03]  /*86e0*/  ULDC.64 UR4, c[0x0][0x2d0] ;  /* 0x0000b40000047ab9 */ /* 0x000fc60000000a00 */
[----:B------:R-:W-:Y:S01]  /*86f0*/  IMAD R7, R0, R6, R7 ;  /* 0x0000000600077224 */ /* 0x000fe200078e0207 */
[----:B------:R-:W-:Y:S01]  /*8700*/  SHF.R.S32.HI R0, RZ, 0x1f, R5 ;  /* 0x0000001fff007819 */ /* 0x000fe20000011405 */
[----:B------:R-:W-:-:S04]  /*8710*/  IMAD.IADD R3, R3, 0x1, R9 ;  /* 0x0000000103037824 */ /* 0x000fc800078e0209 */
[----:B------:R-:W-:Y:S02]  /*8720*/  IMAD R0, R0, UR4, RZ ;  /* 0x0000000400007c24 */ /* 0x000fe4000f8e02ff */
[----:B------:R-:W-:-:S04]  /*8730*/  IMAD.WIDE.U32 R2, R5, UR4, R2 ;  /* 0x0000000405027c25 */ /* 0x000fc8000f8e0002 */
[----:B------:R-:W-:Y:S01]  /*8740*/  IMAD R5, R5, UR5, R0 ;  /* 0x0000000505057c24 */ /* 0x000fe2000f8e0200 */
[----:B------:R-:W-:Y:S01]  /*8750*/  SHF.R.S32.HI R0, RZ, 0x1f, R7 ;  /* 0x0000001fff007819 */ /* 0x000fe20000011407 */
[----:B------:R-:W-:Y:S02]  /*8760*/  ULDC.64 UR4, c[0x0][0x2c8] ;  /* 0x0000b20000047ab9 */ /* 0x000fe40000000a00 */
[----:B------:R-:W-:Y:S02]  /*8770*/  IMAD.IADD R3, R3, 0x1, R5 ;  /* 0x0000000103037824 */ /* 0x000fe400078e0205 */
[----:B------:R-:W-:Y:S02]  /*8780*/  IMAD R0, R0, UR4, RZ ;  /* 0x0000000400007c24 */ /* 0x000fe4000f8e02ff */
[----:B------:R-:W-:-:S04]  /*8790*/  IMAD.WIDE.U32 R2, R7, UR4, R2 ;  /* 0x0000000407027c25 */ /* 0x000fc8000f8e0002 */
[----:B------:R-:W-:Y:S01]  /*87a0*/  IMAD R5, R7, UR5, R0 ;  /* 0x0000000507057c24 */ /* 0x000fe2000f8e0200 */
[----:B------:R-:W-:Y:S02]  /*87b0*/  ULDC.64 UR4, c[0x0][0x280] ;  /* 0x0000a00000047ab9 */ /* 0x000fe40000000a00 */
[----:B------:R-:W-:Y:S01]  /*87c0*/  LEA R0, P0, R2, UR4, 0x1 ;  /* 0x0000000402007c11 */ /* 0x000fe2000f8008ff */
[----:B------:R-:W-:Y:S01]  /*87d0*/  UMOV UR4, 0xffffffff ;  /* 0xffffffff00047882 */ /* 0x000fe20000000000 */
[----:B------:R-:W-:-:S04]  /*87e0*/  IADD3 R5, R3, R5, RZ ;  /* 0x0000000503057210 */ /* 0x000fc80007ffe0ff */
[----:B------:R-:W-:Y:S01]  /*87f0*/  LEA.HI.X R5, R2, UR5, R5, 0x1, P0 ;  /* 0x0000000502057c11 */ /* 0x000fe200080f0c05 */
[----:B------:R-:W-:Y:S06]  /*8800*/  BRA.DIV UR4, `(.L_x_52) ;  /* 0x0000002a046c7947 */ /* 0x000fec000b800000 */
[----:B------:R-:W0:Y:S01]  /*8810*/  SHFL.IDX PT, R14, R0, RZ, 0x181f ;  /* 0x00181fff000e7589 */ /* 0x000e2200000e0000 */
[----:B------:R-:W-:-:S03]  /*8820*/  IMAD.IADD R4, R34, 0x1, R4 ;  /* 0x0000000122047824 */ /* 0x000fc600078e0204 */
[----:B------:R-:W1:Y:S02]  /*8830*/  SHFL.IDX PT, R2, R5, RZ, 0x181f ;  /* 0x00181fff05027589 */ /* 0x000e6400000e0000 */
[C---:B------:R-:W-:Y:S02]  /*8840*/  ISETP.GE.AND P0, PT, R4.reuse, UR40, PT ;  /* 0x0000002804007c0c */ /* 0x040fe4000bf06270 */
[----:B------:R-:W-:Y:S01]  /*8850*/  SHFL.IDX PT, R6, R5, 0x1, 0x181f ;  /* 0x00381f0005067f89 */ /* 0x000fe200000e0000 */
[----:B------:R-:W-:-:S10]  /*8860*/  IADD3 R7, R4, 0x10, RZ ;  /* 0x0000001004077810 */ /* 0x000fd40007ffe0ff */
[----:B0-----:R-:W-:-:S05]  /*8870*/  @!P0 LEA R14, P1, R37, R14, 0x1 ;  /* 0x0000000e250e8211 */ /* 0x001fca00078208ff */
[----:B-1----:R-:W-:Y:S02]  /*8880*/  @!P0 IMAD.X R3, RZ, RZ, R2, P1 ;  /* 0x000000ffff038224 */ /* 0x002fe400008e0602 */
[----:B------:R-:W-:Y:S02]  /*8890*/  @!P0 IMAD.MOV.U32 R2, RZ, RZ, R14 ;  /* 0x000000ffff028224 */ /* 0x000fe400078e000e */
[----:B------:R-:W0:Y:S04]  /*88a0*/  SHFL.IDX PT, R14, R0, 0x1, 0x181f ;  /* 0x00381f00000e7f89 */ /* 0x000e2800000e0000 */
[----:B------:R-:W-:Y:S04]  /*88b0*/  @!P0 LDGSTS.E.BYPASS.LTC128B.128 [R20+0xc400], desc[UR36][R2.64], !P3 ;  /* 0x0c40000002148fae */ /* 0x000fe8000d901d64 */
[----:B------:R-:W-:Y:S04]  /*88c0*/  @!P0 LDGSTS.E.BYPASS.LTC128B.128 [R20+0x10400], desc[UR36][R2.64+0x80], !P4 ;  /* 0x1040008002148fae */ /* 0x000fe8000e101d64 */
[----:B------:R1:W-:Y:S01]  /*88d0*/  @!P0 LDGSTS.E.BYPASS.LTC128B.128 [R20+0x14400], desc[UR36][R2.64+0x100], !P5 ;  /* 0x1440010002148fae */ /* 0x0003e2000e901d64 */
[----:B------:R-:W-:-:S13]  /*88e0*/  ISETP.GE.AND P0, PT, R7, UR40, PT ;  /* 0x0000002807007c0c */ /* 0x000fda000bf06270 */
[----:B0-----:R-:W-:-:S05]  /*88f0*/  @!P0 LEA R14, P1, R37, R14, 0x1 ;  /* 0x0000000e250e8211 */ /* 0x001fca00078208ff */
[----:B------:R-:W-:Y:S02]  /*8900*/  @!P0 IMAD.X R7, RZ, RZ, R6, P1 ;  /* 0x000000ffff078224 */ /* 0x000fe400008e0606 */
[----:B-1----:R-:W-:Y:S01]  /*8910*/  @!P0 IMAD.MOV.U32 R2, RZ, RZ, R14 ;  /* 0x000000ffff028224 */ /* 0x002fe200078e000e */
[----:B------:R-:W-:Y:S01]  /*8920*/  SHFL.IDX PT, R6, R5, 0x2, 0x181f ;  /* 0x00581f0005067f89 */ /* 0x000fe200000e0000 */
[----:B------:R-:W-:Y:S01]  /*8930*/  @!P0 IMAD.MOV.U32 R3, RZ, RZ, R7 ;  /* 0x000000ffff038224 */ /* 0x000fe200078e0007 */
[----:B------:R-:W-:Y:S02]  /*8940*/  IADD3 R7, R4, 0x20, RZ ;  /* 0x0000002004077810 */ /* 0x000fe40007ffe0ff */
        /* <DEDUP_REMOVED lines=52> */
[----:B------:R0:W1:Y:S01]  /*8c90*/  SHFL.IDX PT, R6, R5, 0x7, 0x181f ;  /* 0x00f81f0005067f89 */ /* 0x00006200000e0000 */
[----:B------:R-:W-:-:S03]  /*8ca0*/  @!P0 IMAD.MOV.U32 R3, RZ, RZ, R7 ;  /* 0x000000ffff038224 */ /* 0x000fc600078e0007 */
[----:B------:R0:W2:Y:S04]  /*8cb0*/  SHFL.IDX PT, R14, R0, 0x7, 0x181f ;  /* 0x00f81f00000e7f89 */ /* 0x0000a800000e0000 */
[----:B------:R0:W-:Y:S04]  /*8cc0*/  @!P0 LDGSTS.E.BYPASS.LTC128B.128 [R20+0xf400], desc[UR36][R2.64], !P3 ;  /* 0x0f40000002148fae */ /* 0x0001e8000d901d64 */
[----:B------:R0:W-:Y:S04]  /*8cd0*/  @!P0 LDGSTS.E.BYPASS.LTC128B.128 [R20+0x13400], desc[UR36][R2.64+0x80], !P4 ;  /* 0x1340008002148fae */ /* 0x0001e8000e101d64 */
[----:B------:R0:W-:Y:S02]  /*8ce0*/  @!P0 LDGSTS.E.BYPASS.LTC128B.128 [R20+0x17400], desc[UR36][R2.64+0x100], !P5 ;  /* 0x1740010002148fae */ /* 0x0001e4000e901d64 */
.L_x_124:
[----:B0-----:R-:W3:Y:S01]  /*8cf0*/  LDL R0, [R1] ;  /* 0x0000000001007983 */ /* 0x001ee20000100800 */
[----:B------:R-:W-:-:S04]  /*8d00*/  IADD3 R4, R4, 0x70, RZ ;  /* 0x0000007004047810 */ /* 0x000fc80007ffe0ff */
[----:B------:R-:W-:-:S13]  /*8d10*/  ISETP.GE.AND P0, PT, R4, UR40, PT ;  /* 0x0000002804007c0c */ /* 0x000fda000bf06270 */
[----:B--2---:R-:W-:-:S05]  /*8d20*/  @!P0 LEA R2, P1, R37, R14, 0x1 ;  /* 0x0000000e25028211 */ /* 0x004fca00078208ff */
[----:B-1----:R-:W-:-:S05]  /*8d30*/  @!P0 IMAD.X R3, RZ, RZ, R6, P1 ;  /* 0x000000ffff038224 */ /* 0x002fca00008e0606 */
[----:B------:R-:W-:Y:S01]  /*8d40*/  @!PT LDS RZ, [RZ] ;  /* 0x00000000fffff984 */ /* 0x000fe20000000800 */
[----:B------:R-:W-:Y:S01]  /*8d50*/  @!PT LDS RZ, [RZ] ;  /* 0x00000000fffff984 */ /* 0x000fe20000000800 */
[----:B------:R-:W-:Y:S01]  /*8d60*/  @!PT LDS RZ, [RZ] ;  /* 0x00000000fffff984 */ /* 0x000fe20000000800 */
[----:B------:R0:W-:Y:S04]  /*8d70*/  @!P0 LDGSTS.E.BYPASS.LTC128B.128 [R20+0xfc00], desc[UR36][R2.64], !P3 ;  /* 0x0fc0000002148fae */ /* 0x0001e8000d901d64 */
[----:B------:R0:W-:Y:S04]  /*8d80*/  @!P0 LDGSTS.E.BYPASS.LTC128B.128 [R20+0x13c00], desc[UR36][R2.64+0x80], !P4 ;  /* 0x13c0008002148fae */ /* 0x0001e8000e101d64 */
[----:B------:R0:W-:Y:S01]  /*8d90*/  @!P0 LDGSTS.E.BYPASS.LTC128B.128 [R20+0x17c00], desc[UR36][R2.64+0x100], !P5 ;  /* 0x17c0010002148fae */ /* 0x0001e2000e901d64 */
[----:B------:R-:W-:Y:S01]  /*8da0*/  NOP ;  /* 0x0000000000007918 */ /* 0x000fe20000000000 */
[----:B------:R-:W-:Y:S02]  /*8db0*/  SYNCS.ARRIVE.TRANS64.RED.A0T1 RZ, [UR39+0x2a800], RZ ;  /* 0x02a800ffffff79a7 */ /* 0x000fe40008200427 */
[----:B------:R-:W-:Y:S01]  /*8dc0*/  ARRIVES.LDGSTSBAR.64.TRANSCNT [UR39+0x2a800] ;  /* 0x02a80000ff0079b0 */ /* 0x000fe20008000aa7 */
[----:B---3--:R-:W-:-:S04]  /*8dd0*/  LOP3.LUT R0, R0, 0x1, RZ, 0xc, !PT ;  /* 0x0000000100007812 */ /* 0x008fc800078e0cff */
[----:B------:R-:W-:Y:S01]  /*8de0*/  SHF.L.U32 R0, R0, 0x1f, RZ ;  /* 0x0000001f00007819 */ /* 0x000fe200000006ff */
[----:B------:R-:W-:Y:S01]  /*8df0*/  NOP ;  /* 0x0000000000007918 */ /* 0x000fe20000000000 */
[----:B------:R-:W-:Y:S01]  /*8e00*/  SYNCS.ARRIVE.TRANS64.A1T0 RZ, [UR39+0x2a800], RZ ;  /* 0x02a800ffffff79a7 */ /* 0x000fe20008100027 */
[----:B------:R-:W-:Y:S01]  /*8e10*/  BSSY B0, `(.L_x_53) ;  /* 0x0000003000007945 */ /* 0x000fe20003800000 */
[----:B------:R-:W1:Y:S03]  /*8e20*/  SYNCS.PHASECHK.TRANS64.TRYWAIT P0, [UR39+0x2a820], R0 ;  /* 0x02a82000ff0075a7 */ /* 0x000e660008000167 */
[----:B01----:R-:W-:Y:S05]  /*8e30*/  @!P0 BRA `(.L_x_54) ;  /* 0x0000002c00788947 */ /* 0x003fea0003800000 */
.L_x_125:
[----:B------:R-:W-:Y:S05]  /*8e40*/  BSYNC B0 ;  /* 0x0000000000007941 */ /* 0x000fea0003800000 */
.L_x_53:
[----:B------:R-:W-:Y:S01]  /*8e50*/  UISETP.GE.AND UP0, UPT, UR38, 0x61, UPT ;  /* 0x000000612600788c */ /* 0x000fe2000bf06270 */
[----:B------:R-:W-:-:S05]  /*8e60*/  IMAD.U32 R20, RZ, RZ, UR43 ;  /* 0x0000002bff147e24 */ /* 0x000fca000f8e00ff */
[----:B------:R-:W-:-:S13]  /*8e70*/  PLOP3.LUT P0, PT, PT, PT, UP0, 0x40, 0x0 ;  /* 0x000000000000781c */ /* 0x000fda0003f0e808 */
[----:B------:R-:W-:Y:S05]  /*8e80*/  @P0 BRA `(.L_x_55) ;  /* 0x0000000c00b80947 */ /* 0x000fea0003800000 */
[----:B------:R-:W-:Y:S01]  /*8e90*/  BSSY B0, `(.L_x_55) ;  /* 0x00000ed000007945 */ /* 0x000fe20003800000 */
[----:B------:R-:W-:Y:S01]  /*8ea0*/  IMAD.MOV.U32 R21, RZ, RZ, R25 ;  /* 0x000000ffff157224 */ /* 0x000fe200078e0019 */
[----:B------:R-:W-:Y:S01]  /*8eb0*/  MOV R7, R22 ;  /* 0x0000001600077202 */ /* 0x000fe20000000f00 */
[----:B------:R-:W-:Y:S02]  /*8ec0*/  IMAD.U32 R6, RZ, RZ, UR41 ;  /* 0x00000029ff067e24 */ /* 0x000fe4000f8e00ff */
[----:B------:R-:W-:-:S07]  /*8ed0*/  IMAD.U32 R28, RZ, RZ, UR43 ;  /* 0x0000002bff1c7e24 */ /* 0x000fce000f8e00ff */
.L_x_68:
[----:B0-----:R-:W0:Y:S01]  /*8ee0*/  LDC R0, c[0x0][0x430] ;  /* 0x00010c00ff007b82 */ /* 0x001e220000000800 */
[----:B------:R-:W-:Y:S01]  /*8ef0*/  ISETP.GT.U32.AND P0, PT, R26, 0x5f, PT ;  /* 0x0000005f1a00780c */ /* 0x000fe20003f04070 */
[----:B------:R-:W-:Y:S01]  /*8f00*/  IMAD R3, R6, 0x60, R31 ;  /* 0x0000006006037824 */ /* 0x000fe200078e021f */
[----:B------:R-:W-:Y:S01]  /*8f10*/  LOP3.LUT P2, RZ, R16, 0x20, RZ, 0xc0, !PT ;  /* 0x0000002010ff7812 */ /* 0x000fe2000784c0ff */
[----:B------:R-:W-:Y:S02]  /*8f20*/  ULDC UR4, c[0x0][0x430] ;  /* 0x00010c0000047ab9 */ /* 0x000fe40000000800 */
[----:B------:R-:W-:-:S05]  /*8f30*/  IMAD.IADD R10, R26, 0x1, R3 ;  /* 0x000000011a0a7824 */ /* 0x000fca00078e0203 */
[----:B------:R-:W-:-:S03]  /*8f40*/  MOV R11, R10 ;  /* 0x0000000a000b7202 */ /* 0x000fc60000000f00 */
[----:B------:R-:W1:Y:S01]  /*8f50*/  @!P0 LDC.64 R8, c[0x0][0x428] ;  /* 0x00010a00ff088b82 */ /* 0x000e620000000a00 */
[----:B0-----:R-:W-:-:S13]  /*8f60*/  ISETP.NE.AND P1, PT, R0, 0x1, PT ;  /* 0x000000010000780c */ /* 0x001fda0003f25270 */
[----:B------:R-:W0:Y:S08]  /*8f70*/  @P1 LDC R5, c[0x0][0x434] ;  /* 0x00010d00ff051b82 */ /* 0x000e300000000800 */
[----:B------:R-:W2:Y:S01]  /*8f80*/  @P1 LDC R3, c[0x0][0x438] ;  /* 0x00010e00ff031b82 */ /* 0x000ea20000000800 */
[----:B0-----:R-:W-:-:S07]  /*8f90*/  @P1 IMAD.HI.U32 R0, R10, R5, RZ ;  /* 0x000000050a001227 */ /* 0x001fce00078e00ff */
[----:B------:R-:W0:Y:S01]  /*8fa0*/  @!P0 LDC.64 R4, c[0x0][0x418] ;  /* 0x00010600ff048b82 */ /* 0x000e220000000a00 */
[----:B--2---:R-:W-:Y:S01]  /*8fb0*/  @P1 SHF.R.U32.HI R11, RZ, R3, R0 ;  /* 0x00000003ff0b1219 */ /* 0x004fe20000011600 */
[----:B-1----:R-:W-:-:S03]  /*8fc0*/  @!P0 IMAD R0, R32, R8, RZ ;  /* 0x0000000820008224 */ /* 0x002fc600078e02ff */
[--C-:B------:R-:W-:Y:S01]  /*8fd0*/  @!P0 SHF.R.S32.HI R3, RZ, 0x1f, R11.reuse ;  /* 0x0000001fff038819 */ /* 0x100fe2000001140b */
[----:B------:R-:W-:Y:S02]  /*8fe0*/  @!P0 IMAD.MOV.U32 R2, RZ, RZ, R11 ;  /* 0x000000ffff028224 */ /* 0x000fe400078e000b */
[C---:B------:R-:W-:Y:S02]  /*8ff0*/  @!P0 IMAD R9, R30.reuse, R9, R0 ;  /* 0x000000091e098224 */ /* 0x040fe400078e0200 */
[----:B------:R-:W-:-:S04]  /*9000*/  @!P0 IMAD.WIDE.U32 R2, R30, R8, R2 ;  /* 0x000000081e028225 */ /* 0x000fc800078e0002 */
[----:B------:R-:W-:Y:S01]  /*9010*/  @!P0 IMAD.IADD R0, R9, 0x1, R3 ;  /* 0x0000000109008824 */ /* 0x000fe200078e0203 */
[----:B0-----:R-:W-:-:S04]  /*9020*/  @!P0 LEA R4, P1, R2, R4, 0x2 ;  /* 0x0000000402048211 */ /* 0x001fc800078210ff */
[----:B------:R-:W-:Y:S01]  /*9030*/  @!P0 LEA.HI.X R5, R2, R5, R0, 0x2, P1 ;  /* 0x0000000502058211 */ /* 0x000fe200008f1400 */
[----:B------:R-:W-:Y:S01]  /*9040*/  IMAD.MOV.U32 R0, RZ, RZ, RZ ;  /* 0x000000ffff007224 */ /* 0x000fe200078e00ff */
[----:B------:R-:W-:Y:S01]  /*9050*/  IADD3 R22, R7, 0x1, RZ ;  /* 0x0000000107167810 */ /* 0x000fe20007ffe0ff */
[----:B------:R-:W-:-:S04]  /*9060*/  IMAD.MOV R3, RZ, RZ, -R11 ;  /* 0x000000ffff037224 */ /* 0x000fc800078e0a0b */
[----:B------:R0:W5:Y:S01]  /*9070*/  @!P0 LDG.E R0, desc[UR36][R4.64] ;  /* 0x0000002404008981 */ /* 0x000162000c1e1900 */
[----:B------:R-:W-:Y:S01]  /*9080*/  ISETP.NE.AND P0, PT, R22, 0x2, PT ;  /* 0x000000021600780c */ /* 0x000fe20003f05270 */
[----:B------:R-:W-:-:S03]  /*9090*/  IMAD.MOV.U32 R20, RZ, RZ, R6 ;  /* 0x000000ffff147224 */ /* 0x000fc600078e0006 */
[----:B------:R-:W-:Y:S02]  /*90a0*/  SEL R2, RZ, 0x1, P0 ;  /* 0x00000001ff027807 */ /* 0x000fe40000000000 */
[----:B------:R-:W-:Y:S02]  /*90b0*/  SEL R22, R22, RZ, P0 ;  /* 0x000000ff16167207 */ /* 0x000fe40000000000 */
[----:B------:R-:W-:Y:S01]  /*90c0*/  LOP3.LUT R25, R21, R2, RZ, 0x3c, !PT ;  /* 0x0000000215197212 */ /* 0x000fe200078e3cff */
[----:B0-----:R-:W-:Y:S01]  /*90d0*/  IMAD R4, R3, UR4, R10 ;  /* 0x0000000403047c24 */ /* 0x001fe2000f8e020a */
[----:B------:R-:W-:Y:S06]  /*90e0*/  @!P2 BRA `(.L_x_56) ;  /* 0x000000000004a947 */ /* 0x000fec0003800000 */
[----:B------:R-:W-:Y:S01]  /*90f0*/  BPT.TRAP 0x1 ;  /* 0x000000040000795c */ /* 0x000fe20000300000 */
.L_x_56:
[----:B------:R-:W-:Y:S01]  /*9100*/  LEA R6, R22, UR39, 0x3 ;  /* 0x0000002716067c11 */ /* 0x000fe2000f8e18ff */
[----:B------:R-:W-:Y:S01]  /*9110*/  BSSY B1, `(.L_x_57) ;  /* 0x0000004000017945 */ /* 0x000fe20003800000 */
[----:B------:R-:W-:-:S04]  /*9120*/  SHF.L.U32 R3, R25, 0x1f, RZ ;  /* 0x0000001f19037819 */ /* 0x000fc800000006ff */
[----:B------:R-:W0:Y:S02]  /*9130*/  SYNCS.PHASECHK.TRANS64.TRYWAIT P0, [R6+URZ+0x2a840], R3 ;  /* 0x02a84003060075a7 */ /* 0x000e24000800017f */
[----:B0-----:R-:W-:Y:S05]  /*9140*/  @!P0 BRA `(.L_x_58) ;  /* 0x0000002800cc8947 */ /* 0x001fea0003800000 */
.L_x_126:
[----:B------:R-:W-:Y:S05]  /*9150*/  BSYNC B1 ;  /* 0x0000000000017941 */ /* 0x000fea0003800000 */
.L_x_57:
[----:B------:R-:W-:Y:S01]  /*9160*/  SHF.R.S32.HI R23, RZ, 0x1f, R4 ;  /* 0x0000001fff177819 */ /* 0x000fe20000011404 */
[----:B------:R-:W-:Y:S01]  /*9170*/  ULDC.64 UR4, c[0x0][0x300] ;  /* 0x0000c00000047ab9 */ /* 0x000fe20000000a00 */
[----:B-----5:R-:W-:Y:S01]  /*9180*/  SHF.R.S32.HI R24, RZ, 0x1f, R0 ;  /* 0x0000001fff187819 */ /* 0x020fe20000011400 */
[----:B------:R-:W-:Y:S01]  /*9190*/  IMAD R9, R22, 0x4800, R27 ;  /* 0x0000480016097824 */ /* 0x000fe200078e021b */
[C---:B------:R-:W-:Y:S01]  /*91a0*/  LOP3.LUT P3, RZ, R16.reuse, 0x10, RZ, 0xc0, !PT ;  /* 0x0000001010ff7812 */ /* 0x040fe2000786c0ff */
[----:B0-----:R-:W-:Y:S01]  /*91b0*/  IMAD R3, R23, UR4, RZ ;  /* 0x0000000417037c24 */ /* 0x001fe2000f8e02ff */
[C---:B------:R-:W-:Y:S02]  /*91c0*/  LOP3.LUT P2, RZ, R16.reuse, 0x8, RZ, 0xc0, !PT ;  /* 0x0000000810ff7812 */ /* 0x040fe4000784c0ff */
[----:B------:R-:W-:Y:S01]  /*91d0*/  LOP3.LUT P1, RZ, R16, 0x4, RZ, 0xc0, !PT ;  /* 0x0000000410ff7812 */ /* 0x000fe2000782c0ff */
[C---:B------:R-:W-:Y:S02]  /*91e0*/  IMAD R5, R4.reuse, UR5, R3 ;  /* 0x0000000504057c24 */ /* 0x040fe4000f8e0203 */
[----:B------:R-:W-:Y:S01]  /*91f0*/  IMAD.WIDE.U32 R2, R4, UR4, RZ ;  /* 0x0000000404027c25 */ /* 0x000fe2000f8e00ff */
        /* <DEDUP_REMOVED lines=8> */
[C---:B------:R-:W-:Y:S02]  /*9280*/  IMAD R5, R19.reuse, UR5, R8 ;  /* 0x0000000513057c24 */ /* 0x040fe4000f8e0208 */
[----:B------:R-:W-:Y:S01]  /*9290*/  IMAD.WIDE.U32 R2, R19, UR4, R2 ;  /* 0x0000000413027c25 */ /* 0x000fe2000f8e0002 */
[----:B------:R-:W-:-:S03]  /*92a0*/  ULDC.64 UR4, c[0x0][0x2e8] ;  /* 0x0000ba0000047ab9 */ /* 0x000fc60000000a00 */
[----:B------:R-:W-:Y:S01]  /*92b0*/  IMAD.IADD R3, R5, 0x1, R3 ;  /* 0x0000000105037824 */ /* 0x000fe200078e0203 */
[----:B------:R-:W-:Y:S01]  /*92c0*/  LEA R8, P0, R2, UR4, 0x1 ;  /* 0x0000000402087c11 */ /* 0x000fe2000f8008ff */
[----:B------:R-:W-:-:S03]  /*92d0*/  UMOV UR4, 0xffffffff ;  /* 0xffffffff00047882 */ /* 0x000fc60000000000 */
[----:B------:R-:W-:Y:S01]  /*92e0*/  LEA.HI.X R10, R2, UR5, R3, 0x1, P0 ;  /* 0x00000005020a7c11 */ /* 0x000fe200080f0c03 */
[----:B------:R-:W-:Y:S08]  /*92f0*/  BRA.DIV UR4, `(.L_x_59) ;  /* 0x0000002a04747947 */ /* 0x000ff0000b800000 */
[----:B------:R-:W0:Y:S01]  /*9300*/  SHFL.IDX PT, R14, R8, RZ, 0x181f ;  /* 0x00181fff080e7589 */ /* 0x000e2200000e0000 */
[----:B------:R-:W-:Y:S01]  /*9310*/  IMAD.SHL.U32 R5, R37, 0x2, RZ ;  /* 0x0000000225057824 */ /* 0x000fe200078e00ff */
[----:B------:R-:W-:Y:S02]  /*9320*/  LEA R9, R9, UR39, 0x1 ;  /* 0x0000002709097c11 */ /* 0x000fe4000f8e08ff */
[----:B------:R-:W1:Y:S04]  /*9330*/  SHFL.IDX PT, R3, R10, RZ, 0x181f ;  /* 0x00181fff0a037589 */ /* 0x000e6800000e0000 */
[----:B------:R-:W-:Y:S01]  /*9340*/  SHFL.IDX PT, R35, R10, 0x2, 0x181f ;  /* 0x00581f000a237f89 */ /* 0x000fe200000e0000 */
[----:B0-----:R-:W-:-:S03]  /*9350*/  IADD3 R2, P0, R14, R5, RZ ;  /* 0x000000050e027210 */ /* 0x001fc60007f1e0ff */
[----:B------:R-:W0:Y:S02]  /*9360*/  SHFL.IDX PT, R14, R8, 0x1, 0x181f ;  /* 0x00381f00080e7f89 */ /* 0x000e2400000e0000 */
[----:B-1----:R-:W-:-:S05]  /*9370*/  IMAD.X R3, RZ, RZ, R3, P0 ;  /* 0x000000ffff037224 */ /* 0x002fca00000e0603 */
[----:B------:R-:W-:Y:S04]  /*9380*/  LDGSTS.E.BYPASS.LTC128B.128 [R9+0x18400], desc[UR36][R2.64], !P3 ;  /* 0x1840000002097fae */ /* 0x000fe8000d901d64 */
[----:B------:R-:W-:Y:S04]  /*9390*/  LDGSTS.E.BYPASS.LTC128B.128 [R9+0x1b400], desc[UR36][R2.64+0x80], !P2 ;  /* 0x1b40008002097fae */ /* 0x000fe8000d101d64 */
[----:B------:R1:W-:Y:S04]  /*93a0*/  LDGSTS.E.BYPASS.LTC128B.128 [R9+0x1e400], desc[UR36][R2.64+0x100], !P1 ;  /* 0x1e40010002097fae */ /* 0x0003e8000c901d64 */
[----:B-1----:R-:W1:Y:S01]  /*93b0*/  SHFL.IDX PT, R3, R10, 0x1, 0x181f ;  /* 0x00381f000a037f89 */ /* 0x002e6200000e0000 */
[----:B0-----:R-:W-:-:S03]  /*93c0*/  IADD3 R2, P0, R14, R5, RZ ;  /* 0x000000050e027210 */ /* 0x001fc60007f1e0ff */
[----:B------:R-:W0:Y:S01]  /*93d0*/  SHFL.IDX PT, R14, R8, 0x2, 0x181f ;  /* 0x00581f00080e7f89 */ /* 0x000e2200000e0000 */
[----:B-1----:R-:W-:-:S05]  /*93e0*/  IADD3.X R3, RZ, R3, RZ, P0, !PT ;  /* 0x00000003ff037210 */ /* 0x002fca00007fe4ff */
[----:B------:R-:W-:Y:S04]  /*93f0*/  LDGSTS.E.BYPASS.LTC128B.128 [R9+0x18c00], desc[UR36][R2.64], !P3 ;  /* 0x18c0000002097fae */ /* 0x000fe8000d901d64 */
[----:B------:R-:W-:Y:S04]  /*9400*/  LDGSTS.E.BYPASS.LTC128B.128 [R9+0x1bc00], desc[UR36][R2.64+0x80], !P2 ;  /* 0x1bc0008002097fae */ /* 0x000fe8000d101d64 */
[----:B------:R0:W-:Y:S02]  /*9410*/  LDGSTS.E.BYPASS.LTC128B.128 [R9+0x1ec00], desc[UR36][R2.64+0x100], !P1 ;  /* 0x1ec0010002097fae */ /* 0x0001e4000c901d64 */
[----:B0-----:R-:W-:-:S02]  /*9420*/  IADD3 R2, P0, R14, R5, RZ ;  /* 0x000000050e027210 */ /* 0x001fc40007f1e0ff */
[----:B------:R-:W0:Y:S03]  /*9430*/  SHFL.IDX PT, R14, R8, 0x3, 0x181f ;  /* 0x00781f00080e7f89 */ /* 0x000e2600000e0000 */
[----:B------:R-:W-:Y:S02]  /*9440*/  IMAD.X R3, RZ, RZ, R35, P0 ;  /* 0x000000ffff037224 */ /* 0x000fe400000e0623 */
[----:B------:R-:W1:Y:S04]  /*9450*/  SHFL.IDX PT, R35, R10, 0x3, 0x181f ;  /* 0x00781f000a237f89 */ /* 0x000e6800000e0000 */
[----:B------:R-:W-:Y:S04]  /*9460*/  LDGSTS.E.BYPASS.LTC128B.128 [R9+0x19400], desc[UR36][R2.64], !P3 ;  /* 0x1940000002097fae */ /* 0x000fe8000d901d64 */
[----:B------:R-:W-:Y:S04]  /*9470*/  LDGSTS.E.BYPASS.LTC128B.128 [R9+0x1c400], desc[UR36][R2.64+0x80], !P2 ;  /* 0x1c40008002097fae */ /* 0x000fe8000d101d64 */
[----:B------:R0:W-:Y:S02]  /*9480*/  LDGSTS.E.BYPASS.LTC128B.128 [R9+0x1f400], desc[UR36][R2.64+0x100], !P1 ;  /* 0x1f40010002097fae */ /* 0x0001e4000c901d64 */
[----:B0-----:R-:W-:-:S02]  /*9490*/  IADD3 R2, P0, R14, R5, RZ ;  /* 0x000000050e027210 */ /* 0x001fc40007f1e0ff */
[----:B------:R-:W0:Y:S03]  /*94a0*/  SHFL.IDX PT, R14, R8, 0x4, 0x181f ;  /* 0x00981f00080e7f89 */ /* 0x000e2600000e0000 */
[----:B-1----:R-:W-:Y:S02]  /*94b0*/  IMAD.X R3, RZ, RZ, R35, P0 ;  /* 0x000000ffff037224 */ /* 0x002fe400000e0623 */
[----:B------:R-:W1:Y:S04]  /*94c0*/  SHFL.IDX PT, R35, R10, 0x4, 0x181f ;  /* 0x00981f000a237f89 */ /* 0x000e6800000e0000 */
[----:B------:R-:W-:Y:S04]  /*94d0*/  LDGSTS.E.BYPASS.LTC128B.128 [R9+0x19c00], desc[UR36][R2.64], !P3 ;  /* 0x19c0000002097fae */ /* 0x000fe8000d901d64 */
[----:B------:R-:W-:Y:S04]  /*94e0*/  LDGSTS.E.BYPASS.LTC128B.128 [R9+0x1cc00], desc[UR36][R2.64+0x80], !P2 ;  /* 0x1cc0008002097fae */ /* 0x000fe8000d101d64 */
[----:B------:R0:W-:Y:S02]  /*94f0*/  LDGSTS.E.BYPASS.LTC128B.128 [R9+0x1fc00], desc[UR36][R2.64+0x100], !P1 ;  /* 0x1fc0010002097fae */ /* 0x0001e4000c901d64 */
[----:B0-----:R-:W-:-:S02]  /*9500*/  IADD3 R2, P0, R14, R5, RZ ;  /* 0x000000050e027210 */ /* 0x001fc40007f1e0ff */
[----:B------:R0:W2:Y:S03]  /*9510*/  SHFL.IDX PT, R14, R8, 0x5, 0x181f ;  /* 0x00b81f00080e7f89 */ /* 0x0000a600000e0000 */
[----:B-1----:R-:W-:Y:S02]  /*9520*/  IMAD.X R3, RZ, RZ, R35, P0 ;  /* 0x000000ffff037224 */ /* 0x002fe400000e0623 */
[----:B------:R0:W1:Y:S04]  /*9530*/  SHFL.IDX PT, R35, R10, 0x5, 0x181f ;  /* 0x00b81f000a237f89 */ /* 0x00006800000e0000 */
[----:B------:R0:W-:Y:S04]  /*9540*/  LDGSTS.E.BYPASS.LTC128B.128 [R9+0x1a400], desc[UR36][R2.64], !P3 ;  /* 0x1a40000002097fae */ /* 0x0001e8000d901d64 */
[----:B------:R0:W-:Y:S04]  /*9550*/  LDGSTS.E.BYPASS.LTC128B.128 [R9+0x1d400], desc[UR36][R2.64+0x80], !P2 ;  /* 0x1d40008002097fae */ /* 0x0001e8000d101d64 */
[----:B------:R0:W-:Y:S02]  /*9560*/  LDGSTS.E.BYPASS.LTC128B.128 [R9+0x20400], desc[UR36][R2.64+0x100], !P1 ;  /* 0x2040010002097fae */ /* 0x0001e4000c901d64 */
.L_x_140:
[----:B0-2---:R-:W-:-:S04]  /*9570*/  IADD3 R2, P0, R14, R5, RZ ;  /* 0x000000050e027210 */ /* 0x005fc80007f1e0ff */
[----:B-1----:R-:W-:Y:S02]  /*9580*/  IADD3.X R3, RZ, R35, RZ, P0, !PT ;  /* 0x00000023ff037210 */ /* 0x002fe400007fe4ff */
[----:B------:R-:W-:-:S03]  /*9590*/  PLOP3.LUT P0, PT, PT, PT, PT, 0x80, 0x0 ;  /* 0x000000000000781c */ /* 0x000fc60003f0f070 */
[----:B------:R-:W-:Y:S01]  /*95a0*/  @!PT LDS RZ, [RZ] ;  /* 0x00000000fffff984 */ /* 0x000fe20000000800 */
[----:B------:R-:W-:Y:S01]  /*95b0*/  @!PT LDS RZ, [RZ] ;  /* 0x00000000fffff984 */ /* 0x000fe20000000800 */
[----:B------:R-:W-:Y:S01]  /*95c0*/  @!PT LDS RZ, [RZ] ;  /* 0x00000000fffff984 */ /* 0x000fe20000000800 */
[----:B------:R0:W-:Y:S04]  /*95d0*/  LDGSTS.E.BYPASS.LTC128B.128 [R9+0x1ac00], desc[UR36][R2.64], !P3 ;  /* 0x1ac0000002097fae */ /* 0x0001e8000d901d64 */
[----:B------:R0:W-:Y:S04]  /*95e0*/  LDGSTS.E.BYPASS.LTC128B.128 [R9+0x1dc00], desc[UR36][R2.64+0x80], !P2 ;  /* 0x1dc0008002097fae */ /* 0x0001e8000d101d64 */
[----:B------:R0:W-:Y:S01]  /*95f0*/  LDGSTS.E.BYPASS.LTC128B.128 [R9+0x20c00], desc[UR36][R2.64+0x100], !P1 ;  /* 0x20c0010002097fae */ /* 0x0001e2000c901d64 */
[----:B------:R-:W-:Y:S01]  /*9600*/  NOP ;  /* 0x0000000000007918 */ /* 0x000fe20000000000 */
.L_x_60:
        /* <DEDUP_REMOVED lines=10> */
.L_x_61:
[----:B------:R1:W-:Y:S01]  /*96b0*/  SYNCS.ARRIVE.TRANS64.A1T0 RZ, [R6+URZ+0x2a830], RZ ;  /* 0x02a830ff06ff79a7 */ /* 0x0003e2000810003f */
[----:B------:R-:W-:Y:S05]  /*96c0*/  @!P2 BRA `(.L_x_62) ;  /* 0x000000000004a947 */ /* 0x000fea0003800000 */
[----:B------:R-:W-:Y:S01]  /*96d0*/  BPT.TRAP 0x1 ;  /* 0x000000040000795c */ /* 0x000fe20000300000 */
.L_x_62:
[----:B0-----:R-:W-:Y:S01]  /*96e0*/  SHF.L.U32 R9, R21, 0x1f, RZ ;  /* 0x0000001f15097819 */ /* 0x001fe200000006ff */
[----:B------:R-:W-:Y:S01]  /*96f0*/  IMAD.MOV.U32 R3, RZ, RZ, -0x60 ;  /* 0xffffffa0ff037424 */ /* 0x000fe200078e00ff */
[----:B-1----:R-:W-:Y:S01]  /*9700*/  LEA R6, R7, UR39, 0x3 ;  /* 0x0000002707067c11 */ /* 0x002fe2000f8e18ff */
[----:B------:R-:W-:Y:S02]  /*9710*/  BSSY B1, `(.L_x_63) ;  /* 0x0000004000017945 */ /* 0x000fe40003800000 */
[----:B------:R-:W-:Y:S01]  /*9720*/  IMAD R3, R28, R3, UR38 ;  /* 0x000000261c037e24 */ /* 0x000fe2000f8e0203 */
[----:B------:R-:W0:Y:S02]  /*9730*/  SYNCS.PHASECHK.TRANS64.TRYWAIT P0, [R6+URZ+0x2a860], R9 ;  /* 0x02a86009060075a7 */ /* 0x000e24000800017f */
[----:B0-----:R-:W-:Y:S05]  /*9740*/  @!P0 BRA `(.L_x_64) ;  /* 0x0000002c00188947 */ /* 0x001fea0003800000 */
.L_x_141:
[----:B------:R-:W-:Y:S05]  /*9750*/  BSYNC B1 ;  /* 0x0000000000017941 */ /* 0x000fea0003800000 */
.L_x_63:
[----:B------:R-:W-:Y:S01]  /*9760*/  UMOV UR4, 0xffffffff ;  /* 0xffffffff00047882 */ /* 0x000fe20000000000 */
[C---:B------:R-:W-:Y:S01]  /*9770*/  LOP3.LUT P2, RZ, R16.reuse, 0x2, RZ, 0xc0, !PT ;  /* 0x0000000210ff7812 */ /* 0x040fe2000784c0ff */
[----:B------:R-:W-:Y:S01]  /*9780*/  IMAD R7, R7, 0x3000, R27 ;  /* 0x0000300007077824 */ /* 0x000fe200078e021b */
[----:B------:R-:W-:Y:S01]  /*9790*/  LOP3.LUT P1, RZ, R16, 0x1, RZ, 0xc0, !PT ;  /* 0x0000000110ff7812 */ /* 0x000fe2000782c0ff */
[----:B------:R-:W-:Y:S01]  /*97a0*/  IMAD.IADD R8, R3, 0x1, -R34 ;  /* 0x0000000103087824 */ /* 0x000fe200078e0a22 */
[----:B------:R-:W-:Y:S11]  /*97b0*/  BRA.DIV UR4, `(.L_x_65) ;  /* 0x0000002e04107947 */ /* 0x000ff6000b800000 */
[----:B------:R-:W1:Y:S01]  /*97c0*/  SHFL.IDX PT, R14, R17, RZ, 0x181f ;  /* 0x00181fff110e7589 */ /* 0x000e6200000e0000 */
[----:B------:R-:W-:-:S03]  /*97d0*/  LEA R7, R7, UR39, 0x1 ;  /* 0x0000002707077c11 */ /* 0x000fc6000f8e08ff */
[----:B------:R-:W2:Y:S01]  /*97e0*/  SHFL.IDX PT, R3, R18, RZ, 0x181f ;  /* 0x00181fff12037589 */ /* 0x000ea200000e0000 */
[----:B-1----:R-:W-:-:S03]  /*97f0*/  IADD3 R2, P0, R14, R5, RZ ;  /* 0x000000050e027210 */ /* 0x002fc60007f1e0ff */
[----:B------:R-:W1:Y:S02]  /*9800*/  SHFL.IDX PT, R14, R17, 0x1, 0x181f ;  /* 0x00381f00110e7f89 */ /* 0x000e6400000e0000 */
[----:B--2---:R-:W-:Y:S01]  /*9810*/  IMAD.X R3, RZ, RZ, R3, P0 ;  /* 0x000000ffff037224 */ /* 0x004fe200000e0603 */
[----:B------:R-:W-:-:S13]  /*9820*/  ISETP.LT.OR P0, PT, R8, 0x1, P2 ;  /* 0x000000010800780c */ /* 0x000fda0001701670 */
[----:B------:R-:W-:Y:S01]  /*9830*/  LDGSTS.E.BYPASS.LTC128B.128 [R7+0x400], desc[UR36][R2.64], !P0 ;  /* 0x0040000002077fae */ /* 0x000fe2000c101d64 */
[----:B------:R-:W-:-:S13]  /*9840*/  ISETP.LT.OR P0, PT, R8, 0x1, P1 ;  /* 0x000000010800780c */ /* 0x000fda0000f01670 */
[----:B------:R2:W-:Y:S04]  /*9850*/  LDGSTS.E.BYPASS.LTC128B.128 [R7+0x3400], desc[UR36][R2.64+0x80], !P0 ;  /* 0x0340008002077fae */ /* 0x0005e8000c101d64 */
[----:B--2---:R-:W2:Y:S01]  /*9860*/  SHFL.IDX PT, R3, R18, 0x1, 0x181f ;  /* 0x00381f0012037f89 */ /* 0x004ea200000e0000 */
[----:B-1----:R-:W-:-:S03]  /*9870*/  IADD3 R2, P0, R14, R5, RZ ;  /* 0x000000050e027210 */ /* 0x002fc60007f1e0ff */
[----:B------:R-:W1:Y:S01]  /*9880*/  SHFL.IDX PT, R14, R17, 0x2, 0x181f ;  /* 0x00581f00110e7f89 */ /* 0x000e6200000e0000 */
[----:B--2---:R-:W-:Y:S02]  /*9890*/  IADD3.X R3, RZ, R3, RZ, P0, !PT ;  /* 0x00000003ff037210 */ /* 0x004fe400007fe4ff */
[----:B------:R-:W-:-:S13]  /*98a0*/  ISETP.LT.OR P0, PT, R8, 0x11, P2 ;  /* 0x000000110800780c */ /* 0x000fda0001701670 */
[----:B------:R-:W-:Y:S01]  /*98b0*/  LDGSTS.E.BYPASS.LTC128B.128 [R7+0xc00], desc[UR36][R2.64], !P0 ;  /* 0x00c0000002077fae */ /* 0x000fe2000c101d64 */
[----:B------:R-:W-:-:S13]  /*98c0*/  ISETP.LT.OR P0, PT, R8, 0x11, P1 ;  /* 0x000000110800780c */ /* 0x000fda0000f01670 */
[----:B------:R2:W-:Y:S04]  /*98d0*/  LDGSTS.E.BYPASS.LTC128B.128 [R7+0x3c00], desc[UR36][R2.64+0x80], !P0 ;  /* 0x03c0008002077fae */ /* 0x0005e8000c101d64 */
[----:B--2---:R-:W2:Y:S01]  /*98e0*/  SHFL.IDX PT, R3, R18, 0x2, 0x181f ;  /* 0x00581f0012037f89 */ /* 0x004ea200000e0000 */
        /* <DEDUP_REMOVED lines=17> */
[----:B------:R-:W1:Y:S04]  /*9a00*/  SHFL.IDX PT, R18, R18, 0x5, 0x181f ;  /* 0x00b81f0012127f89 */ /* 0x000e6800000e0000 */
[----:B------:R3:W4:Y:S01]  /*9a10*/  SHFL.IDX PT, R14, R17, 0x5, 0x181f ;  /* 0x00b81f00110e7f89 */ /* 0x00072200000e0000 */
[----:B--2---:R-:W-:Y:S01]  /*9a20*/  IMAD.X R3, RZ, RZ, R3, P0 ;  /* 0x000000ffff037224 */ /* 0x004fe200000e0603 */
[----:B------:R-:W-:-:S13]  /*9a30*/  ISETP.LT.OR P0, PT, R8, 0x41, P2 ;  /* 0x000000410800780c */ /* 0x000fda0001701670 */
[----:B------:R3:W-:Y:S01]  /*9a40*/  LDGSTS.E.BYPASS.LTC128B.128 [R7+0x2400], desc[UR36][R2.64], !P0 ;  /* 0x0240000002077fae */ /* 0x0007e2000c101d64 */
[----:B------:R-:W-:-:S13]  /*9a50*/  ISETP.LT.OR P0, PT, R8, 0x41, P1 ;  /* 0x000000410800780c */ /* 0x000fda0000f01670 */
[----:B-1--4-:R3:W-:Y:S02]  /*9a60*/  LDGSTS.E.BYPASS.LTC128B.128 [R7+0x5400], desc[UR36][R2.64+0x80], !P0 ;  /* 0x0540008002077fae */ /* 0x0127e4000c101d64 */
.L_x_155:
[----:B0--3--:R-:W-:Y:S01]  /*9a70*/  IADD3 R2, P0, R14, R5, RZ ;  /* 0x000000050e027210 */ /* 0x009fe20007f1e0ff */
[----:B------:R-:W-:Y:S02]  /*9a80*/  ULDC.64 UR4, c[0x0][0x328] ;  /* 0x0000ca0000047ab9 */ /* 0x000fe40000000a00 */
[----:B------:R-:W-:Y:S01]  /*9a90*/  IMAD R23, R23, UR4, RZ ;  /* 0x0000000417177c24 */ /* 0x000fe2000f8e02ff */
[----:B------:R-:W-:Y:S02]  /*9aa0*/  IADD3.X R3, RZ, R18, RZ, P0, !PT ;  /* 0x00000012ff037210 */ /* 0x000fe400007fe4ff */
[----:B------:R-:W-:Y:S01]  /*9ab0*/  ISETP.LT.OR P0, PT, R8, 0x51, P2 ;  /* 0x000000510800780c */ /* 0x000fe20001701670 */
[----:B------:R-:W-:-:S12]  /*9ac0*/  IMAD R23, R4, UR5, R23 ;  /* 0x0000000504177c24 */ /* 0x000fd8000f8e0217 */
[----:B------:R-:W-:Y:S01]  /*9ad0*/  @!PT LDS RZ, [RZ] ;  /* 0x00000000fffff984 */ /* 0x000fe20000000800 */
[----:B------:R-:W-:Y:S01]  /*9ae0*/  @!PT LDS RZ, [RZ] ;  /* 0x00000000fffff984 */ /* 0x000fe20000000800 */
[----:B------:R-:W-:Y:S01]  /*9af0*/  @!PT LDS RZ, [RZ] ;  /* 0x00000000fffff984 */ /* 0x000fe20000000800 */
[----:B------:R-:W-:Y:S01]  /*9b00*/  LDGSTS.E.BYPASS.LTC128B.128 [R7+0x2c00], desc[UR36][R2.64], !P0 ;  /* 0x02c0000002077fae */ /* 0x000fe2000c101d64 */
[----:B------:R-:W-:-:S13]  /*9b10*/  ISETP.LT.OR P0, PT, R8, 0x51, P1 ;  /* 0x000000510800780c */ /* 0x000fda0000f01670 */
[----:B------:R0:W-:Y:S01]  /*9b20*/  LDGSTS.E.BYPASS.LTC128B.128 [R7+0x5c00], desc[UR36][R2.64+0x80], !P0 ;  /* 0x05c0008002077fae */ /* 0x0001e2000c101d64 */
[----:B------:R-:W-:Y:S01]  /*9b30*/  PLOP3.LUT P0, PT, PT, PT, PT, 0x80, 0x0 ;  /* 0x000000000000781c */ /* 0x000fe20003f0f070 */
[----:B------:R-:W-:Y:S01]  /*9b40*/  NOP ;  /* 0x0000000000007918 */ /* 0x000fe20000000000 */
[----:B0-----:R-:W-:Y:S01]  /*9b50*/  IMAD.WIDE.U32 R2, R4, UR4, RZ ;  /* 0x0000000404027c25 */ /* 0x001fe2000f8e00ff */
[----:B------:R-:W-:-:S03]  /*9b60*/  ULDC.64 UR4, c[0x0][0x338] ;  /* 0x0000ce0000047ab9 */ /* 0x000fc60000000a00 */
[----:B------:R-:W-:Y:S02]  /*9b70*/  IMAD.IADD R3, R3, 0x1, R23 ;  /* 0x0000000103037824 */ /* 0x000fe400078e0217 */
[----:B------:R-:W-:Y:S02]  /*9b80*/  IMAD R5, R24, UR4, RZ ;  /* 0x0000000418057c24 */ /* 0x000fe4000f8e02ff */
[----:B------:R-:W-:-:S04]  /*9b90*/  IMAD.WIDE.U32 R2, R0, UR4, R2 ;  /* 0x0000000400027c25 */ /* 0x000fc8000f8e0002 */
[----:B------:R-:W-:-:S04]  /*9ba0*/  IMAD R5, R0, UR5, R5 ;  /* 0x0000000500057c24 */ /* 0x000fc8000f8e0205 */
[----:B------:R-:W-:-:S07]  /*9bb0*/  IMAD.IADD R5, R3, 0x1, R5 ;  /* 0x0000000103057824 */ /* 0x000fce00078e0205 */
.L_x_66:
        /* <DEDUP_REMOVED lines=10> */
.L_x_67:
[----:B------:R-:W-:Y:S01]  /*9c60*/  ULDC.64 UR4, c[0x0][0x330] ;  /* 0x0000cc0000047ab9 */ /* 0x000fe20000000a00 */
[----:B------:R-:W-:Y:S01]  /*9c70*/  IMAD.MOV.U32 R3, RZ, RZ, R5 ;  /* 0x000000ffff037224 */ /* 0x000fe200078e0005 */
[----:B------:R0:W-:Y:S01]  /*9c80*/  SYNCS.ARRIVE.TRANS64.A1T0 RZ, [R6+URZ+0x2a850], RZ ;  /* 0x02a850ff06ff79a7 */ /* 0x0001e2000810003f */
[----:B------:R-:W-:Y:S01]  /*9c90*/  IMAD R0, R29, UR4, RZ ;  /* 0x000000041d007c24 */ /* 0x000fe2000f8e02ff */
[----:B------:R-:W-:Y:S01]  /*9ca0*/  MOV R28, R20 ;  /* 0x00000014001c7202 */ /* 0x000fe20000000f00 */
[----:B------:R-:W-:-:S04]  /*9cb0*/  IMAD.WIDE.U32 R2, R19, UR4, R2 ;  /* 0x0000000413027c25 */ /* 0x000fc8000f8e0002 */
[----:B------:R-:W-:Y:S01]  /*9cc0*/  IMAD R5, R19, UR5, R0 ;  /* 0x0000000513057c24 */ /* 0x000fe2000f8e0200 */
[----:B------:R-:W-:Y:S01]  /*9cd0*/  ULDC.64 UR4, c[0x0][0x318] ;  /* 0x0000c60000047ab9 */ /* 0x000fe20000000a00 */
[----:B0-----:R-:W-:Y:S01]  /*9ce0*/  VIADD R6, R20, 0xffffffff ;  /* 0xffffffff14067836 */ /* 0x001fe20000000000 */
[----:B------:R-:W-:Y:S01]  /*9cf0*/  LEA R17, P0, R2, UR4, 0x1 ;  /* 0x0000000402117c11 */ /* 0x000fe2000f8008ff */
[----:B------:R-:W-:Y:S01]  /*9d00*/  IMAD.MOV.U32 R21, RZ, RZ, R25 ;  /* 0x000000ffff157224 */ /* 0x000fe200078e0019 */
[----:B------:R-:W-:Y:S01]  /*9d10*/  IADD3 R3, R5, R3, RZ ;  /* 0x0000000305037210 */ /* 0x000fe20007ffe0ff */
[----:B------:R-:W-:-:S03]  /*9d20*/  IMAD.MOV.U32 R7, RZ, RZ, R22 ;  /* 0x000000ffff077224 */ /* 0x000fc600078e0016 */
[----:B------:R-:W-:Y:S02]  /*9d30*/  LEA.HI.X R18, R2, UR5, R3, 0x1, P0 ;  /* 0x0000000502127c11 */ /* 0x000fe400080f0c03 */
[----:B------:R-:W-:-:S13]  /*9d40*/  ISETP.GT.AND P0, PT, R20, RZ, PT ;  /* 0x000000ff1400720c */ /* 0x000fda0003f04270 */
[----:B------:R-:W-:Y:S05]  /*9d50*/  @P0 BRA `(.L_x_68) ;  /* 0xfffffff000600947 */ /* 0x000fea000383ffff */
[----:B------:R-:W-:Y:S05]  /*9d60*/  BSYNC B0 ;  /* 0x0000000000007941 */ /* 0x000fea0003800000 */
.L_x_55:
[----:B------:R-:W-:-:S13]  /*9d70*/  LOP3.LUT P0, RZ, R16, 0x20, RZ, 0xc0, !PT ;  /* 0x0000002010ff7812 */ /* 0x000fda000780c0ff */
[----:B------:R-:W-:Y:S05]  /*9d80*/  @!P0 BRA `(.L_x_69) ;  /* 0x0000000000048947 */ /* 0x000fea0003800000 */
[----:B------:R-:W-:Y:S01]  /*9d90*/  BPT.TRAP 0x1 ;  /* 0x000000040000795c */ /* 0x000fe20000300000 */
.L_x_69:
[----:B------:R-:W-:Y:S01]  /*9da0*/  LEA R4, R22, UR39, 0x3 ;  /* 0x0000002716047c11 */ /* 0x000fe2000f8e18ff */
[----:B------:R-:W-:Y:S01]  /*9db0*/  IMAD.MOV.U32 R5, RZ, RZ, -0x60 ;  /* 0xffffffa0ff057424 */ /* 0x000fe200078e00ff */
[----:B0-----:R-:W-:Y:S01]  /*9dc0*/  SHF.L.U32 R3, R25, 0x1f, RZ ;  /* 0x0000001f19037819 */ /* 0x001fe200000006ff */
[----:B------:R-:W-:Y:S02]  /*9dd0*/  BSSY B0, `(.L_x_70) ;  /* 0x0000004000007945 */ /* 0x000fe40003800000 */
[----:B------:R-:W-:Y:S01]  /*9de0*/  IMAD R5, R20, R5, UR38 ;  /* 0x0000002614057e24 */ /* 0x000fe2000f8e0205 */
[----:B------:R-:W0:Y:S02]  /*9df0*/  SYNCS.PHASECHK.TRANS64.TRYWAIT P0, [R4+URZ+0x2a860], R3 ;  /* 0x02a86003040075a7 */ /* 0x000e24000800017f */
[----:B0-----:R-:W-:Y:S05]  /*9e00*/  @!P0 BRA `(.L_x_71) ;  /* 0x0000002c00508947 */ /* 0x001fea0003800000 */
.L_x_156:
[----:B------:R-:W-:Y:S05]  /*9e10*/  BSYNC B0 ;  /* 0x0000000000007941 */ /* 0x000fea0003800000 */
.L_x_70:
[----:B------:R-:W-:Y:S01]  /*9e20*/  UMOV UR4, 0xffffffff ;  /* 0xffffffff00047882 */ /* 0x000fe20000000000 */
[----:B------:R-:W-:Y:S01]  /*9e30*/  LOP3.LUT P2, RZ, R16, 0x2, RZ, 0xc0, !PT ;  /* 0x0000000210ff7812 */ /* 0x000fe2000784c0ff */
[----:B------:R-:W-:Y:S01]  /*9e40*/  IMAD R7, R22, 0x3000, R27 ;  /* 0x0000300016077824 */ /* 0x000fe200078e021b */
[----:B------:R-:W-:Y:S01]  /*9e50*/  LOP3.LUT P1, RZ, R16, 0x1, RZ, 0xc0, !PT ;  /* 0x0000000110ff7812 */ /* 0x000fe2000782c0ff */
[----:B------:R-:W-:Y:S01]  /*9e60*/  IMAD.IADD R5, R5, 0x1, -R34 ;  /* 0x0000000105057824 */ /* 0x000fe200078e0a22 */
[----:B------:R-:W-:Y:S11]  /*9e70*/  BRA.DIV UR4, `(.L_x_72) ;  /* 0x0000002e04487947 */ /* 0x000ff6000b800000 */
[----:B------:R-:W1:Y:S01]  /*9e80*/  SHFL.IDX PT, R14, R17, RZ, 0x181f ;  /* 0x00181fff110e7589 */ /* 0x000e6200000e0000 */
[----:B------:R-:W-:-:S03]  /*9e90*/  IMAD.SHL.U32 R6, R37, 0x2, RZ ;  /* 0x0000000225067824 */ /* 0x000fc600078e00ff */
[----:B------:R-:W0:Y:S02]  /*9ea0*/  SHFL.IDX PT, R0, R18, RZ, 0x181f ;  /* 0x00181fff12007589 */ /* 0x000e2400000e0000 */
[----:B-1----:R-:W-:Y:S02]  /*9eb0*/  IADD3 R2, P0, R14, R6, RZ ;  /* 0x000000060e027210 */ /* 0x002fe40007f1e0ff */
[----:B------:R-:W1:Y:S02]  /*9ec0*/  SHFL.IDX PT, R14, R17, 0x1, 0x181f ;  /* 0x00381f00110e7f89 */ /* 0x000e6400000e0000 */
[----:B0-----:R-:W-:Y:S02]  /*9ed0*/  IADD3.X R3, RZ, R0, RZ, P0, !PT ;  /* 0x00000000ff037210 */ /* 0x001fe400007fe4ff */
[----:B------:R-:W-:Y:S02]  /*9ee0*/  ISETP.LT.OR P0, PT, R5, 0x1, P2 ;  /* 0x000000010500780c */ /* 0x000fe40001701670 */
[----:B------:R-:W-:-:S02]  /*9ef0*/  LEA R0, R7, UR39, 0x1 ;  /* 0x0000002707007c11 */ /* 0x000fc4000f8e08ff */
[----:B------:R-:W0:Y:S09]  /*9f00*/  SHFL.IDX PT, R7, R18, 0x1, 0x181f ;  /* 0x00381f0012077f89 */ /* 0x000e3200000e0000 */
[----:B------:R-:W-:Y:S01]  /*9f10*/  LDGSTS.E.BYPASS.LTC128B.128 [R0+0x400], desc[UR36][R2.64], !P0 ;  /* 0x0040000002007fae */ /* 0x000fe2000c101d64 */
[----:B------:R-:W-:-:S13]  /*9f20*/  ISETP.LT.OR P0, PT, R5, 0x1, P1 ;  /* 0x000000010500780c */ /* 0x000fda0000f01670 */
[----:B------:R1:W-:Y:S02]  /*9f30*/  LDGSTS.E.BYPASS.LTC128B.128 [R0+0x3400], desc[UR36][R2.64+0x80], !P0 ;  /* 0x0340008002007fae */ /* 0x0003e4000c101d64 */
[----:B-1----:R-:W-:Y:S02]  /*9f40*/  IADD3 R2, P0, R14, R6, RZ ;  /* 0x000000060e027210 */ /* 0x002fe40007f1e0ff */
[----:B------:R-:W1:Y:S03]  /*9f50*/  SHFL.IDX PT, R14, R17, 0x2, 0x181f ;  /* 0x00581f00110e7f89 */ /* 0x000e6600000e0000 */
[----:B0-----:R-:W-:Y:S01]  /*9f60*/  IMAD.X R3, RZ, RZ, R7, P0 ;  /* 0x000000ffff037224 */ /* 0x001fe200000e0607 */
[----:B------:R-:W-:Y:S01]  /*9f70*/  ISETP.LT.OR P0, PT, R5, 0x11, P2 ;  /* 0x000000110500780c */ /* 0x000fe20001701670 */
[----:B------:R-:W0:-:S12]  /*9f80*/  SHFL.IDX PT, R7, R18, 0x2, 0x181f ;  /* 0x00581f0012077f89 */ /* 0x000e1800000e0000 */
        /* <DEDUP_REMOVED lines=20> */
[----:B------:R1:W2:Y:S02]  /*a0d0*/  SHFL.IDX PT, R14, R17, 0x5, 0x181f ;  /* 0x00b81f00110e7f89 */ /* 0x0002a400000e0000 */
[----:B0-----:R-:W-:Y:S02]  /*a0e0*/  IADD3.X R3, RZ, R7, RZ, P0, !PT ;  /* 0x00000007ff037210 */ /* 0x001fe400007fe4ff */
[----:B------:R-:W-:Y:S01]  /*a0f0*/  ISETP.LT.OR P0, PT, R5, 0x41, P2 ;  /* 0x000000410500780c */ /* 0x000fe20001701670 */
[----:B------:R1:W3:-:S12]  /*a100*/  SHFL.IDX PT, R7, R18, 0x5, 0x181f ;  /* 0x00b81f0012077f89 */ /* 0x0002d800000e0000 */
[----:B------:R1:W-:Y:S01]  /*a110*/  LDGSTS.E.BYPASS.LTC128B.128 [R0+0x2400], desc[UR36][R2.64], !P0 ;  /* 0x0240000002007fae */ /* 0x0003e2000c101d64 */
[----:B------:R-:W-:-:S13]  /*a120*/  ISETP.LT.OR P0, PT, R5, 0x41, P1 ;  /* 0x000000410500780c */ /* 0x000fda0000f01670 */
[----:B--23--:R1:W-:Y:S02]  /*a130*/  LDGSTS.E.BYPASS.LTC128B.128 [R0+0x5400], desc[UR36][R2.64+0x80], !P0 ;  /* 0x0540008002007fae */ /* 0x00c3e4000c101d64 */
.L_x_170:
[----:B01----:R-:W-:-:S05]  /*a140*/  IADD3 R2, P0, R14, R6, RZ ;  /* 0x000000060e027210 */ /* 0x003fca0007f1e0ff */
[----:B------:R-:W-:Y:S01]  /*a150*/  IMAD.X R3, RZ, RZ, R7, P0 ;  /* 0x000000ffff037224 */ /* 0x000fe200000e0607 */
[----:B------:R-:W-:-:S13]  /*a160*/  ISETP.LT.OR P0, PT, R5, 0x51, P2 ;  /* 0x000000510500780c */ /* 0x000fda0001701670 */
[----:B------:R-:W-:Y:S01]  /*a170*/  @!PT LDS RZ, [RZ] ;  /* 0x00000000fffff984 */ /* 0x000fe20000000800 */
[----:B------:R-:W-:Y:S01]  /*a180*/  @!PT LDS RZ, [RZ] ;  /* 0x00000000fffff984 */ /* 0x000fe20000000800 */
[----:B------:R-:W-:Y:S01]  /*a190*/  @!PT LDS RZ, [RZ] ;  /* 0x00000000fffff984 */ /* 0x000fe20000000800 */
[----:B------:R0:W-:Y:S01]  /*a1a0*/  LDGSTS.E.BYPASS.LTC128B.128 [R0+0x2c00], desc[UR36][R2.64], !P0 ;  /* 0x02c0000002007fae */ /* 0x0001e2000c101d64 */
[----:B------:R-:W-:-:S13]  /*a1b0*/  ISETP.LT.OR P0, PT, R5, 0x51, P1 ;  /* 0x000000510500780c */ /* 0x000fda0000f01670 */
[----:B------:R0:W-:Y:S01]  /*a1c0*/  LDGSTS.E.BYPASS.LTC128B.128 [R0+0x5c00], desc[UR36][R2.64+0x80], !P0 ;  /* 0x05c0008002007fae */ /* 0x0001e2000c101d64 */
[----:B------:R-:W-:Y:S01]  /*a1d0*/  PLOP3.LUT P0, PT, PT, PT, PT, 0x80, 0x0 ;  /* 0x000000000000781c */ /* 0x000fe20003f0f070 */
[----:B------:R-:W-:-:S12]  /*a1e0*/  NOP ;  /* 0x0000000000007918 */ /* 0x000fd80000000000 */
.L_x_73:
        /* <DEDUP_REMOVED lines=10> */
.L_x_74:
[----:B0-----:R-:W2:Y:S01]  /*a290*/  LDL.LU R2, [R1] ;  /* 0x0000000001027983 */ /* 0x001ea20000300800 */
[----:B------:R-:W-:Y:S01]  /*a2a0*/  VIADD R22, R22, 0x1 ;  /* 0x0000000116167836 */ /* 0x000fe20000000000 */
[----:B------:R-:W-:Y:S01]  /*a2b0*/  ULDC UR4, c[0x0][0xc34] ;  /* 0x00030d0000047ab9 */ /* 0x000fe20000000800 */
[----:B------:R-:W-:Y:S01]  /*a2c0*/  VIADD R36, R36, UR44 ;  /* 0x0000002c24247c36 */ /* 0x000fe20008000000 */
[----:B------:R0:W-:Y:S02]  /*a2d0*/  SYNCS.ARRIVE.TRANS64.A1T0 RZ, [R4+URZ+0x2a850], RZ ;  /* 0x02a850ff04ff79a7 */ /* 0x0001e4000810003f */
[----:B------:R-:W-:-:S04]  /*a2e0*/  ISETP.NE.AND P0, PT, R22, 0x2, PT ;  /* 0x000000021600780c */ /* 0x000fc80003f05270 */
[----:B------:R-:W-:Y:S02]  /*a2f0*/  SEL R22, R22, RZ, P0 ;  /* 0x000000ff16167207 */ /* 0x000fe40000000000 */
[----:B------:R-:W-:Y:S02]  /*a300*/  SEL R0, RZ, 0x1, P0 ;  /* 0x00000001ff007807 */ /* 0x000fe40000000000 */
[----:B------:R-:W-:Y:S02]  /*a310*/  ISETP.GE.AND P0, PT, R36, UR4, PT ;  /* 0x0000000424007c0c */ /* 0x000fe4000bf06270 */
[----:B------:R-:W-:Y:S02]  /*a320*/  LOP3.LUT R25, R25, R0, RZ, 0x3c, !PT ;  /* 0x0000000019197212 */ /* 0x000fe400078e3cff */
[----:B--2---:R-:W-:-:S05]  /*a330*/  IADD3 R2, R2, 0x1, RZ ;  /* 0x0000000102027810 */ /* 0x004fca0007ffe0ff */
[----:B------:R0:W-:Y:S04]  /*a340*/  STL [R1], R2 ;  /* 0x0000000201007387 */ /* 0x0001e80000100800 */
[----:B------:R-:W-:Y:S05]  /*a350*/  @!P0 BRA `(.L_x_75) ;  /* 0xffffffd0002c8947 */ /* 0x000fea000383ffff */
[----:B------:R-:W-:-:S07]  /*a360*/  LOP3.LUT R0, R2, 0x1, RZ, 0xc, !PT ;  /* 0x0000000102007812 */ /* 0x000fce00078e0cff */
.L_x_40:
[----:B------:R-:W1:Y:S01]  /*a370*/  S2R R3, SR_CgaCtaId ;  /* 0x0000000000037919 */ /* 0x000e620000008800 */
[----:B0-----:R-:W-:Y:S01]  /*a380*/  MOV R2, 0x400 ;  /* 0x0000040000027802 */ /* 0x001fe20000000f00 */
[----:B------:R-:W-:Y:S01]  /*a390*/  BSSY B0, `(.L_x_76) ;  /* 0x0000005000007945 */ /* 0x000fe20003800000 */
[----:B------:R-:W-:Y:S02]  /*a3a0*/  SHF.L.U32 R0, R0, 0x1f, RZ ;  /* 0x0000001f00007819 */ /* 0x000fe400000006ff */
[----:B-1----:R-:W-:-:S04]  /*a3b0*/  LEA R5, R3, R2, 0x18 ;  /* 0x0000000203057211 */ /* 0x002fc800078ec0ff */
[----:B------:R-:W0:Y:S02]  /*a3c0*/  SYNCS.PHASECHK.TRANS64.TRYWAIT P0, [R5+URZ+0x2a820], R0 ;  /* 0x02a82000050075a7 */ /* 0x000e24000800017f */
[----:B0-----:R-:W-:Y:S05]  /*a3d0*/  @!P0 BRA `(.L_x_77) ;  /* 0x0000002c00f88947 */ /* 0x001fea0003800000 */
.L_x_171:
[----:B------:R-:W-:Y:S05]  /*a3e0*/  BSYNC B0 ;  /* 0x0000000000007941 */ /* 0x000fea0003800000 */
.L_x_76:
[----:B------:R-:W-:-:S03]  /*a3f0*/  UMOV UR4, 0xffffffff ;  /* 0xffffffff00047882 */ /* 0x000fc60000000000 */
[----:B------:R-:W-:Y:S05]  /*a400*/  BRA.DIV UR4, `(.L_x_78) ;  /* 0x0000003204007947 */ /* 0x000fea000b800000 */
[----:B0-----:R-:W0:Y:S02]  /*a410*/  S2R R0, SR_TID.X ;  /* 0x0000000000007919 */ /* 0x001e240000002100 */
[----:B0-----:R-:W-:-:S04]  /*a420*/  SHF.R.U32.HI R0, RZ, 0x5, R0 ;  /* 0x00000005ff007819 */ /* 0x001fc80000011600 */
[----:B------:R-:W-:-:S05]  /*a430*/  LOP3.LUT R0, R0, 0x3, RZ, 0xc0, !PT ;  /* 0x0000000300007812 */ /* 0x000fca00078ec0ff */
[----:B------:R0:W1:Y:S02]  /*a440*/  SHFL.IDX PT, R14, R0, RZ, 0x1f ;  /* 0x00001fff000e7589 */ /* 0x00006400000e0000 */
.L_x_174:
[----:B-1----:R-:W-:Y:S01]  /*a450*/  ISETP.NE.AND P0, PT, R14, RZ, PT ;  /* 0x000000ff0e00720c */ /* 0x002fe20003f05270 */
[----:B------:R-:W-:-:S12]  /*a460*/  BSSY B0, `(.L_x_79) ;  /* 0x0000026000007945 */ /* 0x000fd80003800000 */
[----:B------:R-:W-:Y:S05]  /*a470*/  @P0 BRA `(.L_x_80) ;  /* 0x0000000000900947 */ /* 0x000fea0003800000 */
[----:B------:R-:W-:-:S03]  /*a480*/  UMOV UR4, 0xffffffff ;  /* 0xffffffff00047882 */ /* 0x000fc60000000000 */
[----:B------:R-:W-:Y:S05]  /*a490*/  BRA.DIV UR4, `(.L_x_81) ;  /* 0x0000003204107947 */ /* 0x000fea000b800000 */
[----:B------:R-:W-:-:S13]  /*a4a0*/  ELECT P6, URZ, PT ;  /* 0x00000000003f782f */ /* 0x000fda00038c0000 */
.L_x_177:
[----:B------:R-:W-:Y:S05]  /*a4b0*/  @!P6 BRA `(.L_x_80) ;  /* 0x000000000080e947 */ /* 0x000fea0003800000 */
[----:B0-----:R-:W2:Y:S02]  /*a4c0*/  LDL R0, [R1+0x4] ;  /* 0x0000040001007983 */ /* 0x001ea40000100800 */
[----:B--2---:R-:W-:-:S13]  /*a4d0*/  R2UR UR4, R0 ;  /* 0x00000000000472ca */ /* 0x004fda00000e0000 */
[----:B------:R-:W-:-:S06]  /*a4e0*/  ULOP3.LUT UR4, UR4, 0x2, URZ, 0xfc, !UPT ;  /* 0x0000000204047892 */ /* 0x000fcc000f8efc3f */
[----:B------:R-:W-:-:S05]  /*a4f0*/  IMAD.U32 R0, RZ, RZ, UR4 ;  /* 0x00000004ff007e24 */ /* 0x000fca000f8e00ff */
[----:B------:R-:W-:-:S13]  /*a500*/  ISETP.NE.AND P0, PT, R0, 0x3, PT ;  /* 0x000000030000780c */ /* 0x000fda0003f05270 */
[----:B------:R-:W-:Y:S05]  /*a510*/  @!P0 BRA `(.L_x_82) ;  /* 0x0000000000048947 */ /* 0x000fea0003800000 */
[----:B------:R-:W-:Y:S01]  /*a520*/  BPT.TRAP 0x1 ;  /* 0x000000040000795c */ /* 0x000fe20000300000 */
.L_x_82:
[C---:B------:R-:W-:Y:S01]  /*a530*/  IMAD R3, R22.reuse, 0x8, R5 ;  /* 0x0000000816037824 */ /* 0x040fe200078e0205 */
[----:B------:R-:W-:Y:S01]  /*a540*/  SHF.L.U32 R2, R25, 0x1f, RZ ;  /* 0x0000001f19027819 */ /* 0x000fe200000006ff */
[----:B------:R-:W-:-:S03]  /*a550*/  VIADD R22, R22, 0x1 ;  /* 0x0000000116167836 */ /* 0x000fc60000000000 */
[----:B------:R-:W0:Y:S02]  /*a560*/  SYNCS.PHASECHK.TRANS64.TRYWAIT P1, [R3+URZ+0x2a840], R2 ;  /* 0x02a84002030075a7 */ /* 0x000e24000802017f */
[----:B------:R-:W-:-:S04]  /*a570*/  ISETP.NE.AND P2, PT, R22, 0x2, PT ;  /* 0x000000021600780c */ /* 0x000fc80003f45270 */
[----:B------:R-:W-:Y:S01]  /*a580*/  SEL R0, RZ, 0x1, P2 ;  /* 0x00000001ff007807 */ /* 0x000fe20001000000 */
[----:B0-----:R-:W-:Y:S08]  /*a590*/  @!P1 BRA `(.L_x_83) ;  /* 0x0000002c00f09947 */ /* 0x001ff00003800000 */
.L_x_178:
[----:B------:R-:W-:Y:S02]  /*a5a0*/  SEL R22, R22, RZ, P2 ;  /* 0x000000ff16167207 */ /* 0x000fe40001000000 */
[----:B------:R-:W-:Y:S01]  /*a5b0*/  LOP3.LUT R0, R25, R0, RZ, 0x3c, !PT ;  /* 0x0000000019007212 */ /* 0x000fe200078e3cff */
[----:B------:R-:W-:Y:S06]  /*a5c0*/  @!P0 BRA `(.L_x_84) ;  /* 0x0000000000048947 */ /* 0x000fec0003800000 */
[----:B------:R-:W-:Y:S01]  /*a5d0*/  BPT.TRAP 0x1 ;  /* 0x000000040000795c */ /* 0x000fe20000300000 */
.L_x_84:
[----:B------:R-:W-:Y:S02]  /*a5e0*/  LEA R5, R22, R5, 0x3 ;  /* 0x0000000516057211 */ /* 0x000fe400078e18ff */
[----:B------:R-:W-:-:S04]  /*a5f0*/  SHF.L.U32 R0, R0, 0x1f, RZ ;  /* 0x0000001f00007819 */ /* 0x000fc800000006ff */
[----:B------:R-:W1:Y:S02]  /*a600*/  SYNCS.PHASECHK.TRANS64.TRYWAIT P1, [R5+URZ+0x2a840], R0 ;  /* 0x02a84000050075a7 */ /* 0x000e64000802017f */
[----:B-1----:R-:W-:Y:S05]  /*a610*/  @!P1 BRA `(.L_x_85) ;  /* 0x0000002c00e49947 */ /* 0x002fea0003800000 */
.L_x_179:
[----:B------:R-:W-:Y:S05]  /*a620*/  @!P0 BRA `(.L_x_86) ;  /* 0x0000000000048947 */ /* 0x000fea0003800000 */
[----:B------:R-:W-:Y:S01]  /*a630*/  BPT.TRAP 0x1 ;  /* 0x000000040000795c */ /* 0x000fe20000300000 */
.L_x_86:
[----:B------:R-:W2:Y:S02]  /*a640*/  SYNCS.PHASECHK.TRANS64.TRYWAIT P1, [R3+URZ+0x2a860], R2 ;  /* 0x02a86002030075a7 */ /* 0x000ea4000802017f */
[----:B--2---:R-:W-:Y:S05]  /*a650*/  @!P1 BRA `(.L_x_87) ;  /* 0x0000002c00e89947 */ /* 0x004fea0003800000 */
.L_x_180:
[----:B------:R-:W-:Y:S05]  /*a660*/  @!P0 BRA `(.L_x_88) ;  /* 0x0000000000048947 */ /* 0x000fea0003800000 */
[----:B------:R-:W-:Y:S01]  /*a670*/  BPT.TRAP 0x1 ;  /* 0x000000040000795c */ /* 0x000fe20000300000 */
.L_x_88:
[----:B---3--:R3:W4:Y:S02]  /*a680*/  SYNCS.PHASECHK.TRANS64.TRYWAIT P0, [R5+URZ+0x2a860], R0 ;  /* 0x02a86000050075a7 */ /* 0x008724000800017f */
[----:B----4-:R-:W-:Y:S05]  /*a690*/  @!P0 NANOSLEEP.SYNCS 0x989680 ;  /* 0x009896800000895d */ /* 0x010fea0003900000 */
[----:B------:R-:W4:Y:S02]  /*a6a0*/  @!P0 SYNCS.PHASECHK.TRANS64 P0, [R5+URZ+0x2a860], R0 ;  /* 0x02a86000050085a7 */ /* 0x000f24000800007f */
[----:B----4-:R-:W-:Y:S05]  /*a6b0*/  @!P0 BRA `(.L_x_88) ;  /* 0xfffffffc00f08947 */ /* 0x010fea000383ffff */
.L_x_80:
[----:B------:R-:W-:Y:S05]  /*a6c0*/  BSYNC B0 ;  /* 0x0000000000007941 */ /* 0x000fea0003800000 */
.L_x_79:
[----:B------:R-:W-:Y:S05]  /*a6d0*/  EXIT ;  /* 0x000000000000794d */ /* 0x000fea0003800000 */
.L_x_8:
[----:B0-----:R-:W-:-:S04]  /*a6e0*/  IMAD.U32 R3, RZ, RZ, UR41 ;  /* 0x00000029ff037e24 */ /* 0x001fc8000f8e00ff */
[----:B------:R0:W1:Y:S03]  /*a6f0*/  SYNCS.PHASECHK.TRANS64.TRYWAIT P1, [R3+URZ+0x2a800], R0 ;  /* 0x02a80000030075a7 */ /* 0x000066000802017f */
[----:B-1----:R-:W-:Y:S05]  /*a700*/  @!P1 NANOSLEEP.SYNCS 0x989680 ;  /* 0x009896800000995d */ /* 0x002fea0003900000 */
[----:B------:R-:W1:Y:S02]  /*a710*/  @!P1 SYNCS.PHASECHK.TRANS64 P1, [R3+URZ+0x2a800], R0 ;  /* 0x02a80000030095a7 */ /* 0x000e64000802007f */
[----:B-1----:R-:W-:Y:S05]  /*a720*/  @!P1 BRA `(.L_x_8) ;  /* 0xfffffffc00ec9947 */ /* 0x002fea000383ffff */
[----:B------:R-:W-:Y:S05]  /*a730*/  BRA `(.L_x_89) ;  /* 0xffffff6800747947 */ /* 0x000fea000383ffff */
.L_x_12:
[----:B-1----:R1:W2:Y:S02]  /*a740*/  SYNCS.PHASECHK.TRANS64.TRYWAIT P1, [R4+URZ+0x2a830], R3 ;  /* 0x02a83003040075a7 */ /* 0x0022a4000802017f */
[----:B--2---:R-:W-:Y:S05]  /*a750*/  @!P1 NANOSLEEP.SYNCS 0x989680 ;  /* 0x009896800000995d */ /* 0x004fea0003900000 */
[----:B------:R-:W2:Y:S02]  /*a760*/  @!P1 SYNCS.PHASECHK.TRANS64 P1, [R4+URZ+0x2a830], R3 ;  /* 0x02a83003040095a7 */ /* 0x000ea4000802007f */
[----:B--2---:R-:W-:Y:S05]  /*a770*/  @!P1 BRA `(.L_x_12) ;  /* 0xfffffffc00f09947 */ /* 0x004fea000383ffff */
[----:B------:R-:W-:Y:S05]  /*a780*/  BRA `(.L_x_11) ;  /* 0xffffff6800947947 */ /* 0x000fea000383ffff */
.L_x_18:
[----:B-1----:R-:W-:-:S04]  /*a790*/  IMAD.U32 R3, RZ, RZ, UR7 ;  /* 0x00000007ff037e24 */ /* 0x002fc8000f8e00ff */
[----:B------:R1:W2:Y:S03]  /*a7a0*/  SYNCS.PHASECHK.TRANS64.TRYWAIT P1, [R3+URZ+0x2a830], R0 ;  /* 0x02a83000030075a7 */ /* 0x0002a6000802017f */
[----:B--2---:R-:W-:Y:S05]  /*a7b0*/  @!P1 NANOSLEEP.SYNCS 0x989680 ;  /* 0x009896800000995d */ /* 0x004fea0003900000 */
[----:B------:R-:W2:Y:S02]  /*a7c0*/  @!P1 SYNCS.PHASECHK.TRANS64 P1, [R3+URZ+0x2a830], R0 ;  /* 0x02a83000030095a7 */ /* 0x000ea4000802007f */
[----:B--2---:R-:W-:Y:S05]  /*a7d0*/  @!P1 BRA `(.L_x_18) ;  /* 0xfffffffc00ec9947 */ /* 0x004fea000383ffff */
[----:B------:R-:W-:Y:S05]  /*a7e0*/  BRA `(.L_x_17) ;  /* 0xffffff8800bc7947 */ /* 0x000fea000383ffff */
.L_x_22:
[----:B-1----:R-:W-:-:S04]  /*a7f0*/  IMAD.U32 R3, RZ, RZ, UR10 ;  /* 0x0000000aff037e24 */ /* 0x002fc8000f8e00ff */
[----:B------:R1:W2:Y:S03]  /*a800*/  SYNCS.PHASECHK.TRANS64.TRYWAIT P1, [R3+URZ+0x2a850], R0 ;  /* 0x02a85000030075a7 */ /* 0x0002a6000802017f */
[----:B--2---:R-:W-:Y:S05]  /*a810*/  @!P1 NANOSLEEP.SYNCS 0x989680 ;  /* 0x009896800000995d */ /* 0x004fea0003900000 */
[----:B------:R-:W2:Y:S02]  /*a820*/  @!P1 SYNCS.PHASECHK.TRANS64 P1, [R3+URZ+0x2a850], R0 ;  /* 0x02a85000030095a7 */ /* 0x000ea4000802007f */
[----:B--2---:R-:W-:Y:S05]  /*a830*/  @!P1 BRA `(.L_x_22) ;  /* 0xfffffffc00ec9947 */ /* 0x004fea000383ffff */
[----:B------:R-:W-:Y:S05]  /*a840*/  BRA `(.L_x_21) ;  /* 0xffffff9000f47947 */ /* 0x000fea000383ffff */
.L_x_29:
[----:B-1----:R-:W-:-:S04]  /*a850*/  MOV R7, UR10 ;  /* 0x0000000a00077c02 */ /* 0x002fc80008000f00 */
[----:B------:R1:W2:Y:S03]  /*a860*/  SYNCS.PHASECHK.TRANS64.TRYWAIT P1, [R7+URZ+0x2a850], R6 ;  /* 0x02a85006070075a7 */ /* 0x0002a6000802017f */
[----:B--2---:R-:W-:Y:S05]  /*a870*/  @!P1 NANOSLEEP.SYNCS 0x989680 ;  /* 0x009896800000995d */ /* 0x004fea0003900000 */
[----:B------:R-:W2:Y:S02]  /*a880*/  @!P1 SYNCS.PHASECHK.TRANS64 P1, [R7+URZ+0x2a850], R6 ;  /* 0x02a85006070095a7 */ /* 0x000ea4000802007f */
[----:B--2---:R-:W-:Y:S05]  /*a890*/  @!P1 BRA `(.L_x_29) ;  /* 0xfffffffc00ec9947 */ /* 0x004fea000383ffff */
[----:B------:R-:W-:Y:S05]  /*a8a0*/  BRA `(.L_x_28) ;  /* 0xffffffa800907947 */ /* 0x000fea000383ffff */
.L_x_44:
[----:B------:R-:W0:Y:S01]  /*a8b0*/  S2R R17, SR_TID.X ;  /* 0x0000000000117919 */ /* 0x000e220000002100 */
[----:B------:R-:W-:Y:S01]  /*a8c0*/  BSSY B0, `(.L_x_90) ;  /* 0x000000a000007945 */ /* 0x000fe20003800000 */
[----:B------:R-:W-:Y:S01]  /*a8d0*/  IMAD.MOV.U32 R12, RZ, RZ, RZ ;  /* 0x000000ffff0c7224 */ /* 0x000fe200078e00ff */
[----:B------:R-:W-:Y:S01]  /*a8e0*/  MOV R15, 0xffffffff ;  /* 0xffffffff000f7802 */ /* 0x000fe20000000f00 */
[----:B------:R-:W-:Y:S01]  /*a8f0*/  IMAD.MOV.U32 R11, RZ, RZ, 0x1f ;  /* 0x0000001fff0b7424 */ /* 0x000fe200078e00ff */
[----:B0-----:R-:W-:-:S04]  /*a900*/  SHF.R.U32.HI R17, RZ, 0x5, R17 ;  /* 0x00000005ff117819 */ /* 0x001fc80000011611 */
[----:B------:R-:W-:-:S05]  /*a910*/  LOP3.LUT R17, R17, 0x3, RZ, 0xc0, !PT ;  /* 0x0000000311117812 */ /* 0x000fca00078ec0ff */
[----:B------:R-:W-:-:S07]  /*a920*/  IMAD.MOV.U32 R13, RZ, RZ, R17 ;  /* 0x000000ffff0d7224 */ /* 0x000fce00078e0011 */
[----:B-1---5:R-:W-:Y:S05]  /*a930*/  WARPSYNC.COLLECTIVE R15, `(.L_x_91) ;  /* 0x000000000f087348 */ /* 0x022fea0003c00000 */
[----:B------:R0:W2:Y:S02]  /*a940*/  SHFL.IDX P6, R14, R13, R12, R11 ;  /* 0x0000000c0d0e7389 */ /* 0x0000a400000c000b */
[----:B012--5:R-:W-:Y:S01]  /*a950*/  ENDCOLLECTIVE ;  /* 0x000000000000791b */ /* 0x027fe20003800000 */
.L_x_91:
[----:B------:R-:W-:Y:S05]  /*a960*/  BSYNC B0 ;  /* 0x0000000000007941 */ /* 0x000fea0003800000 */
.L_x_90:
[----:B------:R-:W-:Y:S05]  /*a970*/  BRA `(.L_x_92) ;  /* 0xffffffd000087947 */ /* 0x000fea000383ffff */
.L_x_47:
[----:B0-----:R0:W1:Y:S02]  /*a980*/  SYNCS.PHASECHK.TRANS64.TRYWAIT P0, [R0+URZ+0x2a840], R3 ;  /* 0x02a84003000075a7 */ /* 0x001064000800017f */
[----:B-1----:R-:W-:Y:S05]  /*a990*/  @!P0 NANOSLEEP.SYNCS 0x989680 ;  /* 0x009896800000895d */ /* 0x002fea0003900000 */
[----:B------:R-:W1:Y:S02]  /*a9a0*/  @!P0 SYNCS.PHASECHK.TRANS64 P0, [R0+URZ+0x2a840], R3 ;  /* 0x02a84003000085a7 */ /* 0x000e64000800007f */
[----:B-1----:R-:W-:Y:S05]  /*a9b0*/  @!P0 BRA `(.L_x_47) ;  /* 0xfffffffc00f08947 */ /* 0x002fea000383ffff */
[----:B------:R-:W-:Y:S05]  /*a9c0*/  BRA `(.L_x_93) ;  /* 0xffffffd000e07947 */ /* 0x000fea000383ffff */
.L_x_48:
[----:B------:R-:W-:Y:S01]  /*a9d0*/  BSSY B0, `(.L_x_94) ;  /* 0x0000008000007945 */ /* 0x000fe20003800000 */
[----:B------:R-:W-:Y:S01]  /*a9e0*/  IMAD.MOV.U32 R13, RZ, RZ, R6 ;  /* 0x000000ffff0d7224 */ /* 0x000fe200078e0006 */
[----:B------:R-:W-:Y:S01]  /*a9f0*/  MOV R15, 0xffffffff ;  /* 0xffffffff000f7802 */ /* 0x000fe20000000f00 */
[----:B------:R-:W-:Y:S02]  /*aa00*/  IMAD.MOV.U32 R12, RZ, RZ, RZ ;  /* 0x000000ffff0c7224 */ /* 0x000fe400078e00ff */
[----:B------:R-:W-:-:S07]  /*aa10*/  IMAD.MOV.U32 R11, RZ, RZ, 0x181f ;  /* 0x0000181fff0b7424 */ /* 0x000fce00078e00ff */
[----:B------:R-:W-:Y:S05]  /*aa20*/  WARPSYNC.COLLECTIVE R15, `(.L_x_95) ;  /* 0x000000000f087348 */ /* 0x000fea0003c00000 */
[----:B------:R0:W1:Y:S02]  /*aa30*/  SHFL.IDX P6, R14, R13, R12, R11 ;  /* 0x0000000c0d0e7389 */ /* 0x00006400000c000b */
[----:B01----:R-:W-:Y:S01]  /*aa40*/  ENDCOLLECTIVE ;  /* 0x000000000000791b */ /* 0x003fe20003800000 */
.L_x_95:
[----:B------:R-:W-:Y:S05]  /*aa50*/  BSYNC B0 ;  /* 0x0000000000007941 */ /* 0x000fea0003800000 */
.L_x_94:
[----:B------:R-:W-:Y:S01]  /*aa60*/  IMAD.MOV.U32 R13, RZ, RZ, R4 ;  /* 0x000000ffff0d7224 */ /* 0x000fe200078e0004 */
[----:B------:R-:W-:Y:S01]  /*aa70*/  MOV R11, 0x181f ;  /* 0x0000181f000b7802 */ /* 0x000fe20000000f00 */
[----:B------:R-:W-:Y:S01]  /*aa80*/  IMAD.MOV.U32 R12, RZ, RZ, RZ ;  /* 0x000000ffff0c7224 */ /* 0x000fe200078e00ff */
[----:B------:R-:W-:Y:S01]  /*aa90*/  ISETP.GE.AND P0, PT, R33, 0x1, PT ;  /* 0x000000012100780c */ /* 0x000fe20003f06270 */
[----:B------:R-:W-:Y:S02]  /*aaa0*/  IMAD.MOV.U32 R15, RZ, RZ, -0x1 ;  /* 0xffffffffff0f7424 */ /* 0x000fe400078e00ff */
[----:B------:R-:W-:-:S10]  /*aab0*/  IMAD.MOV.U32 R2, RZ, RZ, R14 ;  /* 0x000000ffff027224 */ /* 0x000fd400078e000e */
[----:B------:R-:W-:Y:S05]  /*aac0*/  WARPSYNC.COLLECTIVE R15, `(.L_x_96) ;  /* 0x000000000f087348 */ /* 0x000fea0003c00000 */
[----:B------:R0:W1:Y:S02]  /*aad0*/  SHFL.IDX P6, R14, R13, R12, R11 ;  /* 0x0000000c0d0e7389 */ /* 0x00006400000c000b */
[----:B01----:R-:W-:Y:S01]  /*aae0*/  ENDCOLLECTIVE ;  /* 0x000000000000791b */ /* 0x003fe20003800000 */
.L_x_96:
[----:B------:R-:W-:Y:S02]  /*aaf0*/  @P0 LEA R7, R5, UR39, 0x1 ;  /* 0x0000002705070c11 */ /* 0x000fe4000f8e08ff */
[----:B------:R-:W-:Y:S01]  /*ab00*/  MOV R13, R6 ;  /* 0x00000006000d7202 */ /* 0x000fe20000000f00 */
[----:B------:R-:W-:Y:S01]  /*ab10*/  IMAD.MOV.U32 R12, RZ, RZ, 0x1 ;  /* 0x00000001ff0c7424 */ /* 0x000fe200078e00ff */
[----:B------:R-:W-:-:S05]  /*ab20*/  @P0 LEA R14, P1, R37, R14, 0x1 ;  /* 0x0000000e250e0211 */ /* 0x000fca00078208ff */
[----:B------:R-:W-:Y:S02]  /*ab30*/  @P0 IMAD.X R3, RZ, RZ, R2, P1 ;  /* 0x000000ffff030224 */ /* 0x000fe400008e0602 */
[----:B------:R-:W-:-:S07]  /*ab40*/  @P0 IMAD.MOV.U32 R2, RZ, RZ, R14 ;  /* 0x000000ffff020224 */ /* 0x000fce00078e000e */
[----:B------:R-:W-:Y:S05]  /*ab50*/  WARPSYNC.COLLECTIVE R15, `(.L_x_97) ;  /* 0x000000000f087348 */ /* 0x000fea0003c00000 */
[----:B------:R0:W1:Y:S02]  /*ab60*/  SHFL.IDX P6, R14, R13, R12, R11 ;  /* 0x0000000c0d0e7389 */ /* 0x00006400000c000b */
[----:B01----:R-:W-:Y:S01]  /*ab70*/  ENDCOLLECTIVE ;  /* 0x000000000000791b */ /* 0x003fe20003800000 */
.L_x_97:
[----:B------:R-:W-:Y:S01]  /*ab80*/  @!PT LDS RZ, [RZ] ;  /* 0x00000000fffff984 */ /* 0x000fe20000000800 */
[----:B------:R-:W-:Y:S01]  /*ab90*/  @!PT LDS RZ, [RZ] ;  /* 0x00000000fffff984 */ /* 0x000fe20000000800 */
[----:B------:R-:W-:Y:S01]  /*aba0*/  @!PT LDS RZ, [RZ] ;  /* 0x00000000fffff984 */ /* 0x000fe20000000800 */
[----:B------:R0:W-:Y:S04]  /*abb0*/  @P0 LDGSTS.E.BYPASS.LTC128B.128 [R7+0x18400], desc[UR36][R2.64], !P4 ;  /* 0x1840000002070fae */ /* 0x0001e8000e101d64 */
[----:B------:R0:W-:Y:S04]  /*abc0*/  @P0 LDGSTS.E.BYPASS.LTC128B.128 [R7+0x1b400], desc[UR36][R2.64+0x80], !P3 ;  /* 0x1b40008002070fae */ /* 0x0001e8000d901d64 */
[----:B------:R0:W-:Y:S01]  /*abd0*/  @P0 LDGSTS.E.BYPASS.LTC128B.128 [R7+0x1e400], desc[UR36][R2.64+0x100], !P2 ;  /* 0x1e40010002070fae */ /* 0x0001e2000d101d64 */
[----:B------:R-:W-:Y:S01]  /*abe0*/  ISETP.GE.AND P0, PT, R33, 0x11, PT ;  /* 0x000000112100780c */ /* 0x000fe20003f06270 */
[----:B------:R-:W-:-:S02]  /*abf0*/  IMAD.MOV.U32 R13, RZ, RZ, R4 ;  /* 0x000000ffff0d7224 */ /* 0x000fc400078e0004 */
[----:B------:R-:W-:-:S10]  /*ac00*/  IMAD.MOV.U32 R8, RZ, RZ, R14 ;  /* 0x000000ffff087224 */ /* 0x000fd400078e000e */
[----:B0-----:R-:W-:Y:S05]  /*ac10*/  WARPSYNC.COLLECTIVE R15, `(.L_x_98) ;  /* 0x000000000f087348 */ /* 0x001fea0003c00000 */
[----:B------:R1:W2:Y:S02]  /*ac20*/  SHFL.IDX P6, R14, R13, R12, R11 ;  /* 0x0000000c0d0e7389 */ /* 0x0002a400000c000b */
[----:B012---:R-:W-:Y:S01]  /*ac30*/  ENDCOLLECTIVE ;  /* 0x000000000000791b */ /* 0x007fe20003800000 */
.L_x_98:
[----:B------:R-:W-:Y:S01]  /*ac40*/  @P0 LEA R21, R5, UR39, 0x1 ;  /* 0x0000002705150c11 */ /* 0x000fe2000f8e08ff */
[----:B------:R-:W-:Y:S01]  /*ac50*/  IMAD.MOV.U32 R13, RZ, RZ, R6 ;  /* 0x000000ffff0d7224 */ /* 0x000fe200078e0006 */
[----:B------:R-:W-:Y:S02]  /*ac60*/  MOV R12, 0x2 ;  /* 0x00000002000c7802 */ /* 0x000fe40000000f00 */
[----:B------:R-:W-:-:S04]  /*ac70*/  @P0 LEA R14, P1, R37, R14, 0x1 ;  /* 0x0000000e250e0211 */ /* 0x000fc800078208ff */
[----:B------:R-:W-:Y:S01]  /*ac80*/  @P0 IADD3.X R9, RZ, R8, RZ, P1, !PT ;  /* 0x00000008ff090210 */ /* 0x000fe20000ffe4ff */
[----:B------:R-:W-:-:S08]  /*ac90*/  @P0 IMAD.MOV.U32 R2, RZ, RZ, R14 ;  /* 0x000000ffff020224 */ /* 0x000fd000078e000e */
[----:B------:R-:W-:Y:S05]  /*aca0*/  WARPSYNC.COLLECTIVE R15, `(.L_x_99) ;  /* 0x000000000f087348 */ /* 0x000fea0003c00000 */
[----:B------:R0:W1:Y:S02]  /*acb0*/  SHFL.IDX P6, R14, R13, R12, R11 ;  /* 0x0000000c0d0e7389 */ /* 0x00006400000c000b */
[----:B01----:R-:W-:Y:S01]  /*acc0*/  ENDCOLLECTIVE ;  /* 0x000000000000791b */ /* 0x003fe20003800000 */
.L_x_99:
[----:B------:R-:W-:-:S05]  /*acd0*/  @P0 IMAD.MOV.U32 R3, RZ, RZ, R9 ;  /* 0x000000ffff030224 */ /* 0x000fca00078e0009 */
[----:B------:R-:W-:Y:S01]  /*ace0*/  @!PT LDS RZ, [RZ] ;  /* 0x00000000fffff984 */ /* 0x000fe20000000800 */
[----:B------:R-:W-:Y:S01]  /*acf0*/  @!PT LDS RZ, [RZ] ;  /* 0x00000000fffff984 */ /* 0x000fe20000000800 */
[----:B------:R-:W-:Y:S01]  /*ad00*/  @!PT LDS RZ, [RZ] ;  /* 0x00000000fffff984 */ /* 0x000fe20000000800 */
[----:B------:R0:W-:Y:S04]  /*ad10*/  @P0 LDGSTS.E.BYPASS.LTC128B.128 [R21+0x18c00], desc[UR36][R2.64], !P4 ;  /* 0x18c0000002150fae */ /* 0x0001e8000e101d64 */
[----:B------:R0:W-:Y:S01]  /*ad20*/  @P0 LDGSTS.E.BYPASS.LTC128B.128 [R21+0x1bc00], desc[UR36][R2.64+0x80], !P3 ;  /* 0x1bc0008002150fae */ /* 0x0001e2000d901d64 */
[----:B------:R-:W-:-:S03]  /*ad30*/  IMAD.MOV.U32 R13, RZ, RZ, R4 ;  /* 0x000000ffff0d7224 */ /* 0x000fc600078e0004 */
[----:B------:R0:W-:Y:S01]  /*ad40*/  @P0 LDGSTS.E.BYPASS.LTC128B.128 [R21+0x1ec00], desc[UR36][R2.64+0x100], !P2 ;  /* 0x1ec0010002150fae */ /* 0x0001e2000d101d64 */
[----:B------:R-:W-:Y:S01]  /*ad50*/  ISETP.GE.AND P0, PT, R33, 0x21, PT ;  /* 0x000000212100780c */ /* 0x000fe20003f06270 */
[----:B------:R-:W-:-:S12]  /*ad60*/  IMAD.MOV.U32 R7, RZ, RZ, R14 ;  /* 0x000000ffff077224 */ /* 0x000fd800078e000e */
[----:B0-----:R-:W-:Y:S05]  /*ad70*/  WARPSYNC.COLLECTIVE R15, `(.L_x_100) ;  /* 0x000000000f087348 */ /* 0x001fea0003c00000 */
[----:B------:R1:W2:Y:S02]  /*ad80*/  SHFL.IDX P6, R14, R13, R12, R11 ;  /* 0x0000000c0d0e7389 */ /* 0x0002a400000c000b */
[----:B012---:R-:W-:Y:S01]  /*ad90*/  ENDCOLLECTIVE ;  /* 0x000000000000791b */ /* 0x007fe20003800000 */
.L_x_100:
[----:B------:R-:W-:Y:S01]  /*ada0*/  @P0 LEA R9, R5, UR39, 0x1 ;  /* 0x0000002705090c11 */ /* 0x000fe2000f8e08ff */
[----:B------:R-:W-:Y:S02]  /*adb0*/  IMAD.MOV.U32 R13, RZ, RZ, R6 ;  /* 0x000000ffff0d7224 */ /* 0x000fe400078e0006 */
[----:B------:R-:W-:Y:S01]  /*adc0*/  IMAD.MOV.U32 R12, RZ, RZ, 0x3 ;  /* 0x00000003ff0c7424 */ /* 0x000fe200078e00ff */
[----:B------:R-:W-:-:S04]  /*add0*/  @P0 LEA R14, P1, R37, R14, 0x1 ;  /* 0x0000000e250e0211 */ /* 0x000fc800078208ff */
[----:B------:R-:W-:Y:S01]  /*ade0*/  @P0 MOV R2, R14 ;  /* 0x0000000e00020202 */ /* 0x000fe20000000f00 */
[----:B------:R-:W-:-:S08]  /*adf0*/  @P0 IMAD.X R7, RZ, RZ, R7, P1 ;  /* 0x000000ffff070224 */ /* 0x000fd000008e0607 */
[----:B------:R-:W-:Y:S05]  /*ae00*/  WARPSYNC.COLLECTIVE R15, `(.L_x_101) ;  /* 0x000000000f087348 */ /* 0x000fea0003c00000 */
[----:B------:R0:W1:Y:S02]  /*ae10*/  SHFL.IDX P6, R14, R13, R12, R11 ;  /* 0x0000000c0d0e7389 */ /* 0x00006400000c000b */
[----:B01----:R-:W-:Y:S01]  /*ae20*/  ENDCOLLECTIVE ;  /* 0x000000000000791b */ /* 0x003fe20003800000 */
.L_x_101:
        /* <DEDUP_REMOVED lines=8> */
[----:B------:R-:W-:Y:S02]  /*aeb0*/  ISETP.GE.AND P0, PT, R33, 0x31, PT ;  /* 0x000000312100780c */ /* 0x000fe40003f06270 */
[----:B------:R-:W-:-:S11]  /*aec0*/  MOV R7, R14 ;  /* 0x0000000e00077202 */ /* 0x000fd60000000f00 */
[----:B0-----:R-:W-:Y:S05]  /*aed0*/  WARPSYNC.COLLECTIVE R15, `(.L_x_102) ;  /* 0x000000000f087348 */ /* 0x001fea0003c00000 */
[----:B------:R1:W2:Y:S02]  /*aee0*/  SHFL.IDX P6, R14, R13, R12, R11 ;  /* 0x0000000c0d0e7389 */ /* 0x0002a400000c000b */
[----:B012---:R-:W-:Y:S01]  /*aef0*/  ENDCOLLECTIVE ;  /* 0x000000000000791b */ /* 0x007fe20003800000 */
.L_x_102:
[----:B------:R-:W-:Y:S01]  /*af00*/  @P0 LEA R21, R5, UR39, 0x1 ;  /* 0x0000002705150c11 */ /* 0x000fe2000f8e08ff */
[----:B------:R-:W-:Y:S02]  /*af10*/  IMAD.MOV.U32 R13, RZ, RZ, R6 ;  /* 0x000000ffff0d7224 */ /* 0x000fe400078e0006 */
[----:B------:R-:W-:Y:S01]  /*af20*/  IMAD.MOV.U32 R12, RZ, RZ, 0x4 ;  /* 0x00000004ff0c7424 */ /* 0x000fe200078e00ff */
[----:B------:R-:W-:-:S05]  /*af30*/  @P0 LEA R14, P1, R37, R14, 0x1 ;  /* 0x0000000e250e0211 */ /* 0x000fca00078208ff */
[----:B------:R-:W-:-:S08]  /*af40*/  @P0 IMAD.MOV.U32 R2, RZ, RZ, R14 ;  /* 0x000000ffff020224 */ /* 0x000fd000078e000e */
[----:B------:R-:W-:Y:S05]  /*af50*/  WARPSYNC.COLLECTIVE R15, `(.L_x_103) ;  /* 0x000000000f087348 */ /* 0x000fea0003c00000 */
[----:B------:R0:W1:Y:S02]  /*af60*/  SHFL.IDX P6, R14, R13, R12, R11 ;  /* 0x0000000c0d0e7389 */ /* 0x00006400000c000b */
[----:B01----:R-:W-:Y:S01]  /*af70*/  ENDCOLLECTIVE ;  /* 0x000000000000791b */ /* 0x003fe20003800000 */
.L_x_103:
[----:B------:R-:W-:-:S05]  /*af80*/  @P0 IMAD.X R7, RZ, RZ, R7, P1 ;  /* 0x000000ffff070224 */ /* 0x000fca00008e0607 */
[----:B------:R-:W-:-:S05]  /*af90*/  @P0 MOV R3, R7 ;  /* 0x0000000700030202 */ /* 0x000fca0000000f00 */
[----:B------:R-:W-:Y:S01]  /*afa0*/  @!PT LDS RZ, [RZ] ;  /* 0x00000000fffff984 */ /* 0x000fe20000000800 */
[----:B------:R-:W-:Y:S01]  /*afb0*/  @!PT LDS RZ, [RZ] ;  /* 0x00000000fffff984 */ /* 0x000fe20000000800 */
[----:B------:R-:W-:Y:S01]  /*afc0*/  @!PT LDS RZ, [RZ] ;  /* 0x00000000fffff984 */ /* 0x000fe20000000800 */
[----:B------:R0:W-:Y:S01]  /*afd0*/  @P0 LDGSTS.E.BYPASS.LTC128B.128 [R21+0x19c00], desc[UR36][R2.64], !P4 ;  /* 0x19c0000002150fae */ /* 0x0001e2000e101d64 */
[----:B------:R-:W-:-:S03]  /*afe0*/  MOV R13, R4 ;  /* 0x00000004000d7202 */ /* 0x000fc60000000f00 */
[----:B------:R0:W-:Y:S04]  /*aff0*/  @P0 LDGSTS.E.BYPASS.LTC128B.128 [R21+0x1cc00], desc[UR36][R2.64+0x80], !P3 ;  /* 0x1cc0008002150fae */ /* 0x0001e8000d901d64 */
[----:B------:R0:W-:Y:S01]  /*b000*/  @P0 LDGSTS.E.BYPASS.LTC128B.128 [R21+0x1fc00], desc[UR36][R2.64+0x100], !P2 ;  /* 0x1fc0010002150fae */ /* 0x0001e2000d101d64 */
[----:B------:R-:W-:Y:S01]  /*b010*/  ISETP.GE.AND P0, PT, R33, 0x41, PT ;  /* 0x000000412100780c */ /* 0x000fe20003f06270 */
[----:B------:R-:W-:-:S12]  /*b020*/  IMAD.MOV.U32 R7, RZ, RZ, R14 ;  /* 0x000000ffff077224 */ /* 0x000fd800078e000e */
[----:B0-----:R-:W-:Y:S05]  /*b030*/  WARPSYNC.COLLECTIVE R15, `(.L_x_104) ;  /* 0x000000000f087348 */ /* 0x001fea0003c00000 */
[----:B------:R1:W2:Y:S02]  /*b040*/  SHFL.IDX P6, R14, R13, R12, R11 ;  /* 0x0000000c0d0e7389 */ /* 0x0002a400000c000b */
[----:B012---:R-:W-:Y:S01]  /*b050*/  ENDCOLLECTIVE ;  /* 0x000000000000791b */ /* 0x007fe20003800000 */
.L_x_104:
[----:B------:R-:W-:Y:S02]  /*b060*/  @P0 LEA R9, R5, UR39, 0x1 ;  /* 0x0000002705090c11 */ /* 0x000fe4000f8e08ff */
[----:B------:R-:W-:Y:S01]  /*b070*/  MOV R13, R6 ;  /* 0x00000006000d7202 */ /* 0x000fe20000000f00 */
[----:B------:R-:W-:Y:S01]  /*b080*/  IMAD.MOV.U32 R12, RZ, RZ, 0x5 ;  /* 0x00000005ff0c7424 */ /* 0x000fe200078e00ff */
[----:B------:R-:W-:-:S05]  /*b090*/  @P0 LEA R14, P1, R37, R14, 0x1 ;  /* 0x0000000e250e0211 */ /* 0x000fca00078208ff */
[----:B------:R-:W-:-:S08]  /*b0a0*/  @P0 IMAD.MOV.U32 R2, RZ, RZ, R14 ;  /* 0x000000ffff020224 */ /* 0x000fd000078e000e */
[----:B------:R-:W-:Y:S05]  /*b0b0*/  WARPSYNC.COLLECTIVE R15, `(.L_x_105) ;  /* 0x000000000f087348 */ /* 0x000fea0003c00000 */
[----:B------:R0:W1:Y:S02]  /*b0c0*/  SHFL.IDX P6, R14, R13, R12, R11 ;  /* 0x0000000c0d0e7389 */ /* 0x00006400000c000b */
[----:B01----:R-:W-:Y:S01]  /*b0d0*/  ENDCOLLECTIVE ;  /* 0x000000000000791b */ /* 0x003fe20003800000 */
.L_x_105:
[----:B------:R-:W-:-:S04]  /*b0e0*/  @P0 IMAD.X R7, RZ, RZ, R7, P1 ;  /* 0x000000ffff070224 */ /* 0x000fc800008e0607 */
[----:B------:R-:W-:-:S05]  /*b0f0*/  @P0 IMAD.MOV.U32 R3, RZ, RZ, R7 ;  /* 0x000000ffff030224 */ /* 0x000fca00078e0007 */
[----:B------:R-:W-:Y:S01]  /*b100*/  @!PT LDS RZ, [RZ] ;  /* 0x00000000fffff984 */ /* 0x000fe20000000800 */
[----:B------:R-:W-:Y:S01]  /*b110*/  @!PT LDS RZ, [RZ] ;  /* 0x00000000fffff984 */ /* 0x000fe20000000800 */
[----:B------:R-:W-:Y:S01]  /*b120*/  @!PT LDS RZ, [RZ] ;  /* 0x00000000fffff984 */ /* 0x000fe20000000800 */
[----:B------:R0:W-:Y:S01]  /*b130*/  @P0 LDGSTS.E.BYPASS.LTC128B.128 [R9+0x1a400], desc[UR36][R2.64], !P4 ;  /* 0x1a40000002090fae */ /* 0x0001e2000e101d64 */
[----:B------:R-:W-:-:S03]  /*b140*/  IMAD.MOV.U32 R13, RZ, RZ, R4 ;  /* 0x000000ffff0d7224 */ /* 0x000fc600078e0004 */
[----:B------:R0:W-:Y:S04]  /*b150*/  @P0 LDGSTS.E.BYPASS.LTC128B.128 [R9+0x1d400], desc[UR36][R2.64+0x80], !P3 ;  /* 0x1d40008002090fae */ /* 0x0001e8000d901d64 */
[----:B------:R0:W-:Y:S01]  /*b160*/  @P0 LDGSTS.E.BYPASS.LTC128B.128 [R9+0x20400], desc[UR36][R2.64+0x100], !P2 ;  /* 0x2040010002090fae */ /* 0x0001e2000d101d64 */
[----:B------:R-:W-:-:S07]  /*b170*/  IMAD.MOV.U32 R7, RZ, RZ, R14 ;  /* 0x000000ffff077224 */ /* 0x000fce00078e000e */
[----:B0-----:R-:W-:Y:S05]  /*b180*/  WARPSYNC.COLLECTIVE R15, `(.L_x_106) ;  /* 0x000000000f087348 */ /* 0x001fea0003c00000 */
[----:B------:R1:W2:Y:S02]  /*b190*/  SHFL.IDX P6, R14, R13, R12, R11 ;  /* 0x0000000c0d0e7389 */ /* 0x0002a400000c000b */
[----:B012---:R-:W-:Y:S01]  /*b1a0*/  ENDCOLLECTIVE ;  /* 0x000000000000791b */ /* 0x007fe20003800000 */
.L_x_106:
[----:B------:R-:W-:Y:S05]  /*b1b0*/  BRA `(.L_x_107) ;  /* 0xffffffd000287947 */ /* 0x000fea000383ffff */
.L_x_52:
[----:B------:R-:W-:Y:S01]  /*b1c0*/  MOV R13, R5 ;  /* 0x00000005000d7202 */ /* 0x000fe20000000f00 */
[----:B------:R-:W-:Y:S02]  /*b1d0*/  IMAD.MOV.U32 R12, RZ, RZ, RZ ;  /* 0x000000ffff0c7224 */ /* 0x000fe400078e00ff */
[----:B------:R-:W-:Y:S02]  /*b1e0*/  IMAD.MOV.U32 R11, RZ, RZ, 0x181f ;  /* 0x0000181fff0b7424 */ /* 0x000fe400078e00ff */
[----:B------:R-:W-:Y:S02]  /*b1f0*/  IMAD.MOV.U32 R15, RZ, RZ, -0x1 ;  /* 0xffffffffff0f7424 */ /* 0x000fe400078e00ff */
[----:B------:R-:W-:-:S07]  /*b200*/  IMAD.IADD R4, R34, 0x1, R4 ;  /* 0x0000000122047824 */ /* 0x000fce00078e0204 */
[----:B------:R-:W-:Y:S05]  /*b210*/  WARPSYNC.COLLECTIVE R15, `(.L_x_108) ;  /* 0x000000000f087348 */ /* 0x000fea0003c00000 */
[----:B------:R0:W1:Y:S02]  /*b220*/  SHFL.IDX P6, R14, R13, R12, R11 ;  /* 0x0000000c0d0e7389 */ /* 0x00006400000c000b */
[----:B01----:R-:W-:Y:S01]  /*b230*/  ENDCOLLECTIVE ;  /* 0x000000000000791b */ /* 0x003fe20003800000 */
.L_x_108:
[C---:B------:R-:W-:Y:S01]  /*b240*/  VIADD R6, R4.reuse, 0x10 ;  /* 0x0000001004067836 */ /* 0x040fe20000000000 */
[----:B------:R-:W-:Y:S01]  /*b250*/  ISETP.GE.AND P0, PT, R4, UR40, PT ;  /* 0x0000002804007c0c */ /* 0x000fe2000bf06270 */
[----:B------:R-:W-:Y:S01]  /*b260*/  IMAD.MOV.U32 R13, RZ, RZ, R0 ;  /* 0x000000ffff0d7224 */ /* 0x000fe200078e0000 */
[----:B------:R-:W-:-:S11]  /*b270*/  MOV R2, R14 ;  /* 0x0000000e00027202 */ /* 0x000fd60000000f00 */
[----:B------:R-:W-:Y:S05]  /*b280*/  WARPSYNC.COLLECTIVE R15, `(.L_x_109) ;  /* 0x000000000f087348 */ /* 0x000fea0003c00000 */
[----:B------:R0:W1:Y:S02]  /*b290*/  SHFL.IDX P6, R14, R13, R12, R11 ;  /* 0x0000000c0d0e7389 */ /* 0x00006400000c000b */
[----:B01----:R-:W-:Y:S01]  /*b2a0*/  ENDCOLLECTIVE ;  /* 0x000000000000791b */ /* 0x003fe20003800000 */
.L_x_109:
[----:B------:R-:W-:Y:S02]  /*b2b0*/  IMAD.MOV.U32 R13, RZ, RZ, R5 ;  /* 0x000000ffff0d7224 */ /* 0x000fe400078e0005 */
[----:B------:R-:W-:Y:S01]  /*b2c0*/  IMAD.MOV.U32 R12, RZ, RZ, 0x1 ;  /* 0x00000001ff0c7424 */ /* 0x000fe200078e00ff */
[----:B------:R-:W-:-:S05]  /*b2d0*/  @!P0 LEA R14, P1, R37, R14, 0x1 ;  /* 0x0000000e250e8211 */ /* 0x000fca00078208ff */
[----:B------:R-:W-:Y:S01]  /*b2e0*/  @!P0 IMAD.X R3, RZ, RZ, R2, P1 ;  /* 0x000000ffff038224 */ /* 0x000fe200008e0602 */
[----:B------:R-:W-:-:S07]  /*b2f0*/  @!P0 MOV R2, R14 ;  /* 0x0000000e00028202 */ /* 0x000fce0000000f00 */
[----:B------:R-:W-:Y:S05]  /*b300*/  WARPSYNC.COLLECTIVE R15, `(.L_x_110) ;  /* 0x000000000f087348 */ /* 0x000fea0003c00000 */
[----:B------:R0:W1:Y:S02]  /*b310*/  SHFL.IDX P6, R14, R13, R12, R11 ;  /* 0x0000000c0d0e7389 */ /* 0x00006400000c000b */
[----:B01----:R-:W-:Y:S01]  /*b320*/  ENDCOLLECTIVE ;  /* 0x000000000000791b */ /* 0x003fe20003800000 */
.L_x_110:
[----:B------:R-:W-:Y:S01]  /*b330*/  @!PT LDS RZ, [RZ] ;  /* 0x00000000fffff984 */ /* 0x000fe20000000800 */
[----:B------:R-:W-:Y:S01]  /*b340*/  @!PT LDS RZ, [RZ] ;  /* 0x00000000fffff984 */ /* 0x000fe20000000800 */
[----:B------:R-:W-:Y:S01]  /*b350*/  @!PT LDS RZ, [RZ] ;  /* 0x00000000fffff984 */ /* 0x000fe20000000800 */
[----:B------:R0:W-:Y:S04]  /*b360*/  @!P0 LDGSTS.E.BYPASS.LTC128B.128 [R20+0xc400], desc[UR36][R2.64], !P3 ;  /* 0x0c40000002148fae */ /* 0x0001e8000d901d64 */
[----:B------:R0:W-:Y:S04]  /*b370*/  @!P0 LDGSTS.E.BYPASS.LTC128B.128 [R20+0x10400], desc[UR36][R2.64+0x80], !P4 ;  /* 0x1040008002148fae */ /* 0x0001e8000e101d64 */
[----:B------:R0:W-:Y:S01]  /*b380*/  @!P0 LDGSTS.E.BYPASS.LTC128B.128 [R20+0x14400], desc[UR36][R2.64+0x100], !P5 ;  /* 0x1440010002148fae */ /* 0x0001e2000e901d64 */
[----:B------:R-:W-:Y:S01]  /*b390*/  ISETP.GE.AND P0, PT, R6, UR40, PT ;  /* 0x0000002806007c0c */ /* 0x000fe2000bf06270 */
[----:B------:R-:W-:Y:S01]  /*b3a0*/  IMAD.MOV.U32 R13, RZ, RZ, R0 ;  /* 0x000000ffff0d7224 */ /* 0x000fe200078e0000 */
[----:B------:R-:W-:-:S11]  /*b3b0*/  MOV R6, R14 ;  /* 0x0000000e00067202 */ /* 0x000fd60000000f00 */
[----:B0-----:R-:W-:Y:S05]  /*b3c0*/  WARPSYNC.COLLECTIVE R15, `(.L_x_111) ;  /* 0x000000000f087348 */ /* 0x001fea0003c00000 */
[----:B------:R1:W2:Y:S02]  /*b3d0*/  SHFL.IDX P6, R14, R13, R12, R11 ;  /* 0x0000000c0d0e7389 */ /* 0x0002a400000c000b */
[----:B012---:R-:W-:Y:S01]  /*b3e0*/  ENDCOLLECTIVE ;  /* 0x000000000000791b */ /* 0x007fe20003800000 */
.L_x_111:
[----:B------:R-:W-:Y:S02]  /*b3f0*/  IMAD.MOV.U32 R13, RZ, RZ, R5 ;  /* 0x000000ffff0d7224 */ /* 0x000fe400078e0005 */
[----:B------:R-:W-:Y:S01]  /*b400*/  IMAD.MOV.U32 R12, RZ, RZ, 0x2 ;  /* 0x00000002ff0c7424 */ /* 0x000fe200078e00ff */
[----:B------:R-:W-:-:S05]  /*b410*/  @!P0 LEA R14, P1, R37, R14, 0x1 ;  /* 0x0000000e250e8211 */ /* 0x000fca00078208ff */
[----:B------:R-:W-:-:S08]  /*b420*/  @!P0 IMAD.MOV.U32 R2, RZ, RZ, R14 ;  /* 0x000000ffff028224 */ /* 0x000fd000078e000e */
[----:B------:R-:W-:Y:S05]  /*b430*/  WARPSYNC.COLLECTIVE R15, `(.L_x_112) ;  /* 0x000000000f087348 */ /* 0x000fea0003c00000 */
[----:B------:R0:W1:Y:S02]  /*b440*/  SHFL.IDX P6, R14, R13, R12, R11 ;  /* 0x0000000c0d0e7389 */ /* 0x00006400000c000b */
[----:B01----:R-:W-:Y:S01]  /*b450*/  ENDCOLLECTIVE ;  /* 0x000000000000791b */ /* 0x003fe20003800000 */
.L_x_112:
[----:B------:R-:W-:Y:S02]  /*b460*/  @!P0 IMAD.X R7, RZ, RZ, R6, P1 ;  /* 0x000000ffff078224 */ /* 0x000fe400008e0606 */
[----:B------:R-:W-:-:S03]  /*b470*/  VIADD R6, R4, 0x20 ;  /* 0x0000002004067836 */ /* 0x000fc60000000000 */
[----:B------:R-:W-:-:S05]  /*b480*/  @!P0 MOV R3, R7 ;  /* 0x0000000700038202 */ /* 0x000fca0000000f00 */
[----:B------:R-:W-:Y:S01]  /*b490*/  @!PT LDS RZ, [RZ] ;  /* 0x00000000fffff984 */ /* 0x000fe20000000800 */
[----:B------:R-:W-:Y:S01]  /*b4a0*/  @!PT LDS RZ, [RZ] ;  /* 0x00000000fffff984 */ /* 0x000fe20000000800 */
[----:B------:R-:W-:Y:S01]  /*b4b0*/  @!PT LDS RZ, [RZ] ;  /* 0x00000000fffff984 */ /* 0x000fe20000000800 */
[----:B------:R0:W-:Y:S01]  /*b4c0*/  @!P0 LDGSTS.E.BYPASS.LTC128B.128 [R20+0xcc00], desc[UR36][R2.64], !P3 ;  /* 0x0cc0000002148fae */ /* 0x0001e2000d901d64 */
[----:B------:R-:W-:-:S03]  /*b4d0*/  IMAD.MOV.U32 R13, RZ, RZ, R0 ;  /* 0x000000ffff0d7224 */ /* 0x000fc600078e0000 */
[----:B------:R0:W-:Y:S04]  /*b4e0*/  @!P0 LDGSTS.E.BYPASS.LTC128B.128 [R20+0x10c00], desc[UR36][R2.64+0x80], !P4 ;  /* 0x10c0008002148fae */ /* 0x0001e8000e101d64 */
[----:B------:R0:W-:Y:S01]  /*b4f0*/  @!P0 LDGSTS.E.BYPASS.LTC128B.128 [R20+0x14c00], desc[UR36][R2.64+0x100], !P5 ;  /* 0x14c0010002148fae */ /* 0x0001e2000e901d64 */
[----:B------:R-:W-:Y:S02]  /*b500*/  ISETP.GE.AND P0, PT, R6, UR40, PT ;  /* 0x0000002806007c0c */ /* 0x000fe4000bf06270 */
[----:B------:R-:W-:-:S11]  /*b510*/  MOV R6, R14 ;  /* 0x0000000e00067202 */ /* 0x000fd60000000f00 */
[----:B0-----:R-:W-:Y:S05]  /*b520*/  WARPSYNC.COLLECTIVE R15, `(.L_x_113) ;  /* 0x000000000f087348 */ /* 0x001fea0003c00000 */
[----:B------:R1:W2:Y:S02]  /*b530*/  SHFL.IDX P6, R14, R13, R12, R11 ;  /* 0x0000000c0d0e7389 */ /* 0x0002a400000c000b */
[----:B012---:R-:W-:Y:S01]  /*b540*/  ENDCOLLECTIVE ;  /* 0x000000000000791b */ /* 0x007fe20003800000 */
.L_x_113:
[----:B------:R-:W-:Y:S02]  /*b550*/  IMAD.MOV.U32 R13, RZ, RZ, R5 ;  /* 0x000000ffff0d7224 */ /* 0x000fe400078e0005 */
[----:B------:R-:W-:Y:S01]  /*b560*/  IMAD.MOV.U32 R12, RZ, RZ, 0x3 ;  /* 0x00000003ff0c7424 */ /* 0x000fe200078e00ff */
[----:B------:R-:W-:-:S05]  /*b570*/  @!P0 LEA R14, P1, R37, R14, 0x1 ;  /* 0x0000000e250e8211 */ /* 0x000fca00078208ff */
[----:B------:R-:W-:-:S08]  /*b580*/  @!P0 IMAD.MOV.U32 R2, RZ, RZ, R14 ;  /* 0x000000ffff028224 */ /* 0x000fd000078e000e */
[----:B------:R-:W-:Y:S05]  /*b590*/  WARPSYNC.COLLECTIVE R15, `(.L_x_114) ;  /* 0x000000000f087348 */ /* 0x000fea0003c00000 */
[----:B------:R0:W1:Y:S02]  /*b5a0*/  SHFL.IDX P6, R14, R13, R12, R11 ;  /* 0x0000000c0d0e7389 */ /* 0x00006400000c000b */
[----:B01----:R-:W-:Y:S01]  /*b5b0*/  ENDCOLLECTIVE ;  /* 0x000000000000791b */ /* 0x003fe20003800000 */
.L_x_114:
        /* <DEDUP_REMOVED lines=15> */
.L_x_115:
[----:B------:R-:W-:Y:S02]  /*b6b0*/  IMAD.MOV.U32 R13, RZ, RZ, R5 ;  /* 0x000000ffff0d7224 */ /* 0x000fe400078e0005 */
[----:B------:R-:W-:Y:S01]  /*b6c0*/  IMAD.MOV.U32 R12, RZ, RZ, 0x4 ;  /* 0x00000004ff0c7424 */ /* 0x000fe200078e00ff */
[----:B------:R-:W-:-:S05]  /*b6d0*/  @!P0 LEA R14, P1, R37, R14, 0x1 ;  /* 0x0000000e250e8211 */ /* 0x000fca00078208ff */
[----:B------:R-:W-:-:S08]  /*b6e0*/  @!P0 IMAD.MOV.U32 R2, RZ, RZ, R14 ;  /* 0x000000ffff028224 */ /* 0x000fd000078e000e */
[----:B------:R-:W-:Y:S05]  /*b6f0*/  WARPSYNC.COLLECTIVE R15, `(.L_x_116) ;  /* 0x000000000f087348 */ /* 0x000fea0003c00000 */
[----:B------:R0:W1:Y:S02]  /*b700*/  SHFL.IDX P6, R14, R13, R12, R11 ;  /* 0x0000000c0d0e7389 */ /* 0x00006400000c000b */
[----:B01----:R-:W-:Y:S01]  /*b710*/  ENDCOLLECTIVE ;  /* 0x000000000000791b */ /* 0x003fe20003800000 */
.L_x_116:
        /* <DEDUP_REMOVED lines=15> */
.L_x_117:
[----:B------:R-:W-:Y:S02]  /*b810*/  IMAD.MOV.U32 R13, RZ, RZ, R5 ;  /* 0x000000ffff0d7224 */ /* 0x000fe400078e0005 */
[----:B------:R-:W-:Y:S01]  /*b820*/  IMAD.MOV.U32 R12, RZ, RZ, 0x5 ;  /* 0x00000005ff0c7424 */ /* 0x000fe200078e00ff */
[----:B------:R-:W-:-:S05]  /*b830*/  @!P0 LEA R14, P1, R37, R14, 0x1 ;  /* 0x0000000e250e8211 */ /* 0x000fca00078208ff */
[----:B------:R-:W-:-:S08]  /*b840*/  @!P0 IMAD.MOV.U32 R2, RZ, RZ, R14 ;  /* 0x000000ffff028224 */ /* 0x000fd000078e000e */
[----:B------:R-:W-:Y:S05]  /*b850*/  WARPSYNC.COLLECTIVE R15, `(.L_x_118) ;  /* 0x000000000f087348 */ /* 0x000fea0003c00000 */
[----:B------:R0:W1:Y:S02]  /*b860*/  SHFL.IDX P6, R14, R13, R12, R11 ;  /* 0x0000000c0d0e7389 */ /* 0x00006400000c000b */
[----:B01----:R-:W-:Y:S01]  /*b870*/  ENDCOLLECTIVE ;  /* 0x000000000000791b */ /* 0x003fe20003800000 */
.L_x_118:
        /* <DEDUP_REMOVED lines=15> */
.L_x_119:
[----:B------:R-:W-:Y:S02]  /*b970*/  IMAD.MOV.U32 R13, RZ, RZ, R5 ;  /* 0x000000ffff0d7224 */ /* 0x000fe400078e0005 */
[----:B------:R-:W-:Y:S01]  /*b980*/  IMAD.MOV.U32 R12, RZ, RZ, 0x6 ;  /* 0x00000006ff0c7424 */ /* 0x000fe200078e00ff */
[----:B------:R-:W-:-:S05]  /*b990*/  @!P0 LEA R14, P1, R37, R14, 0x1 ;  /* 0x0000000e250e8211 */ /* 0x000fca00078208ff */
[----:B------:R-:W-:-:S08]  /*b9a0*/  @!P0 IMAD.MOV.U32 R2, RZ, RZ, R14 ;  /* 0x000000ffff028224 */ /* 0x000fd000078e000e */
[----:B------:R-:W-:Y:S05]  /*b9b0*/  WARPSYNC.COLLECTIVE R15, `(.L_x_120) ;  /* 0x000000000f087348 */ /* 0x000fea0003c00000 */
[----:B------:R0:W1:Y:S02]  /*b9c0*/  SHFL.IDX P6, R14, R13, R12, R11 ;  /* 0x0000000c0d0e7389 */ /* 0x00006400000c000b */
[----:B01----:R-:W-:Y:S01]  /*b9d0*/  ENDCOLLECTIVE ;  /* 0x000000000000791b */ /* 0x003fe20003800000 */
.L_x_120:
        /* <DEDUP_REMOVED lines=15> */
.L_x_121:
[----:B------:R-:W-:Y:S02]  /*bad0*/  IMAD.MOV.U32 R13, RZ, RZ, R5 ;  /* 0x000000ffff0d7224 */ /* 0x000fe400078e0005 */
[----:B------:R-:W-:Y:S01]  /*bae0*/  IMAD.MOV.U32 R12, RZ, RZ, 0x7 ;  /* 0x00000007ff0c7424 */ /* 0x000fe200078e00ff */
[----:B------:R-:W-:-:S05]  /*baf0*/  @!P0 LEA R14, P1, R37, R14, 0x1 ;  /* 0x0000000e250e8211 */ /* 0x000fca00078208ff */
[----:B------:R-:W-:-:S08]  /*bb00*/  @!P0 IMAD.MOV.U32 R2, RZ, RZ, R14 ;  /* 0x000000ffff028224 */ /* 0x000fd000078e000e */
[----:B------:R-:W-:Y:S05]  /*bb10*/  WARPSYNC.COLLECTIVE R15, `(.L_x_122) ;  /* 0x000000000f087348 */ /* 0x000fea0003c00000 */
[----:B------:R0:W1:Y:S02]  /*bb20*/  SHFL.IDX P6, R14, R13, R12, R11 ;  /* 0x0000000c0d0e7389 */ /* 0x00006400000c000b */
[----:B01----:R-:W-:Y:S01]  /*bb30*/  ENDCOLLECTIVE ;  /* 0x000000000000791b */ /* 0x003fe20003800000 */
.L_x_122:
[----:B------:R-:W-:-:S05]  /*bb40*/  @!P0 IMAD.X R7, RZ, RZ, R6, P1 ;  /* 0x000000ffff078224 */ /* 0x000fca00008e0606 */
[----:B------:R-:W-:-:S05]  /*bb50*/  @!P0 MOV R3, R7 ;  /* 0x0000000700038202 */ /* 0x000fca0000000f00 */
[----:B------:R-:W-:Y:S01]  /*bb60*/  @!PT LDS RZ, [RZ] ;  /* 0x00000000fffff984 */ /* 0x000fe20000000800 */
[----:B------:R-:W-:Y:S01]  /*bb70*/  @!PT LDS RZ, [RZ] ;  /* 0x00000000fffff984 */ /* 0x000fe20000000800 */
[----:B------:R-:W-:Y:S01]  /*bb80*/  @!PT LDS RZ, [RZ] ;  /* 0x00000000fffff984 */ /* 0x000fe20000000800 */
[----:B------:R0:W-:Y:S01]  /*bb90*/  @!P0 LDGSTS.E.BYPASS.LTC128B.128 [R20+0xf400], desc[UR36][R2.64], !P3 ;  /* 0x0f40000002148fae */ /* 0x0001e2000d901d64 */
[----:B------:R-:W-:-:S03]  /*bba0*/  MOV R13, R0 ;  /* 0x00000000000d7202 */ /* 0x000fc60000000f00 */
[----:B------:R0:W-:Y:S04]  /*bbb0*/  @!P0 LDGSTS.E.BYPASS.LTC128B.128 [R20+0x13400], desc[UR36][R2.64+0x80], !P4 ;  /* 0x1340008002148fae */ /* 0x0001e8000e101d64 */
[----:B------:R0:W-:Y:S01]  /*bbc0*/  @!P0 LDGSTS.E.BYPASS.LTC128B.128 [R20+0x17400], desc[UR36][R2.64+0x100], !P5 ;  /* 0x1740010002148fae */ /* 0x0001e2000e901d64 */
[----:B------:R-:W-:-:S07]  /*bbd0*/  IMAD.MOV.U32 R6, RZ, RZ, R14 ;  /* 0x000000ffff067224 */ /* 0x000fce00078e000e */
[----:B0-----:R-:W-:Y:S05]  /*bbe0*/  WARPSYNC.COLLECTIVE R15, `(.L_x_123) ;  /* 0x000000000f087348 */ /* 0x001fea0003c00000 */
[----:B------:R1:W2:Y:S02]  /*bbf0*/  SHFL.IDX P6, R14, R13, R12, R11 ;  /* 0x0000000c0d0e7389 */ /* 0x0002a400000c000b */
[----:B012---:R-:W-:Y:S01]  /*bc00*/  ENDCOLLECTIVE ;  /* 0x000000000000791b */ /* 0x007fe20003800000 */
.L_x_123:
[----:B------:R-:W-:Y:S05]  /*bc10*/  BRA `(.L_x_124) ;  /* 0xffffffd000347947 */ /* 0x000fea000383ffff */
.L_x_54:
[----:B0-----:R-:W-:-:S04]  /*bc20*/  IMAD.U32 R3, RZ, RZ, UR39 ;  /* 0x00000027ff037e24 */ /* 0x001fc8000f8e00ff */
[----:B------:R0:W1:Y:S03]  /*bc30*/  SYNCS.PHASECHK.TRANS64.TRYWAIT P0, [R3+URZ+0x2a820], R0 ;  /* 0x02a82000030075a7 */ /* 0x000066000800017f */
[----:B-1----:R-:W-:Y:S05]  /*bc40*/  @!P0 NANOSLEEP.SYNCS 0x989680 ;  /* 0x009896800000895d */ /* 0x002fea0003900000 */
[----:B------:R-:W1:Y:S02]  /*bc50*/  @!P0 SYNCS.PHASECHK.TRANS64 P0, [R3+URZ+0x2a820], R0 ;  /* 0x02a82000030085a7 */ /* 0x000e64000800007f */
[----:B-1----:R-:W-:Y:S05]  /*bc60*/  @!P0 BRA `(.L_x_54) ;  /* 0xfffffffc00ec8947 */ /* 0x002fea000383ffff */
[----:B------:R-:W-:Y:S05]  /*bc70*/  BRA `(.L_x_125) ;  /* 0xffffffd000707947 */ /* 0x000fea000383ffff */
.L_x_58:
[----:B0-----:R0:W1:Y:S02]  /*bc80*/  SYNCS.PHASECHK.TRANS64.TRYWAIT P0, [R6+URZ+0x2a840], R3 ;  /* 0x02a84003060075a7 */ /* 0x001064000800017f */
[----:B-1----:R-:W-:Y:S05]  /*bc90*/  @!P0 NANOSLEEP.SYNCS 0x989680 ;  /* 0x009896800000895d */ /* 0x002fea0003900000 */
[----:B------:R-:W1:Y:S02]  /*bca0*/  @!P0 SYNCS.PHASECHK.TRANS64 P0, [R6+URZ+0x2a840], R3 ;  /* 0x02a84003060085a7 */ /* 0x000e64000800007f */
[----:B-1----:R-:W-:Y:S05]  /*bcb0*/  @!P0 BRA `(.L_x_58) ;  /* 0xfffffffc00f08947 */ /* 0x002fea000383ffff */
[----:B------:R-:W-:Y:S05]  /*bcc0*/  BRA `(.L_x_126) ;  /* 0xffffffd400207947 */ /* 0x000fea000383ffff */
.L_x_59:
[----:B------:R-:W-:Y:S01]  /*bcd0*/  BSSY B1, `(.L_x_127) ;  /* 0x0000008000017945 */ /* 0x000fe20003800000 */
[----:B------:R-:W-:Y:S01]  /*bce0*/  IMAD.MOV.U32 R13, RZ, RZ, R10 ;  /* 0x000000ffff0d7224 */ /* 0x000fe200078e000a */
[----:B------:R-:W-:Y:S01]  /*bcf0*/  MOV R11, 0x181f ;  /* 0x0000181f000b7802 */ /* 0x000fe20000000f00 */
[----:B------:R-:W-:Y:S02]  /*bd00*/  IMAD.MOV.U32 R12, RZ, RZ, RZ ;  /* 0x000000ffff0c7224 */ /* 0x000fe400078e00ff */
[----:B------:R-:W-:-:S07]  /*bd10*/  IMAD.MOV.U32 R15, RZ, RZ, -0x1 ;  /* 0xffffffffff0f7424 */ /* 0x000fce00078e00ff */
[----:B------:R-:W-:Y:S05]  /*bd20*/  WARPSYNC.COLLECTIVE R15, `(.L_x_128) ;  /* 0x000000000f087348 */ /* 0x000fea0003c00000 */
[----:B------:R0:W1:Y:S02]  /*bd30*/  SHFL.IDX P6, R14, R13, R12, R11 ;  /* 0x0000000c0d0e7389 */ /* 0x00006400000c000b */
[----:B01----:R-:W-:Y:S01]  /*bd40*/  ENDCOLLECTIVE ;  /* 0x000000000000791b */ /* 0x003fe20003800000 */
.L_x_128:
[----:B------:R-:W-:Y:S05]  /*bd50*/  BSYNC B1 ;  /* 0x0000000000017941 */ /* 0x000fea0003800000 */
.L_x_127:
[----:B------:R-:W-:Y:S01]  /*bd60*/  IMAD.MOV.U32 R13, RZ, RZ, R8 ;  /* 0x000000ffff0d7224 */ /* 0x000fe200078e0008 */
[----:B------:R-:W-:Y:S01]  /*bd70*/  MOV R12, RZ ;  /* 0x000000ff000c7202 */ /* 0x000fe20000000f00 */
[----:B------:R-:W-:Y:S01]  /*bd80*/  IMAD.MOV.U32 R11, RZ, RZ, 0x181f ;  /* 0x0000181fff0b7424 */ /* 0x000fe200078e00ff */
[----:B------:R-:W-:Y:S01]  /*bd90*/  LEA R9, R9, UR39, 0x1 ;  /* 0x0000002709097c11 */ /* 0x000fe2000f8e08ff */
[----:B------:R-:W-:Y:S02]  /*bda0*/  IMAD.MOV.U32 R15, RZ, RZ, -0x1 ;  /* 0xffffffffff0f7424 */ /* 0x000fe400078e00ff */
[----:B------:R-:W-:Y:S02]  /*bdb0*/  IMAD.MOV.U32 R3, RZ, RZ, R14 ;  /* 0x000000ffff037224 */ /* 0x000fe400078e000e */
[----:B------:R-:W-:-:S07]  /*bdc0*/  IMAD.SHL.U32 R5, R37, 0x2, RZ ;  /* 0x0000000225057824 */ /* 0x000fce00078e00ff */
[----:B------:R-:W-:Y:S05]  /*bdd0*/  WARPSYNC.COLLECTIVE R15, `(.L_x_129) ;  /* 0x000000000f087348 */ /* 0x000fea0003c00000 */
[----:B------:R0:W1:Y:S02]  /*bde0*/  SHFL.IDX P6, R14, R13, R12, R11 ;  /* 0x0000000c0d0e7389 */ /* 0x00006400000c000b */
[----:B01----:R-:W-:Y:S01]  /*bdf0*/  ENDCOLLECTIVE ;  /* 0x000000000000791b */ /* 0x003fe20003800000 */
.L_x_129:
[----:B------:R-:W-:Y:S02]  /*be00*/  IMAD.MOV.U32 R13, RZ, RZ, R10 ;  /* 0x000000ffff0d7224 */ /* 0x000fe400078e000a */
[----:B------:R-:W-:Y:S01]  /*be10*/  IMAD.MOV.U32 R12, RZ, RZ, 0x1 ;  /* 0x00000001ff0c7424 */ /* 0x000fe200078e00ff */
[----:B------:R-:W-:-:S13]  /*be20*/  IADD3 R2, P0, R14, R5, RZ ;  /* 0x000000050e027210 */ /* 0x000fda0007f1e0ff */
[----:B------:R-:W-:Y:S05]  /*be30*/  WARPSYNC.COLLECTIVE R15, `(.L_x_130) ;  /* 0x000000000f087348 */ /* 0x000fea0003c00000 */
[----:B------:R0:W1:Y:S02]  /*be40*/  SHFL.IDX P6, R14, R13, R12, R11 ;  /* 0x0000000c0d0e7389 */ /* 0x00006400000c000b */
[----:B01----:R-:W-:Y:S01]  /*be50*/  ENDCOLLECTIVE ;  /* 0x000000000000791b */ /* 0x003fe20003800000 */
.L_x_130:
[----:B------:R-:W-:-:S05]  /*be60*/  IADD3.X R3, RZ, R3, RZ, P0, !PT ;  /* 0x00000003ff037210 */ /* 0x000fca00007fe4ff */
[----:B------:R-:W-:Y:S01]  /*be70*/  @!PT LDS RZ, [RZ] ;  /* 0x00000000fffff984 */ /* 0x000fe20000000800 */
[----:B------:R-:W-:Y:S01]  /*be80*/  @!PT LDS RZ, [RZ] ;  /* 0x00000000fffff984 */ /* 0x000fe20000000800 */
[----:B------:R-:W-:Y:S01]  /*be90*/  @!PT LDS RZ, [RZ] ;  /* 0x00000000fffff984 */ /* 0x000fe20000000800 */
[----:B------:R-:W-:Y:S04]  /*bea0*/  LDGSTS.E.BYPASS.LTC128B.128 [R9+0x18400], desc[UR36][R2.64], !P3 ;  /* 0x1840000002097fae */ /* 0x000fe8000d901d64 */
[----:B------:R-:W-:Y:S01]  /*beb0*/  LDGSTS.E.BYPASS.LTC128B.128 [R9+0x1b400], desc[UR36][R2.64+0x80], !P2 ;  /* 0x1b40008002097fae */ /* 0x000fe2000d101d64 */
[----:B------:R-:W-:-:S03]  /*bec0*/  MOV R13, R8 ;  /* 0x00000008000d7202 */ /* 0x000fc60000000f00 */
[----:B------:R0:W-:Y:S02]  /*bed0*/  LDGSTS.E.BYPASS.LTC128B.128 [R9+0x1e400], desc[UR36][R2.64+0x100], !P1 ;  /* 0x1e40010002097fae */ /* 0x0001e4000c901d64 */
[----:B0-----:R-:W-:-:S07]  /*bee0*/  IMAD.MOV.U32 R3, RZ, RZ, R14 ;  /* 0x000000ffff037224 */ /* 0x001fce00078e000e */
[----:B------:R-:W-:Y:S05]  /*bef0*/  WARPSYNC.COLLECTIVE R15, `(.L_x_131) ;  /* 0x000000000f087348 */ /* 0x000fea0003c00000 */
[----:B------:R0:W1:Y:S02]  /*bf00*/  SHFL.IDX P6, R14, R13, R12, R11 ;  /* 0x0000000c0d0e7389 */ /* 0x00006400000c000b */
[----:B01----:R-:W-:Y:S01]  /*bf10*/  ENDCOLLECTIVE ;  /* 0x000000000000791b */ /* 0x003fe20003800000 */
.L_x_131:
[----:B------:R-:W-:Y:S02]  /*bf20*/  IMAD.MOV.U32 R13, RZ, RZ, R10 ;  /* 0x000000ffff0d7224 */ /* 0x000fe400078e000a */
[----:B------:R-:W-:Y:S01]  /*bf30*/  IMAD.MOV.U32 R12, RZ, RZ, 0x2 ;  /* 0x00000002ff0c7424 */ /* 0x000fe200078e00ff */
[----:B------:R-:W-:-:S13]  /*bf40*/  IADD3 R2, P0, R14, R5, RZ ;  /* 0x000000050e027210 */ /* 0x000fda0007f1e0ff */
[----:B------:R-:W-:Y:S05]  /*bf50*/  WARPSYNC.COLLECTIVE R15, `(.L_x_132) ;  /* 0x000000000f087348 */ /* 0x000fea0003c00000 */
[----:B------:R0:W1:Y:S02]  /*bf60*/  SHFL.IDX P6, R14, R13, R12, R11 ;  /* 0x0000000c0d0e7389 */ /* 0x00006400000c000b */
[----:B01----:R-:W-:Y:S01]  /*bf70*/  ENDCOLLECTIVE ;  /* 0x000000000000791b */ /* 0x003fe20003800000 */
.L_x_132:
[----:B------:R-:W-:-:S05]  /*bf80*/  IMAD.X R3, RZ, RZ, R3, P0 ;  /* 0x000000ffff037224 */ /* 0x000fca00000e0603 */
[----:B------:R-:W-:Y:S01]  /*bf90*/  @!PT LDS RZ, [RZ] ;  /* 0x00000000fffff984 */ /* 0x000fe20000000800 */
[----:B------:R-:W-:Y:S01]  /*bfa0*/  @!PT LDS RZ, [RZ] ;  /* 0x00000000fffff984 */ /* 0x000fe20000000800 */
[----:B------:R-:W-:Y:S01]  /*bfb0*/  @!PT LDS RZ, [RZ] ;  /* 0x00000000fffff984 */ /* 0x000fe20000000800 */
[----:B------:R0:W-:Y:S04]  /*bfc0*/  LDGSTS.E.BYPASS.LTC128B.128 [R9+0x18c00], desc[UR36][R2.64], !P3 ;  /* 0x18c0000002097fae */ /* 0x0001e8000d901d64 */
[----:B------:R0:W-:Y:S01]  /*bfd0*/  LDGSTS.E.BYPASS.LTC128B.128 [R9+0x1bc00], desc[UR36][R2.64+0x80], !P2 ;  /* 0x1bc0008002097fae */ /* 0x0001e2000d101d64 */
[----:B------:R-:W-:-:S03]  /*bfe0*/  IMAD.MOV.U32 R13, RZ, RZ, R8 ;  /* 0x000000ffff0d7224 */ /* 0x000fc600078e0008 */
[----:B------:R0:W-:Y:S01]  /*bff0*/  LDGSTS.E.BYPASS.LTC128B.128 [R9+0x1ec00], desc[UR36][R2.64+0x100], !P1 ;  /* 0x1ec0010002097fae */ /* 0x0001e2000c901d64 */
[----:B------:R-:W-:-:S07]  /*c000*/  MOV R35, R14 ;  /* 0x0000000e00237202 */ /* 0x000fce0000000f00 */
[----:B0-----:R-:W-:Y:S05]  /*c010*/  WARPSYNC.COLLECTIVE R15, `(.L_x_133) ;  /* 0x000000000f087348 */ /* 0x001fea0003c00000 */
[----:B------:R1:W2:Y:S02]  /*c020*/  SHFL.IDX P6, R14, R13, R12, R11 ;  /* 0x0000000c0d0e7389 */ /* 0x0002a400000c000b */
[----:B012---:R-:W-:Y:S01]  /*c030*/  ENDCOLLECTIVE ;  /* 0x000000000000791b */ /* 0x007fe20003800000 */
.L_x_133:
[----:B------:R-:W-:Y:S01]  /*c040*/  IMAD.MOV.U32 R13, RZ, RZ, R10 ;  /* 0x000000ffff0d7224 */ /* 0x000fe200078e000a */
[----:B------:R-:W-:Y:S02]  /*c050*/  MOV R12, 0x3 ;  /* 0x00000003000c7802 */ /* 0x000fe40000000f00 */
[----:B------:R-:W-:-:S13]  /*c060*/  IADD3 R2, P0, R14, R5, RZ ;  /* 0x000000050e027210 */ /* 0x000fda0007f1e0ff */
[----:B------:R-:W-:Y:S05]  /*c070*/  WARPSYNC.COLLECTIVE R15, `(.L_x_134) ;  /* 0x000000000f087348 */ /* 0x000fea0003c00000 */
[----:B------:R0:W1:Y:S02]  /*c080*/  SHFL.IDX P6, R14, R13, R12, R11 ;  /* 0x0000000c0d0e7389 */ /* 0x00006400000c000b */
[----:B01----:R-:W-:Y:S01]  /*c090*/  ENDCOLLECTIVE ;  /* 0x000000000000791b */ /* 0x003fe20003800000 */
.L_x_134:
        /* <DEDUP_REMOVED lines=8> */
[----:B------:R-:W-:-:S07]  /*c120*/  IMAD.MOV.U32 R35, RZ, RZ, R14 ;  /* 0x000000ffff237224 */ /* 0x000fce00078e000e */
[----:B0-----:R-:W-:Y:S05]  /*c130*/  WARPSYNC.COLLECTIVE R15, `(.L_x_135) ;  /* 0x000000000f087348 */ /* 0x001fea0003c00000 */
[----:B------:R1:W2:Y:S02]  /*c140*/  SHFL.IDX P6, R14, R13, R12, R11 ;  /* 0x0000000c0d0e7389 */ /* 0x0002a400000c000b */
[----:B012---:R-:W-:Y:S01]  /*c150*/  ENDCOLLECTIVE ;  /* 0x000000000000791b */ /* 0x007fe20003800000 */
.L_x_135:
[----:B------:R-:W-:Y:S01]  /*c160*/  MOV R13, R10 ;  /* 0x0000000a000d7202 */ /* 0x000fe20000000f00 */
[----:B------:R-:W-:Y:S01]  /*c170*/  IMAD.MOV.U32 R12, RZ, RZ, 0x4 ;  /* 0x00000004ff0c7424 */ /* 0x000fe200078e00ff */
[----:B------:R-:W-:-:S13]  /*c180*/  IADD3 R2, P0, R14, R5, RZ ;  /* 0x000000050e027210 */ /* 0x000fda0007f1e0ff */
[----:B------:R-:W-:Y:S05]  /*c190*/  WARPSYNC.COLLECTIVE R15, `(.L_x_136) ;  /* 0x000000000f087348 */ /* 0x000fea0003c00000 */
[----:B------:R0:W1:Y:S02]  /*c1a0*/  SHFL.IDX P6, R14, R13, R12, R11 ;  /* 0x0000000c0d0e7389 */ /* 0x00006400000c000b */
[----:B01----:R-:W-:Y:S01]  /*c1b0*/  ENDCOLLECTIVE ;  /* 0x000000000000791b */ /* 0x003fe20003800000 */
.L_x_136:
        /* <DEDUP_REMOVED lines=12> */
.L_x_137:
[----:B------:R-:W-:Y:S02]  /*c280*/  IMAD.MOV.U32 R13, RZ, RZ, R10 ;  /* 0x000000ffff0d7224 */ /* 0x000fe400078e000a */
[----:B------:R-:W-:Y:S01]  /*c290*/  IMAD.MOV.U32 R12, RZ, RZ, 0x5 ;  /* 0x00000005ff0c7424 */ /* 0x000fe200078e00ff */
[----:B------:R-:W-:-:S13]  /*c2a0*/  IADD3 R2, P0, R14, R5, RZ ;  /* 0x000000050e027210 */ /* 0x000fda0007f1e0ff */
[----:B------:R-:W-:Y:S05]  /*c2b0*/  WARPSYNC.COLLECTIVE R15, `(.L_x_138) ;  /* 0x000000000f087348 */ /* 0x000fea0003c00000 */
[----:B------:R0:W1:Y:S02]  /*c2c0*/  SHFL.IDX P6, R14, R13, R12, R11 ;  /* 0x0000000c0d0e7389 */ /* 0x00006400000c000b */
[----:B01----:R-:W-:Y:S01]  /*c2d0*/  ENDCOLLECTIVE ;  /* 0x000000000000791b */ /* 0x003fe20003800000 */
.L_x_138:
[----:B------:R-:W-:-:S05]  /*c2e0*/  IADD3.X R3, RZ, R35, RZ, P0, !PT ;  /* 0x00000023ff037210 */ /* 0x000fca00007fe4ff */
[----:B------:R-:W-:Y:S01]  /*c2f0*/  @!PT LDS RZ, [RZ] ;  /* 0x00000000fffff984 */ /* 0x000fe20000000800 */
[----:B------:R-:W-:Y:S01]  /*c300*/  @!PT LDS RZ, [RZ] ;  /* 0x00000000fffff984 */ /* 0x000fe20000000800 */
[----:B------:R-:W-:Y:S01]  /*c310*/  @!PT LDS RZ, [RZ] ;  /* 0x00000000fffff984 */ /* 0x000fe20000000800 */
[----:B------:R0:W-:Y:S04]  /*c320*/  LDGSTS.E.BYPASS.LTC128B.128 [R9+0x1a400], desc[UR36][R2.64], !P3 ;  /* 0x1a40000002097fae */ /* 0x0001e8000d901d64 */
[----:B------:R0:W-:Y:S01]  /*c330*/  LDGSTS.E.BYPASS.LTC128B.128 [R9+0x1d400], desc[UR36][R2.64+0x80], !P2 ;  /* 0x1d40008002097fae */ /* 0x0001e2000d101d64 */
[----:B------:R-:W-:-:S03]  /*c340*/  MOV R13, R8 ;  /* 0x00000008000d7202 */ /* 0x000fc60000000f00 */
[----:B------:R0:W-:Y:S01]  /*c350*/  LDGSTS.E.BYPASS.LTC128B.128 [R9+0x20400], desc[UR36][R2.64+0x100], !P1 ;  /* 0x2040010002097fae */ /* 0x0001e2000c901d64 */
[----:B------:R-:W-:-:S07]  /*c360*/  IMAD.MOV.U32 R35, RZ, RZ, R14 ;  /* 0x000000ffff237224 */ /* 0x000fce00078e000e */
[----:B0-----:R-:W-:Y:S05]  /*c370*/  WARPSYNC.COLLECTIVE R15, `(.L_x_139) ;  /* 0x000000000f087348 */ /* 0x001fea0003c00000 */
[----:B------:R1:W2:Y:S02]  /*c380*/  SHFL.IDX P6, R14, R13, R12, R11 ;  /* 0x0000000c0d0e7389 */ /* 0x0002a400000c000b */
[----:B012---:R-:W-:Y:S01]  /*c390*/  ENDCOLLECTIVE ;  /* 0x000000000000791b */ /* 0x007fe20003800000 */
.L_x_139:
[----:B------:R-:W-:Y:S05]  /*c3a0*/  BRA `(.L_x_140) ;  /* 0xffffffd000707947 */ /* 0x000fea000383ffff */
.L_x_64:
[----:B0-----:R0:W1:Y:S02]  /*c3b0*/  SYNCS.PHASECHK.TRANS64.TRYWAIT P0, [R6+URZ+0x2a860], R9 ;  /* 0x02a86009060075a7 */ /* 0x001064000800017f */
[----:B-1----:R-:W-:Y:S05]  /*c3c0*/  @!P0 NANOSLEEP.SYNCS 0x989680 ;  /* 0x009896800000895d */ /* 0x002fea0003900000 */
[----:B------:R-:W1:Y:S02]  /*c3d0*/  @!P0 SYNCS.PHASECHK.TRANS64 P0, [R6+URZ+0x2a860], R9 ;  /* 0x02a86009060085a7 */ /* 0x000e64000800007f */
[----:B-1----:R-:W-:Y:S05]  /*c3e0*/  @!P0 BRA `(.L_x_64) ;  /* 0xfffffffc00f08947 */ /* 0x002fea000383ffff */
[----:B------:R-:W-:Y:S05]  /*c3f0*/  BRA `(.L_x_141) ;  /* 0xffffffd000d47947 */ /* 0x000fea000383ffff */
.L_x_65:
[----:B------:R-:W-:Y:S01]  /*c400*/  BSSY B1, `(.L_x_142) ;  /* 0x0000008000017945 */ /* 0x000fe20003800000 */
[----:B------:R-:W-:Y:S01]  /*c410*/  IMAD.MOV.U32 R13, RZ, RZ, R18 ;  /* 0x000000ffff0d7224 */ /* 0x000fe200078e0012 */
[----:B------:R-:W-:Y:S01]  /*c420*/  MOV R15, 0xffffffff ;  /* 0xffffffff000f7802 */ /* 0x000fe20000000f00 */
[----:B------:R-:W-:Y:S02]  /*c430*/  IMAD.MOV.U32 R12, RZ, RZ, RZ ;  /* 0x000000ffff0c7224 */ /* 0x000fe400078e00ff */
[----:B------:R-:W-:-:S07]  /*c440*/  IMAD.MOV.U32 R11, RZ, RZ, 0x181f ;  /* 0x0000181fff0b7424 */ /* 0x000fce00078e00ff */
[----:B0-----:R-:W-:Y:S05]  /*c450*/  WARPSYNC.COLLECTIVE R15, `(.L_x_143) ;  /* 0x000000000f087348 */ /* 0x001fea0003c00000 */
[----:B------:R1:W2:Y:S02]  /*c460*/  SHFL.IDX P6, R14, R13, R12, R11 ;  /* 0x0000000c0d0e7389 */ /* 0x0002a400000c000b */
[----:B012---:R-:W-:Y:S01]  /*c470*/  ENDCOLLECTIVE ;  /* 0x000000000000791b */ /* 0x007fe20003800000 */
.L_x_143:
[----:B------:R-:W-:Y:S05]  /*c480*/  BSYNC B1 ;  /* 0x0000000000017941 */ /* 0x000fea0003800000 */
.L_x_142:
[----:B------:R-:W-:Y:S01]  /*c490*/  IMAD.MOV.U32 R13, RZ, RZ, R17 ;  /* 0x000000ffff0d7224 */ /* 0x000fe200078e0011 */
[----:B------:R-:W-:Y:S01]  /*c4a0*/  MOV R11, 0x181f ;  /* 0x0000181f000b7802 */ /* 0x000fe20000000f00 */
[----:B------:R-:W-:Y:S01]  /*c4b0*/  IMAD.MOV.U32 R12, RZ, RZ, RZ ;  /* 0x000000ffff0c7224 */ /* 0x000fe200078e00ff */
[----:B------:R-:W-:Y:S01]  /*c4c0*/  LEA R7, R7, UR39, 0x1 ;  /* 0x0000002707077c11 */ /* 0x000fe2000f8e08ff */
[----:B------:R-:W-:Y:S02]  /*c4d0*/  IMAD.MOV.U32 R15, RZ, RZ, -0x1 ;  /* 0xffffffffff0f7424 */ /* 0x000fe400078e00ff */
[----:B------:R-:W-:-:S07]  /*c4e0*/  IMAD.MOV.U32 R3, RZ, RZ, R14 ;  /* 0x000000ffff037224 */ /* 0x000fce00078e000e */
[----:B------:R-:W-:Y:S05]  /*c4f0*/  WARPSYNC.COLLECTIVE R15, `(.L_x_144) ;  /* 0x000000000f087348 */ /* 0x000fea0003c00000 */
[----:B------:R0:W1:Y:S02]  /*c500*/  SHFL.IDX P6, R14, R13, R12, R11 ;  /* 0x0000000c0d0e7389 */ /* 0x00006400000c000b */
[----:B01----:R-:W-:Y:S01]  /*c510*/  ENDCOLLECTIVE ;  /* 0x000000000000791b */ /* 0x003fe20003800000 */
.L_x_144:
[----:B------:R-:W-:Y:S01]  /*c520*/  IMAD.MOV.U32 R13, RZ, RZ, R18 ;  /* 0x000000ffff0d7224 */ /* 0x000fe200078e0012 */
[----:B------:R-:W-:Y:S02]  /*c530*/  MOV R12, 0x1 ;  /* 0x00000001000c7802 */ /* 0x000fe40000000f00 */
[----:B------:R-:W-:-:S13]  /*c540*/  IADD3 R2, P0, R14, R5, RZ ;  /* 0x000000050e027210 */ /* 0x000fda0007f1e0ff */
[----:B------:R-:W-:Y:S05]  /*c550*/  WARPSYNC.COLLECTIVE R15, `(.L_x_145) ;  /* 0x000000000f087348 */ /* 0x000fea0003c00000 */
[----:B------:R0:W1:Y:S02]  /*c560*/  SHFL.IDX P6, R14, R13, R12, R11 ;  /* 0x0000000c0d0e7389 */ /* 0x00006400000c000b */
[----:B01----:R-:W-:Y:S01]  /*c570*/  ENDCOLLECTIVE ;  /* 0x000000000000791b */ /* 0x003fe20003800000 */
.L_x_145:
[----:B------:R-:W-:Y:S01]  /*c580*/  IMAD.X R3, RZ, RZ, R3, P0 ;  /* 0x000000ffff037224 */ /* 0x000fe200000e0603 */
[----:B------:R-:W-:Y:S01]  /*c590*/  ISETP.LT.OR P0, PT, R8, 0x1, P2 ;  /* 0x000000010800780c */ /* 0x000fe20001701670 */
[----:B------:R-:W-:-:S12]  /*c5a0*/  IMAD.MOV.U32 R13, RZ, RZ, R17 ;  /* 0x000000ffff0d7224 */ /* 0x000fd800078e0011 */
[----:B------:R-:W-:Y:S01]  /*c5b0*/  @!PT LDS RZ, [RZ] ;  /* 0x00000000fffff984 */ /* 0x000fe20000000800 */
[----:B------:R-:W-:Y:S01]  /*c5c0*/  @!PT LDS RZ, [RZ] ;  /* 0x00000000fffff984 */ /* 0x000fe20000000800 */
[----:B------:R-:W-:Y:S01]  /*c5d0*/  @!PT LDS RZ, [RZ] ;  /* 0x00000000fffff984 */ /* 0x000fe20000000800 */
[----:B------:R-:W-:Y:S01]  /*c5e0*/  LDGSTS.E.BYPASS.LTC128B.128 [R7+0x400], desc[UR36][R2.64], !P0 ;  /* 0x0040000002077fae */ /* 0x000fe2000c101d64 */
[----:B------:R-:W-:-:S13]  /*c5f0*/  ISETP.LT.OR P0, PT, R8, 0x1, P1 ;  /* 0x000000010800780c */ /* 0x000fda0000f01670 */
[----:B------:R0:W-:Y:S02]  /*c600*/  LDGSTS.E.BYPASS.LTC128B.128 [R7+0x3400], desc[UR36][R2.64+0x80], !P0 ;  /* 0x0340008002077fae */ /* 0x0001e4000c101d64 */
[----:B0-----:R-:W-:-:S07]  /*c610*/  IMAD.MOV.U32 R3, RZ, RZ, R14 ;  /* 0x000000ffff037224 */ /* 0x001fce00078e000e */
[----:B------:R-:W-:Y:S05]  /*c620*/  WARPSYNC.COLLECTIVE R15, `(.L_x_146) ;  /* 0x000000000f087348 */ /* 0x000fea0003c00000 */
[----:B------:R0:W1:Y:S02]  /*c630*/  SHFL.IDX P6, R14, R13, R12, R11 ;  /* 0x0000000c0d0e7389 */ /* 0x00006400000c000b */
[----:B01----:R-:W-:Y:S01]  /*c640*/  ENDCOLLECTIVE ;  /* 0x000000000000791b */ /* 0x003fe20003800000 */
.L_x_146:
[----:B------:R-:W-:Y:S01]  /*c650*/  MOV R13, R18 ;  /* 0x00000012000d7202 */ /* 0x000fe20000000f00 */
[----:B------:R-:W-:Y:S01]  /*c660*/  IMAD.MOV.U32 R12, RZ, RZ, 0x2 ;  /* 0x00000002ff0c7424 */ /* 0x000fe200078e00ff */
[----:B------:R-:W-:-:S13]  /*c670*/  IADD3 R2, P0, R14, R5, RZ ;  /* 0x000000050e027210 */ /* 0x000fda0007f1e0ff */
[----:B------:R-:W-:Y:S05]  /*c680*/  WARPSYNC.COLLECTIVE R15, `(.L_x_147) ;  /* 0x000000000f087348 */ /* 0x000fea0003c00000 */
[----:B------:R0:W1:Y:S02]  /*c690*/  SHFL.IDX P6, R14, R13, R12, R11 ;  /* 0x0000000c0d0e7389 */ /* 0x00006400000c000b */
[----:B01----:R-:W-:Y:S01]  /*c6a0*/  ENDCOLLECTIVE ;  /* 0x000000000000791b */ /* 0x003fe20003800000 */
.L_x_147:
        /* <DEDUP_REMOVED lines=13> */
.L_x_148:
[----:B------:R-:W-:Y:S02]  /*c780*/  IMAD.MOV.U32 R13, RZ, RZ, R18 ;  /* 0x000000ffff0d7224 */ /* 0x000fe400078e0012 */
[----:B------:R-:W-:Y:S01]  /*c790*/  IMAD.MOV.U32 R12, RZ, RZ, 0x3 ;  /* 0x00000003ff0c7424 */ /* 0x000fe200078e00ff */
[----:B------:R-:W-:-:S13]  /*c7a0*/  IADD3 R2, P0, R14, R5, RZ ;  /* 0x000000050e027210 */ /* 0x000fda0007f1e0ff */
[----:B------:R-:W-:Y:S05]  /*c7b0*/  WARPSYNC.COLLECTIVE R15, `(.L_x_149) ;  /* 0x000000000f087348 */ /* 0x000fea0003c00000 */
[----:B------:R0:W1:Y:S02]  /*c7c0*/  SHFL.IDX P6, R14, R13, R12, R11 ;  /* 0x0000000c0d0e7389 */ /* 0x00006400000c000b */
[----:B01----:R-:W-:Y:S01]  /*c7d0*/  ENDCOLLECTIVE ;  /* 0x000000000000791b */ /* 0x003fe20003800000 */
.L_x_149:
[----:B------:R-:W-:Y:S02]  /*c7e0*/  IADD3.X R3, RZ, R3, RZ, P0, !PT ;  /* 0x00000003ff037210 */ /* 0x000fe400007fe4ff */
[----:B------:R-:W-:Y:S02]  /*c7f0*/  ISETP.LT.OR P0, PT, R8, 0x21, P2 ;  /* 0x000000210800780c */ /* 0x000fe40001701670 */
[----:B------:R-:W-:-:S11]  /*c800*/  MOV R13, R17 ;  /* 0x00000011000d7202 */ /* 0x000fd60000000f00 */
        /* <DEDUP_REMOVED lines=10> */
.L_x_150:
[----:B------:R-:W-:Y:S02]  /*c8b0*/  IMAD.MOV.U32 R13, RZ, RZ, R18 ;  /* 0x000000ffff0d7224 */ /* 0x000fe400078e0012 */
[----:B------:R-:W-:Y:S01]  /*c8c0*/  IMAD.MOV.U32 R12, RZ, RZ, 0x4 ;  /* 0x00000004ff0c7424 */ /* 0x000fe200078e00ff */
[----:B------:R-:W-:-:S13]  /*c8d0*/  IADD3 R2, P0, R14, R5, RZ ;  /* 0x000000050e027210 */ /* 0x000fda0007f1e0ff */
[----:B------:R-:W-:Y:S05]  /*c8e0*/  WARPSYNC.COLLECTIVE R15, `(.L_x_151) ;  /* 0x000000000f087348 */ /* 0x000fea0003c00000 */
[----:B------:R0:W1:Y:S02]  /*c8f0*/  SHFL.IDX P6, R14, R13, R12, R11 ;  /* 0x0000000c0d0e7389 */ /* 0x00006400000c000b */
[----:B01----:R-:W-:Y:S01]  /*c900*/  ENDCOLLECTIVE ;  /* 0x000000000000791b */ /* 0x003fe20003800000 */
.L_x_151:
        /* <DEDUP_REMOVED lines=9> */
[----:B0-----:R-:W-:-:S07]  /*c9a0*/  MOV R3, R14 ;  /* 0x0000000e00037202 */ /* 0x001fce0000000f00 */
[----:B------:R-:W-:Y:S05]  /*c9b0*/  WARPSYNC.COLLECTIVE R15, `(.L_x_152) ;  /* 0x000000000f087348 */ /* 0x000fea0003c00000 */
[----:B------:R0:W1:Y:S02]  /*c9c0*/  SHFL.IDX P6, R14, R13, R12, R11 ;  /* 0x0000000c0d0e7389 */ /* 0x00006400000c000b */
[----:B01----:R-:W-:Y:S01]  /*c9d0*/  ENDCOLLECTIVE ;  /* 0x000000000000791b */ /* 0x003fe20003800000 */
.L_x_152:
[----:B------:R-:W-:Y:S01]  /*c9e0*/  IMAD.MOV.U32 R13, RZ, RZ, R18 ;  /* 0x000000ffff0d7224 */ /* 0x000fe200078e0012 */
[----:B------:R-:W-:Y:S02]  /*c9f0*/  MOV R12, 0x5 ;  /* 0x00000005000c7802 */ /* 0x000fe40000000f00 */
[----:B------:R-:W-:-:S13]  /*ca00*/  IADD3 R2, P0, R14, R5, RZ ;  /* 0x000000050e027210 */ /* 0x000fda0007f1e0ff */
[----:B------:R-:W-:Y:S05]  /*ca10*/  WARPSYNC.COLLECTIVE R15, `(.L_x_153) ;  /* 0x000000000f087348 */ /* 0x000fea0003c00000 */
[----:B------:R0:W1:Y:S02]  /*ca20*/  SHFL.IDX P6, R14, R13, R12, R11 ;  /* 0x0000000c0d0e7389 */ /* 0x00006400000c000b */
[----:B01----:R-:W-:Y:S01]  /*ca30*/  ENDCOLLECTIVE ;  /* 0x000000000000791b */ /* 0x003fe20003800000 */
.L_x_153:
[----:B------:R-:W-:Y:S01]  /*ca40*/  IMAD.X R3, RZ, RZ, R3, P0 ;  /* 0x000000ffff037224 */ /* 0x000fe200000e0603 */
[----:B------:R-:W-:Y:S01]  /*ca50*/  ISETP.LT.OR P0, PT, R8, 0x41, P2 ;  /* 0x000000410800780c */ /* 0x000fe20001701670 */
[----:B------:R-:W-:-:S12]  /*ca60*/  IMAD.MOV.U32 R13, RZ, RZ, R17 ;  /* 0x000000ffff0d7224 */ /* 0x000fd800078e0011 */
[----:B------:R-:W-:Y:S01]  /*ca70*/  @!PT LDS RZ, [RZ] ;  /* 0x00000000fffff984 */ /* 0x000fe20000000800 */
[----:B------:R-:W-:Y:S01]  /*ca80*/  @!PT LDS RZ, [RZ] ;  /* 0x00000000fffff984 */ /* 0x000fe20000000800 */
[----:B------:R-:W-:Y:S01]  /*ca90*/  @!PT LDS RZ, [RZ] ;  /* 0x00000000fffff984 */ /* 0x000fe20000000800 */
[----:B------:R0:W-:Y:S01]  /*caa0*/  LDGSTS.E.BYPASS.LTC128B.128 [R7+0x2400], desc[UR36][R2.64], !P0 ;  /* 0x0240000002077fae */ /* 0x0001e2000c101d64 */
[----:B------:R-:W-:Y:S01]  /*cab0*/  ISETP.LT.OR P0, PT, R8, 0x41, P1 ;  /* 0x000000410800780c */ /* 0x000fe20000f01670 */
[----:B------:R-:W-:-:S12]  /*cac0*/  IMAD.MOV.U32 R18, RZ, RZ, R14 ;  /* 0x000000ffff127224 */ /* 0x000fd800078e000e */
[----:B0-----:R-:W-:Y:S05]  /*cad0*/  WARPSYNC.COLLECTIVE R15, `(.L_x_154) ;  /* 0x000000000f087348 */ /* 0x001fea0003c00000 */
[----:B------:R1:W2:Y:S02]  /*cae0*/  SHFL.IDX P6, R14, R13, R12, R11 ;  /* 0x0000000c0d0e7389 */ /* 0x0002a400000c000b */
[----:B012---:R-:W-:Y:S01]  /*caf0*/  ENDCOLLECTIVE ;  /* 0x000000000000791b */ /* 0x007fe20003800000 */
.L_x_154:
[----:B------:R-:W-:Y:S01]  /*cb00*/  @!PT LDS RZ, [RZ] ;  /* 0x00000000fffff984 */ /* 0x000fe20000000800 */
[----:B------:R-:W-:Y:S01]  /*cb10*/  @!PT LDS RZ, [RZ] ;  /* 0x00000000fffff984 */ /* 0x000fe20000000800 */
[----:B------:R-:W-:Y:S01]  /*cb20*/  @!PT LDS RZ, [RZ] ;  /* 0x00000000fffff984 */ /* 0x000fe20000000800 */
[----:B------:R0:W-:Y:S01]  /*cb30*/  LDGSTS.E.BYPASS.LTC128B.128 [R7+0x5400], desc[UR36][R2.64+0x80], !P0 ;  /* 0x0540008002077fae */ /* 0x0001e2000c101d64 */
[----:B------:R-:W-:Y:S05]  /*cb40*/  BRA `(.L_x_155) ;  /* 0xffffffcc00c87947 */ /* 0x000fea000383ffff */
.L_x_71:
[----:B0-----:R0:W1:Y:S02]  /*cb50*/  SYNCS.PHASECHK.TRANS64.TRYWAIT P0, [R4+URZ+0x2a860], R3 ;  /* 0x02a86003040075a7 */ /* 0x001064000800017f */
[----:B-1----:R-:W-:Y:S05]  /*cb60*/  @!P0 NANOSLEEP.SYNCS 0x989680 ;  /* 0x009896800000895d */ /* 0x002fea0003900000 */
[----:B------:R-:W1:Y:S02]  /*cb70*/  @!P0 SYNCS.PHASECHK.TRANS64 P0, [R4+URZ+0x2a860], R3 ;  /* 0x02a86003040085a7 */ /* 0x000e64000800007f */
[----:B-1----:R-:W-:Y:S05]  /*cb80*/  @!P0 BRA `(.L_x_71) ;  /* 0xfffffffc00f08947 */ /* 0x002fea000383ffff */
[----:B------:R-:W-:Y:S05]  /*cb90*/  BRA `(.L_x_156) ;  /* 0xffffffd0009c7947 */ /* 0x000fea000383ffff */
.L_x_72:
[----:B------:R-:W-:Y:S01]  /*cba0*/  BSSY B0, `(.L_x_157) ;  /* 0x0000008000007945 */ /* 0x000fe20003800000 */
[----:B------:R-:W-:Y:S01]  /*cbb0*/  IMAD.MOV.U32 R13, RZ, RZ, R18 ;  /* 0x000000ffff0d7224 */ /* 0x000fe200078e0012 */
[----:B------:R-:W-:Y:S01]  /*cbc0*/  MOV R12, RZ ;  /* 0x000000ff000c7202 */ /* 0x000fe20000000f00 */
[----:B------:R-:W-:Y:S02]  /*cbd0*/  IMAD.MOV.U32 R11, RZ, RZ, 0x181f ;  /* 0x0000181fff0b7424 */ /* 0x000fe400078e00ff */
[----:B------:R-:W-:-:S07]  /*cbe0*/  IMAD.MOV.U32 R15, RZ, RZ, -0x1 ;  /* 0xffffffffff0f7424 */ /* 0x000fce00078e00ff */
[----:B0-----:R-:W-:Y:S05]  /*cbf0*/  WARPSYNC.COLLECTIVE R15, `(.L_x_158) ;  /* 0x000000000f087348 */ /* 0x001fea0003c00000 */
[----:B------:R1:W2:Y:S02]  /*cc00*/  SHFL.IDX P6, R14, R13, R12, R11 ;  /* 0x0000000c0d0e7389 */ /* 0x0002a400000c000b */
[----:B012---:R-:W-:Y:S01]  /*cc10*/  ENDCOLLECTIVE ;  /* 0x000000000000791b */ /* 0x007fe20003800000 */
.L_x_158:
[----:B------:R-:W-:Y:S05]  /*cc20*/  BSYNC B0 ;  /* 0x0000000000007941 */ /* 0x000fea0003800000 */
.L_x_157:
[----:B------:R-:W-:Y:S01]  /*cc30*/  MOV R13, R17 ;  /* 0x00000011000d7202 */ /* 0x000fe20000000f00 */
[----:B------:R-:W-:Y:S01]  /*cc40*/  IMAD.MOV.U32 R12, RZ, RZ, RZ ;  /* 0x000000ffff0c7224 */ /* 0x000fe200078e00ff */
[----:B------:R-:W-:Y:S01]  /*cc50*/  SHF.L.U32 R6, R37, 0x1, RZ ;  /* 0x0000000125067819 */ /* 0x000fe200000006ff */
[----:B------:R-:W-:Y:S02]  /*cc60*/  IMAD.MOV.U32 R11, RZ, RZ, 0x181f ;  /* 0x0000181fff0b7424 */ /* 0x000fe400078e00ff */
[----:B------:R-:W-:Y:S02]  /*cc70*/  IMAD.MOV.U32 R15, RZ, RZ, -0x1 ;  /* 0xffffffffff0f7424 */ /* 0x000fe400078e00ff */
[----:B------:R-:W-:-:S07]  /*cc80*/  IMAD.MOV.U32 R0, RZ, RZ, R14 ;  /* 0x000000ffff007224 */ /* 0x000fce00078e000e */
[----:B------:R-:W-:Y:S05]  /*cc90*/  WARPSYNC.COLLECTIVE R15, `(.L_x_159) ;  /* 0x000000000f087348 */ /* 0x000fea0003c00000 */
[----:B------:R0:W1:Y:S02]  /*cca0*/  SHFL.IDX P6, R14, R13, R12, R11 ;  /* 0x0000000c0d0e7389 */ /* 0x00006400000c000b */
[----:B01----:R-:W-:Y:S01]  /*ccb0*/  ENDCOLLECTIVE ;  /* 0x000000000000791b */ /* 0x003fe20003800000 */
.L_x_159:
[----:B------:R-:W-:Y:S02]  /*ccc0*/  IMAD.MOV.U32 R13, RZ, RZ, R18 ;  /* 0x000000ffff0d7224 */ /* 0x000fe400078e0012 */
[----:B------:R-:W-:Y:S01]  /*ccd0*/  IMAD.MOV.U32 R12, RZ, RZ, 0x1 ;  /* 0x00000001ff0c7424 */ /* 0x000fe200078e00ff */
[----:B------:R-:W-:-:S13]  /*cce0*/  IADD3 R2, P0, R14, R6, RZ ;  /* 0x000000060e027210 */ /* 0x000fda0007f1e0ff */
[----:B------:R-:W-:Y:S05]  /*ccf0*/  WARPSYNC.COLLECTIVE R15, `(.L_x_160) ;  /* 0x000000000f087348 */ /* 0x000fea0003c00000 */
[----:B------:R0:W1:Y:S02]  /*cd00*/  SHFL.IDX P6, R14, R13, R12, R11 ;  /* 0x0000000c0d0e7389 */ /* 0x00006400000c000b */
[----:B01----:R-:W-:Y:S01]  /*cd10*/  ENDCOLLECTIVE ;  /* 0x000000000000791b */ /* 0x003fe20003800000 */
.L_x_160:
[----:B------:R-:W-:Y:S01]  /*cd20*/  IMAD.X R3, RZ, RZ, R0, P0 ;  /* 0x000000ffff037224 */ /* 0x000fe200000e0600 */
[----:B------:R-:W-:Y:S02]  /*cd30*/  ISETP.LT.OR P0, PT, R5, 0x1, P2 ;  /* 0x000000010500780c */ /* 0x000fe40001701670 */
[----:B------:R-:W-:Y:S01]  /*cd40*/  LEA R0, R7, UR39, 0x1 ;  /* 0x0000002707007c11 */ /* 0x000fe2000f8e08ff */
[----:B------:R-:W-:-:S10]  /*cd50*/  IMAD.MOV.U32 R13, RZ, RZ, R17 ;  /* 0x000000ffff0d7224 */ /* 0x000fd400078e0011 */
[----:B------:R-:W-:Y:S01]  /*cd60*/  @!PT LDS RZ, [RZ] ;  /* 0x00000000fffff984 */ /* 0x000fe20000000800 */
[----:B------:R-:W-:Y:S01]  /*cd70*/  @!PT LDS RZ, [RZ] ;  /* 0x00000000fffff984 */ /* 0x000fe20000000800 */
[----:B------:R-:W-:Y:S01]  /*cd80*/  @!PT LDS RZ, [RZ] ;  /* 0x00000000fffff984 */ /* 0x000fe20000000800 */
[----:B------:R0:W-:Y:S01]  /*cd90*/  LDGSTS.E.BYPASS.LTC128B.128 [R0+0x400], desc[UR36][R2.64], !P0 ;  /* 0x0040000002007fae */ /* 0x0001e2000c101d64 */
[----:B------:R-:W-:Y:S02]  /*cda0*/  ISETP.LT.OR P0, PT, R5, 0x1, P1 ;  /* 0x000000010500780c */ /* 0x000fe40000f01670 */
[----:B------:R-:W-:-:S11]  /*cdb0*/  MOV R7, R14 ;  /* 0x0000000e00077202 */ /* 0x000fd60000000f00 */
[----:B0-----:R-:W-:Y:S05]  /*cdc0*/  WARPSYNC.COLLECTIVE R15, `(.L_x_161) ;  /* 0x000000000f087348 */ /* 0x001fea0003c00000 */
[----:B------:R1:W2:Y:S02]  /*cdd0*/  SHFL.IDX P6, R14, R13, R12, R11 ;  /* 0x0000000c0d0e7389 */ /* 0x0002a400000c000b */
[----:B012---:R-:W-:Y:S01]  /*cde0*/  ENDCOLLECTIVE ;  /* 0x000000000000791b */ /* 0x007fe20003800000 */
.L_x_161:
[----:B------:R-:W-:Y:S01]  /*cdf0*/  @!PT LDS RZ, [RZ] ;  /* 0x00000000fffff984 */ /* 0x000fe20000000800 */
[----:B------:R-:W-:Y:S01]  /*ce00*/  @!PT LDS RZ, [RZ] ;  /* 0x00000000fffff984 */ /* 0x000fe20000000800 */
[----:B------:R-:W-:Y:S01]  /*ce10*/  @!PT LDS RZ, [RZ] ;  /* 0x00000000fffff984 */ /* 0x000fe20000000800 */
[----:B------:R0:W-:Y:S01]  /*ce20*/  LDGSTS.E.BYPASS.LTC128B.128 [R0+0x3400], desc[UR36][R2.64+0x80], !P0 ;  /* 0x0340008002007fae */ /* 0x0001e2000c101d64 */
[----:B------:R-:W-:Y:S01]  /*ce30*/  IMAD.MOV.U32 R13, RZ, RZ, R18 ;  /* 0x000000ffff0d7224 */ /* 0x000fe200078e0012 */
[----:B------:R-:W-:Y:S02]  /*ce40*/  MOV R12, 0x2 ;  /* 0x00000002000c7802 */ /* 0x000fe40000000f00 */
[----:B0-----:R-:W-:-:S13]  /*ce50*/  IADD3 R2, P0, R14, R6, RZ ;  /* 0x000000060e027210 */ /* 0x001fda0007f1e0ff */
[----:B------:R-:W-:Y:S05]  /*ce60*/  WARPSYNC.COLLECTIVE R15, `(.L_x_162) ;  /* 0x000000000f087348 */ /* 0x000fea0003c00000 */
[----:B------:R0:W1:Y:S02]  /*ce70*/  SHFL.IDX P6, R14, R13, R12, R11 ;  /* 0x0000000c0d0e7389 */ /* 0x00006400000c000b */
[----:B01----:R-:W-:Y:S01]  /*ce80*/  ENDCOLLECTIVE ;  /* 0x000000000000791b */ /* 0x003fe20003800000 */
.L_x_162:
        /* <DEDUP_REMOVED lines=12> */
.L_x_163:
[----:B------:R-:W-:Y:S01]  /*cf50*/  @!PT LDS RZ, [RZ] ;  /* 0x00000000fffff984 */ /* 0x000fe20000000800 */
[----:B------:R-:W-:Y:S01]  /*cf60*/  @!PT LDS RZ, [RZ] ;  /* 0x00000000fffff984 */ /* 0x000fe20000000800 */
[----:B------:R-:W-:Y:S01]  /*cf70*/  @!PT LDS RZ, [RZ] ;  /* 0x00000000fffff984 */ /* 0x000fe20000000800 */
[----:B------:R0:W-:Y:S01]  /*cf80*/  LDGSTS.E.BYPASS.LTC128B.128 [R0+0x3c00], desc[UR36][R2.64+0x80], !P0 ;  /* 0x03c0008002007fae */ /* 0x0001e2000c101d64 */
[----:B------:R-:W-:Y:S01]  /*cf90*/  MOV R13, R18 ;  /* 0x00000012000d7202 */ /* 0x000fe20000000f00 */
[----:B------:R-:W-:Y:S01]  /*cfa0*/  IMAD.MOV.U32 R12, RZ, RZ, 0x3 ;  /* 0x00000003ff0c7424 */ /* 0x000fe200078e00ff */
[----:B0-----:R-:W-:-:S13]  /*cfb0*/  IADD3 R2, P0, R14, R6, RZ ;  /* 0x000000060e027210 */ /* 0x001fda0007f1e0ff */
[----:B------:R-:W-:Y:S05]  /*cfc0*/  WARPSYNC.COLLECTIVE R15, `(.L_x_164) ;  /* 0x000000000f087348 */ /* 0x000fea0003c00000 */
[----:B------:R0:W1:Y:S02]  /*cfd0*/  SHFL.IDX P6, R14, R13, R12, R11 ;  /* 0x0000000c0d0e7389 */ /* 0x00006400000c000b */
[----:B01----:R-:W-:Y:S01]  /*cfe0*/  ENDCOLLECTIVE ;  /* 0x000000000000791b */ /* 0x003fe20003800000 */
.L_x_164:
        /* <DEDUP_REMOVED lines=12> */
.L_x_165:
[----:B------:R-:W-:Y:S01]  /*d0b0*/  @!PT LDS RZ, [RZ] ;  /* 0x00000000fffff984 */ /* 0x000fe20000000800 */
[----:B------:R-:W-:Y:S01]  /*d0c0*/  @!PT LDS RZ, [RZ] ;  /* 0x00000000fffff984 */ /* 0x000fe20000000800 */
[----:B------:R-:W-:Y:S01]  /*d0d0*/  @!PT LDS RZ, [RZ] ;  /* 0x00000000fffff984 */ /* 0x000fe20000000800 */
[----:B------:R0:W-:Y:S01]  /*d0e0*/  LDGSTS.E.BYPASS.LTC128B.128 [R0+0x4400], desc[UR36][R2.64+0x80], !P0 ;  /* 0x0440008002007fae */ /* 0x0001e2000c101d64 */
[----:B------:R-:W-:Y:S02]  /*d0f0*/  IMAD.MOV.U32 R13, RZ, RZ, R18 ;  /* 0x000000ffff0d7224 */ /* 0x000fe400078e0012 */
[----:B------:R-:W-:Y:S01]  /*d100*/  IMAD.MOV.U32 R12, RZ, RZ, 0x4 ;  /* 0x00000004ff0c7424 */ /* 0x000fe200078e00ff */
[----:B0-----:R-:W-:-:S13]  /*d110*/  IADD3 R2, P0, R14, R6, RZ ;  /* 0x000000060e027210 */ /* 0x001fda0007f1e0ff */
[----:B------:R-:W-:Y:S05]  /*d120*/  WARPSYNC.COLLECTIVE R15, `(.L_x_166) ;  /* 0x000000000f087348 */ /* 0x000fea0003c00000 */
[----:B------:R0:W1:Y:S02]  /*d130*/  SHFL.IDX P6, R14, R13, R12, R11 ;  /* 0x0000000c0d0e7389 */ /* 0x00006400000c000b */
[----:B01----:R-:W-:Y:S01]  /*d140*/  ENDCOLLECTIVE ;  /* 0x000000000000791b */ /* 0x003fe20003800000 */
.L_x_166:
[----:B------:R-:W-:Y:S02]  /*d150*/  IADD3.X R3, RZ, R7, RZ, P0, !PT ;  /* 0x00000007ff037210 */ /* 0x000fe400007fe4ff */
[----:B------:R-:W-:Y:S02]  /*d160*/  ISETP.LT.OR P0, PT, R5, 0x31, P2 ;  /* 0x000000310500780c */ /* 0x000fe40001701670 */
[----:B------:R-:W-:-:S11]  /*d170*/  MOV R13, R17 ;  /* 0x00000011000d7202 */ /* 0x000fd60000000f00 */
        /* <DEDUP_REMOVED lines=9> */
.L_x_167:
        /* <DEDUP_REMOVED lines=10> */
.L_x_168:
[----:B------:R-:W-:Y:S01]  /*d2b0*/  IMAD.X R3, RZ, RZ, R7, P0 ;  /* 0x000000ffff037224 */ /* 0x000fe200000e0607 */
[----:B------:R-:W-:Y:S01]  /*d2c0*/  ISETP.LT.OR P0, PT, R5, 0x41, P2 ;  /* 0x000000410500780c */ /* 0x000fe20001701670 */
[----:B------:R-:W-:-:S12]  /*d2d0*/  IMAD.MOV.U32 R13, RZ, RZ, R17 ;  /* 0x000000ffff0d7224 */ /* 0x000fd800078e0011 */
        /* <DEDUP_REMOVED lines=9> */
.L_x_169:
[----:B------:R-:W-:Y:S01]  /*d370*/  @!PT LDS RZ, [RZ] ;  /* 0x00000000fffff984 */ /* 0x000fe20000000800 */
[----:B------:R-:W-:Y:S01]  /*d380*/  @!PT LDS RZ, [RZ] ;  /* 0x00000000fffff984 */ /* 0x000fe20000000800 */
[----:B------:R-:W-:Y:S01]  /*d390*/  @!PT LDS RZ, [RZ] ;  /* 0x00000000fffff984 */ /* 0x000fe20000000800 */
[----:B------:R0:W-:Y:S01]  /*d3a0*/  LDGSTS.E.BYPASS.LTC128B.128 [R0+0x5400], desc[UR36][R2.64+0x80], !P0 ;  /* 0x0540008002007fae */ /* 0x0001e2000c101d64 */
[----:B------:R-:W-:Y:S05]  /*d3b0*/  BRA `(.L_x_170) ;  /* 0xffffffcc00607947 */ /* 0x000fea000383ffff */
.L_x_77:
[----:B0-----:R0:W1:Y:S02]  /*d3c0*/  SYNCS.PHASECHK.TRANS64.TRYWAIT P0, [R5+URZ+0x2a820], R0 ;  /* 0x02a82000050075a7 */ /* 0x001064000800017f */
[----:B-1----:R-:W-:Y:S05]  /*d3d0*/  @!P0 NANOSLEEP.SYNCS 0x989680 ;  /* 0x009896800000895d */ /* 0x002fea0003900000 */
[----:B------:R-:W1:Y:S02]  /*d3e0*/  @!P0 SYNCS.PHASECHK.TRANS64 P0, [R5+URZ+0x2a820], R0 ;  /* 0x02a82000050085a7 */ /* 0x000e64000800007f */
[----:B-1----:R-:W-:Y:S05]  /*d3f0*/  @!P0 BRA `(.L_x_77) ;  /* 0xfffffffc00f08947 */ /* 0x002fea000383ffff */
[----:B------:R-:W-:Y:S05]  /*d400*/  BRA `(.L_x_171) ;  /* 0xffffffcc00f47947 */ /* 0x000fea000383ffff */
.L_x_78:
[----:B------:R-:W1:Y:S01]  /*d410*/  S2R R2, SR_TID.X ;  /* 0x0000000000027919 */ /* 0x000e620000002100 */
[----:B------:R-:W-:Y:S01]  /*d420*/  BSSY B0, `(.L_x_172) ;  /* 0x000000a000007945 */ /* 0x000fe20003800000 */
[----:B------:R-:W-:Y:S01]  /*d430*/  IMAD.MOV.U32 R12, RZ, RZ, RZ ;  /* 0x000000ffff0c7224 */ /* 0x000fe200078e00ff */
[----:B------:R-:W-:Y:S01]  /*d440*/  MOV R11, 0x1f ;  /* 0x0000001f000b7802 */ /* 0x000fe20000000f00 */
[----:B------:R-:W-:Y:S01]  /*d450*/  IMAD.MOV.U32 R15, RZ, RZ, -0x1 ;  /* 0xffffffffff0f7424 */ /* 0x000fe200078e00ff */
[----:B-1----:R-:W-:-:S04]  /*d460*/  SHF.R.U32.HI R2, RZ, 0x5, R2 ;  /* 0x00000005ff027819 */ /* 0x002fc80000011602 */
[----:B------:R-:W-:-:S05]  /*d470*/  LOP3.LUT R2, R2, 0x3, RZ, 0xc0, !PT ;  /* 0x0000000302027812 */ /* 0x000fca00078ec0ff */
[----:B------:R-:W-:-:S07]  /*d480*/  IMAD.MOV.U32 R13, RZ, RZ, R2 ;  /* 0x000000ffff0d7224 */ /* 0x000fce00078e0002 */
[----:B0-----:R-:W-:Y:S05]  /*d490*/  WARPSYNC.COLLECTIVE R15, `(.L_x_173) ;  /* 0x000000000f087348 */ /* 0x001fea0003c00000 */
[----:B------:R1:W2:Y:S02]  /*d4a0*/  SHFL.IDX P6, R14, R13, R12, R11 ;  /* 0x0000000c0d0e7389 */ /* 0x0002a400000c000b */
[----:B012---:R-:W-:Y:S01]  /*d4b0*/  ENDCOLLECTIVE ;  /* 0x000000000000791b */ /* 0x007fe20003800000 */
.L_x_173:
[----:B------:R-:W-:Y:S05]  /*d4c0*/  BSYNC B0 ;  /* 0x0000000000007941 */ /* 0x000fea0003800000 */
.L_x_172:
[----:B------:R-:W-:Y:S05]  /*d4d0*/  BRA `(.L_x_174) ;  /* 0xffffffcc00dc7947 */ /* 0x000fea000383ffff */
.L_x_81:
[----:B------:R-:W-:Y:S01]  /*d4e0*/  BSSY B1, `(.L_x_175) ;  /* 0x0000006000017945 */ /* 0x000fe20003800000 */
[----:B------:R-:W-:-:S07]  /*d4f0*/  IMAD.MOV.U32 R15, RZ, RZ, -0x1 ;  /* 0xffffffffff0f7424 */ /* 0x000fce00078e00ff */
[----:B0-----:R-:W-:Y:S05]  /*d500*/  WARPSYNC.COLLECTIVE R15, `(.L_x_176) ;  /* 0x000000000f0c7348 */ /* 0x001fea0003c00000 */
[----:B------:R-:W-:Y:S02]  /*d510*/  ELECT P6, UR62, PT ;  /* 0x00000000003e782f */ /* 0x000fe400038c0000 */
[----:B------:R-:W-:Y:S01]  /*d520*/  MOV R14, UR62 ;  /* 0x0000003e000e7c02 */ /* 0x000fe20008000f00 */
[----:B0-----:R-:W-:Y:S10]  /*d530*/  ENDCOLLECTIVE ;  /* 0x000000000000791b */ /* 0x001ff40003800000 */
.L_x_176:
[----:B------:R-:W-:Y:S05]  /*d540*/  BSYNC B1 ;  /* 0x0000000000017941 */ /* 0x000fea0003800000 */
.L_x_175:
[----:B------:R-:W-:Y:S05]  /*d550*/  BRA `(.L_x_177) ;  /* 0xffffffcc00d47947 */ /* 0x000fea000383ffff */
.L_x_83:
[----:B0-----:R0:W1:Y:S02]  /*d560*/  SYNCS.PHASECHK.TRANS64.TRYWAIT P1, [R3+URZ+0x2a840], R2 ;  /* 0x02a84002030075a7 */ /* 0x001064000802017f */
[----:B-1----:R-:W-:Y:S05]  /*d570*/  @!P1 NANOSLEEP.SYNCS 0x989680 ;  /* 0x009896800000995d */ /* 0x002fea0003900000 */
[----:B------:R-:W1:Y:S02]  /*d580*/  @!P1 SYNCS.PHASECHK.TRANS64 P1, [R3+URZ+0x2a840], R2 ;  /* 0x02a84002030095a7 */ /* 0x000e64000802007f */
[----:B-1----:R-:W-:Y:S05]  /*d590*/  @!P1 BRA `(.L_x_83) ;  /* 0xfffffffc00f09947 */ /* 0x002fea000383ffff */
[----:B------:R-:W-:Y:S05]  /*d5a0*/  BRA `(.L_x_178) ;  /* 0xffffffcc00fc7947 */ /* 0x000fea000383ffff */
.L_x_85:
[----:B-1----:R1:W2:Y:S02]  /*d5b0*/  SYNCS.PHASECHK.TRANS64.TRYWAIT P1, [R5+URZ+0x2a840], R0 ;  /* 0x02a84000050075a7 */ /* 0x0022a4000802017f */
[----:B--2---:R-:W-:Y:S05]  /*d5c0*/  @!P1 NANOSLEEP.SYNCS 0x989680 ;  /* 0x009896800000995d */ /* 0x004fea0003900000 */
[----:B------:R-:W2:Y:S02]  /*d5d0*/  @!P1 SYNCS.PHASECHK.TRANS64 P1, [R5+URZ+0x2a840], R0 ;  /* 0x02a84000050095a7 */ /* 0x000ea4000802007f */
[----:B--2---:R-:W-:Y:S05]  /*d5e0*/  @!P1 BRA `(.L_x_85) ;  /* 0xfffffffc00f09947 */ /* 0x004fea000383ffff */
[----:B------:R-:W-:Y:S05]  /*d5f0*/  BRA `(.L_x_179) ;  /* 0xffffffd000087947 */ /* 0x000fea000383ffff */
.L_x_87:
[----:B--2---:R2:W3:Y:S02]  /*d600*/  SYNCS.PHASECHK.TRANS64.TRYWAIT P1, [R3+URZ+0x2a860], R2 ;  /* 0x02a86002030075a7 */ /* 0x0044e4000802017f */
[----:B---3--:R-:W-:Y:S05]  /*d610*/  @!P1 NANOSLEEP.SYNCS 0x989680 ;  /* 0x009896800000995d */ /* 0x008fea0003900000 */
[----:B------:R-:W3:Y:S02]  /*d620*/  @!P1 SYNCS.PHASECHK.TRANS64 P1, [R3+URZ+0x2a860], R2 ;  /* 0x02a86002030095a7 */ /* 0x000ee4000802007f */
[----:B---3--:R-:W-:Y:S05]  /*d630*/  @!P1 BRA `(.L_x_87) ;  /* 0xfffffffc00f09947 */ /* 0x008fea000383ffff */
[----:B------:R-:W-:Y:S05]  /*d640*/  BRA `(.L_x_180) ;  /* 0xffffffd000047947 */ /* 0x000fea000383ffff */
.L_x_181:
[----:B------:R-:W-:-:S00]  /*d650*/  BRA `(.L_x_181) ;  /* 0xfffffffc00fc7947 */ /* 0x000fc0000383ffff */
[----:B------:R-:W-:-:S00]  /*d660*/  NOP ;  /* 0x0000000000007918 */ /* 0x000fc00000000000 */
        /* <DEDUP_REMOVED lines=9> */
.L_x_3226:


//--------------------- .text._ZN7cutlass13device_kernelIN5flash11enable_sm90INS1_16FlashAttnFwdSm90INS1_25CollectiveMainloopFwdSm90ILi2EN4cute5tupleIJNS5_1CILi1EEES8_S8_EEENS6_IJNS7_ILi128EEENS7_ILi96EEENS7_ILi192EEEEEELi128ENS_6half_tEfNS_4arch4Sm90ELb0ELb0ELb0ELb1ELb1ELb0ELb0ELb1ELb1ELb1ELb0ELb0EEENS1_21CollectiveEpilogueFwdINS6_IJSA_SA_SB_EEES9_SE_SG_Li256ELb1ELb1ELb0ELb0EEENS1_36VarlenDynamicPersistentTileSchedulerILi128ELi96ELi256ELi128ELb0ELb1ELb1ELb0ELb1ELb1EEEEEEEEEvNT_6ParamsE --------------------------
	.section	.text._ZN7cutlass13device_kernelIN5flash11enable_sm90INS1_16FlashAttnFwdSm90INS1_25CollectiveMainloopFwdSm90ILi2EN4cute5tupleIJNS5_1CILi1EEES8_S8_EEENS6_IJNS7_ILi128EEENS7_ILi96EEENS7_ILi192EEEEEELi128ENS_6half_tEfNS_4arch4Sm90ELb0ELb0ELb0ELb1ELb1ELb0ELb0ELb1ELb1ELb1ELb0ELb0EEENS1_21CollectiveEpilogueFwdINS6_IJSA_SA_SB_EEES9_SE_SG_Li256ELb1ELb1ELb0ELb0EEENS1_36VarlenDynamicPersistentTileSchedulerILi128ELi96ELi256ELi128ELb0ELb1ELb1ELb0ELb1ELb1EEEEEEEEEvNT_6ParamsE,"ax",@progbits
	.align	128
.text._ZN7cutlass13device_kernelIN5flash11enable_sm90INS1_16FlashAttnFwdSm90INS1_25CollectiveMainloopFwdSm90ILi2EN4cute5tupleIJNS5_1CILi1EEES8_S8_EEENS6_IJNS7_ILi128EEENS7_ILi96EEENS7_ILi192EEEEEELi128ENS_6half_tEfNS_4arch4Sm90ELb0ELb0ELb0ELb1ELb1ELb0ELb0ELb1ELb1ELb1ELb0ELb0EEENS1_21CollectiveEpilogueFwdINS6_IJSA_SA_SB_EEES9_SE_SG_Li256ELb1ELb1ELb0ELb0EEENS1_36VarlenDynamicPersistentTileSchedulerILi128ELi96ELi256ELi128ELb0ELb1ELb1ELb0ELb1ELb1EEEEEEEEEvNT_6ParamsE:
        .type           _ZN7cutlass13device_kernelIN5flash11enable_sm90INS1_16FlashAttnFwdSm90INS1_25CollectiveMainloopFwdSm90ILi2EN4cute5tupleIJNS5_1CILi1EEES8_S8_EEENS6_IJNS7_ILi128EEENS7_ILi96EEENS7_ILi192EEEEEELi128ENS_6half_tEfNS_4arch4Sm90ELb0ELb0ELb0ELb1ELb1ELb0ELb0ELb1ELb1ELb1ELb0ELb0EEENS1_21CollectiveEpilogueFwdINS6_IJSA_SA_SB_EEES9_SE_SG_Li256ELb1ELb1ELb0ELb0EEENS1_36VarlenDynamicPersistentTileSchedulerILi128ELi96ELi256ELi128ELb0ELb1ELb1ELb0ELb1ELb1EEEEEEEEEvNT_6ParamsE,@function
        .size           _ZN7cutlass13device_kernelIN5flash11enable_sm90INS1_16FlashAttnFwdSm90INS1_25CollectiveMainloopFwdSm90ILi2EN4cute5tupleIJNS5_1CILi1EEES8_S8_EEENS6_IJNS7_ILi128EEENS7_ILi96EEENS7_ILi192EEEEEELi128ENS_6half_tEfNS_4arch4Sm90ELb0ELb0ELb0ELb1ELb1ELb0ELb0ELb1ELb1ELb1ELb0ELb0EEENS1_21CollectiveEpilogueFwdINS6_IJSA_SA_SB_EEES9_SE_SG_Li256ELb1ELb1ELb0ELb0EEENS1_36VarlenDynamicPersistentTileSchedulerILi128ELi96ELi256ELi128ELb0ELb1ELb1ELb0ELb1ELb1EEEEEEEEEvNT_6ParamsE,(.L_x_3227 - _ZN7cutlass13device_kernelIN5flash11enable_sm90INS1_16FlashAttnFwdSm90INS1_25CollectiveMainloopFwdSm90ILi2EN4cute5tupleIJNS5_1CILi1EEES8_S8_EEENS6_IJNS7_ILi128EEENS7_ILi96EEENS7_ILi192EEEEEELi128ENS_6half_tEfNS_4arch4Sm90ELb0ELb0ELb0ELb1ELb1ELb0ELb0ELb1ELb1ELb1ELb0ELb0EEENS1_21CollectiveEpilogueFwdINS6_IJSA_SA_SB_EEES9_SE_SG_Li256ELb1ELb1ELb0ELb0EEENS1_36VarlenDynamicPersistentTileSchedulerILi128ELi96ELi256ELi128ELb0ELb1ELb1ELb0ELb1ELb1EEEEEEEEEvNT_6ParamsE)
        .other          _ZN7cutlass13device_kernelIN5flash11enable_sm90INS1_16FlashAttnFwdSm90INS1_25CollectiveMainloopFwdSm90ILi2EN4cute5tupleIJNS5_1CILi1EEES8_S8_EEENS6_IJNS7_ILi128EEENS7_ILi96EEENS7_ILi192EEEEEELi128ENS_6half_tEfNS_4arch4Sm90ELb0ELb0ELb0ELb1ELb1ELb0ELb0ELb1ELb1ELb1ELb0ELb0EEENS1_21CollectiveEpilogueFwdINS6_IJSA_SA_SB_EEES9_SE_SG_Li256ELb1ELb1ELb0ELb0EEENS1_36VarlenDynamicPersistentTileSchedulerILi128ELi96ELi256ELi128ELb0ELb1ELb1ELb0ELb1ELb1EEEEEEEEEvNT_6ParamsE,@"STO_CUDA_ENTRY STV_DEFAULT"
_ZN7cutlass13device_kernelIN5flash11enable_sm90INS1_16FlashAttnFwdSm90INS1_25CollectiveMainloopFwdSm90ILi2EN4cute5tupleIJNS5_1CILi1EEES8_S8_EEENS6_IJNS7_ILi128EEENS7_ILi96EEENS7_ILi192EEEEEELi128ENS_6half_tEfNS_4arch4Sm90ELb0ELb0ELb0ELb1ELb1ELb0ELb0ELb1ELb1ELb1ELb0ELb0EEENS1_21CollectiveEpilogueFwdINS6_IJSA_SA_SB_EEES9_SE_SG_Li256ELb1ELb1ELb0ELb0EEENS1_36VarlenDynamicPersistentTileSchedulerILi128ELi96ELi256ELi128ELb0ELb1ELb1ELb0ELb1ELb1EEEEEEEEEvNT_6ParamsE:
        /* <DEDUP_REMOVED lines=45> */
.L_x_182:
        /* <DEDUP_REMOVED lines=22> */
.L_x_183:
        /* <DEDUP_REMOVED lines=18> */
.L_x_184:
        /* <DEDUP_REMOVED lines=22> */
.L_x_185:
        /* <DEDUP_REMOVED lines=22> */
.L_x_186:
[----:B------:R-:W-:Y:S01]  /*0810*/  ISETP.NE.AND P0, PT, R2, RZ, PT ;  /* 0x000000ff0200720c */ /* 0x000fe20003f05270 */
[----:B------:R-:W-:Y:S01]  /*0820*/  IMAD.MOV.U32 R2, RZ, RZ, 0x1 ;  /* 0x00000001ff027424 */ /* 0x000fe200078e00ff */
[----:B------:R-:W-:Y:S01]  /*0830*/  NOP ;  /* 0x0000000000007918 */ /* 0x000fe20000000000 */
[----:B------:R-:W-:-:S03]  /*0840*/  ULDC.64 UR56, c[0x0][0x208] ;  /* 0x0000820000387ab9 */ /* 0x000fc60000000a00 */
[----:B------:R-:W-:-:S05]  /*0850*/  SEL R2, R2, 0x2, !P0 ;  /* 0x0000000202027807 */ /* 0x000fca0004000000 */
[----:B------:R0:W-:Y:S02]  /*0860*/  STL [R1+0x4], R2 ;  /* 0x0000040201007387 */ /* 0x0001e40000100800 */
[----:B01234-:R-:W-:Y:S06]  /*0870*/  BAR.SYNC.DEFER_BLOCKING 0x0 ;  /* 0x0000000000007b1d */ /* 0x01ffec0000010000 */
[----:B------:R-:W-:Y:S05]  /*0880*/  @!P0 BRA `(.L_x_187) ;  /* 0x0000007400488947 */ /* 0x000fea0003800000 */
.L_x_188:
[----:B------:R-:W-:-:S08]  /*0890*/  NOP ;  /* 0x0000000000007918 */ /* 0x000fd00000000000 */
[----:B------:R-:W0:Y:S02]  /*08a0*/  USETMAXREG.TRY_ALLOC.CTAPOOL UP0, 0xe8 ;  /* 0x000000e8000079c8 */ /* 0x000e240008000600 */
[----:B0-----:R-:W-:-:S13]  /*08b0*/  PLOP3.LUT P0, PT, PT, PT, UP0, 0x80, 0x0 ;  /* 0x000000000000781c */ /* 0x001fda0003f0f008 */
[----:B------:R-:W-:Y:S05]  /*08c0*/  @!P0 BRA `(.L_x_188) ;  /* 0xfffffffc00f08947 */ /* 0x000fea000383ffff */
[----:B------:R-:W0:Y:S08]  /*08d0*/  S2UR UR5, SR_CgaCtaId ;  /* 0x00000000000579c3 */ /* 0x000e300000008800 */
[----:B------:R-:W-:Y:S06]  /*08e0*/  BAR.ARV 0x8, 0x180 ;  /* 0x0206000000007b1d */ /* 0x000fec0000002000 */
[----:B------:R-:W-:-:S02]  /*08f0*/  UMOV UR4, 0x400 ;  /* 0x0000040000047882 */ /* 0x000fc40000000000 */
[----:B------:R-:W-:Y:S01]  /*0900*/  BAR.SYNC.DEFER_BLOCKING 0x5, 0x180 ;  /* 0x0146000000007b1d */ /* 0x000fe20000010000 */
[----:B0-----:R-:W-:-:S09]  /*0910*/  ULEA UR4, UR5, UR4, 0x18 ;  /* 0x0000000405047291 */ /* 0x001fd2000f8ec03f */
[----:B------:R-:W0:Y:S01]  /*0920*/  LDS.128 R44, [UR4+0x2a8d0] ;  /* 0x02a8d004ff2c7984 */ /* 0x000e220008000c00 */
[----:B------:R-:W-:Y:S01]  /*0930*/  ULDC UR4, c[0x0][0xc3c] ;  /* 0x00030f0000047ab9 */ /* 0x000fe20000000800 */
[----:B------:R-:W-:Y:S06]  /*0940*/  BAR.ARV 0x4, 0x180 ;  /* 0x0106000000007b1d */ /* 0x000fec0000002000 */
[----:B0-----:R-:W-:-:S13]  /*0950*/  ISETP.GE.AND P0, PT, R47, UR4, PT ;  /* 0x000000042f007c0c */ /* 0x001fda000bf06270 */
[----:B------:R-:W-:Y:S05]  /*0960*/  @P0 EXIT ;  /* 0x000000000000094d */ /* 0x000fea0003800000 */
[----:B------:R-:W2:Y:S01]  /*0970*/  LDL.LU R10, [R1+0x4] ;  /* 0x00000400010a7983 */ /* 0x000ea20000300800 */
[----:B------:R-:W0:Y:S02]  /*0980*/  S2R R0, SR_TID.X ;  /* 0x0000000000007919 */ /* 0x000e240000002100 */
[----:B0-----:R-:W-:-:S05]  /*0990*/  VIADD R171, R0, 0xffffff80 ;  /* 0xffffff8000ab7836 */ /* 0x001fca0000000000 */
[----:B------:R-:W-:-:S04]  /*09a0*/  SHF.R.S32.HI R0, RZ, 0x1f, R171 ;  /* 0x0000001fff007819 */ /* 0x000fc800000114ab */
[----:B------:R-:W-:-:S04]  /*09b0*/  LEA.HI R3, R0, R171, RZ, 0x7 ;  /* 0x000000ab00037211 */ /* 0x000fc800078f38ff */
[----:B------:R-:W-:Y:S02]  /*09c0*/  LOP3.LUT R2, R3, 0xffffff80, RZ, 0xc0, !PT ;  /* 0xffffff8003027812 */ /* 0x000fe400078ec0ff */
[----:B------:R-:W-:-:S03]  /*09d0*/  LEA.HI R4, R0, R171, RZ, 0x5 ;  /* 0x000000ab00047211 */ /* 0x000fc600078f28ff */
[----:B------:R-:W-:Y:S01]  /*09e0*/  IMAD.IADD R163, R171, 0x1, -R2 ;  /* 0x00000001aba37824 */ /* 0x000fe200078e0a02 */
[----:B------:R-:W-:Y:S01]  /*09f0*/  LEA.HI R2, R0, R171, RZ, 0x4 ;  /* 0x000000ab00027211 */ /* 0x000fe200078f20ff */
[----:B------:R-:W-:-:S03]  /*0a00*/  IMAD.SHL.U32 R6, R4, 0x20, RZ ;  /* 0x0000002004067824 */ /* 0x000fc600078e00ff */
[----:B------:R-:W-:Y:S02]  /*0a10*/  SHF.R.S32.HI R5, RZ, 0x4, R2 ;  /* 0x00000004ff057819 */ /* 0x000fe40000011402 */
[----:B------:R-:W-:Y:S02]  /*0a20*/  SHF.R.S32.HI R8, RZ, 0x1f, R163 ;  /* 0x0000001fff087819 */ /* 0x000fe400000114a3 */
[C---:B------:R-:W-:Y:S02]  /*0a30*/  LOP3.LUT R4, R2.reuse, 0x3fffff0, RZ, 0xc0, !PT ;  /* 0x03fffff002047812 */ /* 0x040fe400078ec0ff */
[----:B------:R-:W-:Y:S02]  /*0a40*/  LEA.HI R2, R2, R5, RZ, 0x1 ;  /* 0x0000000502027211 */ /* 0x000fe400078f08ff */
[----:B------:R-:W-:Y:S02]  /*0a50*/  LEA.HI R9, R8, R163, RZ, 0x2 ;  /* 0x000000a308097211 */ /* 0x000fe400078f10ff */
[----:B------:R-:W-:-:S02]  /*0a60*/  LOP3.LUT R7, R6, 0xfffffc00, RZ, 0xc0, !PT ;  /* 0xfffffc0006077812 */ /* 0x000fc400078ec0ff */
[----:B------:R-:W-:Y:S02]  /*0a70*/  IADD3 R4, R171, -R4, RZ ;  /* 0x80000004ab047210 */ /* 0x000fe40007ffe0ff */
[----:B------:R-:W-:Y:S02]  /*0a80*/  LOP3.LUT R2, R2, 0x1ffffffe, RZ, 0xc0, !PT ;  /* 0x1ffffffe02027812 */ /* 0x000fe400078ec0ff */
[----:B------:R-:W-:Y:S01]  /*0a90*/  SHF.R.S32.HI R6, RZ, 0x2, R9 ;  /* 0x00000002ff067819 */ /* 0x000fe20000011409 */
[----:B------:R-:W-:Y:S01]  /*0aa0*/  IMAD R7, R4, 0x40, R7 ;  /* 0x0000004004077824 */ /* 0x000fe200078e0207 */
[----:B------:R-:W-:Y:S02]  /*0ab0*/  SHF.R.S32.HI R11, RZ, 0x1f, R9 ;  /* 0x0000001fff0b7819 */ /* 0x000fe40000011409 */
[----:B------:R-:W-:Y:S01]  /*0ac0*/  LEA.HI R4, R0, R171, RZ, 0x2 ;  /* 0x000000ab00047211 */ /* 0x000fe200078f10ff */
[----:B------:R-:W-:Y:S01]  /*0ad0*/  IMAD.IADD R2, R5, 0x1, -R2 ;  /* 0x0000000105027824 */ /* 0x000fe200078e0a02 */
[----:B------:R-:W-:-:S02]  /*0ae0*/  LEA.HI R11, R11, R6, RZ, 0x3 ;  /* 0x000000060b0b7211 */ /* 0x000fc400078f18ff */
[----:B------:R-:W-:Y:S02]  /*0af0*/  SHF.R.S32.HI R164, RZ, 0x7, R3 ;  /* 0x00000007ffa47819 */ /* 0x000fe40000011403 */
[----:B------:R-:W-:Y:S02]  /*0b00*/  LEA.HI R0, R0, R171, RZ, 0x3 ;  /* 0x000000ab00007211 */ /* 0x000fe400078f18ff */
[----:B------:R-:W-:Y:S01]  /*0b10*/  LOP3.LUT R4, R4, 0xfffffffc, RZ, 0xc0, !PT ;  /* 0xfffffffc04047812 */ /* 0x000fe200078ec0ff */
[----:B------:R-:W-:Y:S01]  /*0b20*/  IMAD R168, R2, 0x8, R7 ;  /* 0x0000000802a87824 */ /* 0x000fe200078e0207 */
[----:B------:R-:W-:Y:S02]  /*0b30*/  LOP3.LUT R11, R11, 0xfffffff8, RZ, 0xc0, !PT ;  /* 0xfffffff80b0b7812 */ /* 0x000fe400078ec0ff */
[----:B------:R-:W-:Y:S02]  /*0b40*/  LEA.HI R8, R8, R163, RZ, 0x5 ;  /* 0x000000a308087211 */ /* 0x000fe400078f28ff */
[----:B------:R-:W-:-:S02]  /*0b50*/  LEA.HI R3, R3, R164, RZ, 0x1 ;  /* 0x000000a403037211 */ /* 0x000fc400078f08ff */
[----:B------:R-:W-:Y:S02]  /*0b60*/  LOP3.LUT R2, R0, 0xfffffff8, RZ, 0xc0, !PT ;  /* 0xfffffff800027812 */ /* 0x000fe400078ec0ff */
[----:B------:R-:W-:Y:S01]  /*0b70*/  IADD3 R4, R171, -R4, RZ ;  /* 0x80000004ab047210 */ /* 0x000fe20007ffe0ff */
[----:B------:R-:W-:Y:S01]  /*0b80*/  IMAD.IADD R11, R6, 0x1, -R11 ;  /* 0x00000001060b7824 */ /* 0x000fe200078e0a0b */
[----:B------:R-:W-:Y:S02]  /*0b90*/  SHF.R.S32.HI R8, RZ, 0x5, R8 ;  /* 0x00000005ff087819 */ /* 0x000fe40000011408 */
[----:B------:R-:W-:Y:S01]  /*0ba0*/  LOP3.LUT R3, R3, 0x3fffffe, RZ, 0xc0, !PT ;  /* 0x03fffffe03037812 */ /* 0x000fe200078ec0ff */
[----:B------:R-:W-:Y:S01]  /*0bb0*/  IMAD.IADD R19, R171, 0x1, -R2 ;  /* 0x00000001ab137824 */ /* 0x000fe200078e0a02 */
[----:B------:R-:W-:Y:S01]  /*0bc0*/  LEA.HI R5, R4, R4, RZ, 0x1 ;  /* 0x0000000404057211 */ /* 0x000fe200078f08ff */
[----:B------:R-:W-:Y:S01]  /*0bd0*/  IMAD R8, R8, 0x10, R11 ;  /* 0x0000001008087824 */ /* 0x000fe200078e020b */
[----:B------:R-:W-:Y:S01]  /*0be0*/  LOP3.LUT R6, R9, 0x7ffffffc, RZ, 0xc0, !PT ;  /* 0x7ffffffc09067812 */ /* 0x000fe200078ec0ff */
[----:B------:R-:W-:Y:S01]  /*0bf0*/  IMAD.IADD R3, R164, 0x1, -R3 ;  /* 0x00000001a4037824 */ /* 0x000fe200078e0a03 */
[----:B------:R-:W-:Y:S01]  /*0c00*/  LOP3.LUT R5, R5, 0x1ffffffe, RZ, 0xc0, !PT ;  /* 0x1ffffffe05057812 */ /* 0x000fe200078ec0ff */
[----:B------:R-:W-:-:S02]  /*0c10*/  IMAD.SHL.U32 R2, R19, 0x8, RZ ;  /* 0x0000000813027824 */ /* 0x000fc400078e00ff */
[----:B------:R-:W-:Y:S01]  /*0c20*/  IMAD.MOV.U32 R167, RZ, RZ, -0x2 ;  /* 0xfffffffeffa77424 */ /* 0x000fe200078e00ff */
[----:B------:R-:W-:Y:S01]  /*0c30*/  LEA R165, R3, R8, 0x6 ;  /* 0x0000000803a57211 */ /* 0x000fe200078e30ff */
[----:B------:R-:W-:Y:S02]  /*0c40*/  VIADD R17, R2, 0x40 ;  /* 0x0000004002117836 */ /* 0x000fe40000000000 */
[----:B------:R-:W-:Y:S02]  /*0c50*/  IMAD.IADD R6, R163, 0x1, -R6 ;  /* 0x00000001a3067824 */ /* 0x000fe400078e0a06 */
[----:B------:R-:W-:Y:S01]  /*0c60*/  IMAD.IADD R166, R4, 0x1, -R5 ;  /* 0x0000000104a67824 */ /* 0x000fe200078e0a05 */
[----:B------:R-:W-:Y:S01]  /*0c70*/  SHF.R.S32.HI R161, RZ, 0x3, R0 ;  /* 0x00000003ffa17819 */ /* 0x000fe20000011400 */
[----:B------:R-:W-:Y:S01]  /*0c80*/  IMAD R167, R6, R167, 0x60 ;  /* 0x0000006006a77424 */ /* 0x000fe200078e02a7 */
[----:B------:R-:W-:Y:S01]  /*0c90*/  SHF.R.S32.HI R170, RZ, 0x1f, R2 ;  /* 0x0000001fffaa7819 */ /* 0x000fe20000011402 */
[----:B------:R-:W-:Y:S01]  /*0ca0*/  IMAD.MOV.U32 R162, RZ, RZ, RZ ;  /* 0x000000ffffa27224 */ /* 0x000fe200078e00ff */
[----:B------:R-:W-:Y:S01]  /*0cb0*/  SHF.R.S32.HI R169, RZ, 0x1f, R17 ;  /* 0x0000001fffa97819 */ /* 0x000fe20000011411 */
[----:B------:R-:W-:Y:S01]  /*0cc0*/  IMAD R166, R166, 0x8, R165 ;  /* 0x00000008a6a67824 */ /* 0x000fe200078e02a5 */
[----:B------:R-:W-:Y:S01]  /*0cd0*/  UMOV UR36, URZ ;  /* 0x0000003f00247c82 */ /* 0x000fe20008000000 */
[----:B------:R-:W-:Y:S01]  /*0ce0*/  UMOV UR37, URZ ;  /* 0x0000003f00257c82 */ /* 0x000fe20008000000 */
[----:B--2---:R-:W-:-:S07]  /*0cf0*/  LOP3.LUT R16, R10, 0x1, RZ, 0xfc, !PT ;  /* 0x000000010a107812 */ /* 0x004fce00078efcff */
.L_x_234:
[----:B0--34-:R-:W0:Y:S01]  /*0d00*/  LDC.64 R4, c[0x0][0xc88] ;  /* 0x00032200ff047b82 */ /* 0x019e220000000a00 */
[----:B------:R-:W-:Y:S01]  /*0d10*/  ULDC.64 UR4, c[0x0][0xa28] ;  /* 0x00028a0000047ab9 */ /* 0x000fe20000000a00 */
[----:B------:R-:W-:Y:S01]  /*0d20*/  IMAD.MOV.U32 R3, RZ, RZ, RZ ;  /* 0x000000ffff037224 */ /* 0x000fe200078e00ff */
[----:B------:R-:W-:Y:S01]  /*0d30*/  ULDC.64 UR6, c[0x0][0xa20] ;  /* 0x0002880000067ab9 */ /* 0x000fe20000000a00 */
[----:B0-----:R-:W-:-:S05]  /*0d40*/  IMAD.WIDE R4, R47, 0x4, R4 ;  /* 0x000000042f047825 */ /* 0x001fca00078e0204 */
[----:B--2---:R-:W2:Y:S01]  /*0d50*/  LDG.E R18, desc[UR56][R4.64] ;  /* 0x0000003804127981 */ /* 0x004ea2000c1e1900 */
[----:B------:R-:W-:-:S04]  /*0d60*/  ISETP.NE.U32.AND P0, PT, RZ, UR4, PT ;  /* 0x00000004ff007c0c */ /* 0x000fc8000bf05070 */
[----:B------:R-:W-:Y:S02]  /*0d70*/  ISETP.NE.AND.EX P0, PT, RZ, UR5, PT, P0 ;  /* 0x00000005ff007c0c */ /* 0x000fe4000bf05300 */
[----:B--2---:R-:W-:-:S11]  /*0d80*/  SHF.R.S32.HI R160, RZ, 0x1f, R18 ;  /* 0x0000001fffa07819 */ /* 0x004fd60000011412 */
[----:B------:R-:W-:-:S04]  /*0d90*/  @P0 LEA R6, P1, R18, UR4, 0x2 ;  /* 0x0000000412060c11 */ /* 0x000fc8000f8210ff */
[----:B------:R-:W-:Y:S01]  /*0da0*/  @P0 LEA.HI.X R7, R18, UR5, R160, 0x2, P1 ;  /* 0x0000000512070c11 */ /* 0x000fe200088f14a0 */
[----:B------:R-:W-:-:S04]  /*0db0*/  ULDC.64 UR4, c[0x0][0x418] ;  /* 0x0001060000047ab9 */ /* 0x000fc80000000a00 */
[----:B------:R0:W5:Y:S01]  /*0dc0*/  @P0 LDG.E R3, desc[UR56][R6.64] ;  /* 0x0000003806030981 */ /* 0x000162000c1e1900 */
[----:B------:R-:W-:Y:S01]  /*0dd0*/  ISETP.NE.U32.AND P0, PT, RZ, UR6, PT ;  /* 0x00000006ff007c0c */ /* 0x000fe2000bf05070 */
[----:B------:R-:W-:-:S03]  /*0de0*/  UISETP.NE.U32.AND UP0, UPT, UR4, URZ, UPT ;  /* 0x0000003f0400728c */ /* 0x000fc6000bf05070 */
[----:B------:R-:W-:Y:S01]  /*0df0*/  ISETP.NE.AND.EX P0, PT, RZ, UR7, PT, P0 ;  /* 0x00000007ff007c0c */ /* 0x000fe2000bf05300 */
[----:B------:R-:W-:Y:S01]  /*0e00*/  UISETP.NE.AND.EX UP0, UPT, UR5, URZ, UPT, UP0 ;  /* 0x0000003f0500728c */ /* 0x000fe2000bf05300 */
[----:B------:R-:W-:Y:S02]  /*0e10*/  ULDC UR4, c[0x0][0x424] ;  /* 0x0001090000047ab9 */ /* 0x000fe40000000800 */
[----:B------:R-:W-:Y:S01]  /*0e20*/  ULDC UR5, c[0x0][0x2f0] ;  /* 0x0000bc0000057ab9 */ /* 0x000fe20000000800 */
[----:B------:R-:W-:-:S04]  /*0e30*/  USEL UR4, UR4, 0x1, UP0 ;  /* 0x0000000104047887 */ /* 0x000fc80008000000 */
[----:B------:R-:W-:-:S04]  /*0e40*/  UIMAD UR4, UR4, UR5, URZ ;  /* 0x00000005040472a4 */ /* 0x000fc8000f8e023f */
[C---:B------:R-:W-:Y:S02]  /*0e50*/  @P0 LEA R4, P1, R18.reuse, UR6, 0x2 ;  /* 0x0000000612040c11 */ /* 0x040fe4000f8210ff */
[----:B------:R-:W-:Y:S02]  /*0e60*/  MOV R72, UR4 ;  /* 0x0000000400487c02 */ /* 0x000fe40008000f00 */
[----:B------:R-:W-:-:S05]  /*0e70*/  @P0 LEA.HI.X R5, R18, UR7, R160, 0x2, P1 ;  /* 0x0000000712050c11 */ /* 0x000fca00088f14a0 */
[----:B------:R0:W5:Y:S01]  /*0e80*/  @P0 LDG.E R72, desc[UR56][R4.64] ;  /* 0x0000003804480981 */ /* 0x000162000c1e1900 */
[----:B------:R-:W-:Y:S05]  /*0e90*/  @P0 BRA `(.L_x_189) ;  /* 0x0000000000240947 */ /* 0x000fea0003800000 */
[----:B------:R-:W-:Y:S02]  /*0ea0*/  ULDC.64 UR4, c[0x0][0xa08] ;  /* 0x0002820000047ab9 */ /* 0x000fe40000000a00 */
[----:B------:R-:W-:-:S04]  /*0eb0*/  ISETP.NE.U32.AND P0, PT, RZ, UR4, PT ;  /* 0x00000004ff007c0c */ /* 0x000fc8000bf05070 */
[----:B------:R-:W-:-:S13]  /*0ec0*/  ISETP.NE.AND.EX P0, PT, RZ, UR5, PT, P0 ;  /* 0x00000005ff007c0c */ /* 0x000fda000bf05300 */
[----:B------:R-:W-:Y:S05]  /*0ed0*/  @!P0 BRA `(.L_x_189) ;  /* 0x0000000000148947 */ /* 0x000fea0003800000 */
[----:B0-----:R-:W0:Y:S02]  /*0ee0*/  LDC.64 R4, c[0x0][0xa08] ;  /* 0x00028200ff047b82 */ /* 0x001e240000000a00 */
[----:B0-----:R-:W-:-:S05]  /*0ef0*/  IMAD.WIDE R4, R18, 0x4, R4 ;  /* 0x0000000412047825 */ /* 0x001fca00078e0204 */
[----:B-----5:R-:W2:Y:S04]  /*0f00*/  LDG.E R72, desc[UR56][R4.64] ;  /* 0x0000003804487981 */ /* 0x020ea8000c1e1900 */
[----:B------:R-:W2:Y:S02]  /*0f10*/  LDG.E R7, desc[UR56][R4.64+0x4] ;  /* 0x0000043804077981 */ /* 0x000ea4000c1e1900 */
[----:B--2---:R-:W-:-:S07]  /*0f20*/  IMAD.IADD R72, R7, 0x1, -R72 ;  /* 0x0000000107487824 */ /* 0x004fce00078e0a48 */
.L_x_189:
[----:B-----5:R-:W-:Y:S01]  /*0f30*/  IMAD.IADD R72, R72, 0x1, -R3 ;  /* 0x0000000148487824 */ /* 0x020fe200078e0a03 */
[----:B------:R-:W-:Y:S01]  /*0f40*/  PLOP3.LUT P0, PT, PT, PT, PT, 0x80, 0x0 ;  /* 0x000000000000781c */ /* 0x000fe20003f0f070 */
[----:B------:R-:W-:Y:S01]  /*0f50*/  IMAD.MOV.U32 R23, RZ, RZ, R45 ;  /* 0x000000ffff177224 */ /* 0x000fe200078e002d */
[----:B------:R-:W-:Y:S01]  /*0f60*/  CS2R R20, SRZ ;  /* 0x0000000000147805 */ /* 0x000fe2000001ff00 */
[C---:B------:R-:W-:Y:S01]  /*0f70*/  VIADD R0, R72.reuse, 0x5f ;  /* 0x0000005f48007836 */ /* 0x040fe20000000000 */
[----:B------:R-:W-:Y:S01]  /*0f80*/  ISETP.GE.AND P1, PT, R72, 0x1, PT ;  /* 0x000000014800780c */ /* 0x000fe20003f26270 */
[----:B------:R-:W-:Y:S01]  /*0f90*/  IMAD.MOV.U32 R22, RZ, RZ, R46 ;  /* 0x000000ffff167224 */ /* 0x000fe200078e002e */
[----:B------:R-:W-:Y:S01]  /*0fa0*/  CS2R R86, SRZ ;  /* 0x0000000000567805 */ /* 0x000fe2000001ff00 */
[----:B------:R-:W-:Y:S01]  /*0fb0*/  IMAD.HI R0, R0, 0x2aaaaaab, RZ ;  /* 0x2aaaaaab00007827 */ /* 0x000fe200078e02ff */
[----:B------:R-:W-:Y:S02]  /*0fc0*/  CS2R R84, SRZ ;  /* 0x0000000000547805 */ /* 0x000fe4000001ff00 */
[----:B------:R-:W-:-:S02]  /*0fd0*/  CS2R R82, SRZ ;  /* 0x0000000000527805 */ /* 0x000fc4000001ff00 */
[----:B------:R-:W-:Y:S02]  /*0fe0*/  CS2R R80, SRZ ;  /* 0x0000000000507805 */ /* 0x000fe4000001ff00 */
[----:B------:R-:W-:Y:S02]  /*0ff0*/  CS2R R78, SRZ ;  /* 0x00000000004e7805 */ /* 0x000fe4000001ff00 */
[----:B------:R-:W-:Y:S02]  /*1000*/  SHF.R.U32.HI R3, RZ, 0x1f, R0 ;  /* 0x0000001fff037819 */ /* 0x000fe40000011600 */
[----:B------:R-:W-:Y:S02]  /*1010*/  CS2R R76, SRZ ;  /* 0x00000000004c7805 */ /* 0x000fe4000001ff00 */
[----:B------:R-:W-:Y:S02]  /*1020*/  CS2R R74, SRZ ;  /* 0x00000000004a7805 */ /* 0x000fe4000001ff00 */
[----:B------:R-:W-:-:S02]  /*1030*/  MOV R73, RZ ;  /* 0x000000ff00497202 */ /* 0x000fc40000000f00 */
[----:B------:R-:W-:Y:S02]  /*1040*/  CS2R R36, SRZ ;  /* 0x0000000000247805 */ /* 0x000fe4000001ff00 */
[----:B------:R-:W-:Y:S02]  /*1050*/  LEA.HI.SX32 R88, R0, R3, 0x1c ;  /* 0x0000000300587211 */ /* 0x000fe400078fe2ff */
[----:B------:R-:W-:Y:S01]  /*1060*/  CS2R R34, SRZ ;  /* 0x0000000000227805 */ /* 0x000fe2000001ff00 */
[----:B------:R-:W-:Y:S01]  /*1070*/  IMAD.MOV.U32 R70, RZ, RZ, RZ ;  /* 0x000000ffff467224 */ /* 0x000fe200078e00ff */
[----:B------:R-:W-:Y:S02]  /*1080*/  CS2R R68, SRZ ;  /* 0x0000000000447805 */ /* 0x000fe4000001ff00 */
[----:B------:R-:W-:Y:S01]  /*1090*/  CS2R R32, SRZ ;  /* 0x0000000000207805 */ /* 0x000fe2000001ff00 */
[----:B------:R-:W-:Y:S01]  /*10a0*/  IMAD.MOV.U32 R66, RZ, RZ, RZ ;  /* 0x000000ffff427224 */ /* 0x000fe200078e00ff */
[----:B------:R-:W-:Y:S01]  /*10b0*/  CS2R R62, SRZ ;  /* 0x00000000003e7805 */ /* 0x000fe2000001ff00 */
[----:B------:R-:W-:Y:S01]  /*10c0*/  IMAD.MOV.U32 R3, RZ, RZ, RZ ;  /* 0x000000ffff037224 */ /* 0x000fe200078e00ff */
        /* <DEDUP_REMOVED lines=8> */
[----:B------:R-:W-:Y:S01]  /*1150*/  CS2R R42, SRZ ;  /* 0x00000000002a7805 */ /* 0x000fe2000001ff00 */
[----:B------:R-:W-:Y:S01]  /*1160*/  IMAD.MOV.U32 R89, RZ, RZ, RZ ;  /* 0x000000ffff597224 */ /* 0x000fe200078e00ff */
[----:B------:R-:W-:Y:S02]  /*1170*/  CS2R R90, SRZ ;  /* 0x00000000005a7805 */ /* 0x000fe4000001ff00 */
[----:B------:R-:W-:Y:S02]  /*1180*/  CS2R R38, SRZ ;  /* 0x0000000000267805 */ /* 0x000fe4000001ff00 */
[----:B------:R-:W-:Y:S02]  /*1190*/  CS2R R92, SRZ ;  /* 0x00000000005c7805 */ /* 0x000fe4000001ff00 */
[----:B------:R-:W-:-:S02]  /*11a0*/  CS2R R64, SRZ ;  /* 0x0000000000407805 */ /* 0x000fc4000001ff00 */
[----:B------:R-:W-:Y:S02]  /*11b0*/  CS2R R94, SRZ ;  /* 0x00000000005e7805 */ /* 0x000fe4000001ff00 */
[----:B0-----:R-:W-:Y:S01]  /*11c0*/  CS2R R6, SRZ ;  /* 0x0000000000067805 */ /* 0x001fe2000001ff00 */
[----:B------:R-:W-:Y:S01]  /*11d0*/  IMAD.MOV.U32 R30, RZ, RZ, RZ ;  /* 0x000000ffff1e7224 */ /* 0x000fe200078e00ff */
[----:B------:R-:W-:Y:S01]  /*11e0*/  MOV R8, RZ ;  /* 0x000000ff00087202 */ /* 0x000fe20000000f00 */
[----:B------:R-:W-:Y:S02]  /*11f0*/  IMAD.MOV.U32 R97, RZ, RZ, RZ ;  /* 0x000000ffff617224 */ /* 0x000fe400078e00ff */
[----:B------:R-:W-:Y:S02]  /*1200*/  IMAD.MOV.U32 R10, RZ, RZ, RZ ;  /* 0x000000ffff0a7224 */ /* 0x000fe400078e00ff */
[----:B------:R-:W-:Y:S01]  /*1210*/  IMAD.MOV.U32 R99, RZ, RZ, RZ ;  /* 0x000000ffff637224 */ /* 0x000fe200078e00ff */
[----:B------:R-:W-:Y:S06]  /*1220*/  @!P1 BRA `(.L_x_190) ;  /* 0x0000004800f49947 */ /* 0x000fec0003800000 */
[----:B------:R-:W0:Y:S01]  /*1230*/  SHFL.IDX PT, R0, R164, RZ, 0x1f ;  /* 0x00001fffa4007589 */ /* 0x000e2200000e0000 */
[----:B------:R-:W1:Y:S01]  /*1240*/  S2UR UR39, SR_CgaCtaId ;  /* 0x00000000002779c3 */ /* 0x000e620000008800 */
[----:B------:R-:W-:Y:S01]  /*1250*/  UMOV UR6, 0x400 ;  /* 0x0000040000067882 */ /* 0x000fe20000000000 */
[----:B0-----:R-:W-:Y:S01]  /*1260*/  R2UR UR4, R0 ;  /* 0x00000000000472ca */ /* 0x001fe200000e0000 */
[----:B-1----:R-:W-:-:S04]  /*1270*/  ULEA UR38, UR39, UR6, 0x18 ;  /* 0x0000000627267291 */ /* 0x002fc8000f8ec03f */
[----:B------:R-:W-:-:S04]  /*1280*/  UIADD3 UR6, UR38, 0xc400, URZ ;  /* 0x0000c40026067890 */ /* 0x000fc8000fffe03f */
[----:B------:R-:W-:-:S04]  /*1290*/  ULOP3.LUT UP0, URZ, UR6, 0x1bf, URZ, 0xc0, !UPT ;  /* 0x000001bf063f7892 */ /* 0x000fc8000f80c03f */
[----:B------:R-:W-:Y:S02]  /*12a0*/  ULEA.HI UR5, UR4, UR4, URZ, 0x1 ;  /* 0x0000000404057291 */ /* 0x000fe4000f8f083f */
[----:B------:R-:W-:Y:S02]  /*12b0*/  PLOP3.LUT P0, PT, PT, PT, UP0, 0x80, 0x0 ;  /* 0x000000000000781c */ /* 0x000fe40003f0f008 */
[----:B------:R-:W-:-:S04]  /*12c0*/  ULOP3.LUT UR5, UR5, 0x1e, URZ, 0xc0, !UPT ;  /* 0x0000001e05057892 */ /* 0x000fc8000f8ec03f */
[----:B------:R-:W-:-:S04]  /*12d0*/  UIADD3 UR5, UR4, -UR5, URZ ;  /* 0x8000000504057290 */ /* 0x000fc8000fffe03f */
[----:B------:R-:W-:-:S04]  /*12e0*/  ULEA UR5, UR5, UR6, 0xd ;  /* 0x0000000605057291 */ /* 0x000fc8000f8e683f */
[----:B------:R-:W-:-:S04]  /*12f0*/  USHF.R.U32.HI UR5, URZ, 0x4, UR5 ;  /* 0x000000043f057899 */ /* 0x000fc80008011605 */
[----:B------:R-:W-:Y:S01]  /*1300*/  ULOP3.LUT UR52, UR5, 0x3fff, URZ, 0xc0, !UPT ;  /* 0x00003fff05347892 */ /* 0x000fe2000f8ec03f */
[----:B------:R-:W-:Y:S11]  /*1310*/  @!P0 BRA `(.L_x_191) ;  /* 0x0000000000408947 */ /* 0x000ff60003800000 */
        /* <DEDUP_REMOVED lines=16> */
.L_x_191:
[----:B------:R-:W-:Y:S02]  /*1420*/  LEA.HI R0, R162, R162, RZ, 0x1 ;  /* 0x000000a2a2007211 */ /* 0x000fe400078f08ff */
[----:B------:R-:W-:Y:S02]  /*1430*/  ISETP.NE.AND P0, PT, R16, 0x3, PT ;  /* 0x000000031000780c */ /* 0x000fe40003f05270 */
[----:B------:R-:W-:-:S05]  /*1440*/  LOP3.LUT R3, R0, 0xfffffffe, RZ, 0xc0, !PT ;  /* 0xfffffffe00037812 */ /* 0x000fca00078ec0ff */
[----:B------:R-:W-:-:S05]  /*1450*/  IMAD.IADD R0, R162, 0x1, -R3 ;  /* 0x00000001a2007824 */ /* 0x000fca00078e0a03 */
[----:B------:R-:W-:-:S04]  /*1460*/  SHF.L.U32 R0, R0, 0x1f, RZ ;  /* 0x0000001f00007819 */ /* 0x000fc800000006ff */
[----:B------:R-:W0:Y:S02]  /*1470*/  SYNCS.PHASECHK.TRANS64.TRYWAIT P1, [UR38+0x2a800], R0 ;  /* 0x02a80000ff0075a7 */ /* 0x000e240008020166 */
[----:B0-----:R-:W-:Y:S05]  /*1480*/  @!P1 BRA `(.L_x_192) ;  /* 0x000000bc003c9947 */ /* 0x001fea0003800000 */
.L_x_321:
[----:B------:R-:W-:Y:S05]  /*1490*/  @!P0 BRA `(.L_x_193) ;  /* 0x0000000000048947 */ /* 0x000fea0003800000 */
[----:B------:R-:W-:Y:S01]  /*14a0*/  BPT.TRAP 0x1 ;  /* 0x000000040000795c */ /* 0x000fe20000300000 */
.L_x_193:
[----:B------:R-:W-:Y:S02]  /*14b0*/  IMAD.U32 R4, RZ, RZ, UR37 ;  /* 0x00000025ff047e24 */ /* 0x000fe4000f8e00ff */
[----:B0-----:R-:W-:-:S03]  /*14c0*/  IMAD.U32 R3, RZ, RZ, UR36 ;  /* 0x00000024ff037e24 */ /* 0x001fc6000f8e00ff */
[----:B------:R-:W-:Y:S02]  /*14d0*/  LEA R4, R4, UR38, 0x3 ;  /* 0x0000002604047c11 */ /* 0x000fe4000f8e18ff */
[----:B------:R-:W-:-:S04]  /*14e0*/  SHF.L.U32 R3, R3, 0x1f, RZ ;  /* 0x0000001f03037819 */ /* 0x000fc800000006ff */
[----:B------:R0:W1:Y:S01]  /*14f0*/  SYNCS.PHASECHK.TRANS64.TRYWAIT P1, [R4+URZ+0x2a830], R3 ;  /* 0x02a83003040075a7 */ /* 0x000062000802017f */
[----:B------:R-:W-:Y:S05]  /*1500*/  @!P0 BRA `(.L_x_194) ;  /* 0x0000000000048947 */ /* 0x000fea0003800000 */
[----:B------:R-:W-:Y:S01]  /*1510*/  BPT.TRAP 0x1 ;  /* 0x000000040000795c */ /* 0x000fe20000300000 */
.L_x_194:
[----:B------:R-:W-:Y:S01]  /*1520*/  IMAD.MOV.U32 R87, RZ, RZ, RZ ;  /* 0x000000ffff577224 */ /* 0x000fe200078e00ff */
[----:B-1----:R-:W-:Y:S06]  /*1530*/  @P1 BRA `(.L_x_195) ;  /* 0x0000000000081947 */ /* 0x002fec0003800000 */
[----:B------:R-:W1:Y:S02]  /*1540*/  SYNCS.PHASECHK.TRANS64.TRYWAIT P1, [R4+URZ+0x2a830], R3 ;  /* 0x02a83003040075a7 */ /* 0x000e64000802017f */
[----:B-1----:R-:W-:Y:S05]  /*1550*/  @!P1 BRA `(.L_x_196) ;  /* 0x000000bc00209947 */ /* 0x002fea0003800000 */
.L_x_195:
        /* <DEDUP_REMOVED lines=8> */
[----:B------:R-:W-:Y:S01]  /*15e0*/  UMOV UR5, 0x40000040 ;  /* 0x4000004000057882 */ /* 0x000fe20000000000 */
[----:B------:R-:W-:Y:S02]  /*15f0*/  UMOV UR7, 0x40000040 ;  /* 0x4000004000077882 */ /* 0x000fe40000000000 */
[----:B------:R-:W-:Y:S02]  /*1600*/  ULOP3.LUT UR38, UR4, 0x10000, URZ, 0xfc, !UPT ;  /* 0x0001000004267892 */ /* 0x000fe4000f8efc3f */
[----:B------:R-:W-:Y:S02]  /*1610*/  UIADD3 UR4, UR52, 0x2, URZ ;  /* 0x0000000234047890 */ /* 0x000fe4000fffe03f */
[----:B------:R-:W-:Y:S02]  /*1620*/  UIMAD UR54, UR37, 0x900, UR38 ;  /* 0x00000900253678a4 */ /* 0x000fe4000f8e0226 */
[----:B------:R-:W-:-:S02]  /*1630*/  UIADD3 UR8, UR52, 0x4, URZ ;  /* 0x0000000434087890 */ /* 0x000fc4000fffe03f */
[----:B------:R-:W-:Y:S02]  /*1640*/  UIADD3 UR6, UR54, 0x2, URZ ;  /* 0x0000000236067890 */ /* 0x000fe4000fffe03f */
[----:B------:R-:W-:Y:S01]  /*1650*/  UIADD3 UR10, UR54, 0x4, URZ ;  /* 0x00000004360a7890 */ /* 0x000fe2000fffe03f */
[----:B------:R-:W-:Y:S02]  /*1660*/  UMOV UR9, 0x40000040 ;  /* 0x4000004000097882 */ /* 0x000fe40000000000 */
        /* <DEDUP_REMOVED lines=74> */
.L_x_197:
[----:B01----:R-:W-:Y:S01]  /*1b10*/  IMAD.IADD R3, R167, 0x1, R72 ;  /* 0x00000001a7037824 */ /* 0x003fe200078e0248 */
[----:B------:R-:W-:Y:S01]  /*1b20*/  ULDC UR6, c[0x0][0x988] ;  /* 0x0002620000067ab9 */ /* 0x000fe20000000800 */
[----:B------:R-:W-:Y:S01]  /*1b30*/  P2R R14, PR, RZ, 0x1 ;  /* 0x00000001ff0e7803 */ /* 0x000fe20000000000 */
[----:B------:R-:W-:Y:S02]  /*1b40*/  IMAD.MOV.U32 R86, RZ, RZ, R87 ;  /* 0x000000ffff567224 */ /* 0x000fe400078e0057 */
        /* <DEDUP_REMOVED lines=44> */
[----:B------:R-:W-:Y:S01]  /*1e10*/  FSEL R79, R44, -INF , P2 ;  /* 0xff8000002c4f7808 */ /* 0x000fe20001000000 */
[----:B------:R-:W-:Y:S01]  /*1e20*/  IMAD.MOV.U32 R44, RZ, RZ, R87 ;  /* 0x000000ffff2c7224 */ /* 0x000fe200078e0057 */
[----:B------:R-:W-:Y:S02]  /*1e30*/  FMNMX.FTZ R0, R77, R0, !PT ;  /* 0x000000004d007209 */ /* 0x000fe40007810000 */
[----:B------:R-:W-:Y:S02]  /*1e40*/  FSEL R21, R38, -INF , P6 ;  /* 0xff80000026157808 */ /* 0x000fe40003000000 */
        /* <DEDUP_REMOVED lines=59> */
[----:B------:R-:W-:Y:S02]  /*2200*/  FMNMX.FTZ R0, R101, R0, !PT ;  /* 0x0000000065007209 */ /* 0x000fe40007810000 */
[----:B------:R-:W-:Y:S02]  /*2210*/  FSEL R63, R63, -INF , P5 ;  /* 0xff8000003f3f7808 */ /* 0x000fe40002800000 */
[----:B------:R-:W-:-:S02]  /*2220*/  FMNMX.FTZ R8, R69, R0, !PT ;  /* 0x0000000045087209 */ /* 0x000fc40007810000 */
[----:B------:R-:W-:Y:S02]  /*2230*/  MOV R0, UR6 ;  /* 0x0000000600007c02 */ /* 0x000fe40008000f00 */
[----:B------:R-:W-:Y:S01]  /*2240*/  FSEL R67, R67, -INF , P3 ;  /* 0xff80000043437808 */ /* 0x000fe20001800000 */
[----:B------:R-:W0:Y:S01]  /*2250*/  SHFL.BFLY PT, R3, R8, 0x2, 0x1f ;  /* 0x0c401f0008037f89 */ /* 0x000e2200000e0000 */
[----:B------:R-:W-:Y:S02]  /*2260*/  FSEL R71, R71, -INF , P1 ;  /* 0xff80000047477808 */ /* 0x000fe40000800000 */
[----:B------:R-:W-:-:S13]  /*2270*/  R2UR UR6, R4 ;  /* 0x00000000040672ca */ /* 0x000fda00000e0000 */
[----:B------:R-:W-:-:S04]  /*2280*/  UIADD3 UR6, UR6, 0x2a840, URZ ;  /* 0x0002a84006067890 */ /* 0x000fc8000fffe03f */
[----:B------:R-:W-:Y:S01]  /*2290*/  UPRMT UR6, UR39, 0x654, UR6 ;  /* 0x0000065427067896 */ /* 0x000fe20008000006 */
[----:B0-----:R-:W-:-:S05]  /*22a0*/  FMNMX.FTZ R10, R8, R3, !PT ;  /* 0x00000003080a7209 */ /* 0x001fca0007810000 */
[----:B------:R-:W0:Y:S03]  /*22b0*/  SHFL.BFLY PT, R3, R10, 0x1, 0x1f ;  /* 0x0c201f000a037f89 */ /* 0x000e2600000e0000 */
[----:B------:R-:W-:Y:S01]  /*22c0*/  SYNCS.ARRIVE.TRANS64.RED.A1T0 RZ, [UR6], RZ ;  /* 0x000000ffffff79a7 */ /* 0x000fe20008100406 */
        /* <DEDUP_REMOVED lines=70> */
[----:B------:R-:W-:Y:S02]  /*2730*/  FMNMX.FTZ R6, R71, R6, !PT ;  /* 0x0000000647067209 */ /* 0x000fe40007810000 */
[----:B--2---:R-:W-:-:S03]  /*2740*/  MOV R77, R87 ;  /* 0x00000057004d7202 */ /* 0x004fc60000000f00 */
[----:B------:R-:W2:Y:S02]  /*2750*/  SHFL.BFLY PT, R5, R6, 0x2, 0x1f ;  /* 0x0c401f0006057f89 */ /* 0x000ea400000e0000 */
[----:B------:R3:W-:Y:S08]  /*2760*/  MUFU.EX2 R146, R81 ;  /* 0x0000005100927308 */ /* 0x0007f00000000800 */
[----:B------:R-:W-:Y:S01]  /*2770*/  MUFU.EX2 R83, R83 ;  /* 0x0000005300537308 */ /* 0x000fe20000000800 */
[----:B---3--:R-:W-:-:S07]  /*2780*/  IMAD.MOV.U32 R81, RZ, RZ, R87 ;  /* 0x000000ffff517224 */ /* 0x008fce00078e0057 */
[----:B------:R3:W-:Y:S01]  /*2790*/  MUFU.EX2 R148, R85 ;  /* 0x0000005500947308 */ /* 0x0007e20000000800 */
[----:B--2---:R-:W-:-:S07]  /*27a0*/  FMNMX.FTZ R8, R6, R5, !PT ;  /* 0x0000000506087209 */ /* 0x004fce0007810000 */
[----:B------:R-:W-:Y:S01]  /*27b0*/  MUFU.EX2 R89, R89 ;  /* 0x0000005900597308 */ /* 0x000fe20000000800 */
[----:B---3--:R-:W-:Y:S01]  /*27c0*/  IMAD.MOV.U32 R85, RZ, RZ, R87 ;  /* 0x000000ffff557224 */ /* 0x008fe200078e0057 */
[----:B------:R-:W2:Y:S06]  /*27d0*/  SHFL.BFLY PT, R5, R8, 0x1, 0x1f ;  /* 0x0c201f0008057f89 */ /* 0x000eac00000e0000 */
[----:B------:R-:W-:Y:S08]  /*27e0*/  MUFU.EX2 R150, R91 ;  /* 0x0000005b00967308 */ /* 0x000ff00000000800 */
[----:B------:R-:W-:Y:S08]  /*27f0*/  MUFU.EX2 R93, R93 ;  /* 0x0000005d005d7308 */ /* 0x000ff00000000800 */
[----:B------:R-:W-:Y:S01]  /*2800*/  MUFU.EX2 R152, R95 ;  /* 0x0000005f00987308 */ /* 0x000fe20000000800 */
[----:B--2---:R-:W-:-:S04]  /*2810*/  FMNMX.FTZ R5, R8, R5, !PT ;  /* 0x0000000508057209 */ /* 0x004fc80007810000 */
[C---:B------:R-:W-:Y:S01]  /*2820*/  FSETP.NEU.FTZ.AND P1, PT, R5.reuse, -INF , PT ;  /* 0xff8000000500780b */ /* 0x040fe20003f3d000 */
[-C--:B------:R-:W-:Y:S02]  /*2830*/  FMUL.FTZ R6, R5, R0.reuse ;  /* 0x0000000005067220 */ /* 0x080fe40000410000 */
[----:B------:R-:W-:Y:S03]  /*2840*/  MUFU.EX2 R97, R97 ;  /* 0x0000006100617308 */ /* 0x000fe60000000800 */
[----:B------:R-:W-:Y:S02]  /*2850*/  FSEL R6, R6, RZ, P1 ;  /* 0x000000ff06067208 */ /* 0x000fe40000800000 */
[----:B------:R-:W-:Y:S01]  /*2860*/  ISETP.GE.AND P1, PT, R72, 0x61, PT ;  /* 0x000000614800780c */ /* 0x000fe20003f26270 */
[----:B------:R-:W-:Y:S02]  /*2870*/  IMAD.MOV.U32 R72, RZ, RZ, R87 ;  /* 0x000000ffff487224 */ /* 0x000fe400078e0057 */
        /* <DEDUP_REMOVED lines=43> */
[----:B0-----:R-:W-:Y:S02]  /*2b30*/  FADD.FTZ R31, R73, R32 ;  /* 0x00000020491f7221 */ /* 0x001fe40000010000 */
        /* <DEDUP_REMOVED lines=12> */
[----:B------:R-:W-:Y:S01]  /*2c00*/  IMAD.MOV.U32 R75, RZ, RZ, R87 ;  /* 0x000000ffff4b7224 */ /* 0x000fe200078e0057 */
[----:B0-----:R-:W-:Y:S01]  /*2c10*/  MOV R35, R87 ;  /* 0x0000005700237202 */ /* 0x001fe20000000f00 */
[----:B------:R-:W-:-:S02]  /*2c20*/  FADD.FTZ R31, R79, R34 ;  /* 0x000000224f1f7221 */ /* 0x000fc40000010000 */
[----:B------:R0:W2:Y:S01]  /*2c30*/  MUFU.EX2 R20, R39 ;  /* 0x0000002700147308 */ /* 0x0000a20000000800 */
[----:B---3--:R-:W-:Y:S01]  /*2c40*/  FADD.FTZ R32, R14, R27 ;  /* 0x0000001b0e207221 */ /* 0x008fe20000010000 */
[C---:B------:R-:W-:Y:S01]  /*2c50*/  FADD.FTZ R34, R146.reuse, R31 ;  /* 0x0000001f92227221 */ /* 0x040fe20000010000 */
[----:B------:R-:W-:Y:S01]  /*2c60*/  F2FP.F16.F32.PACK_AB R146, R146, R79 ;  /* 0x0000004f9292723e */ /* 0x000fe200000000ff */
[----:B------:R-:W-:Y:S01]  /*2c70*/  IMAD.MOV.U32 R79, RZ, RZ, R87 ;  /* 0x000000ffff4f7224 */ /* 0x000fe200078e0057 */
[----:B------:R-:W-:Y:S01]  /*2c80*/  F2FP.F16.F32.PACK_AB R141, R14, R13 ;  /* 0x0000000d0e8d723e */ /* 0x000fe200000000ff */
[----:B------:R-:W-:Y:S02]  /*2c90*/  FADD.FTZ R31, R83, R34 ;  /* 0x00000022531f7221 */ /* 0x000fe40000010000 */
[----:B------:R-:W3:Y:S01]  /*2ca0*/  MUFU.EX2 R41, R41 ;  /* 0x0000002900297308 */ /* 0x000ee20000000800 */
[----:B-1----:R-:W-:Y:S01]  /*2cb0*/  FADD.FTZ R27, R21, R32 ;  /* 0x00000020151b7221 */ /* 0x002fe20000010000 */
[C---:B------:R-:W-:Y:S01]  /*2cc0*/  FADD.FTZ R34, R148.reuse, R31 ;  /* 0x0000001f94227221 */ /* 0x040fe20000010000 */
[----:B------:R-:W-:Y:S01]  /*2cd0*/  F2FP.F16.F32.PACK_AB R148, R148, R83 ;  /* 0x000000539494723e */ /* 0x000fe200000000ff */
[----:B0-----:R-:W-:Y:S01]  /*2ce0*/  IMAD.MOV.U32 R39, RZ, RZ, R87 ;  /* 0x000000ffff277224 */ /* 0x001fe200078e0057 */
[----:B------:R-:W-:Y:S01]  /*2cf0*/  MOV R83, R87 ;  /* 0x0000005700537202 */ /* 0x000fe20000000f00 */
[----:B------:R-:W-:-:S02]  /*2d00*/  FADD.FTZ R31, R89, R34 ;  /* 0x00000022591f7221 */ /* 0x000fc40000010000 */
[----:B------:R0:W1:Y:S01]  /*2d10*/  MUFU.EX2 R24, R43 ;  /* 0x0000002b00187308 */ /* 0x0000620000000800 */
[----:B--2---:R-:W-:Y:S01]  /*2d20*/  FADD.FTZ R32, R20, R27 ;  /* 0x0000001b14207221 */ /* 0x004fe20000010000 */
[C---:B------:R-:W-:Y:S01]  /*2d30*/  FADD.FTZ R36, R150.reuse, R31 ;  /* 0x0000001f96247221 */ /* 0x040fe20000010000 */
[----:B------:R-:W-:Y:S02]  /*2d40*/  F2FP.F16.F32.PACK_AB R150, R150, R89 ;  /* 0x000000599696723e */ /* 0x000fe400000000ff */
[----:B------:R-:W-:Y:S01]  /*2d50*/  F2FP.F16.F32.PACK_AB R143, R20, R21 ;  /* 0x00000015148f723e */ /* 0x000fe200000000ff */
[----:B------:R-:W-:Y:S02]  /*2d60*/  FADD.FTZ R31, R93, R36 ;  /* 0x000000245d1f7221 */ /* 0x000fe40000010000 */
[----:B------:R-:W2:Y:S01]  /*2d70*/  MUFU.EX2 R45, R45 ;  /* 0x0000002d002d7308 */ /* 0x000ea20000000800 */
[----:B---3--:R-:W-:Y:S01]  /*2d80*/  FADD.FTZ R27, R41, R32 ;  /* 0x00000020291b7221 */ /* 0x008fe20000010000 */
[----:B0-----:R-:W-:-:S06]  /*2d90*/  IMAD.MOV.U32 R43, RZ, RZ, R87 ;  /* 0x000000ffff2b7224 */ /* 0x001fcc00078e0057 */
[----:B------:R0:W3:Y:S01]  /*2da0*/  MUFU.EX2 R26, R47 ;  /* 0x0000002f001a7308 */ /* 0x0000e20000000800 */
[C---:B-1----:R-:W-:Y:S01]  /*2db0*/  FADD.FTZ R32, R24.reuse, R27 ;  /* 0x0000001b18207221 */ /* 0x042fe20000010000 */
[----:B------:R-:W-:Y:S01]  /*2dc0*/  F2FP.F16.F32.PACK_AB R145, R24, R41 ;  /* 0x000000291891723e */ /* 0x000fe200000000ff */
[----:B------:R-:W-:Y:S01]  /*2dd0*/  IMAD.MOV.U32 R24, RZ, RZ, R87 ;  /* 0x000000ffff187224 */ /* 0x000fe200078e0057 */
[----:B------:R-:W-:-:S04]  /*2de0*/  MOV R41, R87 ;  /* 0x0000005700297202 */ /* 0x000fc80000000f00 */
[----:B------:R-:W1:Y:S01]  /*2df0*/  MUFU.EX2 R49, R49 ;  /* 0x0000003100317308 */ /* 0x000e620000000800 */
[----:B--2---:R-:W-:Y:S01]  /*2e00*/  FADD.FTZ R27, R45, R32 ;  /* 0x000000202d1b7221 */ /* 0x004fe20000010000 */
[----:B0-----:R-:W-:-:S06]  /*2e10*/  MOV R47, R87 ;  /* 0x00000057002f7202 */ /* 0x001fcc0000000f00 */
[----:B------:R0:W2:Y:S01]  /*2e20*/  MUFU.EX2 R28, R51 ;  /* 0x00000033001c7308 */ /* 0x0000a20000000800 */
[C---:B---3--:R-:W-:Y:S01]  /*2e30*/  FADD.FTZ R34, R26.reuse, R27 ;  /* 0x0000001b1a227221 */ /* 0x048fe20000010000 */
[----:B------:R-:W-:Y:S01]  /*2e40*/  F2FP.F16.F32.PACK_AB R147, R26, R45 ;  /* 0x0000002d1a93723e */ /* 0x000fe200000000ff */
[--C-:B------:R-:W-:Y:S02]  /*2e50*/  IMAD.MOV.U32 R45, RZ, RZ, R87.reuse ;  /* 0x000000ffff2d7224 */ /* 0x100fe400078e0057 */
[----:B------:R-:W-:-:S03]  /*2e60*/  IMAD.MOV.U32 R26, RZ, RZ, R87 ;  /* 0x000000ffff1a7224 */ /* 0x000fc600078e0057 */
        /* <DEDUP_REMOVED lines=19> */
[----:B------:R-:W-:Y:S01]  /*2fa0*/  F2FP.F16.F32.PACK_AB R151, R30, R53 ;  /* 0x000000351e97723e */ /* 0x000fe200000000ff */
[----:B------:R-:W-:Y:S01]  /*2fb0*/  IMAD.MOV.U32 R30, RZ, RZ, R87 ;  /* 0x000000ffff1e7224 */ /* 0x000fe200078e0057 */
[----:B------:R-:W-:-:S04]  /*2fc0*/  MOV R53, R87 ;  /* 0x0000005700357202 */ /* 0x000fc80000000f00 */
[----:B------:R1:W3:Y:S01]  /*2fd0*/  MUFU.EX2 R4, R59 ;  /* 0x0000003b00047308 */ /* 0x0002e20000000800 */
[----:B--2---:R-:W-:-:S07]  /*2fe0*/  FADD.FTZ R27, R57, R6 ;  /* 0x00000006391b7221 */ /* 0x004fce0000010000 */
[----:B------:R2:W4:Y:S01]  /*2ff0*/  MUFU.EX2 R156, R65 ;  /* 0x00000041009c7308 */ /* 0x0005220000000800 */
[----:B0-----:R-:W-:Y:S01]  /*3000*/  FADD.FTZ R29, R99, R36 ;  /* 0x00000024631d7221 */ /* 0x001fe20000010000 */
[----:B-1----:R-:W-:-:S06]  /*3010*/  MOV R59, R87 ;  /* 0x00000057003b7202 */ /* 0x002fcc0000000f00 */
[----:B------:R-:W0:Y:S01]  /*3020*/  MUFU.EX2 R11, R11 ;  /* 0x0000000b000b7308 */ /* 0x000e220000000800 */
[C---:B---3--:R-:W-:Y:S01]  /*3030*/  FADD.FTZ R6, R4.reuse, R27 ;  /* 0x0000001b04067221 */ /* 0x048fe20000010000 */
[----:B------:R-:W-:Y:S01]  /*3040*/  F2FP.F16.F32.PACK_AB R153, R4, R57 ;  /* 0x000000390499723e */ /* 0x000fe200000000ff */
[----:B------:R-:W-:Y:S01]  /*3050*/  IMAD.MOV.U32 R57, RZ, RZ, R87 ;  /* 0x000000ffff397224 */ /* 0x000fe200078e0057 */
[----:B--2---:R-:W-:-:S04]  /*3060*/  MOV R65, R87 ;  /* 0x0000005700417202 */ /* 0x004fc80000000f00 */
[----:B------:R-:W1:Y:S01]  /*3070*/  MUFU.EX2 R101, R101 ;  /* 0x0000006500657308 */ /* 0x000e620000000800 */
[C---:B----4-:R-:W-:Y:S01]  /*3080*/  FADD.FTZ R36, R156.reuse, R29 ;  /* 0x0000001d9c247221 */ /* 0x050fe20000010000 */
[----:B------:R-:W-:-:S06]  /*3090*/  F2FP.F16.F32.PACK_AB R156, R156, R99 ;  /* 0x000000639c9c723e */ /* 0x000fcc00000000ff */
[----:B------:R2:W3:Y:S01]  /*30a0*/  MUFU.EX2 R32, R63 ;  /* 0x0000003f00207308 */ /* 0x0004e20000000800 */
[----:B0-----:R-:W-:-:S07]  /*30b0*/  FADD.FTZ R27, R11, R6 ;  /* 0x000000060b1b7221 */ /* 0x001fce0000010000 */
[----:B------:R-:W0:Y:S01]  /*30c0*/  MUFU.EX2 R15, R15 ;  /* 0x0000000f000f7308 */ /* 0x000e220000000800 */
[----:B-1----:R-:W-:Y:S01]  /*30d0*/  FADD.FTZ R29, R101, R36 ;  /* 0x00000024651d7221 */ /* 0x002fe20000010000 */
[----:B--2---:R-:W-:-:S06]  /*30e0*/  IMAD.MOV.U32 R63, RZ, RZ, R87 ;  /* 0x000000ffff3f7224 */ /* 0x004fcc00078e0057 */
[----:B------:R1:W2:Y:S01]  /*30f0*/  MUFU.EX2 R34, R67 ;  /* 0x0000004300227308 */ /* 0x0002a20000000800 */
[C---:B---3--:R-:W-:Y:S01]  /*3100*/  FADD.FTZ R38, R32.reuse, R27 ;  /* 0x0000001b20267221 */ /* 0x048fe20000010000 */
[----:B------:R-:W-:Y:S01]  /*3110*/  F2FP.F16.F32.PACK_AB R155, R32, R11 ;  /* 0x0000000b209b723e */ /* 0x000fe200000000ff */
[--C-:B------:R-:W-:Y:S02]  /*3120*/  IMAD.MOV.U32 R32, RZ, RZ, R87.reuse ;  /* 0x000000ffff207224 */ /* 0x100fe400078e0057 */
[----:B------:R-:W-:-:S03]  /*3130*/  IMAD.MOV.U32 R27, RZ, RZ, R87 ;  /* 0x000000ffff1b7224 */ /* 0x000fc600078e0057 */
[----:B------:R-:W3:Y:S01]  /*3140*/  MUFU.EX2 R25, R25 ;  /* 0x0000001900197308 */ /* 0x000ee20000000800 */
[----:B0-----:R-:W-:Y:S01]  /*3150*/  FADD.FTZ R7, R15, R38 ;  /* 0x000000260f077221 */ /* 0x001fe20000010000 */
[--C-:B-1----:R-:W-:Y:S02]  /*3160*/  IMAD.MOV.U32 R67, RZ, RZ, R87.reuse ;  /* 0x000000ffff437224 */ /* 0x102fe400078e0057 */
[----:B------:R-:W-:-:S04]  /*3170*/  IMAD.MOV.U32 R38, RZ, RZ, R87 ;  /* 0x000000ffff267224 */ /* 0x000fc800078e0057 */
[----:B------:R-:W0:Y:S01]  /*3180*/  MUFU.EX2 R12, R12 ;  /* 0x0000000c000c7308 */ /* 0x000e220000000800 */
[C---:B--2---:R-:W-:Y:S01]  /*3190*/  FADD.FTZ R8, R34.reuse, R7 ;  /* 0x0000000722087221 */ /* 0x044fe20000010000 */
[----:B------:R-:W-:Y:S01]  /*31a0*/  F2FP.F16.F32.PACK_AB R157, R34, R15 ;  /* 0x0000000f229d723e */ /* 0x000fe200000000ff */
[----:B------:R-:W-:-:S05]  /*31b0*/  IMAD.MOV.U32 R34, RZ, RZ, R87 ;  /* 0x000000ffff227224 */ /* 0x000fca00078e0057 */
[----:B------:R1:W2:Y:S01]  /*31c0*/  MUFU.EX2 R36, R71 ;  /* 0x0000004700247308 */ /* 0x0002a20000000800 */
[----:B---3--:R-:W-:Y:S01]  /*31d0*/  FADD.FTZ R7, R25, R8 ;  /* 0x0000000819077221 */ /* 0x008fe20000010000 */
[C---:B0-----:R-:W-:Y:S01]  /*31e0*/  FADD.FTZ R6, R12.reuse, R29 ;  /* 0x0000001d0c067221 */ /* 0x041fe20000010000 */
[----:B------:R-:W-:Y:S02]  /*31f0*/  F2FP.F16.F32.PACK_AB R158, R12, R101 ;  /* 0x000000650c9e723e */ /* 0x000fe400000000ff */
[-C--:B-1----:R-:W-:Y:S02]  /*3200*/  MOV R71, R87.reuse ;  /* 0x0000005700477202 */ /* 0x082fe40000000f00 */
[----:B------:R-:W-:Y:S01]  /*3210*/  MOV R29, R87 ;  /* 0x00000057001d7202 */ /* 0x000fe20000000f00 */
[C---:B--2---:R-:W-:Y:S01]  /*3220*/  FADD.FTZ R4, R36.reuse, R7 ;  /* 0x0000000724047221 */ /* 0x044fe20000010000 */
[----:B------:R-:W-:Y:S01]  /*3230*/  F2FP.F16.F32.PACK_AB R159, R36, R25 ;  /* 0x00000019249f723e */ /* 0x000fe200000000ff */
[----:B------:R-:W-:-:S02]  /*3240*/  IMAD.MOV.U32 R7, RZ, RZ, 0x3f800000 ;  /* 0x3f800000ff077424 */ /* 0x000fc400078e00ff */
[--C-:B------:R-:W-:Y:S02]  /*3250*/  IMAD.MOV.U32 R36, RZ, RZ, R87.reuse ;  /* 0x000000ffff247224 */ /* 0x100fe400078e0057 */
[----:B------:R-:W-:Y:S01]  /*3260*/  IMAD.MOV.U32 R25, RZ, RZ, R87 ;  /* 0x000000ffff197224 */ /* 0x000fe200078e0057 */
[----:B------:R-:W-:Y:S06]  /*3270*/  @!P1 BRA `(.L_x_198) ;  /* 0x0000001c00749947 */ /* 0x000fec0003800000 */
[----:B------:R-:W-:Y:S01]  /*3280*/  IADD3 R8, R88, -0x2, RZ ;  /* 0xfffffffe58087810 */ /* 0x000fe20007ffe0ff */
[----:B------:R-:W-:Y:S01]  /*3290*/  IMAD.MOV.U32 R10, RZ, RZ, R5 ;  /* 0x000000ffff0a7224 */ /* 0x000fe200078e0005 */
[----:B------:R-:W-:Y:S01]  /*32a0*/  CS2R R86, SRZ ;  /* 0x0000000000567805 */ /* 0x000fe2000001ff00 */
[----:B------:R-:W-:Y:S01]  /*32b0*/  IMAD.MOV.U32 R11, RZ, RZ, R3 ;  /* 0x000000ffff0b7224 */ /* 0x000fe200078e0003 */
[----:B------:R-:W-:Y:S01]  /*32c0*/  CS2R R82, SRZ ;  /* 0x0000000000527805 */ /* 0x000fe2000001ff00 */
[----:B------:R-:W-:Y:S01]  /*32d0*/  IMAD.MOV.U32 R7, RZ, RZ, 0x3f800000 ;  /* 0x3f800000ff077424 */ /* 0x000fe200078e00ff */
        /* <DEDUP_REMOVED lines=32> */
.L_x_209:
[----:B------:R-:W-:-:S04]  /*34e0*/  UISETP.NE.AND UP0, UPT, UR60, 0x1, UPT ;  /* 0x000000013c00788c */ /* 0x000fc8000bf05270 */
[----:B------:R-:W-:-:S04]  /*34f0*/  USEL UR36, URZ, 0x1, UP0 ;  /* 0x000000013f247887 */ /* 0x000fc80008000000 */
[----:B------:R-:W-:Y:S01]  /*3500*/  ULOP3.LUT UR36, UR61, UR36, URZ, 0x3c, !UPT ;  /* 0x000000243d247292 */ /* 0x000fe2000f8e3c3f */
[----:B------:R-:W-:Y:S11]  /*3510*/  @!P0 BRA `(.L_x_199) ;  /* 0x0000000000048947 */ /* 0x000ff60003800000 */
[----:B------:R-:W-:Y:S01]  /*3520*/  BPT.TRAP 0x1 ;  /* 0x000000040000795c */ /* 0x000fe20000300000 */
.L_x_199:
        /* <DEDUP_REMOVED lines=12> */
.L_x_200:
[----:B-1----:R-:W-:Y:S05]  /*35f0*/  @P1 BRA `(.L_x_201) ;  /* 0x0000000000081947 */ /* 0x002fea0003800000 */
[----:B------:R-:W1:Y:S02]  /*3600*/  SYNCS.PHASECHK.TRANS64.TRYWAIT P1, [UR59+0x2a830], R0 ;  /* 0x02a83000ff0075a7 */ /* 0x000e64000802017b */
[----:B-1----:R-:W-:Y:S05]  /*3610*/  @!P1 BRA `(.L_x_202) ;  /* 0x0000009c00049947 */ /* 0x002fea0003800000 */
.L_x_201:
[----:B------:R-:W-:Y:S01]  /*3620*/  UIMAD UR54, UR37, 0x900, UR38 ;  /* 0x00000900253678a4 */ /* 0x000fe2000f8e0226 */
[----:B------:R-:W-:Y:S01]  /*3630*/  WARPGROUP.ARRIVE ;  /* 0x00000000000079c5 */ /* 0x000fe20000000000 */
[----:B------:R-:W-:Y:S01]  /*3640*/  UMOV UR55, 0x40000040 ;  /* 0x4000004000377882 */ /* 0x000fe20000000000 */
[----:B------:R-:W-:Y:S01]  /*3650*/  UMOV UR7, 0x40000040 ;  /* 0x4000004000077882 */ /* 0x000fe20000000000 */
[----:B------:R-:W-:Y:S01]  /*3660*/  UIADD3 UR6, UR54, 0x2, URZ ;  /* 0x0000000236067890 */ /* 0x000fe2000fffe03f */
[-C--:B------:R-:W-:Y:S01]  /*3670*/  FMUL.FTZ R24, R24, R9.reuse ;  /* 0x0000000918187220 */ /* 0x080fe20000410000 */
[----:B------:R-:W-:Y:S01]  /*3680*/  UIADD3 UR10, UR54, 0x4, URZ ;  /* 0x00000004360a7890 */ /* 0x000fe2000fffe03f */
[-C--:B------:R-:W-:Y:S01]  /*3690*/  FMUL.FTZ R25, R25, R9.reuse ;  /* 0x0000000919197220 */ /* 0x080fe20000410000 */
[----:B------:R-:W-:Y:S01]  /*36a0*/  UMOV UR11, 0x40000040 ;  /* 0x40000040000b7882 */ /* 0x000fe20000000000 */
[----:B------:R-:W-:Y:S01]  /*36b0*/  HGMMA.64x96x16.F32 R88, gdesc[UR52], RZ, !UPT, gsb0 ;  /* 0x01600000345879f0 */ /* 0x000fe2000c0008ff */
        /* <DEDUP_REMOVED lines=116> */
.L_x_203:
[----:B------:R-:W-:Y:S01]  /*3e00*/  ULEA UR6, UR60, UR39, 0x3 ;  /* 0x000000273c067291 */ /* 0x000fe2000f8e183f */
[----:B01----:R-:W-:-:S05]  /*3e10*/  IMAD.U32 R0, RZ, RZ, UR61 ;  /* 0x0000003dff007e24 */ /* 0x003fca000f8e00ff */
[----:B------:R-:W-:-:S04]  /*3e20*/  SHF.L.U32 R0, R0, 0x1f, RZ ;  /* 0x0000001f00007819 */ /* 0x000fc800000006ff */
[----:B------:R0:W1:Y:S01]  /*3e30*/  SYNCS.PHASECHK.TRANS64.TRYWAIT P1, [UR6+0x2a850], R0 ;  /* 0x02a85000ff0075a7 */ /* 0x0000620008020146 */
[----:B------:R-:W-:Y:S05]  /*3e40*/  @!P0 BRA `(.L_x_204) ;  /* 0x0000000000048947 */ /* 0x000fea0003800000 */
[----:B------:R-:W-:Y:S01]  /*3e50*/  BPT.TRAP 0x1 ;  /* 0x000000040000795c */ /* 0x000fe20000300000 */
.L_x_204:
[----:B-1----:R-:W-:Y:S05]  /*3e60*/  @P1 BRA `(.L_x_205) ;  /* 0x0000000000081947 */ /* 0x002fea0003800000 */
[----:B------:R-:W1:Y:S02]  /*3e70*/  SYNCS.PHASECHK.TRANS64.TRYWAIT P1, [UR6+0x2a850], R0 ;  /* 0x02a85000ff0075a7 */ /* 0x000e640008020146 */
[----:B-1----:R-:W-:Y:S05]  /*3e80*/  @!P1 BRA `(.L_x_206) ;  /* 0x0000009400009947 */ /* 0x002fea0003800000 */
.L_x_205:
[----:B------:R-:W-:Y:S01]  /*3e90*/  UIADD3 UR39, UR39, 0x400, URZ ;  /* 0x0000040027277890 */ /* 0x000fe2000fffe03f */
[----:B------:R-:W-:Y:S01]  /*3ea0*/  WARPGROUP.ARRIVE ;  /* 0x00000000000079c5 */ /* 0x000fe20000000000 */
[----:B------:R-:W-:Y:S01]  /*3eb0*/  UMOV UR11, 0x40000040 ;  /* 0x40000040000b7882 */ /* 0x000fe20000000000 */
[----:B------:R-:W-:Y:S01]  /*3ec0*/  UMOV UR15, 0x40000040 ;  /* 0x40000040000f7882 */ /* 0x000fe20000000000 */
[----:B------:R-:W-:-:S04]  /*3ed0*/  USHF.R.U32.HI UR39, URZ, 0x4, UR39 ;  /* 0x000000043f277899 */ /* 0x000fc80008011627 */
[----:B------:R-:W-:-:S04]  /*3ee0*/  ULOP3.LUT UR39, UR39, 0x3fff, URZ, 0xc0, !UPT ;  /* 0x00003fff27277892 */ /* 0x000fc8000f8ec03f */
[----:B------:R-:W-:-:S04]  /*3ef0*/  ULOP3.LUT UR10, UR39, 0x3000000, URZ, 0xfc, !UPT ;  /* 0x03000000270a7892 */ /* 0x000fc8000f8efc3f */
[----:B------:R-:W-:-:S04]  /*3f00*/  UIMAD UR10, UR60, 0x600, UR10 ;  /* 0x000006003c0a78a4 */ /* 0x000fc8000f8e020a */
[----:B------:R-:W-:-:S05]  /*3f10*/  UIADD3 UR14, UR10, 0x80, URZ ;  /* 0x000000800a0e7890 */ /* 0x000fca000fffe03f */
[----:B------:R-:W-:Y:S01]  /*3f20*/  HGMMA.64x128x16.F32 R24, R136, gdesc[UR8].tnspB, R24, gsb0 ;  /* 0x41e0000888187df0 */ /* 0x000fe20008000818 */
[----:B------:R-:W-:Y:S02]  /*3f30*/  UMOV UR11, 0x40000040 ;  /* 0x40000040000b7882 */ /* 0x000fe40000000000 */
        /* <DEDUP_REMOVED lines=18> */
[----:B------:R-:W-:Y:S03]  /*4060*/  HGMMA.64x128x16.F32 R24, R152, gdesc[UR12].tnspB, R24, gsb0 ;  /* 0x41e0000c98187df0 */ /* 0x000fe60008000818 */
[----:B------:R-:W-:Y:S02]  /*4070*/  WARPGROUP.DEPBAR.LE gsb0, 0x0 ;  /* 0x00008000000079c5 */ /* 0x000fe40000010000 */
[----:B------:R-:W-:-:S07]  /*4080*/  WARPGROUP.ARRIVE ;  /* 0x00000000000079c5 */ /* 0x000fce0000000000 */
[----:B------:R-:W-:Y:S03]  /*4090*/  HGMMA.64x128x16.F32 R24, R156, gdesc[UR8].tnspB, R24, gsb0 ;  /* 0x41e000089c187df0 */ /* 0x000fe60008000818 */
[----:B------:R-:W-:Y:S02]  /*40a0*/  WARPGROUP.DEPBAR.LE gsb0, 0x0 ;  /* 0x00008000000079c5 */ /* 0x000fe40000010000 */
[----:B------:R-:W-:Y:S05]  /*40b0*/  @!P0 BRA `(.L_x_207) ;  /* 0x0000000000048947 */ /* 0x000fea0003800000 */
[----:B------:R-:W-:Y:S01]  /*40c0*/  BPT.TRAP 0x1 ;  /* 0x000000040000795c */ /* 0x000fe20000300000 */
.L_x_207:
        /* <DEDUP_REMOVED lines=65> */
[C---:B------:R-:W-:Y:S01]  /*44e0*/  FADD.FTZ R7, -R5.reuse, R10 ;  /* 0x0000000a05077221 */ /* 0x040fe20000010100 */
[-C--:B------:R-:W-:Y:S01]  /*44f0*/  FMUL.FTZ R121, R5, R0.reuse ;  /* 0x0000000005797220 */ /* 0x080fe20000410000 */
[-C--:B------:R-:W-:Y:S01]  /*4500*/  FMUL.FTZ R9, R9, R0.reuse ;  /* 0x0000000009097220 */ /* 0x080fe20000410000 */
[-C--:B------:R-:W-:Y:S01]  /*4510*/  FFMA.FTZ R136, R88, R0.reuse, -R137 ;  /* 0x0000000058887223 */ /* 0x080fe20000010889 */
[-C--:B------:R-:W-:Y:S01]  /*4520*/  FMUL.FTZ R7, R7, R0.reuse ;  /* 0x0000000007077220 */ /* 0x080fe20000410000 */
        /* <DEDUP_REMOVED lines=45> */
[--C-:B------:R-:W-:Y:S01]  /*4800*/  FFMA.FTZ R134, R134, R0, -R121.reuse ;  /* 0x0000000086867223 */ /* 0x100fe20000010879 */
[----:B------:R-:W1:Y:S01]  /*4810*/  MUFU.EX2 R10, R10 ;  /* 0x0000000a000a7308 */ /* 0x000e620000000800 */
[----:B0-----:R-:W-:Y:S01]  /*4820*/  FFMA.FTZ R6, R9, R6, R136 ;  /* 0x0000000609067223 */ /* 0x001fe20000010088 */
[----:B------:R-:W-:-:S06]  /*4830*/  FFMA.FTZ R121, R135, R0, -R121 ;  /* 0x0000000087797223 */ /* 0x000fcc0000010879 */
[----:B------:R-:W0:Y:S08]  /*4840*/  MUFU.EX2 R11, R11 ;  /* 0x0000000b000b7308 */ /* 0x000e300000000800 */
[----:B------:R-:W2:Y:S01]  /*4850*/  MUFU.EX2 R137, R137 ;  /* 0x0000008900897308 */ /* 0x000ea20000000800 */
[----:B-1----:R-:W-:-:S07]  /*4860*/  FFMA.FTZ R4, R7, R4, R10 ;  /* 0x0000000407047223 */ /* 0x002fce000001000a */
[----:B------:R-:W1:Y:S01]  /*4870*/  MUFU.EX2 R138, R138 ;  /* 0x0000008a008a7308 */ /* 0x000e620000000800 */
[----:B0-----:R-:W-:-:S07]  /*4880*/  FADD.FTZ R91, R11, R6 ;  /* 0x000000060b5b7221 */ /* 0x001fce0000010000 */
[----:B------:R-:W0:Y:S01]  /*4890*/  MUFU.EX2 R139, R139 ;  /* 0x0000008b008b7308 */ /* 0x000e220000000800 */
[----:B--2---:R-:W-:-:S07]  /*48a0*/  FADD.FTZ R4, R137, R4 ;  /* 0x0000000489047221 */ /* 0x004fce0000010000 */
[----:B------:R-:W2:Y:S01]  /*48b0*/  MUFU.EX2 R13, R13 ;  /* 0x0000000d000d7308 */ /* 0x000ea20000000800 */
[----:B-1----:R-:W-:-:S07]  /*48c0*/  FADD.FTZ R6, R138, R91 ;  /* 0x0000005b8a067221 */ /* 0x002fce0000010000 */
        /* <DEDUP_REMOVED lines=81> */
[----:B--2---:R-:W-:Y:S01]  /*4de0*/  FADD.FTZ R4, R159, R4 ;  /* 0x000000049f047221 */ /* 0x004fe20000010000 */
[----:B-1----:R-:W-:-:S03]  /*4df0*/  FADD.FTZ R6, R117, R6 ;  /* 0x0000000675067221 */ /* 0x002fc60000010000 */
[----:B0-----:R-:W-:Y:S01]  /*4e00*/  FADD.FTZ R4, R121, R4 ;  /* 0x0000000479047221 */ /* 0x001fe20000010000 */
[----:B------:R-:W-:Y:S06]  /*4e10*/  @!P0 BRA `(.L_x_208) ;  /* 0x0000000000048947 */ /* 0x000fec0003800000 */
[----:B------:R-:W-:Y:S01]  /*4e20*/  BPT.TRAP 0x1 ;  /* 0x000000040000795c */ /* 0x000fe20000300000 */
.L_x_208:
[----:B------:R-:W-:Y:S01]  /*4e30*/  UIADD3 UR6, UR6, 0x2a860, URZ ;  /* 0x0002a86006067890 */ /* 0x000fe2000fffe03f */
[----:B------:R-:W-:Y:S01]  /*4e40*/  ISETP.GT.AND P1, PT, R8, RZ, PT ;  /* 0x000000ff0800720c */ /* 0x000fe20003f24270 */
[----:B------:R-:W-:Y:S01]  /*4e50*/  UMOV UR61, UR36 ;  /* 0x00000024003d7c82 */ /* 0x000fe20008000000 */
[----:B------:R-:W-:Y:S01]  /*4e60*/  UMOV UR60, UR37 ;  /* 0x00000025003c7c82 */ /* 0x000fe20008000000 */
[----:B------:R-:W-:Y:S01]  /*4e70*/  UPRMT UR6, UR58, 0x654, UR6 ;  /* 0x000006543a067896 */ /* 0x000fe20008000006 */
[----:B------:R-:W-:Y:S01]  /*4e80*/  F2FP.F16.F32.PACK_AB R136, R11, R136 ;  /* 0x000000880b88723e */ /* 0x000fe200000000ff */
[----:B------:R-:W-:Y:S01]  /*4e90*/  IMAD.MOV.U32 R11, RZ, RZ, R3 ;  /* 0x000000ffff0b7224 */ /* 0x000fe200078e0003 */
        /* <DEDUP_REMOVED lines=24> */
[----:B------:R-:W-:Y:S02]  /*5020*/  IADD3 R8, R8, -0x1, RZ ;  /* 0xffffffff08087810 */ /* 0x000fe40007ffe0ff */
[----:B------:R-:W-:Y:S01]  /*5030*/  F2FP.F16.F32.PACK_AB R159, R121, R159 ;  /* 0x0000009f799f723e */ /* 0x000fe200000000ff */
[----:B------:R-:W-:Y:S06]  /*5040*/  @P1 BRA `(.L_x_209) ;  /* 0xffffffe400241947 */ /* 0x000fec000383ffff */
.L_x_198:
        /* <DEDUP_REMOVED lines=67> */
.L_x_210:
        /* <DEDUP_REMOVED lines=9> */
.L_x_211:
[----:B-1----:R-:W-:Y:S05]  /*5510*/  @P1 BRA `(.L_x_212) ;  /* 0x0000000000081947 */ /* 0x002fea0003800000 */
[----:B------:R-:W1:Y:S02]  /*5520*/  SYNCS.PHASECHK.TRANS64.TRYWAIT P1, [UR5+0x2a850], R7 ;  /* 0x02a85007ff0075a7 */ /* 0x000e640008020145 */
[----:B-1----:R-:W-:Y:S05]  /*5530*/  @!P1 BRA `(.L_x_213) ;  /* 0x0000007c006c9947 */ /* 0x002fea0003800000 */
.L_x_212:
[----:B------:R-:W-:Y:S01]  /*5540*/  UIADD3 UR4, UR4, 0x400, URZ ;  /* 0x0000040004047890 */ /* 0x000fe2000fffe03f */
[----:B------:R-:W-:Y:S01]  /*5550*/  WARPGROUP.ARRIVE ;  /* 0x00000000000079c5 */ /* 0x000fe20000000000 */
[----:B------:R-:W-:Y:S01]  /*5560*/  UMOV UR11, 0x40000040 ;  /* 0x40000040000b7882 */ /* 0x000fe20000000000 */
[----:B01----:R-:W0:Y:S01]  /*5570*/  SHFL.BFLY PT, R7, R6, 0x2, 0x1f ;  /* 0x0c401f0006077f89 */ /* 0x003e2200000e0000 */
[----:B------:R-:W-:Y:S01]  /*5580*/  USHF.R.U32.HI UR4, URZ, 0x4, UR4 ;  /* 0x000000043f047899 */ /* 0x000fe20008011604 */
[----:B------:R-:W-:Y:S01]  /*5590*/  IMAD.MOV.U32 R11, RZ, RZ, RZ ;  /* 0x000000ffff0b7224 */ /* 0x000fe200078e00ff */
[----:B------:R-:W-:Y:S01]  /*55a0*/  MOV R20, 0xff800000 ;  /* 0xff80000000147802 */ /* 0x000fe20000000f00 */
[----:B------:R-:W1:Y:S01]  /*55b0*/  SHFL.BFLY PT, R9, R4, 0x2, 0x1f ;  /* 0x0c401f0004097f89 */ /* 0x000e6200000e0000 */
[----:B------:R-:W-:Y:S01]  /*55c0*/  ULOP3.LUT UR4, UR4, 0x3fff, URZ, 0xc0, !UPT ;  /* 0x00003fff04047892 */ /* 0x000fe2000f8ec03f */
[----:B------:R-:W-:-:S03]  /*55d0*/  IMAD.MOV.U32 R21, RZ, RZ, -0x800000 ;  /* 0xff800000ff157424 */ /* 0x000fc600078e00ff */
[----:B------:R-:W-:-:S04]  /*55e0*/  ULOP3.LUT UR4, UR4, 0x3000000, URZ, 0xfc, !UPT ;  /* 0x0300000004047892 */ /* 0x000fc8000f8efc3f */
[----:B------:R-:W-:-:S04]  /*55f0*/  UIMAD UR4, UR37, 0x600, UR4 ;  /* 0x00000600250478a4 */ /* 0x000fc8000f8e0204 */
[----:B------:R-:W-:-:S03]  /*5600*/  UIADD3 UR6, UR4, 0x80, URZ ;  /* 0x0000008004067890 */ /* 0x000fc6000fffe03f */
[----:B------:R-:W-:Y:S02]  /*5610*/  UMOV UR10, UR4 ;  /* 0x00000004000a7c82 */ /* 0x000fe40008000000 */
[----:B------:R-:W-:Y:S01]  /*5620*/  HGMMA.64x128x16.F32 R24, R136, gdesc[UR8].tnspB, R24, gsb0 ;  /* 0x41e0000888187df0 */ /* 0x000fe20008000818 */
[----:B------:R-:W-:Y:S01]  /*5630*/  UMOV UR11, 0x40000040 ;  /* 0x40000040000b7882 */ /* 0x000fe20000000000 */
[----:B------:R-:W-:Y:S01]  /*5640*/  UMOV UR10, UR6 ;  /* 0x00000006000a7c82 */ /* 0x000fe20008000000 */
[----:B------:R-:W-:Y:S01]  /*5650*/  UIADD3 UR6, UR4, 0x100, URZ ;  /* 0x0000010004067890 */ /* 0x000fe2000fffe03f */
[----:B0-----:R-:W-:Y:S01]  /*5660*/  FADD.FTZ R7, R7, R6 ;  /* 0x0000000607077221 */ /* 0x001fe20000010000 */
[----:B-1----:R-:W-:Y:S01]  /*5670*/  FADD.FTZ R9, R9, R4 ;  /* 0x0000000409097221 */ /* 0x002fe20000010000 */
[----:B------:R-:W-:-:S03]  /*5680*/  IMAD.MOV.U32 R4, RZ, RZ, RZ ;  /* 0x000000ffff047224 */ /* 0x000fc600078e00ff */
[----:B------:R-:W0:Y:S04]  /*5690*/  SHFL.BFLY PT, R8, R7, 0x1, 0x1f ;  /* 0x0c201f0007087f89 */ /* 0x000e2800000e0000 */
[----:B------:R-:W1:Y:S01]  /*56a0*/  SHFL.BFLY PT, R10, R9, 0x1, 0x1f ;  /* 0x0c201f00090a7f89 */ /* 0x000e6200000e0000 */
[----:B0-----:R-:W-:Y:S01]  /*56b0*/  FADD.FTZ R12, R7, R8 ;  /* 0x00000008070c7221 */ /* 0x001fe20000010000 */
[----:B-1----:R-:W-:-:S04]  /*56c0*/  FADD.FTZ R13, R9, R10 ;  /* 0x0000000a090d7221 */ /* 0x002fc80000010000 */
[----:B------:R-:W-:Y:S02]  /*56d0*/  FSETP.NE.FTZ.AND P1, PT, R12, RZ, PT ;  /* 0x000000ff0c00720b */ /* 0x000fe40003f35000 */
[----:B------:R-:W-:-:S11]  /*56e0*/  FSETP.NE.FTZ.AND P2, PT, R13, RZ, PT ;  /* 0x000000ff0d00720b */ /* 0x000fd60003f55000 */
[----:B------:R-:W0:Y:S01]  /*56f0*/  @P1 MUFU.LG2 R8, R12 ;  /* 0x0000000c00081308 */ /* 0x000e220000000c00 */
[C---:B------:R-:W-:Y:S01]  /*5700*/  @P1 FMUL.FTZ R6, R0.reuse, 0.69314718246459960938 ;  /* 0x3f31721800061820 */ /* 0x040fe20000410000 */
[----:B------:R-:W-:-:S06]  /*5710*/  @P2 FMUL.FTZ R9, R0, 0.69314718246459960938 ;  /* 0x3f31721800092820 */ /* 0x000fcc0000410000 */
        /* <DEDUP_REMOVED lines=27> */
[----:B------:R-:W-:Y:S01]  /*58d0*/  HGMMA.64x128x16.F32 R24, R152, gdesc[UR8].tnspB, R24, gsb0 ;  /* 0x41e0000898187df0 */ /* 0x000fe20008000818 */
[----:B------:R-:W-:Y:S01]  /*58e0*/  UMOV UR10, UR4 ;  /* 0x00000004000a7c82 */ /* 0x000fe20008000000 */
[----:B------:R-:W-:Y:S01]  /*58f0*/  UMOV UR11, 0x40000040 ;  /* 0x40000040000b7882 */ /* 0x000fe20000000000 */
[----:B------:R-:W-:Y:S02]  /*5900*/  WARPGROUP.DEPBAR.LE gsb0, 0x0 ;  /* 0x00008000000079c5 */ /* 0x000fe40000010000 */
[----:B------:R-:W-:-:S07]  /*5910*/  WARPGROUP.ARRIVE ;  /* 0x00000000000079c5 */ /* 0x000fce0000000000 */
[----:B------:R-:W-:Y:S03]  /*5920*/  HGMMA.64x128x16.F32 R24, R156, gdesc[UR8].tnspB, R24, gsb0 ;  /* 0x41e000089c187df0 */ /* 0x000fe60008000818 */
[----:B------:R-:W-:Y:S02]  /*5930*/  WARPGROUP.DEPBAR.LE gsb0, 0x0 ;  /* 0x00008000000079c5 */ /* 0x000fe40000010000 */
[----:B0-23--:R-:W-:Y:S05]  /*5940*/  @!P0 BRA `(.L_x_214) ;  /* 0x0000000000048947 */ /* 0x00dfea0003800000 */
[----:B------:R-:W-:Y:S01]  /*5950*/  BPT.TRAP 0x1 ;  /* 0x000000040000795c */ /* 0x000fe20000300000 */
.L_x_214:
[----:B------:R-:W-:Y:S01]  /*5960*/  UIADD3 UR4, UR5, 0x2a860, URZ ;  /* 0x0002a86005047890 */ /* 0x000fe2000fffe03f */
[-C--:B------:R-:W-:Y:S01]  /*5970*/  FMUL.FTZ R94, R32, R4.reuse ;  /* 0x00000004205e7220 */ /* 0x080fe20000410000 */
[----:B------:R-:W-:Y:S01]  /*5980*/  UIADD3 UR37, UR37, 0x1, URZ ;  /* 0x0000000125257890 */ /* 0x000fe2000fffe03f */
[-C--:B------:R-:W-:Y:S01]  /*5990*/  FMUL.FTZ R3, R64, R4.reuse ;  /* 0x0000000440037220 */ /* 0x080fe20000410000 */
[----:B------:R-:W-:Y:S01]  /*59a0*/  UPRMT UR4, UR7, 0x654, UR4 ;  /* 0x0000065407047896 */ /* 0x000fe20008000004 */
[-C--:B------:R-:W-:Y:S01]  /*59b0*/  FMUL.FTZ R32, R65, R4.reuse ;  /* 0x0000000441207220 */ /* 0x080fe20000410000 */
[----:B------:R-:W-:Y:S01]  /*59c0*/  UISETP.NE.AND UP0, UPT, UR37, 0x2, UPT ;  /* 0x000000022500788c */ /* 0x000fe2000bf05270 */
[-C--:B------:R-:W-:Y:S01]  /*59d0*/  FMUL.FTZ R93, R33, R4.reuse ;  /* 0x00000004215d7220 */ /* 0x080fe20000410000 */
[-C--:B------:R-:W-:Y:S01]  /*59e0*/  FMUL.FTZ R92, R36, R4.reuse ;  /* 0x00000004245c7220 */ /* 0x080fe20000410000 */
[-C--:B------:R-:W-:Y:S01]  /*59f0*/  FMUL.FTZ R91, R37, R4.reuse ;  /* 0x00000004255b7220 */ /* 0x080fe20000410000 */
[-C--:B------:R-:W-:Y:S01]  /*5a00*/  FMUL.FTZ R90, R40, R4.reuse ;  /* 0x00000004285a7220 */ /* 0x080fe20000410000 */
[-C--:B------:R-:W-:Y:S01]  /*5a10*/  FMUL.FTZ R89, R41, R4.reuse ;  /* 0x0000000429597220 */ /* 0x080fe20000410000 */
[-C--:B------:R-:W-:Y:S01]  /*5a20*/  FMUL.FTZ R65, R34, R11.reuse ;  /* 0x0000000b22417220 */ /* 0x080fe20000410000 */
[----:B------:R-:W-:Y:S01]  /*5a30*/  SYNCS.ARRIVE.TRANS64.RED.A1T0 RZ, [UR4], RZ ;  /* 0x000000ffffff79a7 */ /* 0x000fe20008100404 */
[-C--:B------:R-:W-:Y:S01]  /*5a40*/  FMUL.FTZ R64, R35, R11.reuse ;  /* 0x0000000b23407220 */ /* 0x080fe20000410000 */
[----:B------:R-:W-:Y:S01]  /*5a50*/  USEL UR4, URZ, 0x1, UP0 ;  /* 0x000000013f047887 */ /* 0x000fe20008000000 */
        /* <DEDUP_REMOVED lines=50> */
[----:B------:R-:W-:Y:S01]  /*5d80*/  PLOP3.LUT P0, PT, PT, PT, PT, 0x8, 0x0 ;  /* 0x000000000000781c */ /* 0x000fe20003f0e170 */
[-C--:B------:R-:W-:Y:S01]  /*5d90*/  FMUL.FTZ R82, R82, R11.reuse ;  /* 0x0000000b52527220 */ /* 0x080fe20000410000 */
[-C--:B------:R-:W-:Y:S01]  /*5da0*/  FMUL.FTZ R83, R83, R11.reuse ;  /* 0x0000000b53537220 */ /* 0x080fe20000410000 */
[-C--:B------:R-:W-:Y:S01]  /*5db0*/  FMUL.FTZ R86, R86, R11.reuse ;  /* 0x0000000b56567220 */ /* 0x080fe20000410000 */
[----:B------:R-:W-:Y:S01]  /*5dc0*/  FMUL.FTZ R87, R87, R11 ;  /* 0x0000000b57577220 */ /* 0x000fe20000410000 */
[----:B------:R-:W-:Y:S01]  /*5dd0*/  VIADD R162, R162, 0x1 ;  /* 0x00000001a2a27836 */ /* 0x000fe20000000000 */
[----:B------:R-:W-:-:S02]  /*5de0*/  USEL UR37, UR37, URZ, UP0 ;  /* 0x0000003f25257287 */ /* 0x000fc40008000000 */
[----:B------:R-:W-:-:S12]  /*5df0*/  ULOP3.LUT UR36, UR36, UR4, URZ, 0x3c, !UPT ;  /* 0x0000000424247292 */ /* 0x000fd8000f8e3c3f */
.L_x_190:
[----:B------:R-:W0:Y:S01]  /*5e00*/  S2R R5, SR_CgaCtaId ;  /* 0x0000000000057919 */ /* 0x000e220000008800 */
[----:B------:R-:W-:Y:S01]  /*5e10*/  MOV R0, 0x400 ;  /* 0x0000040000007802 */ /* 0x000fe20000000f00 */
[----:B------:R-:W-:Y:S01]  /*5e20*/  BSSY B0, `(.L_x_215) ;  /* 0x00001f4000007945 */ /* 0x000fe20003800000 */
[----:B------:R-:W-:Y:S02]  /*5e30*/  BAR.SYNC.DEFER_BLOCKING 0x5, 0x180 ;  /* 0x0146000000007b1d */ /* 0x000fe40000010000 */
[----:B0-----:R-:W-:-:S05]  /*5e40*/  LEA R0, R5, R0, 0x18 ;  /* 0x0000000005007211 */ /* 0x001fca00078ec0ff */
[----:B------:R0:W1:Y:S01]  /*5e50*/  LDS.128 R44, [R0+0x2a8d0] ;  /* 0x02a8d000002c7984 */ /* 0x0000620000000c00 */
[----:B------:R-:W-:Y:S06]  /*5e60*/  BAR.ARV 0x4, 0x180 ;  /* 0x0106000000007b1d */ /* 0x000fec0000002000 */
[----:B------:R-:W-:Y:S05]  /*5e70*/  @P0 BRA `(.L_x_216) ;  /* 0x0000001400080947 */ /* 0x000fea0003800000 */
[----:B------:R-:W2:Y:S01]  /*5e80*/  S2R R5, SR_SWINHI ;  /* 0x0000000000057919 */ /* 0x000ea20000002f00 */
[----:B------:R-:W-:Y:S01]  /*5e90*/  F2FP.F16.F32.PACK_AB R6, R6, R95 ;  /* 0x0000005f0606723e */ /* 0x000fe200000000ff */
[----:B------:R-:W-:Y:S01]  /*5ea0*/  ULDC.64 UR4, c[0x0][0xc08] ;  /* 0x0003020000047ab9 */ /* 0x000fe20000000a00 */
        /* <DEDUP_REMOVED lines=9> */
[----:B------:R-:W-:Y:S02]  /*5f40*/  MOV R28, R0 ;  /* 0x00000000001c7202 */ /* 0x000fe40000000f00 */
[----:B--2---:R-:W-:-:S03]  /*5f50*/  MOV R29, R5 ;  /* 0x00000005001d7202 */ /* 0x004fc60000000f00 */
[----:B------:R-:W-:-:S03]  /*5f60*/  IMAD.WIDE R4, R168, 0x2, R28 ;  /* 0x00000002a8047825 */ /* 0x000fc600078e021c */
[C---:B------:R-:W-:Y:S02]  /*5f70*/  LOP3.LUT R9, R4.reuse, 0x380, RZ, 0xc0, !PT ;  /* 0x0000038004097812 */ /* 0x040fe400078ec0ff */
[C---:B------:R-:W-:Y:S02]  /*5f80*/  IADD3 R67, P6, R4.reuse, 0x20, RZ ;  /* 0x0000002004437810 */ /* 0x040fe40007fde0ff */
[C---:B------:R-:W-:Y:S02]  /*5f90*/  IADD3 R101, P4, R4.reuse, 0x60, RZ ;  /* 0x0000006004657810 */ /* 0x040fe40007f9e0ff */
[----:B------:R-:W-:Y:S01]  /*5fa0*/  SHF.R.U64 R9, R9, 0x3, RZ ;  /* 0x0000000309097819 */ /* 0x000fe200000012ff */
[--C-:B------:R-:W-:Y:S01]  /*5fb0*/  IMAD.X R27, RZ, RZ, R5.reuse, P6 ;  /* 0x000000ffff1b7224 */ /* 0x100fe200030e0605 */
[----:B------:R-:W-:Y:S01]  /*5fc0*/  LOP3.LUT R12, R67, 0x380, RZ, 0xc0, !PT ;  /* 0x00000380430c7812 */ /* 0x000fe200078ec0ff */
[----:B------:R-:W-:Y:S01]  /*5fd0*/  IMAD.X R13, RZ, RZ, R5, P4 ;  /* 0x000000ffff0d7224 */ /* 0x000fe200020e0605 */
[----:B-1----:R-:W-:Y:S01]  /*5fe0*/  LOP3.LUT R44, R101, 0x380, RZ, 0xc0, !PT ;  /* 0x00000380652c7812 */ /* 0x002fe200078ec0ff */
[----:B------:R-:W-:Y:S01]  /*5ff0*/  BAR.SYNC.DEFER_BLOCKING 0x1, 0x100 ;  /* 0x0044000000007b1d */ /* 0x000fe20000010000 */
[----:B------:R-:W-:-:S02]  /*6000*/  IADD3 R71, P5, R4, 0x40, RZ ;  /* 0x0000004004477810 */ /* 0x000fc40007fbe0ff */
[C---:B------:R-:W-:Y:S02]  /*6010*/  IADD3 R103, P3, R4.reuse, 0x4000, RZ ;  /* 0x0000400004677810 */ /* 0x040fe40007f7e0ff */
[C---:B------:R-:W-:Y:S01]  /*6020*/  IADD3 R105, P2, R4.reuse, 0x4020, RZ ;  /* 0x0000402004697810 */ /* 0x040fe20007f5e0ff */
[--C-:B------:R-:W-:Y:S01]  /*6030*/  IMAD.X R25, RZ, RZ, R5.reuse, P5 ;  /* 0x000000ffff197224 */ /* 0x100fe200028e0605 */
[C---:B------:R-:W-:Y:S02]  /*6040*/  IADD3 R107, P1, R4.reuse, 0x4040, RZ ;  /* 0x00004040046b7810 */ /* 0x040fe40007f3e0ff */
[----:B------:R-:W-:Y:S01]  /*6050*/  IADD3 R88, P0, R4, 0x4060, RZ ;  /* 0x0000406004587810 */ /* 0x000fe20007f1e0ff */
[--C-:B------:R-:W-:Y:S01]  /*6060*/  IMAD.X R11, RZ, RZ, R5.reuse, P2 ;  /* 0x000000ffff0b7224 */ /* 0x100fe200010e0605 */
[----:B------:R-:W-:Y:S01]  /*6070*/  LOP3.LUT R4, R9, R4, RZ, 0x3c, !PT ;  /* 0x0000000409047212 */ /* 0x000fe200078e3cff */
[--C-:B------:R-:W-:Y:S01]  /*6080*/  IMAD.X R9, RZ, RZ, R5.reuse, P1 ;  /* 0x000000ffff097224 */ /* 0x100fe200008e0605 */
[----:B------:R-:W-:Y:S01]  /*6090*/  SHF.R.U64 R12, R12, 0x3, RZ ;  /* 0x000000030c0c7819 */ /* 0x000fe200000012ff */
[----:B------:R-:W-:Y:S01]  /*60a0*/  IMAD.X R31, RZ, RZ, R5, P0 ;  /* 0x000000ffff1f7224 */ /* 0x000fe200000e0605 */
[----:B------:R-:W-:-:S02]  /*60b0*/  SHF.R.U64 R44, R44, 0x3, RZ ;  /* 0x000000032c2c7819 */ /* 0x000fc400000012ff */
[-C--:B------:R-:W-:Y:S02]  /*60c0*/  IADD3.X R15, RZ, R5.reuse, RZ, P3, !PT ;  /* 0x00000005ff0f7210 */ /* 0x080fe40001ffe4ff */
[----:B------:R-:W-:Y:S02]  /*60d0*/  MOV R96, R4 ;  /* 0x0000000400607202 */ /* 0x000fe40000000f00 */
[----:B------:R-:W-:Y:S02]  /*60e0*/  LOP3.LUT R26, R12, R67, RZ, 0x3c, !PT ;  /* 0x000000430c1a7212 */ /* 0x000fe400078e3cff */
[----:B------:R-:W-:Y:S02]  /*60f0*/  F2FP.F16.F32.PACK_AB R5, R8, R97 ;  /* 0x000000610805723e */ /* 0x000fe400000000ff */
[----:B------:R-:W-:Y:S02]  /*6100*/  LOP3.LUT R12, R44, R101, RZ, 0x3c, !PT ;  /* 0x000000652c0c7212 */ /* 0x000fe400078e3cff */
[----:B------:R-:W-:-:S02]  /*6110*/  LOP3.LUT R8, R105, 0x380, RZ, 0xc0, !PT ;  /* 0x0000038069087812 */ /* 0x000fc400078ec0ff */
[----:B------:R-:W-:Y:S02]  /*6120*/  LOP3.LUT R44, R107, 0x380, RZ, 0xc0, !PT ;  /* 0x000003806b2c7812 */ /* 0x000fe400078ec0ff */
[----:B------:R-:W-:Y:S02]  /*6130*/  LOP3.LUT R14, R71, 0x380, RZ, 0xc0, !PT ;  /* 0x00000380470e7812 */ /* 0x000fe400078ec0ff */
[----:B------:R-:W-:Y:S02]  /*6140*/  F2FP.F16.F32.PACK_AB R4, R10, R99 ;  /* 0x000000630a04723e */ /* 0x000fe400000000ff */
[----:B------:R-:W-:Y:S02]  /*6150*/  LOP3.LUT R72, R103, 0x380, RZ, 0xc0, !PT ;  /* 0x0000038067487812 */ /* 0x000fe400078ec0ff */
[----:B------:R-:W-:Y:S01]  /*6160*/  LOP3.LUT R67, R88, 0x380, RZ, 0xc0, !PT ;  /* 0x0000038058437812 */ /* 0x000fe200078ec0ff */
[----:B------:R1:W-:Y:S01]  /*6170*/  STSM.16.M88.4 [R96], R4 ;  /* 0x0000000460007844 */ /* 0x0003e20000000200 */
[----:B------:R-:W-:-:S02]  /*6180*/  SHF.R.U64 R8, R8, 0x3, RZ ;  /* 0x0000000308087819 */ /* 0x000fc400000012ff */
[----:B------:R-:W-:Y:S02]  /*6190*/  SHF.R.U64 R44, R44, 0x3, RZ ;  /* 0x000000032c2c7819 */ /* 0x000fe400000012ff */
[----:B------:R-:W-:Y:S02]  /*61a0*/  SHF.R.U64 R14, R14, 0x3, RZ ;  /* 0x000000030e0e7819 */ /* 0x000fe400000012ff */
[----:B------:R-:W-:Y:S02]  /*61b0*/  SHF.R.U64 R72, R72, 0x3, RZ ;  /* 0x0000000348487819 */ /* 0x000fe400000012ff */
[----:B------:R-:W-:Y:S02]  /*61c0*/  SHF.R.U64 R67, R67, 0x3, RZ ;  /* 0x0000000343437819 */ /* 0x000fe400000012ff */
[----:B------:R-:W-:Y:S02]  /*61d0*/  LOP3.LUT R10, R8, R105, RZ, 0x3c, !PT ;  /* 0x00000069080a7212 */ /* 0x000fe400078e3cff */
[----:B------:R-:W-:-:S02]  /*61e0*/  LOP3.LUT R8, R44, R107, RZ, 0x3c, !PT ;  /* 0x0000006b2c087212 */ /* 0x000fc400078e3cff */
[----:B------:R-:W-:Y:S02]  /*61f0*/  LOP3.LUT R24, R14, R71, RZ, 0x3c, !PT ;  /* 0x000000470e187212 */ /* 0x000fe400078e3cff */
[----:B-1----:R-:W-:Y:S02]  /*6200*/  F2FP.F16.F32.PACK_AB R5, R43, R42 ;  /* 0x0000002a2b05723e */ /* 0x002fe400000000ff */
[----:B------:R-:W1:Y:S01]  /*6210*/  LDC.64 R42, c[0x0][0xc00] ;  /* 0x00030000ff2a7b82 */ /* 0x000e620000000a00 */
[----:B------:R-:W-:Y:S02]  /*6220*/  LOP3.LUT R14, R72, R103, RZ, 0x3c, !PT ;  /* 0x00000067480e7212 */ /* 0x000fe400078e3cff */
[----:B------:R-:W-:Y:S02]  /*6230*/  LOP3.LUT R30, R67, R88, RZ, 0x3c, !PT ;  /* 0x00000058431e7212 */ /* 0x000fe400078e3cff */
[----:B------:R-:W-:Y:S02]  /*6240*/  MOV R67, R10 ;  /* 0x0000000a00437202 */ /* 0x000fe40000000f00 */
[----:B------:R-:W-:-:S02]  /*6250*/  MOV R44, R8 ;  /* 0x00000008002c7202 */ /* 0x000fc40000000f00 */
[----:B------:R-:W-:Y:S02]  /*6260*/  MOV R95, R26 ;  /* 0x0000001a005f7202 */ /* 0x000fe40000000f00 */
[----:B------:R-:W-:Y:S02]  /*6270*/  F2FP.F16.F32.PACK_AB R8, R93, R94 ;  /* 0x0000005e5d08723e */ /* 0x000fe400000000ff */
[----:B------:R-:W-:Y:S02]  /*6280*/  F2FP.F16.F32.PACK_AB R9, R64, R65 ;  /* 0x000000414009723e */ /* 0x000fe400000000ff */
[----:B------:R-:W-:Y:S02]  /*6290*/  F2FP.F16.F32.PACK_AB R10, R91, R92 ;  /* 0x0000005c5b0a723e */ /* 0x000fe400000000ff */
[----:B------:R-:W-:Y:S02]  /*62a0*/  F2FP.F16.F32.PACK_AB R11, R39, R38 ;  /* 0x00000026270b723e */ /* 0x000fe400000000ff */
[----:B------:R-:W-:-:S02]  /*62b0*/  MOV R88, R24 ;  /* 0x0000001800587202 */ /* 0x000fc40000000f00 */
[----:B------:R-:W-:Y:S01]  /*62c0*/  MOV R72, R12 ;  /* 0x0000000c00487202 */ /* 0x000fe20000000f00 */
[----:B------:R-:W-:Y:S01]  /*62d0*/  STSM.16.M88.4 [R95], R8 ;  /* 0x000000085f007844 */ /* 0x000fe20000000200 */
[----:B------:R-:W-:Y:S02]  /*62e0*/  MOV R71, R14 ;  /* 0x0000000e00477202 */ /* 0x000fe40000000f00 */
[----:B------:R-:W-:Y:S02]  /*62f0*/  F2FP.F16.F32.PACK_AB R4, R89, R90 ;  /* 0x0000005a5904723e */ /* 0x000fe400000000ff */
[----:B------:R-:W-:Y:S02]  /*6300*/  F2FP.F16.F32.PACK_AB R6, R40, R41 ;  /* 0x000000292806723e */ /* 0x000fe400000000ff */
[----:B------:R-:W-:Y:S02]  /*6310*/  F2FP.F16.F32.PACK_AB R7, R34, R37 ;  /* 0x000000252207723e */ /* 0x000fe400000000ff */
[----:B------:R-:W-:-:S02]  /*6320*/  F2FP.F16.F32.PACK_AB R12, R49, R48 ;  /* 0x00000030310c723e */ /* 0x000fc400000000ff */
[----:B------:R-:W-:Y:S01]  /*6330*/  F2FP.F16.F32.PACK_AB R13, R51, R50 ;  /* 0x00000032330d723e */ /* 0x000fe200000000ff */
[----:B------:R2:W-:Y:S01]  /*6340*/  STSM.16.M88.4 [R88], R4 ;  /* 0x0000000458007844 */ /* 0x0005e20000000200 */
[----:B------:R-:W-:Y:S02]  /*6350*/  F2FP.F16.F32.PACK_AB R14, R53, R52 ;  /* 0x00000034350e723e */ /* 0x000fe400000000ff */
[----:B------:R-:W-:Y:S02]  /*6360*/  F2FP.F16.F32.PACK_AB R15, R55, R54 ;  /* 0x00000036370f723e */ /* 0x000fe400000000ff */
[----:B------:R-:W-:Y:S01]  /*6370*/  F2FP.F16.F32.PACK_AB R24, R57, R56 ;  /* 0x000000383918723e */ /* 0x000fe200000000ff */
[----:B------:R-:W3:Y:S01]  /*6380*/  LDC R54, c[0x0][0xbe8] ;  /* 0x0002fa00ff367b82 */ /* 0x000ee20000000800 */
[----:B------:R-:W-:Y:S01]  /*6390*/  F2FP.F16.F32.PACK_AB R25, R59, R58 ;  /* 0x0000003a3b19723e */ /* 0x000fe200000000ff */
[----:B------:R4:W-:Y:S01]  /*63a0*/  STSM.16.M88.4 [R72], R12 ;  /* 0x0000000c48007844 */ /* 0x0009e20000000200 */
[----:B------:R-:W-:-:S02]  /*63b0*/  F2FP.F16.F32.PACK_AB R26, R61, R60 ;  /* 0x0000003c3d1a723e */ /* 0x000fc400000000ff */
[----:B------:R-:W-:Y:S02]  /*63c0*/  F2FP.F16.F32.PACK_AB R27, R63, R62 ;  /* 0x0000003e3f1b723e */ /* 0x000fe400000000ff */
[----:B------:R-:W-:Y:S02]  /*63d0*/  F2FP.F16.F32.PACK_AB R34, R69, R68 ;  /* 0x000000444522723e */ /* 0x000fe400000000ff */
[----:B------:R-:W-:Y:S01]  /*63e0*/  F2FP.F16.F32.PACK_AB R37, R75, R74 ;  /* 0x0000004a4b25723e */ /* 0x000fe200000000ff */
[----:B------:R4:W-:Y:S01]  /*63f0*/  STSM.16.M88.4 [R71], R24 ;  /* 0x0000001847007844 */ /* 0x0009e20000000200 */
[----:B------:R-:W-:Y:S01]  /*6400*/  F2FP.F16.F32.PACK_AB R38, R77, R76 ;  /* 0x0000004c4d26723e */ /* 0x000fe200000000ff */
[----:B--2---:R-:W-:Y:S01]  /*6410*/  IMAD.SHL.U32 R5, R18, 0x4, RZ ;  /* 0x0000000412057824 */ /* 0x004fe200078e00ff */
[----:B------:R-:W-:Y:S01]  /*6420*/  F2FP.F16.F32.PACK_AB R39, R79, R78 ;  /* 0x0000004e4f27723e */ /* 0x000fe200000000ff */
[----:B------:R4:W-:Y:S01]  /*6430*/  STSM.16.M88.4 [R67], R32 ;  /* 0x0000002043007844 */ /* 0x0009e20000000200 */
[----:B------:R-:W-:-:S02]  /*6440*/  MOV R30, R30 ;  /* 0x0000001e001e7202 */ /* 0x000fc40000000f00 */
[----:B------:R-:W-:Y:S01]  /*6450*/  ISETP.NE.U32.AND P2, PT, RZ, UR4, PT ;  /* 0x00000004ff007c0c */ /* 0x000fe2000bf45070 */
[----:B------:R4:W-:Y:S01]  /*6460*/  STSM.16.M88.4 [R44], R36 ;  /* 0x000000242c007844 */ /* 0x0009e20000000200 */
[----:B-1----:R-:W-:Y:S02]  /*6470*/  ISETP.NE.U32.AND P0, PT, R42, RZ, PT ;  /* 0x000000ff2a00720c */ /* 0x002fe40003f05070 */
[----:B------:R-:W-:Y:S01]  /*6480*/  SHF.L.U64.HI R10, R18, 0x2, R160 ;  /* 0x00000002120a7819 */ /* 0x000fe200000102a0 */
[----:B------:R4:W-:Y:S01]  /*6490*/  STSM.16.M88.4 [R30], R80 ;  /* 0x000000501e007844 */ /* 0x0009e20000000200 */
[----:B------:R-:W-:Y:S01]  /*64a0*/  BAR.SYNC.DEFER_BLOCKING 0x1, 0x100 ;  /* 0x0044000000007b1d */ /* 0x000fe20000010000 */
[----:B------:R-:W-:Y:S02]  /*64b0*/  ISETP.NE.AND.EX P2, PT, RZ, UR5, PT, P2 ;  /* 0x00000005ff007c0c */ /* 0x000fe4000bf45320 */
[----:B------:R-:W-:Y:S02]  /*64c0*/  ISETP.NE.AND.EX P0, PT, R43, RZ, PT, P0 ;  /* 0x000000ff2b00720c */ /* 0x000fe40003f05300 */
[----:B------:R-:W-:-:S02]  /*64d0*/  IADD3 R6, P1, R5, R42, RZ ;  /* 0x0000002a05067210 */ /* 0x000fc40007f3e0ff */
[----:B------:R-:W-:-:S03]  /*64e0*/  MOV R48, RZ ;  /* 0x000000ff00307202 */ /* 0x000fc60000000f00 */
[----:B------:R-:W-:-:S04]  /*64f0*/  IMAD.X R7, R10, 0x1, R43, P1 ;  /* 0x000000010a077824 */ /* 0x000fc800008e062b */
[----:B------:R-:W-:Y:S01]  /*6500*/  @P2 IADD3 R4, P3, R5, UR4, RZ ;  /* 0x0000000405042c10 */ /* 0x000fe2000ff7e0ff */
[----:B------:R-:W-:Y:S02]  /*6510*/  ULDC UR4, c[0x0][0xa88] ;  /* 0x0002a20000047ab9 */ /* 0x000fe40000000800 */
[----:B------:R-:W-:Y:S01]  /*6520*/  IMAD.U32 R3, RZ, RZ, UR4 ;  /* 0x00000004ff037e24 */ /* 0x000fe2000f8e00ff */
[----:B------:R-:W-:Y:S01]  /*6530*/  @P2 IADD3.X R5, R10, UR5, RZ, P3, !PT ;  /* 0x000000050a052c10 */ /* 0x000fe20009ffe4ff */
[----:B------:R4:W5:Y:S01]  /*6540*/  @P0 LDG.E R48, desc[UR56][R6.64] ;  /* 0x0000003806300981 */ /* 0x000962000c1e1900 */
[----:B---3--:R-:W-:-:S03]  /*6550*/  ISETP.NE.AND P1, PT, R54, 0x1, PT ;  /* 0x000000013600780c */ /* 0x008fc60003f25270 */
[----:B------:R4:W5:Y:S10]  /*6560*/  @P2 LDG.E R3, desc[UR56][R4.64] ;  /* 0x0000003804032981 */ /* 0x000974000c1e1900 */
[----:B------:R-:W1:Y:S08]  /*6570*/  @P1 LDC R8, c[0x0][0xbec] ;  /* 0x0002fb00ff081b82 */ /* 0x000e700000000800 */
[----:B------:R-:W2:Y:S01]  /*6580*/  @P1 LDC R9, c[0x0][0xbf0] ;  /* 0x0002fc00ff091b82 */ /* 0x000ea20000000800 */
[----:B----4-:R-:W-:Y:S05]  /*6590*/  @P2 BRA `(.L_x_217) ;  /* 0x0000000000102947 */ /* 0x010fea0003800000 */
[----:B------:R-:W-:Y:S05]  /*65a0*/  @!P0 BRA `(.L_x_217) ;  /* 0x00000000000c8947 */ /* 0x000fea0003800000 */
[----:B------:R-:W3:Y:S04]  /*65b0*/  LDG.E R4, desc[UR56][R6.64] ;  /* 0x0000003806047981 */ /* 0x000ee8000c1e1900 */
[----:B-----5:R-:W3:Y:S02]  /*65c0*/  LDG.E R3, desc[UR56][R6.64+0x4] ;  /* 0x0000043806037981 */ /* 0x020ee4000c1e1900 */
[----:B---3--:R-:W-:-:S07]  /*65d0*/  IMAD.IADD R3, R3, 0x1, -R4 ;  /* 0x0000000103037824 */ /* 0x008fce00078e0a04 */
.L_x_217:
[----:B------:R-:W-:Y:S01]  /*65e0*/  SHF.R.S32.HI R44, RZ, 0x1f, R22 ;  /* 0x0000001fff2c7819 */ /* 0x000fe20000011416 */
[----:B------:R-:W-:Y:S01]  /*65f0*/  IMAD R13, R23, 0x80, R166 ;  /* 0x00000080170d7824 */ /* 0x000fe200078e02a6 */
[----:B------:R-:W-:Y:S01]  /*6600*/  ULDC.64 UR4, c[0x0][0xb90] ;  /* 0x0002e40000047ab9 */ /* 0x000fe20000000a00 */
[----:B-----5:R-:W-:Y:S01]  /*6610*/  SHF.R.S32.HI R49, RZ, 0x1f, R48 ;  /* 0x0000001fff317819 */ /* 0x020fe20000011430 */
[----:B------:R-:W-:Y:S01]  /*6620*/  IMAD R56, R3, R54, RZ ;  /* 0x0000003603387224 */ /* 0x000fe200078e02ff */
[----:B------:R-:W-:Y:S01]  /*6630*/  SEL R160, R160, RZ, !P0 ;  /* 0x000000ffa0a07207 */ /* 0x000fe20004000000 */
[----:B------:R-:W-:Y:S01]  /*6640*/  IMAD R5, R44, UR4, RZ ;  /* 0x000000042c057c24 */ /* 0x000fe2000f8e02ff */
[----:B------:R-:W-:Y:S01]  /*6650*/  SEL R55, R18, RZ, !P0 ;  /* 0x000000ff12377207 */ /* 0x000fe20004000000 */
[----:B-1----:R-:W-:-:S04]  /*6660*/  @P1 IMAD.HI.U32 R6, R13, R8, RZ ;  /* 0x000000080d061227 */ /* 0x002fc800078e00ff */
[C---:B------:R-:W-:Y:S02]  /*6670*/  IMAD R11, R22.reuse, UR5, R5 ;  /* 0x00000005160b7c24 */ /* 0x040fe4000f8e0205 */
[----:B------:R-:W-:Y:S01]  /*6680*/  IMAD.MOV.U32 R7, RZ, RZ, R13 ;  /* 0x000000ffff077224 */ /* 0x000fe200078e000d */
[----:B--2---:R-:W-:Y:S01]  /*6690*/  @P1 SHF.R.U32.HI R7, RZ, R9, R6 ;  /* 0x00000009ff071219 */ /* 0x004fe20000011606 */
[----:B------:R-:W-:Y:S01]  /*66a0*/  IMAD.WIDE.U32 R4, R22, UR4, R48 ;  /* 0x0000000416047c25 */ /* 0x000fe2000f8e0030 */
[----:B------:R-:W-:-:S03]  /*66b0*/  ULDC.64 UR4, c[0x0][0xb98] ;  /* 0x0002e60000047ab9 */ /* 0x000fc60000000a00 */
[----:B------:R-:W-:Y:S01]  /*66c0*/  IMAD R9, R161, 0x40, R2 ;  /* 0x00000040a1097824 */ /* 0x000fe200078e0202 */
[----:B------:R-:W-:Y:S01]  /*66d0*/  IADD3 R5, R5, R11, RZ ;  /* 0x0000000b05057210 */ /* 0x000fe20007ffe0ff */
[----:B------:R-:W-:Y:S02]  /*66e0*/  IMAD.MOV R11, RZ, RZ, -R7 ;  /* 0x000000ffff0b7224 */ /* 0x000fe400078e0a07 */
[----:B------:R-:W-:-:S04]  /*66f0*/  IMAD.WIDE R28, R9, 0x2, R28 ;  /* 0x00000002091c7825 */ /* 0x000fc800078e021c */
[----:B------:R-:W-:Y:S01]  /*6700*/  IMAD R6, R160, UR4, RZ ;  /* 0x00000004a0067c24 */ /* 0x000fe2000f8e02ff */
[C---:B------:R-:W-:Y:S01]  /*6710*/  IADD3 R15, P0, R28.reuse, 0x1000, RZ ;  /* 0x000010001c0f7810 */ /* 0x040fe20007f1e0ff */
[----:B------:R-:W-:Y:S01]  /*6720*/  IMAD.WIDE.U32 R4, R55, UR4, R4 ;  /* 0x0000000437047c25 */ /* 0x000fe2000f8e0004 */
[----:B------:R-:W-:Y:S02]  /*6730*/  IADD3 R41, P6, R28, 0x4000, RZ ;  /* 0x000040001c297810 */ /* 0x000fe40007fde0ff */
[----:B------:R-:W-:Y:S01]  /*6740*/  LOP3.LUT R12, R15, 0x380, RZ, 0xc0, !PT ;  /* 0x000003800f0c7812 */ /* 0x000fe200078ec0ff */
[----:B------:R-:W-:Y:S01]  /*6750*/  IMAD R9, R54, R11, R13 ;  /* 0x0000000b36097224 */ /* 0x000fe200078e020d */
[----:B------:R-:W-:Y:S01]  /*6760*/  SHF.R.S32.HI R11, RZ, 0x1f, R7 ;  /* 0x0000001fff0b7819 */ /* 0x000fe20000011407 */
[----:B------:R-:W-:Y:S01]  /*6770*/  IMAD R8, R55, UR5, R6 ;  /* 0x0000000537087c24 */ /* 0x000fe2000f8e0206 */
[----:B------:R-:W-:Y:S01]  /*6780*/  IADD3 R4, P2, R7, R4, RZ ;  /* 0x0000000407047210 */ /* 0x000fe20007f5e0ff */
[----:B------:R-:W-:Y:S01]  /*6790*/  ULDC.64 UR4, c[0x0][0xb88] ;  /* 0x0002e20000047ab9 */ /* 0x000fe20000000a00 */
[----:B------:R-:W-:-:S02]  /*67a0*/  IADD3 R13, P3, R28, 0x2000, RZ ;  /* 0x000020001c0d7810 */ /* 0x000fc40007f7e0ff */
[----:B------:R-:W-:Y:S02]  /*67b0*/  SHF.R.S32.HI R6, RZ, 0x1f, R9 ;  /* 0x0000001fff067819 */ /* 0x000fe40000011409 */
[----:B------:R-:W-:Y:S02]  /*67c0*/  IADD3.X R5, R11, R5, R8, P2, !PT ;  /* 0x000000050b057210 */ /* 0x000fe400017fe408 */
[----:B------:R-:W-:Y:S01]  /*67d0*/  LOP3.LUT R7, R13, 0x380, RZ, 0xc0, !PT ;  /* 0x000003800d077812 */ /* 0x000fe200078ec0ff */
[----:B------:R-:W-:Y:S01]  /*67e0*/  IMAD R8, R6, UR4, RZ ;  /* 0x0000000406087c24 */ /* 0x000fe2000f8e02ff */
[----:B------:R-:W-:Y:S01]  /*67f0*/  SHF.R.U64 R12, R12, 0x3, RZ ;  /* 0x000000030c0c7819 */ /* 0x000fe200000012ff */
[----:B------:R-:W-:Y:S01]  /*6800*/  IMAD.WIDE.U32 R4, R9, UR4, R4 ;  /* 0x0000000409047c25 */ /* 0x000fe2000f8e0004 */
[----:B------:R-:W-:Y:S02]  /*6810*/  SHF.R.U64 R6, R7, 0x3, RZ ;  /* 0x0000000307067819 */ /* 0x000fe400000012ff */
[----:B------:R-:W-:Y:S01]  /*6820*/  LOP3.LUT R12, R12, R15, RZ, 0x3c, !PT ;  /* 0x0000000f0c0c7212 */ /* 0x000fe200078e3cff */
[----:B------:R-:W-:Y:S01]  /*6830*/  IMAD R7, R9, UR5, R8 ;  /* 0x0000000509077c24 */ /* 0x000fe2000f8e0208 */
[----:B------:R-:W-:Y:S01]  /*6840*/  ULDC.64 UR4, c[0x0][0xb50] ;  /* 0x0002d40000047ab9 */ /* 0x000fe20000000a00 */
[----:B------:R-:W-:Y:S01]  /*6850*/  IADD3 R9, P2, R28, 0x3000, RZ ;  /* 0x000030001c097810 */ /* 0x000fe20007f5e0ff */
[----:B------:R-:W-:Y:S01]  /*6860*/  IMAD R15, R23, 0x80, R165 ;  /* 0x00000080170f7824 */ /* 0x000fe200078e02a5 */
[----:B------:R-:W-:Y:S01]  /*6870*/  LEA R11, P4, R4, UR4, 0x2 ;  /* 0x00000004040b7c11 */ /* 0x000fe2000f8810ff */
[----:B------:R-:W-:Y:S01]  /*6880*/  IMAD.IADD R5, R5, 0x1, R7 ;  /* 0x0000000105057824 */ /* 0x000fe200078e0207 */
[----:B------:R-:W-:-:S02]  /*6890*/  LOP3.LUT R8, R9, 0x380, RZ, 0xc0, !PT ;  /* 0x0000038009087812 */ /* 0x000fc400078ec0ff */
[----:B------:R-:W-:Y:S01]  /*68a0*/  LOP3.LUT R6, R6, R13, RZ, 0x3c, !PT ;  /* 0x0000000d06067212 */ /* 0x000fe200078e3cff */
[----:B------:R-:W-:Y:S01]  /*68b0*/  SHFL.IDX PT, R50, R11, RZ, 0x1c1f ;  /* 0x001c1fff0b327589 */ /* 0x000fe200000e0000 */
[----:B------:R-:W-:Y:S01]  /*68c0*/  LEA.HI.X R5, R4, UR5, R5, 0x2, P4 ;  /* 0x0000000504057c11 */ /* 0x000fe2000a0f1405 */
[--C-:B------:R-:W-:Y:S01]  /*68d0*/  IMAD.X R13, RZ, RZ, R29.reuse, P0 ;  /* 0x000000ffff0d7224 */ /* 0x100fe200000e061d */
[----:B------:R-:W-:Y:S01]  /*68e0*/  SHF.R.U64 R8, R8, 0x3, RZ ;  /* 0x0000000308087819 */ /* 0x000fe200000012ff */
[----:B------:R-:W-:Y:S01]  /*68f0*/  SHFL.IDX PT, R52, R11, 0x1, 0x1c1f ;  /* 0x003c1f000b347f89 */ /* 0x000fe200000e0000 */
[----:B------:R-:W-:Y:S01]  /*6900*/  LOP3.LUT P0, RZ, R163, 0x3, RZ, 0xc0, !PT ;  /* 0x00000003a3ff7812 */ /* 0x000fe2000780c0ff */
[C---:B------:R-:W-:Y:S01]  /*6910*/  VIADD R4, R15.reuse, 0x8 ;  /* 0x000000080f047836 */ /* 0x040fe20000000000 */
[----:B------:R-:W-:Y:S01]  /*6920*/  LOP3.LUT R8, R8, R9, RZ, 0x3c, !PT ;  /* 0x0000000908087212 */ /* 0x000fe200078e3cff */
[----:B------:R-:W1:Y:S01]  /*6930*/  SHFL.IDX PT, R51, R5, RZ, 0x1c1f ;  /* 0x001c1fff05337589 */ /* 0x000e6200000e0000 */
[----:B------:R-:W-:Y:S01]  /*6940*/  IMAD.X R9, RZ, RZ, R29, P2 ;  /* 0x000000ffff097224 */ /* 0x000fe200010e061d */
[----:B------:R-:W-:Y:S01]  /*6950*/  ISETP.GE.OR P2, PT, R15, R56, P0 ;  /* 0x000000380f00720c */ /* 0x000fe20000746670 */
[----:B------:R-:W-:Y:S01]  /*6960*/  ULDC.64 UR4, c[0x0][0xaa0] ;  /* 0x0002a80000047ab9 */ /* 0x000fe20000000a00 */
[----:B------:R-:W2:Y:S01]  /*6970*/  SHFL.IDX PT, R53, R5, 0x1, 0x1c1f ;  /* 0x003c1f0005357f89 */ /* 0x000ea200000e0000 */
[----:B------:R-:W-:-:S02]  /*6980*/  IADD3.X R7, RZ, R29, RZ, P3, !PT ;  /* 0x0000001dff077210 */ /* 0x000fc40001ffe4ff */
[----:B------:R-:W-:Y:S02]  /*6990*/  IADD3 R10, P3, R28, 0x7000, RZ ;  /* 0x000070001c0a7810 */ /* 0x000fe40007f7e0ff */
[----:B------:R-:W-:Y:S02]  /*69a0*/  ISETP.GE.OR P0, PT, R4, R56, P0 ;  /* 0x000000380400720c */ /* 0x000fe40000706670 */
[----:B------:R-:W-:Y:S01]  /*69b0*/  LOP3.LUT R3, R10, 0x380, RZ, 0xc0, !PT ;  /* 0x000003800a037812 */ /* 0x000fe200078ec0ff */
[----:B------:R-:W-:Y:S01]  /*69c0*/  IMAD R18, R19, 0x20, R161 ;  /* 0x0000002013127824 */ /* 0x000fe200078e02a1 */
[C---:B------:R-:W-:Y:S01]  /*69d0*/  IADD3 R37, P5, R28.reuse, 0x5000, RZ ;  /* 0x000050001c257810 */ /* 0x040fe20007fbe0ff */
[----:B------:R-:W-:Y:S01]  /*69e0*/  IMAD.X R31, RZ, RZ, R29, P3 ;  /* 0x000000ffff1f7224 */ /* 0x000fe200018e061d */
[----:B------:R-:W-:Y:S02]  /*69f0*/  SHF.R.U64 R3, R3, 0x3, RZ ;  /* 0x0000000303037819 */ /* 0x000fe400000012ff */
[----:B------:R-:W-:-:S02]  /*6a00*/  IADD3 R33, P4, R28, 0x6000, RZ ;  /* 0x000060001c217810 */ /* 0x000fc40007f9e0ff */
[----:B------:R-:W-:Y:S02]  /*6a10*/  LOP3.LUT R30, R3, R10, RZ, 0x3c, !PT ;  /* 0x0000000a031e7212 */ /* 0x000fe400078e3cff */
[----:B------:R-:W-:Y:S02]  /*6a20*/  LOP3.LUT R40, R41, 0x380, RZ, 0xc0, !PT ;  /* 0x0000038029287812 */ /* 0x000fe400078ec0ff */
[----:B------:R-:W-:Y:S01]  /*6a30*/  LOP3.LUT R25, R28, 0x380, RZ, 0xc0, !PT ;  /* 0x000003801c197812 */ /* 0x000fe200078ec0ff */
[----:B-1----:R1:W-:Y:S01]  /*6a40*/  @!P2 ST.E desc[UR56][R50.64], R20 ;  /* 0x000000143200a985 */ /* 0x0023e2000c101938 */
[----:B------:R-:W-:Y:S01]  /*6a50*/  IMAD R3, R49, UR4, RZ ;  /* 0x0000000431037c24 */ /* 0x000fe2000f8e02ff */
[----:B------:R-:W-:Y:S01]  /*6a60*/  LOP3.LUT R36, R37, 0x380, RZ, 0xc0, !PT ;  /* 0x0000038025247812 */ /* 0x000fe200078ec0ff */
[----:B------:R-:W3:Y:S01]  /*6a70*/  @P1 LDC R49, c[0x0][0xbf0] ;  /* 0x0002fc00ff311b82 */ /* 0x000ee20000000800 */
[----:B--2---:R2:W-:Y:S01]  /*6a80*/  @!P0 ST.E desc[UR56][R52.64], R21 ;  /* 0x0000001534008985 */ /* 0x0045e2000c101938 */
[----:B------:R-:W-:-:S02]  /*6a90*/  LOP3.LUT R32, R33, 0x380, RZ, 0xc0, !PT ;  /* 0x0000038021207812 */ /* 0x000fc400078ec0ff */
[----:B------:R-:W-:Y:S02]  /*6aa0*/  SHF.R.U64 R40, R40, 0x3, RZ ;  /* 0x0000000328287819 */ /* 0x000fe400000012ff */
[----:B------:R-:W-:Y:S02]  /*6ab0*/  SHF.R.U64 R25, R25, 0x3, RZ ;  /* 0x0000000319197819 */ /* 0x000fe400000012ff */
[----:B-1----:R-:W1:Y:S01]  /*6ac0*/  @P1 LDC R51, c[0x0][0xbec] ;  /* 0x0002fb00ff331b82 */ /* 0x002e620000000800 */
[----:B------:R-:W-:Y:S01]  /*6ad0*/  IMAD R3, R48, UR5, R3 ;  /* 0x0000000530037c24 */ /* 0x000fe2000f8e0203 */
[----:B------:R-:W-:Y:S01]  /*6ae0*/  SHF.R.U64 R36, R36, 0x3, RZ ;  /* 0x0000000324247819 */ /* 0x000fe200000012ff */
[----:B------:R-:W5:Y:S01]  /*6af0*/  LD.E.128 R12, desc[UR56][R12.64] ;  /* 0x000000380c0c7980 */ /* 0x000f62000c101d00 */
[----:B--2---:R-:W-:Y:S01]  /*6b00*/  IMAD.WIDE.U32 R20, R48, UR4, RZ ;  /* 0x0000000430147c25 */ /* 0x004fe2000f8e00ff */
[----:B------:R-:W-:Y:S01]  /*6b10*/  ULDC.64 UR4, c[0x0][0xae8] ;  /* 0x0002ba0000047ab9 */ /* 0x000fe20000000a00 */
[----:B------:R-:W-:Y:S01]  /*6b20*/  SHF.R.U64 R32, R32, 0x3, RZ ;  /* 0x0000000320207819 */ /* 0x000fe200000012ff */
[----:B------:R-:W5:Y:S01]  /*6b30*/  LD.E.128 R4, desc[UR56][R6.64] ;  /* 0x0000003806047980 */ /* 0x000f62000c101d00 */
[----:B------:R-:W-:Y:S01]  /*6b40*/  IMAD.IADD R21, R21, 0x1, R3 ;  /* 0x0000000115157824 */ /* 0x000fe200078e0203 */
[----:B------:R-:W-:Y:S01]  /*6b50*/  LOP3.LUT R40, R40, R41, RZ, 0x3c, !PT ;  /* 0x0000002928287212 */ /* 0x000fe200078e3cff */
[----:B------:R-:W-:Y:S01]  /*6b60*/  IMAD R3, R44, UR4, RZ ;  /* 0x000000042c037c24 */ /* 0x000fe2000f8e02ff */
[----:B------:R-:W-:Y:S01]  /*6b70*/  LOP3.LUT R36, R36, R37, RZ, 0x3c, !PT ;  /* 0x0000002524247212 */ /* 0x000fe200078e3cff */
[----:B------:R-:W-:Y:S01]  /*6b80*/  IMAD R44, R23, 0x80, R18 ;  /* 0x00000080172c7824 */ /* 0x000fe200078e0212 */
[----:B------:R-:W-:Y:S01]  /*6b90*/  LOP3.LUT R32, R32, R33, RZ, 0x3c, !PT ;  /* 0x0000002120207212 */ /* 0x000fe200078e3cff */
[C---:B------:R-:W-:Y:S01]  /*6ba0*/  IMAD R3, R22.reuse, UR5, R3 ;  /* 0x0000000516037c24 */ /* 0x040fe2000f8e0203 */
[----:B------:R-:W-:Y:S01]  /*6bb0*/  LOP3.LUT R24, R25, R28, RZ, 0x3c, !PT ;  /* 0x0000001c19187212 */ /* 0x000fe200078e3cff */
[----:B------:R-:W-:Y:S01]  /*6bc0*/  IMAD.WIDE.U32 R20, R22, UR4, R20 ;  /* 0x0000000416147c25 */ /* 0x000fe2000f8e0014 */
[----:B------:R-:W-:Y:S01]  /*6bd0*/  ULDC.64 UR4, c[0x0][0xaf0] ;  /* 0x0002bc0000047ab9 */ /* 0x000fe20000000a00 */
[----:B------:R-:W-:Y:S01]  /*6be0*/  MOV R25, R29 ;  /* 0x0000001d00197202 */ /* 0x000fe20000000f00 */
[----:B------:R-:W5:Y:S01]  /*6bf0*/  LD.E.128 R8, desc[UR56][R8.64] ;  /* 0x0000003808087980 */ /* 0x000f62000c101d00 */
[----:B------:R-:W-:-:S02]  /*6c00*/  IMAD.IADD R21, R21, 0x1, R3 ;  /* 0x0000000115157824 */ /* 0x000fc400078e0203 */
[----:B------:R-:W-:Y:S02]  /*6c10*/  IMAD.X R41, RZ, RZ, R29, P6 ;  /* 0x000000ffff297224 */ /* 0x000fe400030e061d */
[----:B-1----:R-:W-:Y:S01]  /*6c20*/  @P1 IMAD.HI.U32 R18, R44, R51, RZ ;  /* 0x000000332c121227 */ /* 0x002fe200078e00ff */
[----:B------:R-:W5:Y:S03]  /*6c30*/  LD.E.128 R24, desc[UR56][R24.64] ;  /* 0x0000003818187980 */ /* 0x000f66000c101d00 */
[----:B------:R-:W-:Y:S01]  /*6c40*/  IMAD.MOV.U32 R3, RZ, RZ, R44 ;  /* 0x000000ffff037224 */ /* 0x000fe200078e002c */
[----:B---3--:R-:W-:Y:S01]  /*6c50*/  @P1 SHF.R.U32.HI R3, RZ, R49, R18 ;  /* 0x00000031ff031219 */ /* 0x008fe20000011612 */
[----:B------:R-:W-:Y:S01]  /*6c60*/  IMAD R22, R160, UR4, RZ ;  /* 0x00000004a0167c24 */ /* 0x000fe2000f8e02ff */
[----:B------:R-:W5:Y:S01]  /*6c70*/  LD.E.128 R40, desc[UR56][R40.64] ;  /* 0x0000003828287980 */ /* 0x000f62000c101d00 */
[----:B------:R-:W-:Y:S01]  /*6c80*/  IMAD.WIDE.U32 R20, R55, UR4, R20 ;  /* 0x0000000437147c25 */ /* 0x000fe2000f8e0014 */
[----:B------:R-:W-:-:S02]  /*6c90*/  SHF.R.S32.HI R18, RZ, 0x1f, R3 ;  /* 0x0000001fff127819 */ /* 0x000fc40000011403 */
[----:B------:R-:W-:Y:S01]  /*6ca0*/  IADD3 R51, -R3, RZ, RZ ;  /* 0x000000ff03337210 */ /* 0x000fe20007ffe1ff */
[----:B------:R-:W-:Y:S01]  /*6cb0*/  IMAD R49, R55, UR5, R22 ;  /* 0x0000000537317c24 */ /* 0x000fe2000f8e0216 */
[----:B------:R-:W-:Y:S01]  /*6cc0*/  ULDC.64 UR4, c[0x0][0xae0] ;  /* 0x0002b80000047ab9 */ /* 0x000fe20000000a00 */
[--C-:B------:R-:W-:Y:S02]  /*6cd0*/  IMAD.X R37, RZ, RZ, R29.reuse, P5 ;  /* 0x000000ffff257224 */ /* 0x100fe400028e061d */
[----:B------:R-:W-:Y:S02]  /*6ce0*/  IMAD.X R33, RZ, RZ, R29, P4 ;  /* 0x000000ffff217224 */ /* 0x000fe400020e061d */
[----:B------:R-:W-:Y:S01]  /*6cf0*/  IMAD.IADD R21, R21, 0x1, R49 ;  /* 0x0000000115157824 */ /* 0x000fe200078e0231 */
[----:B------:R-:W5:Y:S01]  /*6d00*/  LD.E.128 R28, desc[UR56][R30.64] ;  /* 0x000000381e1c7980 */ /* 0x000f62000c101d00 */
[----:B------:R-:W-:Y:S02]  /*6d10*/  IMAD R18, R18, UR4, RZ ;  /* 0x0000000412127c24 */ /* 0x000fe4000f8e02ff */
[----:B------:R-:W-:Y:S01]  /*6d20*/  IMAD R49, R54, R51, R44 ;  /* 0x0000003336317224 */ /* 0x000fe200078e022c */
[----:B------:R-:W5:Y:S01]  /*6d30*/  LD.E.128 R36, desc[UR56][R36.64] ;  /* 0x0000003824247980 */ /* 0x000f62000c101d00 */
[----:B------:R-:W-:-:S03]  /*6d40*/  IMAD R51, R3, UR5, R18 ;  /* 0x0000000503337c24 */ /* 0x000fc6000f8e0212 */
[----:B------:R-:W5:Y:S01]  /*6d50*/  LD.E.128 R32, desc[UR56][R32.64] ;  /* 0x0000003820207980 */ /* 0x000f62000c101d00 */
[----:B------:R-:W-:Y:S01]  /*6d60*/  IMAD.WIDE.U32 R20, R3, UR4, R20 ;  /* 0x0000000403147c25 */ /* 0x000fe2000f8e0014 */
[----:B------:R-:W-:Y:S01]  /*6d70*/  SHF.R.S32.HI R3, RZ, 0x1f, R49 ;  /* 0x0000001fff037819 */ /* 0x000fe20000011431 */
[----:B------:R-:W-:Y:S01]  /*6d80*/  ULDC.64 UR4, c[0x0][0xad8] ;  /* 0x0002b60000047ab9 */ /* 0x000fe20000000a00 */
[----:B------:R-:W-:Y:S01]  /*6d90*/  @!PT LDS RZ, [RZ] ;  /* 0x00000000fffff984 */ /* 0x000fe20000000800 */
[----:B------:R-:W-:Y:S01]  /*6da0*/  @!PT LDS RZ, [RZ] ;  /* 0x00000000fffff984 */ /* 0x000fe20000000800 */
[----:B------:R-:W-:Y:S01]  /*6db0*/  @!PT LDS RZ, [RZ] ;  /* 0x00000000fffff984 */ /* 0x000fe20000000800 */
[----:B------:R-:W-:Y:S01]  /*6dc0*/  @!PT LDS RZ, [RZ] ;  /* 0x00000000fffff984 */ /* 0x000fe20000000800 */
[----:B------:R1:W-:Y:S06]  /*6dd0*/  MEMBAR.ALL.CTA ;  /* 0x0000000000007992 */ /* 0x0003ec0000008000 */
[----:B-1----:R-:W1:Y:S01]  /*6de0*/  FENCE.VIEW.ASYNC.S ;  /* 0x00000000000073c6 */ /* 0x002e620000000000 */
[----:B------:R-:W-:-:S02]  /*6df0*/  IMAD R53, R23, 0x80, R161 ;  /* 0x0000008017357824 */ /* 0x000fc400078e02a1 */
[----:B------:R-:W-:Y:S02]  /*6e00*/  IMAD.IADD R21, R21, 0x1, R51 ;  /* 0x0000000115157824 */ /* 0x000fe400078e0233 */
[----:B------:R-:W-:Y:S02]  /*6e10*/  IMAD R18, R3, UR4, RZ ;  /* 0x0000000403127c24 */ /* 0x000fe4000f8e02ff */
[----:B------:R-:W-:Y:S02]  /*6e20*/  VIADD R3, R53, 0x20 ;  /* 0x0000002035037836 */ /* 0x000fe40000000000 */
[C---:B------:R-:W-:Y:S02]  /*6e30*/  IMAD R23, R49.reuse, UR5, R18 ;  /* 0x0000000531177c24 */ /* 0x040fe4000f8e0212 */
[----:B------:R-:W-:Y:S01]  /*6e40*/  IMAD.WIDE.U32 R20, R49, UR4, R20 ;  /* 0x0000000431147c25 */ /* 0x000fe2000f8e0014 */
[-C--:B------:R-:W-:Y:S01]  /*6e50*/  ISETP.GE.AND P2, PT, R53, R56.reuse, PT ;  /* 0x000000383500720c */ /* 0x080fe20003f46270 */
[----:B------:R-:W-:Y:S01]  /*6e60*/  ULDC.64 UR4, c[0x0][0xa80] ;  /* 0x0002a00000047ab9 */ /* 0x000fe20000000a00 */
[----:B------:R-:W-:Y:S01]  /*6e70*/  ISETP.GE.AND P0, PT, R3, R56, PT ;  /* 0x000000380300720c */ /* 0x000fe20003f06270 */
[----:B0-----:R-:W-:Y:S01]  /*6e80*/  VIADD R0, R0, 0x2a820 ;  /* 0x0002a82000007836 */ /* 0x001fe20000000000 */
[----:B------:R-:W-:Y:S01]  /*6e90*/  IADD3 R3, R53, 0x40, RZ ;  /* 0x0000004035037810 */ /* 0x000fe20007ffe0ff */
[----:B------:R-:W-:Y:S01]  /*6ea0*/  IMAD.IADD R21, R21, 0x1, R23 ;  /* 0x0000000115157824 */ /* 0x000fe200078e0217 */
[----:B------:R-:W-:-:S02]  /*6eb0*/  LEA R18, P3, R20, UR4, 0x1 ;  /* 0x0000000414127c11 */ /* 0x000fc4000f8608ff */
[----:B------:R-:W-:Y:S02]  /*6ec0*/  ISETP.GE.AND P1, PT, R3, R56, PT ;  /* 0x000000380300720c */ /* 0x000fe40003f26270 */
[----:B------:R-:W-:Y:S02]  /*6ed0*/  PRMT R0, RZ, 0x654, R0 ;  /* 0x00000654ff007816 */ /* 0x000fe40000000000 */
[----:B------:R-:W-:Y:S01]  /*6ee0*/  LEA.HI.X R3, R20, UR5, R21, 0x1, P3 ;  /* 0x0000000514037c11 */ /* 0x000fe200098f0c15 */
[----:B-1----:R0:W1:Y:S01]  /*6ef0*/  SHFL.IDX PT, R22, R18, RZ, 0x181f ;  /* 0x00181fff12167589 */ /* 0x00206200000e0000 */
[----:B------:R2:W-:Y:S01]  /*6f00*/  SYNCS.ARRIVE.TRANS64.RED.A1T0 RZ, [R0+URZ], RZ ;  /* 0x000000ff00ff79a7 */ /* 0x0005e2000810043f */
[----:B------:R-:W-:Y:S02]  /*6f10*/  BSSY B1, `(.L_x_218) ;  /* 0x000000c000017945 */ /* 0x000fe40003800000 */
[----:B--2---:R0:W2:Y:S02]  /*6f20*/  SHFL.IDX PT, R0, R3, RZ, 0x181f ;  /* 0x00181fff03007589 */ /* 0x0040a400000e0000 */
[----:B------:R-:W-:Y:S05]  /*6f30*/  @P2 BRA `(.L_x_219) ;  /* 0x0000000000242947 */ /* 0x000fea0003800000 */
[----:B------:R-:W-:Y:S02]  /*6f40*/  ULDC UR4, c[0x0][0xac8] ;  /* 0x0002b20000047ab9 */ /* 0x000fe40000000800 */
[----:B------:R-:W-:Y:S02]  /*6f50*/  ISETP.GE.AND P2, PT, R2, UR4, PT ;  /* 0x0000000402007c0c */ /* 0x000fe4000bf46270 */
[----:B------:R-:W-:-:S11]  /*6f60*/  ISETP.GE.AND P3, PT, R17, UR4, PT ;  /* 0x0000000411007c0c */ /* 0x000fd6000bf66270 */
[CC--:B-1----:R-:W-:Y:S02]  /*6f70*/  @!P2 LEA R20, P4, R2.reuse, R22.reuse, 0x1 ;  /* 0x000000160214a211 */ /* 0x0c2fe400078808ff */
[C---:B------:R-:W-:Y:S02]  /*6f80*/  @!P3 LEA R22, P5, R17.reuse, R22, 0x1 ;  /* 0x000000161116b211 */ /* 0x040fe400078a08ff */
[-C--:B--2---:R-:W-:Y:S02]  /*6f90*/  @!P2 LEA.HI.X R21, R2, R0.reuse, R170, 0x1, P4 ;  /* 0x000000000215a211 */ /* 0x084fe400020f0caa */
[----:B------:R-:W-:-:S03]  /*6fa0*/  @!P3 LEA.HI.X R23, R17, R0, R169, 0x1, P5 ;  /* 0x000000001117b211 */ /* 0x000fc600028f0ca9 */
[----:B-----5:R3:W-:Y:S04]  /*6fb0*/  @!P2 ST.E.128 desc[UR56][R20.64], R24 ;  /* 0x000000181400a985 */ /* 0x0207e8000c101d38 */
[----:B------:R3:W-:Y:S02]  /*6fc0*/  @!P3 ST.E.128 desc[UR56][R22.64], R40 ;  /* 0x000000281600b985 */ /* 0x0007e4000c101d38 */
.L_x_219:
[----:B------:R-:W-:Y:S05]  /*6fd0*/  BSYNC B1 ;  /* 0x0000000000017941 */ /* 0x000fea0003800000 */
.L_x_218:
[----:B--2---:R2:W4:Y:S01]  /*6fe0*/  SHFL.IDX PT, R0, R3, 0x1, 0x181f ;  /* 0x00381f0003007f89 */ /* 0x00452200000e0000 */
[----:B------:R-:W-:Y:S03]  /*6ff0*/  BSSY B1, `(.L_x_220) ;  /* 0x000000c000017945 */ /* 0x000fe60003800000 */
[----:B-1-3--:R2:W1:Y:S01]  /*7000*/  SHFL.IDX PT, R22, R18, 0x1, 0x181f ;  /* 0x00381f0012167f89 */ /* 0x00a46200000e0000 */
[----:B------:R-:W-:Y:S05]  /*7010*/  @P0 BRA `(.L_x_221) ;  /* 0x0000000000240947 */ /* 0x000fea0003800000 */
[----:B------:R-:W-:Y:S02]  /*7020*/  ULDC UR4, c[0x0][0xac8] ;  /* 0x0002b20000047ab9 */ /* 0x000fe40000000800 */
[----:B------:R-:W-:Y:S02]  /*7030*/  ISETP.GE.AND P3, PT, R2, UR4, PT ;  /* 0x0000000402007c0c */ /* 0x000fe4000bf66270 */
[----:B------:R-:W-:-:S11]  /*7040*/  ISETP.GE.AND P4, PT, R17, UR4, PT ;  /* 0x0000000411007c0c */ /* 0x000fd6000bf86270 */
[CC--:B-1----:R-:W-:Y:S02]  /*7050*/  @!P3 LEA R20, P0, R2.reuse, R22.reuse, 0x1 ;  /* 0x000000160214b211 */ /* 0x0c2fe400078008ff */
[C---:B------:R-:W-:Y:S02]  /*7060*/  @!P4 LEA R22, P2, R17.reuse, R22, 0x1 ;  /* 0x000000161116c211 */ /* 0x040fe400078408ff */
[-C--:B----4-:R-:W-:Y:S02]  /*7070*/  @!P3 LEA.HI.X R21, R2, R0.reuse, R170, 0x1, P0 ;  /* 0x000000000215b211 */ /* 0x090fe400000f0caa */
[----:B------:R-:W-:-:S03]  /*7080*/  @!P4 LEA.HI.X R23, R17, R0, R169, 0x1, P2 ;  /* 0x000000001117c211 */ /* 0x000fc600010f0ca9 */
[----:B-----5:R3:W-:Y:S04]  /*7090*/  @!P3 ST.E.128 desc[UR56][R20.64], R12 ;  /* 0x0000000c1400b985 */ /* 0x0207e8000c101d38 */
[----:B------:R3:W-:Y:S02]  /*70a0*/  @!P4 ST.E.128 desc[UR56][R22.64], R36 ;  /* 0x000000241600c985 */ /* 0x0007e4000c101d38 */
.L_x_221:
[----:B------:R-:W-:Y:S05]  /*70b0*/  BSYNC B1 ;  /* 0x0000000000017941 */ /* 0x000fea0003800000 */
.L_x_220:
[----:B----4-:R4:W0:Y:S01]  /*70c0*/  SHFL.IDX PT, R0, R3, 0x2, 0x181f ;  /* 0x00581f0003007f89 */ /* 0x01082200000e0000 */
[----:B------:R-:W-:Y:S03]  /*70d0*/  BSSY B1, `(.L_x_222) ;  /* 0x000000c000017945 */ /* 0x000fe60003800000 */
[----:B---3-5:R4:W3:Y:S01]  /*70e0*/  SHFL.IDX PT, R14, R18, 0x2, 0x181f ;  /* 0x00581f00120e7f89 */ /* 0x0288e200000e0000 */
[----:B------:R-:W-:Y:S05]  /*70f0*/  @P1 BRA `(.L_x_223) ;  /* 0x0000000000241947 */ /* 0x000fea0003800000 */
[----:B------:R-:W-:Y:S02]  /*7100*/  ULDC UR4, c[0x0][0xac8] ;  /* 0x0002b20000047ab9 */ /* 0x000fe40000000800 */
[----:B------:R-:W-:Y:S02]  /*7110*/  ISETP.GE.AND P2, PT, R2, UR4, PT ;  /* 0x0000000402007c0c */ /* 0x000fe4000bf46270 */
[----:B------:R-:W-:-:S11]  /*7120*/  ISETP.GE.AND P3, PT, R17, UR4, PT ;  /* 0x0000000411007c0c */ /* 0x000fd6000bf66270 */
[CC--:B---3--:R-:W-:Y:S02]  /*7130*/  @!P2 LEA R12, P0, R2.reuse, R14.reuse, 0x1 ;  /* 0x0000000e020ca211 */ /* 0x0c8fe400078008ff */
[C---:B------:R-:W-:Y:S02]  /*7140*/  @!P3 LEA R14, P1, R17.reuse, R14, 0x1 ;  /* 0x0000000e110eb211 */ /* 0x040fe400078208ff */
[-C--:B0-----:R-:W-:Y:S02]  /*7150*/  @!P2 LEA.HI.X R13, R2, R0.reuse, R170, 0x1, P0 ;  /* 0x00000000020da211 */ /* 0x081fe400000f0caa */
[----:B------:R-:W-:-:S03]  /*7160*/  @!P3 LEA.HI.X R15, R17, R0, R169, 0x1, P1 ;  /* 0x00000000110fb211 */ /* 0x000fc600008f0ca9 */
[----:B------:R0:W-:Y:S04]  /*7170*/  @!P2 ST.E.128 desc[UR56][R12.64], R4 ;  /* 0x000000040c00a985 */ /* 0x0001e8000c101d38 */
[----:B------:R0:W-:Y:S02]  /*7180*/  @!P3 ST.E.128 desc[UR56][R14.64], R32 ;  /* 0x000000200e00b985 */ /* 0x0001e4000c101d38 */
.L_x_223:
[----:B------:R-:W-:Y:S05]  /*7190*/  BSYNC B1 ;  /* 0x0000000000017941 */ /* 0x000fea0003800000 */
.L_x_222:
[----:B0-----:R-:W-:Y:S01]  /*71a0*/  VIADD R0, R53, 0x60 ;  /* 0x0000006035007836 */ /* 0x001fe20000000000 */
[----:B--2-4-:R-:W0:Y:S04]  /*71b0*/  SHFL.IDX PT, R3, R3, 0x3, 0x181f ;  /* 0x00781f0003037f89 */ /* 0x014e2800000e0000 */
[----:B------:R-:W-:Y:S01]  /*71c0*/  ISETP.GE.AND P0, PT, R0, R56, PT ;  /* 0x000000380000720c */ /* 0x000fe20003f06270 */
[----:B------:R-:W2:-:S12]  /*71d0*/  SHFL.IDX PT, R18, R18, 0x3, 0x181f ;  /* 0x00781f0012127f89 */ /* 0x000e9800000e0000 */
[----:B------:R-:W-:Y:S05]  /*71e0*/  @P0 BRA `(.L_x_224) ;  /* 0x0000000800dc0947 */ /* 0x000fea0003800000 */
[----:B------:R-:W-:Y:S02]  /*71f0*/  ULDC UR4, c[0x0][0xac8] ;  /* 0x0002b20000047ab9 */ /* 0x000fe40000000800 */
[----:B------:R-:W-:-:S13]  /*7200*/  ISETP.GE.AND P1, PT, R2, UR4, PT ;  /* 0x0000000402007c0c */ /* 0x000fda000bf26270 */
[----:B--2---:R-:W-:-:S04]  /*7210*/  @!P1 LEA R4, P0, R2, R18, 0x1 ;  /* 0x0000001202049211 */ /* 0x004fc800078008ff */
[----:B0-----:R-:W-:Y:S02]  /*7220*/  @!P1 LEA.HI.X R5, R2, R3, R170, 0x1, P0 ;  /* 0x0000000302059211 */ /* 0x001fe400000f0caa */
[----:B------:R-:W-:-:S03]  /*7230*/  ISETP.GE.AND P0, PT, R17, UR4, PT ;  /* 0x0000000411007c0c */ /* 0x000fc6000bf06270 */
[----:B------:R0:W-:Y:S10]  /*7240*/  @!P1 ST.E.128 desc[UR56][R4.64], R8 ;  /* 0x0000000804009985 */ /* 0x0001f4000c101d38 */
[----:B------:R-:W-:Y:S05]  /*7250*/  @P0 BRA `(.L_x_224) ;  /* 0x0000000800c00947 */ /* 0x000fea0003800000 */
[----:B0-----:R-:W-:-:S04]  /*7260*/  LEA R4, P0, R17, R18, 0x1 ;  /* 0x0000001211047211 */ /* 0x001fc800078008ff */
[----:B------:R-:W-:-:S05]  /*7270*/  LEA.HI.X R5, R17, R3, R169, 0x1, P0 ;  /* 0x0000000311057211 */ /* 0x000fca00000f0ca9 */
[----:B------:R0:W-:Y:S01]  /*7280*/  ST.E.128 desc[UR56][R4.64], R28 ;  /* 0x0000001c04007985 */ /* 0x0001e2000c101d38 */
[----:B------:R-:W-:Y:S05]  /*7290*/  BRA `(.L_x_224) ;  /* 0x0000000800b07947 */ /* 0x000fea0003800000 */
.L_x_216:
[----:B------:R-:W2:Y:S01]  /*72a0*/  LDC.64 R6, c[0x0][0xc00] ;  /* 0x00030000ff067b82 */ /* 0x000ea20000000a00 */
[----:B------:R-:W-:Y:S01]  /*72b0*/  ULDC.64 UR4, c[0x0][0xc08] ;  /* 0x0003020000047ab9 */ /* 0x000fe20000000a00 */
[----:B------:R-:W-:-:S06]  /*72c0*/  IMAD.MOV.U32 R3, RZ, RZ, RZ ;  /* 0x000000ffff037224 */ /* 0x000fcc00078e00ff */
[----:B------:R-:W3:Y:S01]  /*72d0*/  LDC.64 R4, c[0x0][0xc00] ;  /* 0x00030000ff047b82 */ /* 0x000ee20000000a00 */
[----:B------:R-:W-:-:S04]  /*72e0*/  ISETP.NE.U32.AND P1, PT, RZ, UR4, PT ;  /* 0x00000004ff007c0c */ /* 0x000fc8000bf25070 */
[----:B------:R-:W-:-:S03]  /*72f0*/  ISETP.NE.AND.EX P1, PT, RZ, UR5, PT, P1 ;  /* 0x00000005ff007c0c */ /* 0x000fc6000bf25310 */
[----:B------:R-:W4:Y:S01]  /*7300*/  LDC R25, c[0x0][0xbe8] ;  /* 0x0002fa00ff197b82 */ /* 0x000f220000000800 */
[----:B--2---:R-:W-:-:S04]  /*7310*/  ISETP.NE.U32.AND P0, PT, R6, RZ, PT ;  /* 0x000000ff0600720c */ /* 0x004fc80003f05070 */
[----:B------:R-:W-:Y:S01]  /*7320*/  ISETP.NE.AND.EX P0, PT, R7, RZ, PT, P0 ;  /* 0x000000ff0700720c */ /* 0x000fe20003f05300 */
[----:B---3--:R-:W-:-:S04]  /*7330*/  IMAD.WIDE R6, R18, 0x4, R4 ;  /* 0x0000000412067825 */ /* 0x008fc800078e0204 */
[----:B------:R-:W2:Y:S01]  /*7340*/  @P1 LDC.64 R4, c[0x0][0xc08] ;  /* 0x00030200ff041b82 */ /* 0x000ea20000000a00 */
[----:B------:R-:W-:Y:S02]  /*7350*/  ULDC UR4, c[0x0][0xa88] ;  /* 0x0002a20000047ab9 */ /* 0x000fe40000000800 */
[----:B0-----:R-:W-:-:S05]  /*7360*/  IMAD.U32 R0, RZ, RZ, UR4 ;  /* 0x00000004ff007e24 */ /* 0x001fca000f8e00ff */
[----:B------:R0:W5:Y:S01]  /*7370*/  @P0 LDG.E R3, desc[UR56][R6.64] ;  /* 0x0000003806030981 */ /* 0x000162000c1e1900 */
[----:B--2---:R-:W-:-:S05]  /*7380*/  @P1 IMAD.WIDE R4, R18, 0x4, R4 ;  /* 0x0000000412041825 */ /* 0x004fca00078e0204 */
[----:B------:R0:W5:Y:S01]  /*7390*/  @P1 LDG.E R0, desc[UR56][R4.64] ;  /* 0x0000003804001981 */ /* 0x000162000c1e1900 */
[----:B----4-:R-:W-:Y:S02]  /*73a0*/  ISETP.NE.AND P2, PT, R25, 0x1, PT ;  /* 0x000000011900780c */ /* 0x010fe40003f45270 */
[----:B------:R-:W-:-:S11]  /*73b0*/  ISETP.GE.AND P3, PT, R171, 0x80, PT ;  /* 0x00000080ab00780c */ /* 0x000fd60003f66270 */
[----:B------:R-:W2:Y:S08]  /*73c0*/  @P2 LDC R14, c[0x0][0xbec] ;  /* 0x0002fb00ff0e2b82 */ /* 0x000eb00000000800 */
[----:B------:R-:W3:Y:S01]  /*73d0*/  @P2 LDC R27, c[0x0][0xbf0] ;  /* 0x0002fc00ff1b2b82 */ /* 0x000ee20000000800 */
[----:B0-----:R-:W-:Y:S05]  /*73e0*/  @P1 BRA `(.L_x_225) ;  /* 0x0000000000101947 */ /* 0x001fea0003800000 */
[----:B------:R-:W-:Y:S05]  /*73f0*/  @!P0 BRA `(.L_x_225) ;  /* 0x00000000000c8947 */ /* 0x000fea0003800000 */
[----:B------:R-:W4:Y:S04]  /*7400*/  LDG.E R5, desc[UR56][R6.64] ;  /* 0x0000003806057981 */ /* 0x000f28000c1e1900 */
[----:B-----5:R-:W4:Y:S02]  /*7410*/  LDG.E R0, desc[UR56][R6.64+0x4] ;  /* 0x0000043806007981 */ /* 0x020f24000c1e1900 */
[----:B----4-:R-:W-:-:S07]  /*7420*/  IMAD.IADD R0, R0, 0x1, -R5 ;  /* 0x0000000100007824 */ /* 0x010fce00078e0a05 */
.L_x_225:
[----:B------:R-:W-:Y:S01]  /*7430*/  BSSY B1, `(.L_x_226) ;  /* 0x000002e000017945 */ /* 0x000fe20003800000 */
[----:B------:R-:W-:Y:S02]  /*7440*/  SHF.R.S32.HI R12, RZ, 0x1f, R22 ;  /* 0x0000001fff0c7819 */ /* 0x000fe40000011416 */
[----:B------:R-:W-:Y:S02]  /*7450*/  SEL R13, R18, RZ, !P0 ;  /* 0x000000ff120d7207 */ /* 0x000fe40004000000 */
[----:B------:R-:W-:Y:S02]  /*7460*/  SEL R160, R160, RZ, !P0 ;  /* 0x000000ffa0a07207 */ /* 0x000fe40004000000 */
[----:B-----5:R-:W-:Y:S01]  /*7470*/  SHF.R.S32.HI R10, RZ, 0x1f, R3 ;  /* 0x0000001fff0a7819 */ /* 0x020fe20000011403 */
[----:B------:R-:W-:Y:S06]  /*7480*/  @P3 BRA `(.L_x_227) ;  /* 0x0000000000a03947 */ /* 0x000fec0003800000 */
[----:B------:R-:W0:Y:S01]  /*7490*/  S2R R4, SR_TID.X ;  /* 0x0000000000047919 */ /* 0x000e220000002100 */
[----:B------:R-:W4:Y:S02]  /*74a0*/  LDC R11, c[0x0][0xbe8] ;  /* 0x0002fa00ff0b7b82 */ /* 0x000f240000000800 */
[----:B----4-:R-:W-:Y:S01]  /*74b0*/  IMAD R5, R0, R11, RZ ;  /* 0x0000000b00057224 */ /* 0x010fe200078e02ff */
[----:B0-----:R-:W-:-:S05]  /*74c0*/  LEA R4, R23, R4, 0x7 ;  /* 0x0000000417047211 */ /* 0x001fca00078e38ff */
[----:B------:R-:W-:-:S05]  /*74d0*/  VIADD R8, R4, 0xffffff80 ;  /* 0xffffff8004087836 */ /* 0x000fca0000000000 */
[----:B------:R-:W-:-:S13]  /*74e0*/  ISETP.GE.AND P0, PT, R8, R5, PT ;  /* 0x000000050800720c */ /* 0x000fda0003f06270 */
[----:B------:R-:W-:Y:S05]  /*74f0*/  @P0 BRA `(.L_x_227) ;  /* 0x0000000000840947 */ /* 0x000fea0003800000 */
[----:B------:R-:W-:Y:S01]  /*7500*/  ISETP.NE.AND P0, PT, R11, 0x1, PT ;  /* 0x000000010b00780c */ /* 0x000fe20003f05270 */
[----:B------:R-:W-:Y:S01]  /*7510*/  ULDC.64 UR4, c[0x0][0xb90] ;  /* 0x0002e40000047ab9 */ /* 0x000fe20000000a00 */
[----:B------:R-:W-:Y:S02]  /*7520*/  IMAD.MOV.U32 R4, RZ, RZ, R3 ;  /* 0x000000ffff047224 */ /* 0x000fe400078e0003 */
[----:B------:R-:W-:Y:S02]  /*7530*/  IMAD R9, R12, UR4, RZ ;  /* 0x000000040c097c24 */ /* 0x000fe4000f8e02ff */
[----:B------:R-:W-:Y:S02]  /*7540*/  IMAD.MOV.U32 R5, RZ, RZ, R10 ;  /* 0x000000ffff057224 */ /* 0x000fe400078e000a */
[----:B------:R-:W-:Y:S02]  /*7550*/  IMAD.MOV.U32 R7, RZ, RZ, R8 ;  /* 0x000000ffff077224 */ /* 0x000fe400078e0008 */
[----:B------:R-:W-:-:S03]  /*7560*/  IMAD.WIDE.U32 R4, R22, UR4, R4 ;  /* 0x0000000416047c25 */ /* 0x000fc6000f8e0004 */
[----:B------:R-:W0:Y:S01]  /*7570*/  @P0 LDC R15, c[0x0][0xbec] ;  /* 0x0002fb00ff0f0b82 */ /* 0x000e220000000800 */
[----:B------:R-:W-:Y:S01]  /*7580*/  IMAD R9, R22, UR5, R9 ;  /* 0x0000000516097c24 */ /* 0x000fe2000f8e0209 */
[----:B------:R-:W-:-:S03]  /*7590*/  ULDC.64 UR4, c[0x0][0xb98] ;  /* 0x0002e60000047ab9 */ /* 0x000fc60000000a00 */
[----:B------:R-:W-:-:S03]  /*75a0*/  IMAD.IADD R5, R5, 0x1, R9 ;  /* 0x0000000105057824 */ /* 0x000fc600078e0209 */
[----:B------:R-:W4:Y:S01]  /*75b0*/  @P0 LDC R21, c[0x0][0xbf0] ;  /* 0x0002fc00ff150b82 */ /* 0x000f220000000800 */
[----:B------:R-:W-:-:S04]  /*75c0*/  IMAD.WIDE.U32 R4, R13, UR4, R4 ;  /* 0x000000040d047c25 */ /* 0x000fc8000f8e0004 */
[----:B0-----:R-:W-:-:S05]  /*75d0*/  @P0 IMAD.HI.U32 R6, R8, R15, RZ ;  /* 0x0000000f08060227 */ /* 0x001fca00078e00ff */
[----:B----4-:R-:W-:Y:S01]  /*75e0*/  @P0 SHF.R.U32.HI R7, RZ, R21, R6 ;  /* 0x00000015ff070219 */ /* 0x010fe20000011606 */
[----:B------:R-:W-:-:S03]  /*75f0*/  IMAD R6, R160, UR4, RZ ;  /* 0x00000004a0067c24 */ /* 0x000fc6000f8e02ff */
[C---:B------:R-:W-:Y:S02]  /*7600*/  IADD3 R9, -R7.reuse, RZ, RZ ;  /* 0x000000ff07097210 */ /* 0x040fe40007ffe1ff */
[----:B------:R-:W-:-:S03]  /*7610*/  IADD3 R4, P0, R7, R4, RZ ;  /* 0x0000000407047210 */ /* 0x000fc60007f1e0ff */
[----:B------:R-:W-:Y:S01]  /*7620*/  IMAD R9, R11, R9, R8 ;  /* 0x000000090b097224 */ /* 0x000fe200078e0208 */
[----:B------:R-:W-:Y:S01]  /*7630*/  SHF.R.S32.HI R11, RZ, 0x1f, R7 ;  /* 0x0000001fff0b7819 */ /* 0x000fe20000011407 */
[----:B------:R-:W-:Y:S01]  /*7640*/  IMAD R8, R13, UR5, R6 ;  /* 0x000000050d087c24 */ /* 0x000fe2000f8e0206 */
[----:B------:R-:W-:Y:S02]  /*7650*/  ULDC.64 UR4, c[0x0][0xb88] ;  /* 0x0002e20000047ab9 */ /* 0x000fe40000000a00 */
[----:B------:R-:W-:Y:S02]  /*7660*/  SHF.R.S32.HI R6, RZ, 0x1f, R9 ;  /* 0x0000001fff067819 */ /* 0x000fe40000011409 */
[----:B------:R-:W-:-:S03]  /*7670*/  IADD3.X R5, R11, R5, R8, P0, !PT ;  /* 0x000000050b057210 */ /* 0x000fc600007fe408 */
[----:B------:R-:W-:Y:S02]  /*7680*/  IMAD R6, R6, UR4, RZ ;  /* 0x0000000406067c24 */ /* 0x000fe4000f8e02ff */
[----:B------:R-:W-:-:S04]  /*7690*/  IMAD.WIDE.U32 R4, R9, UR4, R4 ;  /* 0x0000000409047c25 */ /* 0x000fc8000f8e0004 */
[----:B------:R-:W-:Y:S01]  /*76a0*/  IMAD R7, R9, UR5, R6 ;  /* 0x0000000509077c24 */ /* 0x000fe2000f8e0206 */
[----:B------:R-:W-:Y:S02]  /*76b0*/  ULDC.64 UR4, c[0x0][0xb50] ;  /* 0x0002d40000047ab9 */ /* 0x000fe40000000a00 */
[----:B------:R-:W-:Y:S01]  /*76c0*/  LEA R6, P0, R4, UR4, 0x2 ;  /* 0x0000000404067c11 */ /* 0x000fe2000f8010ff */
[----:B------:R-:W-:-:S05]  /*76d0*/  IMAD.IADD R5, R5, 0x1, R7 ;  /* 0x0000000105057824 */ /* 0x000fca00078e0207 */
[----:B------:R-:W-:Y:S01]  /*76e0*/  LEA.HI.X R7, R4, UR5, R5, 0x2, P0 ;  /* 0x0000000504077c11 */ /* 0x000fe200080f1405 */
[----:B------:R-:W-:-:S05]  /*76f0*/  IMAD.MOV.U32 R5, RZ, RZ, -0x800000 ;  /* 0xff800000ff057424 */ /* 0x000fca00078e00ff */
[----:B------:R0:W-:Y:S02]  /*7700*/  STG.E desc[UR56][R6.64], R5 ;  /* 0x0000000506007986 */ /* 0x0001e4000c101938 */
.L_x_227:
[----:B------:R-:W-:Y:S05]  /*7710*/  BSYNC B1 ;  /* 0x0000000000017941 */ /* 0x000fea0003800000 */
.L_x_226:
[----:B------:R-:W-:Y:S01]  /*7720*/  ULDC.64 UR4, c[0x0][0xaa0] ;  /* 0x0002a80000047ab9 */ /* 0x000fe20000000a00 */
[----:B0-----:R-:W-:Y:S01]  /*7730*/  IMAD R6, R19, 0x20, R161 ;  /* 0x0000002013067824 */ /* 0x001fe200078e02a1 */
[----:B------:R-:W-:Y:S01]  /*7740*/  BSSY B1, `(.L_x_228) ;  /* 0x0000037000017945 */ /* 0x000fe20003800000 */
[----:B------:R-:W-:Y:S02]  /*7750*/  IMAD R4, R10, UR4, RZ ;  /* 0x000000040a047c24 */ /* 0x000fe4000f8e02ff */
[----:B------:R-:W-:Y:S02]  /*7760*/  IMAD R9, R23, 0x80, R6 ;  /* 0x0000008017097824 */ /* 0x000fe400078e0206 */
[C---:B------:R-:W-:Y:S02]  /*7770*/  IMAD R7, R3.reuse, UR5, R4 ;  /* 0x0000000503077c24 */ /* 0x040fe4000f8e0204 */
[----:B------:R-:W-:Y:S01]  /*7780*/  IMAD.WIDE.U32 R4, R3, UR4, RZ ;  /* 0x0000000403047c25 */ /* 0x000fe2000f8e00ff */
[----:B------:R-:W-:Y:S01]  /*7790*/  ULDC.64 UR4, c[0x0][0xae8] ;  /* 0x0002ba0000047ab9 */ /* 0x000fe20000000a00 */
[----:B------:R-:W-:-:S02]  /*77a0*/  MOV R3, R9 ;  /* 0x0000000900037202 */ /* 0x000fc40000000f00 */
[----:B------:R-:W-:Y:S02]  /*77b0*/  IMAD.IADD R5, R5, 0x1, R7 ;  /* 0x0000000105057824 */ /* 0x000fe400078e0207 */
[----:B------:R-:W-:Y:S02]  /*77c0*/  IMAD R7, R12, UR4, RZ ;  /* 0x000000040c077c24 */ /* 0x000fe4000f8e02ff */
[----:B--2---:R-:W-:-:S04]  /*77d0*/  @P2 IMAD.HI.U32 R6, R9, R14, RZ ;  /* 0x0000000e09062227 */ /* 0x004fc800078e00ff */
[C---:B------:R-:W-:Y:S01]  /*77e0*/  IMAD R7, R22.reuse, UR5, R7 ;  /* 0x0000000516077c24 */ /* 0x040fe2000f8e0207 */
[----:B---3--:R-:W-:Y:S01]  /*77f0*/  @P2 SHF.R.U32.HI R3, RZ, R27, R6 ;  /* 0x0000001bff032219 */ /* 0x008fe20000011606 */
[----:B------:R-:W-:Y:S01]  /*7800*/  IMAD.WIDE.U32 R4, R22, UR4, R4 ;  /* 0x0000000416047c25 */ /* 0x000fe2000f8e0004 */
[----:B------:R-:W-:Y:S02]  /*7810*/  ULDC.64 UR4, c[0x0][0xaf0] ;  /* 0x0002bc0000047ab9 */ /* 0x000fe40000000a00 */
[----:B------:R-:W-:Y:S01]  /*7820*/  SHF.R.S32.HI R6, RZ, 0x1f, R3 ;  /* 0x0000001fff067819 */ /* 0x000fe20000011403 */
[----:B------:R-:W-:Y:S02]  /*7830*/  IMAD R8, R160, UR4, RZ ;  /* 0x00000004a0087c24 */ /* 0x000fe4000f8e02ff */
[----:B------:R-:W-:Y:S02]  /*7840*/  IMAD.IADD R5, R5, 0x1, R7 ;  /* 0x0000000105057824 */ /* 0x000fe400078e0207 */
[----:B------:R-:W-:-:S02]  /*7850*/  IMAD R7, R13, UR5, R8 ;  /* 0x000000050d077c24 */ /* 0x000fc4000f8e0208 */
[----:B------:R-:W-:Y:S01]  /*7860*/  IMAD.WIDE.U32 R4, R13, UR4, R4 ;  /* 0x000000040d047c25 */ /* 0x000fe2000f8e0004 */
[----:B------:R-:W-:-:S03]  /*7870*/  ULDC.64 UR4, c[0x0][0xae0] ;  /* 0x0002b80000047ab9 */ /* 0x000fc60000000a00 */
[----:B------:R-:W-:Y:S02]  /*7880*/  IMAD.MOV R8, RZ, RZ, -R3 ;  /* 0x000000ffff087224 */ /* 0x000fe400078e0a03 */
[----:B------:R-:W-:Y:S02]  /*7890*/  IMAD.IADD R5, R5, 0x1, R7 ;  /* 0x0000000105057824 */ /* 0x000fe400078e0207 */
[----:B------:R-:W-:Y:S02]  /*78a0*/  IMAD R6, R6, UR4, RZ ;  /* 0x0000000406067c24 */ /* 0x000fe4000f8e02ff */
[----:B------:R-:W-:Y:S02]  /*78b0*/  IMAD R7, R25, R8, R9 ;  /* 0x0000000819077224 */ /* 0x000fe400078e0209 */
[C---:B------:R-:W-:Y:S02]  /*78c0*/  IMAD R9, R3.reuse, UR5, R6 ;  /* 0x0000000503097c24 */ /* 0x040fe4000f8e0206 */
[----:B------:R-:W-:Y:S01]  /*78d0*/  IMAD.WIDE.U32 R4, R3, UR4, R4 ;  /* 0x0000000403047c25 */ /* 0x000fe2000f8e0004 */
[----:B------:R-:W-:Y:S01]  /*78e0*/  SHF.R.S32.HI R3, RZ, 0x1f, R7 ;  /* 0x0000001fff037819 */ /* 0x000fe20000011407 */
[----:B------:R-:W-:-:S02]  /*78f0*/  ULDC.64 UR4, c[0x0][0xad8] ;  /* 0x0002b60000047ab9 */ /* 0x000fc40000000a00 */
[----:B------:R-:W-:Y:S02]  /*7900*/  IMAD.IADD R5, R5, 0x1, R9 ;  /* 0x0000000105057824 */ /* 0x000fe400078e0209 */
[----:B------:R-:W-:Y:S02]  /*7910*/  IMAD R6, R3, UR4, RZ ;  /* 0x0000000403067c24 */ /* 0x000fe4000f8e02ff */
[----:B------:R-:W-:Y:S02]  /*7920*/  IMAD R8, R23, 0x80, R161 ;  /* 0x0000008017087824 */ /* 0x000fe400078e02a1 */
[----:B------:R-:W-:Y:S02]  /*7930*/  IMAD R25, R0, R25, RZ ;  /* 0x0000001900197224 */ /* 0x000fe400078e02ff */
[C---:B------:R-:W-:Y:S01]  /*7940*/  IMAD R3, R7.reuse, UR5, R6 ;  /* 0x0000000507037c24 */ /* 0x040fe2000f8e0206 */
[C---:B------:R-:W-:Y:S01]  /*7950*/  IADD3 R0, R8.reuse, 0x20, RZ ;  /* 0x0000002008007810 */ /* 0x040fe20007ffe0ff */
[----:B------:R-:W-:Y:S01]  /*7960*/  IMAD.WIDE.U32 R4, R7, UR4, R4 ;  /* 0x0000000407047c25 */ /* 0x000fe2000f8e0004 */
[-C--:B------:R-:W-:Y:S01]  /*7970*/  ISETP.GE.AND P2, PT, R8, R25.reuse, PT ;  /* 0x000000190800720c */ /* 0x080fe20003f46270 */
[----:B------:R-:W-:Y:S01]  /*7980*/  ULDC.64 UR4, c[0x0][0xa80] ;  /* 0x0002a00000047ab9 */ /* 0x000fe20000000a00 */
[----:B------:R-:W-:Y:S01]  /*7990*/  ISETP.GE.AND P1, PT, R0, R25, PT ;  /* 0x000000190000720c */ /* 0x000fe20003f26270 */
[----:B------:R-:W-:Y:S01]  /*79a0*/  IMAD.IADD R3, R5, 0x1, R3 ;  /* 0x0000000105037824 */ /* 0x000fe200078e0203 */
[----:B------:R-:W-:Y:S01]  /*79b0*/  LEA R6, P3, R4, UR4, 0x1 ;  /* 0x0000000404067c11 */ /* 0x000fe2000f8608ff */
[----:B------:R-:W-:-:S03]  /*79c0*/  VIADD R0, R8, 0x40 ;  /* 0x0000004008007836 */ /* 0x000fc60000000000 */
[----:B------:R-:W-:Y:S02]  /*79d0*/  LEA.HI.X R3, R4, UR5, R3, 0x1, P3 ;  /* 0x0000000504037c11 */ /* 0x000fe400098f0c03 */
[----:B------:R-:W-:Y:S01]  /*79e0*/  ISETP.GE.AND P0, PT, R0, R25, PT ;  /* 0x000000190000720c */ /* 0x000fe20003f06270 */
[----:B------:R0:W2:Y:S04]  /*79f0*/  SHFL.IDX PT, R4, R6, RZ, 0x181f ;  /* 0x00181fff06047589 */ /* 0x0000a800000e0000 */
[----:B------:R0:W3:Y:S01]  /*7a00*/  SHFL.IDX PT, R0, R3, RZ, 0x181f ;  /* 0x00181fff03007589 */ /* 0x0000e200000e0000 */
[----:B------:R-:W-:Y:S07]  /*7a10*/  @P2 BRA `(.L_x_229) ;  /* 0x0000000000242947 */ /* 0x000fee0003800000 */
[----:B------:R-:W-:Y:S02]  /*7a20*/  ULDC UR4, c[0x0][0xac8] ;  /* 0x0002b20000047ab9 */ /* 0x000fe40000000800 */
[----:B------:R-:W-:Y:S02]  /*7a30*/  ISETP.GE.AND P4, PT, R2, UR4, PT ;  /* 0x0000000402007c0c */ /* 0x000fe4000bf86270 */
[----:B------:R-:W-:-:S11]  /*7a40*/  ISETP.GE.AND P5, PT, R17, UR4, PT ;  /* 0x0000000411007c0c */ /* 0x000fd6000bfa6270 */
[CC--:B--2---:R-:W-:Y:S02]  /*7a50*/  @!P4 LEA R10, P2, R2.reuse, R4.reuse, 0x1 ;  /* 0x00000004020ac211 */ /* 0x0c4fe400078408ff */
[C---:B------:R-:W-:Y:S02]  /*7a60*/  @!P5 LEA R4, P3, R17.reuse, R4, 0x1 ;  /* 0x000000041104d211 */ /* 0x040fe400078608ff */
[-C--:B---3--:R-:W-:Y:S02]  /*7a70*/  @!P4 LEA.HI.X R11, R2, R0.reuse, R170, 0x1, P2 ;  /* 0x00000000020bc211 */ /* 0x088fe400010f0caa */
[----:B------:R-:W-:-:S03]  /*7a80*/  @!P5 LEA.HI.X R5, R17, R0, R169, 0x1, P3 ;  /* 0x000000001105d211 */ /* 0x000fc600018f0ca9 */
[----:B------:R4:W-:Y:S04]  /*7a90*/  @!P4 ST.E.128 desc[UR56][R10.64], RZ ;  /* 0x000000ff0a00c985 */ /* 0x0009e8000c101d38 */
[----:B------:R4:W-:Y:S02]  /*7aa0*/  @!P5 ST.E.128 desc[UR56][R4.64], RZ ;  /* 0x000000ff0400d985 */ /* 0x0009e4000c101d38 */
.L_x_229:
[----:B------:R-:W-:Y:S05]  /*7ab0*/  BSYNC B1 ;  /* 0x0000000000017941 */ /* 0x000fea0003800000 */
.L_x_228:
[----:B---3--:R3:W0:Y:S01]  /*7ac0*/  SHFL.IDX PT, R0, R3, 0x1, 0x181f ;  /* 0x00381f0003007f89 */ /* 0x00862200000e0000 */
[----:B------:R-:W-:Y:S03]  /*7ad0*/  BSSY B1, `(.L_x_230) ;  /* 0x000000c000017945 */ /* 0x000fe60003800000 */
[----:B--2-4-:R3:W2:Y:S01]  /*7ae0*/  SHFL.IDX PT, R4, R6, 0x1, 0x181f ;  /* 0x00381f0006047f89 */ /* 0x0146a200000e0000 */
[----:B------:R-:W-:Y:S05]  /*7af0*/  @P1 BRA `(.L_x_231) ;  /* 0x0000000000241947 */ /* 0x000fea0003800000 */
[----:B------:R-:W-:Y:S02]  /*7b00*/  ULDC UR4, c[0x0][0xac8] ;  /* 0x0002b20000047ab9 */ /* 0x000fe40000000800 */
[----:B------:R-:W-:Y:S02]  /*7b10*/  ISETP.GE.AND P3, PT, R2, UR4, PT ;  /* 0x0000000402007c0c */ /* 0x000fe4000bf66270 */
[----:B------:R-:W-:-:S11]  /*7b20*/  ISETP.GE.AND P4, PT, R17, UR4, PT ;  /* 0x0000000411007c0c */ /* 0x000fd6000bf86270 */
[CC--:B--2---:R-:W-:Y:S02]  /*7b30*/  @!P3 LEA R10, P1, R2.reuse, R4.reuse, 0x1 ;  /* 0x00000004020ab211 */ /* 0x0c4fe400078208ff */
[C---:B------:R-:W-:Y:S02]  /*7b40*/  @!P4 LEA R4, P2, R17.reuse, R4, 0x1 ;  /* 0x000000041104c211 */ /* 0x040fe400078408ff */
[-C--:B0-----:R-:W-:Y:S02]  /*7b50*/  @!P3 LEA.HI.X R11, R2, R0.reuse, R170, 0x1, P1 ;  /* 0x00000000020bb211 */ /* 0x081fe400008f0caa */
[----:B------:R-:W-:-:S03]  /*7b60*/  @!P4 LEA.HI.X R5, R17, R0, R169, 0x1, P2 ;  /* 0x000000001105c211 */ /* 0x000fc600010f0ca9 */
[----:B------:R4:W-:Y:S04]  /*7b70*/  @!P3 ST.E.128 desc[UR56][R10.64], RZ ;  /* 0x000000ff0a00b985 */ /* 0x0009e8000c101d38 */
[----:B------:R4:W-:Y:S02]  /*7b80*/  @!P4 ST.E.128 desc[UR56][R4.64], RZ ;  /* 0x000000ff0400c985 */ /* 0x0009e4000c101d38 */
.L_x_231:
[----:B------:R-:W-:Y:S05]  /*7b90*/  BSYNC B1 ;  /* 0x0000000000017941 */ /* 0x000fea0003800000 */
.L_x_230:
[----:B0-----:R0:W0:Y:S01]  /*7ba0*/  SHFL.IDX PT, R0, R3, 0x2, 0x181f ;  /* 0x00581f0003007f89 */ /* 0x00102200000e0000 */
[----:B------:R-:W-:Y:S03]  /*7bb0*/  BSSY B1, `(.L_x_232) ;  /* 0x000000c000017945 */ /* 0x000fe60003800000 */
[----:B--2-4-:R2:W4:Y:S01]  /*7bc0*/  SHFL.IDX PT, R4, R6, 0x2, 0x181f ;  /* 0x00581f0006047f89 */ /* 0x01452200000e0000 */
[----:B------:R-:W-:Y:S05]  /*7bd0*/  @P0 BRA `(.L_x_233) ;  /* 0x0000000000240947 */ /* 0x000fea0003800000 */
[----:B------:R-:W-:Y:S02]  /*7be0*/  ULDC UR4, c[0x0][0xac8] ;  /* 0x0002b20000047ab9 */ /* 0x000fe40000000800 */
[----:B------:R-:W-:Y:S02]  /*7bf0*/  ISETP.GE.AND P2, PT, R2, UR4, PT ;  /* 0x0000000402007c0c */ /* 0x000fe4000bf46270 */
[----:B------:R-:W-:-:S11]  /*7c00*/  ISETP.GE.AND P3, PT, R17, UR4, PT ;  /* 0x0000000411007c0c */ /* 0x000fd6000bf66270 */
[CC--:B----4-:R-:W-:Y:S02]  /*7c10*/  @!P2 LEA R10, P0, R2.reuse, R4.reuse, 0x1 ;  /* 0x00000004020aa211 */ /* 0x0d0fe400078008ff */
[C---:B------:R-:W-:Y:S02]  /*7c20*/  @!P3 LEA R4, P1, R17.reuse, R4, 0x1 ;  /* 0x000000041104b211 */ /* 0x040fe400078208ff */
[-C--:B0-----:R-:W-:Y:S02]  /*7c30*/  @!P2 LEA.HI.X R11, R2, R0.reuse, R170, 0x1, P0 ;  /* 0x00000000020ba211 */ /* 0x081fe400000f0caa */
[----:B------:R-:W-:-:S03]  /*7c40*/  @!P3 LEA.HI.X R5, R17, R0, R169, 0x1, P1 ;  /* 0x000000001105b211 */ /* 0x000fc600008f0ca9 */
[----:B------:R0:W-:Y:S04]  /*7c50*/  @!P2 ST.E.128 desc[UR56][R10.64], RZ ;  /* 0x000000ff0a00a985 */ /* 0x0001e8000c101d38 */
[----:B------:R0:W-:Y:S02]  /*7c60*/  @!P3 ST.E.128 desc[UR56][R4.64], RZ ;  /* 0x000000ff0400b985 */ /* 0x0001e4000c101d38 */
.L_x_233:
[----:B------:R-:W-:Y:S05]  /*7c70*/  BSYNC B1 ;  /* 0x0000000000017941 */ /* 0x000fea0003800000 */
.L_x_232:
[----:B0-----:R-:W-:Y:S01]  /*7c80*/  VIADD R0, R8, 0x60 ;  /* 0x0000006008007836 */ /* 0x001fe20000000000 */
[----:B---3--:R-:W0:Y:S04]  /*7c90*/  SHFL.IDX PT, R3, R3, 0x3, 0x181f ;  /* 0x00781f0003037f89 */ /* 0x008e2800000e0000 */
[----:B------:R-:W-:Y:S01]  /*7ca0*/  ISETP.GE.AND P0, PT, R0, R25, PT ;  /* 0x000000190000720c */ /* 0x000fe20003f06270 */
[----:B----4-:R3:W4:-:S12]  /*7cb0*/  SHFL.IDX PT, R4, R6, 0x3, 0x181f ;  /* 0x00781f0006047f89 */ /* 0x01071800000e0000 */
[----:B---3--:R-:W-:Y:S05]  /*7cc0*/  @P0 BRA `(.L_x_224) ;  /* 0x0000000000240947 */ /* 0x008fea0003800000 */
[----:B------:R-:W-:Y:S02]  /*7cd0*/  ULDC UR4, c[0x0][0xac8] ;  /* 0x0002b20000047ab9 */ /* 0x000fe40000000800 */
[----:B------:R-:W-:Y:S02]  /*7ce0*/  ISETP.GE.AND P2, PT, R2, UR4, PT ;  /* 0x0000000402007c0c */ /* 0x000fe4000bf46270 */
[----:B------:R-:W-:-:S11]  /*7cf0*/  ISETP.GE.AND P3, PT, R17, UR4, PT ;  /* 0x0000000411007c0c */ /* 0x000fd6000bf66270 */
[CC--:B--2-4-:R-:W-:Y:S02]  /*7d00*/  @!P2 LEA R6, P0, R2.reuse, R4.reuse, 0x1 ;  /* 0x000000040206a211 */ /* 0x0d4fe400078008ff */
[C---:B------:R-:W-:Y:S02]  /*7d10*/  @!P3 LEA R4, P1, R17.reuse, R4, 0x1 ;  /* 0x000000041104b211 */ /* 0x040fe400078208ff */
[-C--:B0-----:R-:W-:Y:S02]  /*7d20*/  @!P2 LEA.HI.X R7, R2, R3.reuse, R170, 0x1, P0 ;  /* 0x000000030207a211 */ /* 0x081fe400000f0caa */
[----:B------:R-:W-:-:S03]  /*7d30*/  @!P3 LEA.HI.X R5, R17, R3, R169, 0x1, P1 ;  /* 0x000000031105b211 */ /* 0x000fc600008f0ca9 */
[----:B------:R3:W-:Y:S04]  /*7d40*/  @!P2 ST.E.128 desc[UR56][R6.64], RZ ;  /* 0x000000ff0600a985 */ /* 0x0007e8000c101d38 */
[----:B------:R3:W-:Y:S02]  /*7d50*/  @!P3 ST.E.128 desc[UR56][R4.64], RZ ;  /* 0x000000ff0400b985 */ /* 0x0007e4000c101d38 */
.L_x_224:
[----:B------:R-:W-:Y:S05]  /*7d60*/  BSYNC B0 ;  /* 0x0000000000007941 */ /* 0x000fea0003800000 */
.L_x_215:
[----:B------:R-:W-:Y:S02]  /*7d70*/  ULDC UR4, c[0x0][0xc3c] ;  /* 0x00030f0000047ab9 */ /* 0x000fe40000000800 */
[----:B-1----:R-:W-:-:S13]  /*7d80*/  ISETP.GE.AND P0, PT, R47, UR4, PT ;  /* 0x000000042f007c0c */ /* 0x002fda000bf06270 */
[----:B------:R-:W-:Y:S05]  /*7d90*/  @!P0 BRA `(.L_x_234) ;  /* 0xffffff8c00d88947 */ /* 0x000fea000383ffff */
[----:B------:R-:W-:Y:S05]  /*7da0*/  EXIT ;  /* 0x000000000000794d */ /* 0x000fea0003800000 */
.L_x_187:
[----:B------:R-:W-:-:S08]  /*7db0*/  NOP ;  /* 0x0000000000007918 */ /* 0x000fd00000000000 */
[----:B------:R-:W0:-:S00]  /*7dc0*/  USETMAXREG.DEALLOC.CTAPOOL 0x28 ;  /* 0x00000028000079c8 */ /* 0x000e0000080e0500 */
[----:B0-----:R-:W-:Y:S02]  /*7dd0*/  LOP3.LUT R0, R0, 0x3, RZ, 0xc0, !PT ;  /* 0x0000000300007812 */ /* 0x001fe400078ec0ff */
[----:B------:R-:W-:-:S04]  /*7de0*/  LOP3.LUT R25, R25, 0xffffff7f, RZ, 0xc0, !PT ;  /* 0xffffff7f19197812 */ /* 0x000fc800078ec0ff */
[----:B------:R-:W0:Y:S02]  /*7df0*/  SHFL.IDX PT, R0, R0, RZ, 0x1f ;  /* 0x00001fff00007589 */ /* 0x000e2400000e0000 */
[----:B0-----:R-:W-:Y:S01]  /*7e00*/  ISETP.NE.AND P0, PT, R0, RZ, PT ;  /* 0x000000ff0000720c */ /* 0x001fe20003f05270 */
[----:B------:R-:W-:-:S12]  /*7e10*/  IMAD.MOV.U32 R0, RZ, RZ, RZ ;  /* 0x000000ffff007224 */ /* 0x000fd800078e00ff */
[----:B------:R-:W-:Y:S01]  /*7e20*/  @P0 LOP3.LUT R25, R25, 0x80, RZ, 0xfc, !PT ;  /* 0x0000008019190812 */ /* 0x000fe200078efcff */
[----:B------:R-:W-:Y:S06]  /*7e30*/  @!P0 BRA `(.L_x_235) ;  /* 0x00000000001c8947 */ /* 0x000fec0003800000 */
[----:B------:R-:W0:Y:S08]  /*7e40*/  S2UR UR5, SR_CgaCtaId ;  /* 0x00000000000579c3 */ /* 0x000e300000008800 */
[----:B------:R-:W-:Y:S06]  /*7e50*/  BAR.SYNC.DEFER_BLOCKING 0x5, 0x180 ;  /* 0x0146000000007b1d */ /* 0x000fec0000010000 */
[----:B------:R-:W-:-:S02]  /*7e60*/  UMOV UR4, 0x400 ;  /* 0x0000040000047882 */ /* 0x000fc40000000000 */
[----:B0-----:R-:W-:-:S09]  /*7e70*/  ULEA UR4, UR5, UR4, 0x18 ;  /* 0x0000000405047291 */ /* 0x001fd2000f8ec03f */
[----:B------:R-:W1:Y:S01]  /*7e80*/  LDS.128 R16, [UR4+0x2a8d0] ;  /* 0x02a8d004ff107984 */ /* 0x000e620008000c00 */
[----:B------:R-:W-:Y:S06]  /*7e90*/  BAR.ARV 0x4, 0x180 ;  /* 0x0106000000007b1d */ /* 0x000fec0000002000 */
[----:B------:R-:W-:Y:S05]  /*7ea0*/  BRA `(.L_x_236) ;  /* 0x0000000800007947 */ /* 0x000fea0003800000 */
.L_x_235:
[----:B------:R-:W0:Y:S01]  /*7eb0*/  S2R R2, SR_TID.X ;  /* 0x0000000000027919 */ /* 0x000e220000002100 */
[----:B------:R-:W-:Y:S01]  /*7ec0*/  ULDC UR4, c[0x0][0xc3c] ;  /* 0x00030f0000047ab9 */ /* 0x000fe20000000800 */
[----:B------:R-:W1:Y:S01]  /*7ed0*/  S2UR UR6, SR_CTAID.X ;  /* 0x00000000000679c3 */ /* 0x000e620000002500 */
[----:B------:R-:W-:Y:S01]  /*7ee0*/  ULDC UR5, c[0x0][0xc38] ;  /* 0x00030e0000057ab9 */ /* 0x000fe20000000800 */
[----:B0-----:R-:W-:-:S04]  /*7ef0*/  LOP3.LUT R5, R2, 0x1f, RZ, 0xc0, !PT ;  /* 0x0000001f02057812 */ /* 0x001fc800078ec0ff */
[----:B------:R-:W-:-:S04]  /*7f00*/  ISETP.NE.AND P0, PT, R5, 0x1f, PT ;  /* 0x0000001f0500780c */ /* 0x000fc80003f05270 */
[----:B------:R-:W-:-:S13]  /*7f10*/  ISETP.GE.OR P1, PT, R5, UR4, !P0 ;  /* 0x0000000405007c0c */ /* 0x000fda000c726670 */
[----:B------:R-:W0:Y:S02]  /*7f20*/  @!P1 LDC.64 R2, c[0x0][0xc80] ;  /* 0x00032000ff029b82 */ /* 0x000e240000000a00 */
[----:B0-----:R-:W-:-:S05]  /*7f30*/  @!P1 IMAD.WIDE.U32 R2, R5, 0x4, R2 ;  /* 0x0000000405029825 */ /* 0x001fca00078e0002 */
[----:B------:R-:W2:Y:S01]  /*7f40*/  @!P1 LDG.E R0, desc[UR56][R2.64] ;  /* 0x0000003802009981 */ /* 0x000ea2000c1e1900 */
[C---:B------:R-:W-:Y:S01]  /*7f50*/  ISETP.NE.AND P1, PT, R5.reuse, RZ, PT ;  /* 0x000000ff0500720c */ /* 0x040fe20003f25270 */
[----:B------:R-:W-:Y:S01]  /*7f60*/  UMOV UR4, URZ ;  /* 0x0000003f00047c82 */ /* 0x000fe20008000000 */
[C---:B------:R-:W-:Y:S01]  /*7f70*/  ISETP.GE.U32.AND P2, PT, R5.reuse, 0x2, PT ;  /* 0x000000020500780c */ /* 0x040fe20003f46070 */
[----:B------:R-:W-:Y:S01]  /*7f80*/  IMAD.MOV.U32 R16, RZ, RZ, RZ ;  /* 0x000000ffff107224 */ /* 0x000fe200078e00ff */
[C---:B------:R-:W-:Y:S02]  /*7f90*/  ISETP.GE.U32.AND P3, PT, R5.reuse, 0x4, PT ;  /* 0x000000040500780c */ /* 0x040fe40003f66070 */
[C---:B------:R-:W-:Y:S02]  /*7fa0*/  ISETP.GE.U32.AND P4, PT, R5.reuse, 0x8, PT ;  /* 0x000000080500780c */ /* 0x040fe40003f86070 */
[----:B------:R-:W-:Y:S01]  /*7fb0*/  ISETP.GE.U32.AND P5, PT, R5, 0x10, PT ;  /* 0x000000100500780c */ /* 0x000fe20003fa6070 */
[----:B--2---:R-:W0:Y:S02]  /*7fc0*/  SHFL.UP PT, R4, R0, 0x1, RZ ;  /* 0x0420000000047989 */ /* 0x004e2400000e00ff */
[----:B0-----:R-:W-:-:S05]  /*7fd0*/  SEL R7, R4, RZ, P1 ;  /* 0x000000ff04077207 */ /* 0x001fca0000800000 */
[----:B------:R-:W-:-:S05]  /*7fe0*/  IMAD.IADD R7, R0, 0x1, R7 ;  /* 0x0000000100077824 */ /* 0x000fca00078e0207 */
[----:B------:R-:W0:Y:S02]  /*7ff0*/  SHFL.UP PT, R4, R7, 0x2, RZ ;  /* 0x0440000007047989 */ /* 0x000e2400000e00ff */
[----:B0-----:R-:W-:-:S04]  /*8000*/  SEL R4, R4, RZ, P2 ;  /* 0x000000ff04047207 */ /* 0x001fc80001000000 */
[----:B------:R-:W-:-:S05]  /*8010*/  IADD3 R4, R7, R4, RZ ;  /* 0x0000000407047210 */ /* 0x000fca0007ffe0ff */
[----:B------:R-:W0:Y:S02]  /*8020*/  SHFL.UP PT, R6, R4, 0x4, RZ ;  /* 0x0480000004067989 */ /* 0x000e2400000e00ff */
[----:B0-----:R-:W-:-:S05]  /*8030*/  SEL R3, R6, RZ, P3 ;  /* 0x000000ff06037207 */ /* 0x001fca0001800000 */
[----:B------:R-:W-:-:S05]  /*8040*/  IMAD.IADD R3, R4, 0x1, R3 ;  /* 0x0000000104037824 */ /* 0x000fca00078e0203 */
[----:B------:R-:W0:Y:S02]  /*8050*/  SHFL.UP PT, R2, R3, 0x8, RZ ;  /* 0x0500000003027989 */ /* 0x000e2400000e00ff */
[----:B0-----:R-:W-:-:S05]  /*8060*/  SEL R2, R2, RZ, P4 ;  /* 0x000000ff02027207 */ /* 0x001fca0002000000 */
[----:B------:R-:W-:-:S05]  /*8070*/  IMAD.IADD R2, R3, 0x1, R2 ;  /* 0x0000000103027824 */ /* 0x000fca00078e0202 */
[----:B------:R-:W0:Y:S02]  /*8080*/  SHFL.UP PT, R6, R2, 0x10, RZ ;  /* 0x0600000002067989 */ /* 0x000e2400000e00ff */
[----:B0-----:R-:W-:-:S05]  /*8090*/  SEL R7, R6, RZ, P5 ;  /* 0x000000ff06077207 */ /* 0x001fca0002800000 */
[----:B------:R-:W-:-:S05]  /*80a0*/  IMAD.IADD R7, R2, 0x1, R7 ;  /* 0x0000000102077824 */ /* 0x000fca00078e0207 */
[----:B------:R-:W0:Y:S02]  /*80b0*/  SHFL.IDX PT, R4, R7, 0x1f, 0x1f ;  /* 0x03e01f0007047f89 */ /* 0x000e2400000e0000 */
[----:B0-----:R-:W-:-:S04]  /*80c0*/  IMAD R4, R4, UR5, RZ ;  /* 0x0000000504047c24 */ /* 0x001fc8000f8e02ff */
[----:B------:R-:W-:Y:S01]  /*80d0*/  IMAD.MOV.U32 R3, RZ, RZ, R4 ;  /* 0x000000ffff037224 */ /* 0x000fe200078e0004 */
[----:B-1----:R-:W-:-:S13]  /*80e0*/  ISETP.GT.AND P6, PT, R4, UR6, PT ;  /* 0x0000000604007c0c */ /* 0x002fda000bfc4270 */
[----:B------:R-:W-:Y:S05]  /*80f0*/  @P6 BRA `(.L_x_237) ;  /* 0x0000000000946947 */ /* 0x000fea0003800000 */
[----:B------:R-:W-:Y:S01]  /*8100*/  MOV R4, R3 ;  /* 0x0000000300047202 */ /* 0x000fe20000000f00 */
[----:B------:R-:W-:Y:S01]  /*8110*/  UMOV UR4, URZ ;  /* 0x0000003f00047c82 */ /* 0x000fe20008000000 */
[----:B------:R-:W-:-:S05]  /*8120*/  ULDC UR5, c[0x0][0xc38] ;  /* 0x00030e0000057ab9 */ /* 0x000fca0000000800 */
.L_x_241:
[----:B------:R-:W0:Y:S01]  /*8130*/  LDC R2, c[0x0][0xc3c] ;  /* 0x00030f00ff027b82 */ /* 0x000e220000000800 */
[----:B------:R-:W-:-:S06]  /*8140*/  UIADD3 UR4, UR4, 0x1f, URZ ;  /* 0x0000001f04047890 */ /* 0x000fcc000fffe03f */
[----:B0-----:R-:W-:-:S13]  /*8150*/  ISETP.LE.AND P6, PT, R2, UR4, PT ;  /* 0x0000000402007c0c */ /* 0x001fda000bfc3270 */
[----:B------:R-:W-:Y:S05]  /*8160*/  @P6 BRA `(.L_x_238) ;  /* 0x0000000400246947 */ /* 0x000fea0003800000 */
[----:B------:R-:W-:Y:S01]  /*8170*/  VIADD R7, R5, UR4 ;  /* 0x0000000405077c36 */ /* 0x000fe20008000000 */
[----:B------:R-:W-:Y:S01]  /*8180*/  BSSY B0, `(.L_x_239) ;  /* 0x0000007000007945 */ /* 0x000fe20003800000 */
[----:B------:R-:W-:-:S03]  /*8190*/  IMAD.MOV.U32 R0, RZ, RZ, RZ ;  /* 0x000000ffff007224 */ /* 0x000fc600078e00ff */
[----:B------:R-:W-:-:S13]  /*81a0*/  ISETP.GE.OR P6, PT, R7, R2, !P0 ;  /* 0x000000020700720c */ /* 0x000fda00047c6670 */
[----:B------:R-:W-:Y:S05]  /*81b0*/  @P6 BRA `(.L_x_240) ;  /* 0x00000000000c6947 */ /* 0x000fea0003800000 */
[----:B------:R-:W0:Y:S02]  /*81c0*/  LDC.64 R2, c[0x0][0xc80] ;  /* 0x00032000ff027b82 */ /* 0x000e240000000a00 */
[----:B0-----:R-:W-:-:S05]  /*81d0*/  IMAD.WIDE R2, R7, 0x4, R2 ;  /* 0x0000000407027825 */ /* 0x001fca00078e0202 */
[----:B------:R0:W5:Y:S02]  /*81e0*/  LDG.E R0, desc[UR56][R2.64] ;  /* 0x0000003802007981 */ /* 0x000164000c1e1900 */
.L_x_240:
[----:B------:R-:W-:Y:S05]  /*81f0*/  BSYNC B0 ;  /* 0x0000000000007941 */ /* 0x000fea0003800000 */
.L_x_239:
[----:B0----5:R-:W0:Y:S02]  /*8200*/  SHFL.UP PT, R2, R0, 0x1, RZ ;  /* 0x0420000000027989 */ /* 0x021e2400000e00ff */
        /* <DEDUP_REMOVED lines=14> */
[----:B------:R-:W0:Y:S02]  /*82f0*/  SHFL.IDX PT, R3, R9, 0x1f, 0x1f ;  /* 0x03e01f0009037f89 */ /* 0x000e2400000e0000 */
[----:B0-----:R-:W-:-:S04]  /*8300*/  IMAD R3, R3, UR5, RZ ;  /* 0x0000000503037c24 */ /* 0x001fc8000f8e02ff */
[----:B------:R-:W-:-:S05]  /*8310*/  IMAD.IADD R4, R3, 0x1, R4 ;  /* 0x0000000103047824 */ /* 0x000fca00078e0204 */
[----:B------:R-:W-:-:S13]  /*8320*/  ISETP.GT.AND P6, PT, R4, UR6, PT ;  /* 0x0000000604007c0c */ /* 0x000fda000bfc4270 */
[----:B------:R-:W-:Y:S05]  /*8330*/  @!P6 BRA `(.L_x_241) ;  /* 0xfffffffc007ce947 */ /* 0x000fea000383ffff */
[----:B------:R-:W-:-:S07]  /*8340*/  IMAD.MOV.U32 R7, RZ, RZ, R9 ;  /* 0x000000ffff077224 */ /* 0x000fce00078e0009 */
.L_x_237:
[----:B------:R-:W-:-:S04]  /*8350*/  IMAD.IADD R8, R4, 0x1, -R3 ;  /* 0x0000000104087824 */ /* 0x000fc800078e0a03 */
[----:B------:R-:W-:-:S05]  /*8360*/  IMAD R2, R7, UR5, R8 ;  /* 0x0000000507027c24 */ /* 0x000fca000f8e0208 */
[----:B------:R-:W-:-:S13]  /*8370*/  ISETP.GT.AND P0, PT, R2, UR6, PT ;  /* 0x0000000602007c0c */ /* 0x000fda000bf04270 */
[----:B------:R-:W-:-:S04]  /*8380*/  VOTE.ANY R4, PT, !P0 ;  /* 0x0000000000047806 */ /* 0x000fc800040e0100 */
[----:B------:R-:W0:Y:S01]  /*8390*/  POPC R19, R4 ;  /* 0x0000000400137309 */ /* 0x000e220000000000 */
[----:B------:R-:W-:Y:S01]  /*83a0*/  ISETP.NE.AND P0, PT, R4, RZ, PT ;  /* 0x000000ff0400720c */ /* 0x000fe20003f05270 */
[----:B0-----:R-:W0:Y:S02]  /*83b0*/  SHFL.IDX PT, R10, R0, R19, 0x1f ;  /* 0x00001f13000a7589 */ /* 0x001e2400000e0000 */
[----:B0-----:R-:W-:-:S04]  /*83c0*/  IABS R9, R10 ;  /* 0x0000000a00097213 */ /* 0x001fc80000000000 */
[----:B------:R-:W0:Y:S08]  /*83d0*/  I2F.RP R6, R9 ;  /* 0x0000000900067306 */ /* 0x000e300000209400 */
[----:B0-----:R-:W0:Y:S02]  /*83e0*/  MUFU.RCP R6, R6 ;  /* 0x0000000600067308 */ /* 0x001e240000001000 */
[----:B0-----:R-:W-:-:S06]  /*83f0*/  VIADD R2, R6, 0xffffffe ;  /* 0x0ffffffe06027836 */ /* 0x001fcc0000000000 */
[----:B------:R0:W1:Y:S01]  /*8400*/  F2I.FTZ.U32.TRUNC.NTZ R3, R2 ;  /* 0x0000000200037305 */ /* 0x000062000021f000 */
[----:B------:R-:W-:Y:S05]  /*8410*/  @!P0 BRA `(.L_x_242) ;  /* 0x0000000000088947 */ /* 0x000fea0003800000 */
[----:B------:R-:W-:-:S06]  /*8420*/  IADD3 R16, R19, -0x1, RZ ;  /* 0xffffffff13107810 */ /* 0x000fcc0007ffe0ff */
[----:B------:R2:W3:Y:S02]  /*8430*/  SHFL.IDX PT, R16, R7, R16, 0x1f ;  /* 0x00001f1007107589 */ /* 0x0004e400000e0000 */
.L_x_242:
[----:B---3--:R-:W-:Y:S01]  /*8440*/  IMAD R16, R16, UR5, R8 ;  /* 0x0000000510107c24 */ /* 0x008fe2000f8e0208 */
[----:B0-----:R-:W-:Y:S01]  /*8450*/  IABS R2, R10 ;  /* 0x0000000a00027213 */ /* 0x001fe20000000000 */
[----:B-1----:R-:W-:Y:S02]  /*8460*/  IMAD.MOV R0, RZ, RZ, -R3 ;  /* 0x000000ffff007224 */ /* 0x002fe400078e0a03 */
[----:B------:R-:W-:Y:S01]  /*8470*/  VIADD R19, R19, UR4 ;  /* 0x0000000413137c36 */ /* 0x000fe20008000000 */
[----:B------:R-:W-:Y:S01]  /*8480*/  IADD3 R11, -R16, UR6, RZ ;  /* 0x00000006100b7c10 */ /* 0x000fe2000fffe1ff */
[----:B------:R-:W-:Y:S02]  /*8490*/  IMAD.MOV R4, RZ, RZ, -R2 ;  /* 0x000000ffff047224 */ /* 0x000fe400078e0a02 */
[----:B--2---:R-:W-:Y:S01]  /*84a0*/  IMAD R7, R0, R9, RZ ;  /* 0x0000000900077224 */ /* 0x004fe200078e02ff */
[----:B------:R-:W-:Y:S01]  /*84b0*/  IABS R0, R11 ;  /* 0x0000000b00007213 */ /* 0x000fe20000000000 */
[----:B------:R-:W-:-:S04]  /*84c0*/  IMAD.MOV.U32 R2, RZ, RZ, RZ ;  /* 0x000000ffff027224 */ /* 0x000fc800078e00ff */
[----:B------:R-:W-:-:S04]  /*84d0*/  IMAD.HI.U32 R2, R3, R7, R2 ;  /* 0x0000000703027227 */ /* 0x000fc800078e0002 */
[----:B------:R-:W-:Y:S02]  /*84e0*/  IMAD.MOV.U32 R3, RZ, RZ, R0 ;  /* 0x000000ffff037224 */ /* 0x000fe400078e0000 */
[----:B------:R-:W-:Y:S02]  /*84f0*/  IMAD.MOV.U32 R0, RZ, RZ, R4 ;  /* 0x000000ffff007224 */ /* 0x000fe400078e0004 */
[----:B------:R-:W-:-:S04]  /*8500*/  IMAD.HI.U32 R2, R2, R3, RZ ;  /* 0x0000000302027227 */ /* 0x000fc800078e00ff */
[----:B------:R-:W-:-:S05]  /*8510*/  IMAD R0, R2, R0, R3 ;  /* 0x0000000002007224 */ /* 0x000fca00078e0203 */
[----:B------:R-:W-:-:S13]  /*8520*/  ISETP.GT.U32.AND P1, PT, R9, R0, PT ;  /* 0x000000000900720c */ /* 0x000fda0003f24070 */
[-C--:B------:R-:W-:Y:S01]  /*8530*/  @!P1 IADD3 R0, R0, -R9.reuse, RZ ;  /* 0x8000000900009210 */ /* 0x080fe20007ffe0ff */
[----:B------:R-:W-:Y:S01]  /*8540*/  @!P1 VIADD R2, R2, 0x1 ;  /* 0x0000000102029836 */ /* 0x000fe20000000000 */
[----:B------:R-:W-:Y:S02]  /*8550*/  ISETP.NE.AND P1, PT, R10, RZ, PT ;  /* 0x000000ff0a00720c */ /* 0x000fe40003f25270 */
[----:B------:R-:W-:Y:S02]  /*8560*/  ISETP.GE.U32.AND P0, PT, R0, R9, PT ;  /* 0x000000090000720c */ /* 0x000fe40003f06070 */
[----:B------:R-:W-:-:S04]  /*8570*/  LOP3.LUT R0, R11, R10, RZ, 0x3c, !PT ;  /* 0x0000000a0b007212 */ /* 0x000fc800078e3cff */
[----:B------:R-:W-:-:S07]  /*8580*/  ISETP.GE.AND P2, PT, R0, RZ, PT ;  /* 0x000000ff0000720c */ /* 0x000fce0003f46270 */
[----:B------:R-:W-:-:S06]  /*8590*/  @P0 VIADD R2, R2, 0x1 ;  /* 0x0000000102020836 */ /* 0x000fcc0000000000 */
[----:B------:R-:W-:Y:S01]  /*85a0*/  @!P2 IMAD.MOV R2, RZ, RZ, -R2 ;  /* 0x000000ffff02a224 */ /* 0x000fe200078e0a02 */
[----:B------:R-:W-:-:S04]  /*85b0*/  @!P1 LOP3.LUT R2, RZ, R10, RZ, 0x33, !PT ;  /* 0x0000000aff029212 */ /* 0x000fc800078e33ff */
[----:B------:R-:W-:Y:S01]  /*85c0*/  MOV R18, R2 ;  /* 0x0000000200127202 */ /* 0x000fe20000000f00 */
[----:B------:R-:W-:-:S04]  /*85d0*/  IMAD.MOV R17, RZ, RZ, -R2 ;  /* 0x000000ffff117224 */ /* 0x000fc800078e0a02 */
[----:B------:R-:W-:Y:S01]  /*85e0*/  IMAD R17, R10, R17, R11 ;  /* 0x000000110a117224 */ /* 0x000fe200078e020b */
[----:B------:R-:W-:Y:S06]  /*85f0*/  BRA `(.L_x_243) ;  /* 0x0000000000147947 */ /* 0x000fec0003800000 */
.L_x_238:
[----:B------:R-:W-:Y:S01]  /*8600*/  ULDC UR4, c[0x0][0xc3c] ;  /* 0x00030f0000047ab9 */ /* 0x000fe20000000800 */
[----:B------:R-:W-:Y:S02]  /*8610*/  IMAD.MOV.U32 R17, RZ, RZ, RZ ;  /* 0x000000ffff117224 */ /* 0x000fe400078e00ff */
[----:B------:R-:W-:Y:S02]  /*8620*/  IMAD.U32 R16, RZ, RZ, UR6 ;  /* 0x00000006ff107e24 */ /* 0x000fe4000f8e00ff */
[----:B------:R-:W-:Y:S02]  /*8630*/  IMAD.MOV.U32 R18, RZ, RZ, RZ ;  /* 0x000000ffff127224 */ /* 0x000fe400078e00ff */
[----:B------:R-:W-:-:S07]  /*8640*/  IMAD.U32 R19, RZ, RZ, UR4 ;  /* 0x00000004ff137e24 */ /* 0x000fce000f8e00ff */
.L_x_243:
[----:B------:R-:W-:-:S13]  /*8650*/  ISETP.NE.AND P0, PT, R5, RZ, PT ;  /* 0x000000ff0500720c */ /* 0x000fda0003f05270 */
[----:B------:R-:W0:Y:S01]  /*8660*/  @!P0 S2R R3, SR_CgaCtaId ;  /* 0x0000000000038919 */ /* 0x000e220000008800 */
[----:B------:R-:W-:-:S04]  /*8670*/  @!P0 MOV R0, 0x400 ;  /* 0x0000040000008802 */ /* 0x000fc80000000f00 */
[----:B0-----:R-:W-:-:S05]  /*8680*/  @!P0 LEA R0, R3, R0, 0x18 ;  /* 0x0000000003008211 */ /* 0x001fca00078ec0ff */
[----:B------:R0:W-:Y:S01]  /*8690*/  @!P0 STS.128 [R0+0x2a8d0], R16 ;  /* 0x02a8d01000008388 */ /* 0x0001e20000000c00 */
[----:B------:R-:W-:Y:S06]  /*86a0*/  BAR.ARV 0x5, 0x180 ;  /* 0x0146000000007b1d */ /* 0x000fec0000002000 */
.L_x_236:
[----:B------:R2:W-:Y:S01]  /*86b0*/  STL [R1+0x14], RZ ;  /* 0x000014ff01007387 */ /* 0x0005e20000100800 */
[----:B------:R-:W-:Y:S01]  /*86c0*/  ULDC UR4, c[0x0][0xc3c] ;  /* 0x00030f0000047ab9 */ /* 0x000fe20000000800 */
[----:B------:R-:W-:Y:S01]  /*86d0*/  IMAD.MOV.U32 R28, RZ, RZ, 0x1 ;  /* 0x00000001ff1c7424 */ /* 0x000fe200078e00ff */
[----:B-1----:R-:W-:Y:S02]  /*86e0*/  ISETP.GE.AND P0, PT, R19, UR4, PT ;  /* 0x0000000413007c0c */ /* 0x002fe4000bf06270 */
[----:B------:R-:W-:-:S11]  /*86f0*/  MOV R27, RZ ;  /* 0x000000ff001b7202 */ /* 0x000fd60000000f00 */
[----:B--2---:R-:W-:Y:S05]  /*8700*/  @P0 BRA `(.L_x_244) ;  /* 0x0000004400b40947 */ /* 0x004fea0003800000 */
[----:B------:R-:W2:Y:S01]  /*8710*/  LDL R4, [R1+0x4] ;  /* 0x0000040001047983 */ /* 0x000ea20000100800 */
[----:B------:R-:W0:Y:S01]  /*8720*/  S2R R5, SR_TID.X ;  /* 0x0000000000057919 */ /* 0x000e220000002100 */
[----:B------:R-:W1:Y:S01]  /*8730*/  S2UR UR5, SR_CgaCtaId ;  /* 0x00000000000579c3 */ /* 0x000e620000008800 */
[----:B------:R-:W-:Y:S01]  /*8740*/  UMOV UR4, 0x400 ;  /* 0x0000040000047882 */ /* 0x000fe20000000000 */
[----:B------:R-:W-:Y:S01]  /*8750*/  BSSY B8, `(.L_x_244) ;  /* 0x0000468000087945 */ /* 0x000fe20003800000 */
[----:B------:R-:W-:Y:S02]  /*8760*/  IMAD.MOV.U32 R28, RZ, RZ, 0x1 ;  /* 0x00000001ff1c7424 */ /* 0x000fe400078e00ff */
[----:B------:R-:W-:Y:S01]  /*8770*/  IMAD.MOV.U32 R27, RZ, RZ, RZ ;  /* 0x000000ffff1b7224 */ /* 0x000fe200078e00ff */
[----:B------:R-:W-:Y:S01]  /*8780*/  ULDC UR36, c[0x0][0xc] ;  /* 0x0000030000247ab9 */ /* 0x000fe20000000800 */
[----:B-1----:R-:W-:Y:S01]  /*8790*/  ULEA UR4, UR5, UR4, 0x18 ;  /* 0x0000000405047291 */ /* 0x002fe2000f8ec03f */
[C---:B0-----:R-:W-:Y:S01]  /*87a0*/  IMAD.SHL.U32 R0, R5.reuse, 0x8, RZ ;  /* 0x0000000805007824 */ /* 0x041fe200078e00ff */
[----:B------:R-:W-:-:S04]  /*87b0*/  LOP3.LUT R3, R5, 0x7f, RZ, 0xc0, !PT ;  /* 0x0000007f05037812 */ /* 0x000fc800078ec0ff */
[----:B------:R-:W-:Y:S01]  /*87c0*/  LOP3.LUT R2, R0, 0x1f8, RZ, 0xc0, !PT ;  /* 0x000001f800027812 */ /* 0x000fe200078ec0ff */
[----:B------:R-:W-:-:S03]  /*87d0*/  IMAD.U32 R22, RZ, RZ, UR4 ;  /* 0x00000004ff167e24 */ /* 0x000fc6000f8e00ff */
[----:B------:R-:W-:Y:S01]  /*87e0*/  LOP3.LUT R33, R2, 0x38, R5, 0x78, !PT ;  /* 0x0000003802217812 */ /* 0x000fe200078e7805 */
[----:B------:R-:W-:-:S03]  /*87f0*/  IMAD.SHL.U32 R2, R5, 0x10, RZ ;  /* 0x0000001005027824 */ /* 0x000fc600078e00ff */
[----:B------:R-:W-:-:S04]  /*8800*/  LOP3.LUT R33, R33, 0x200, R0, 0xf8, !PT ;  /* 0x0000020021217812 */ /* 0x000fc800078ef800 */
[----:B------:R-:W-:Y:S02]  /*8810*/  LEA R34, R33, R22, 0x1 ;  /* 0x0000001621227211 */ /* 0x000fe400078e08ff */
[----:B--2---:R-:W-:-:S05]  /*8820*/  LOP3.LUT R4, R4, 0x2, RZ, 0xfc, !PT ;  /* 0x0000000204047812 */ /* 0x004fca00078efcff */
[----:B------:R0:W-:Y:S04]  /*8830*/  STL [R1+0x20], R4 ;  /* 0x0000200401007387 */ /* 0x0001e80000100800 */
[----:B------:R1:W-:Y:S01]  /*8840*/  STL [R1+0x14], RZ ;  /* 0x000014ff01007387 */ /* 0x0003e20000100800 */
[----:B0-----:R-:W-:Y:S02]  /*8850*/  SHF.R.U32.HI R4, RZ, 0x3, R3 ;  /* 0x00000003ff047819 */ /* 0x001fe40000011603 */
[----:B------:R-:W-:Y:S02]  /*8860*/  LOP3.LUT R3, R0, 0x38, RZ, 0xc0, !PT ;  /* 0x0000003800037812 */ /* 0x000fe400078ec0ff */
[----:B------:R-:W-:Y:S02]  /*8870*/  LOP3.LUT R4, R4, 0x70, R2, 0xf8, !PT ;  /* 0x0000007004047812 */ /* 0x000fe400078ef802 */
[----:B------:R-:W-:-:S02]  /*8880*/  LOP3.LUT R2, R3, 0x40, RZ, 0xfc, !PT ;  /* 0x0000004003027812 */ /* 0x000fc400078efcff */
[----:B-1----:R-:W-:-:S07]  /*8890*/  LOP3.LUT R0, R3, 0x80, RZ, 0xfc, !PT ;  /* 0x0000008003007812 */ /* 0x002fce00078efcff */
.L_x_307:
[----:B0-----:R-:W0:Y:S02]  /*88a0*/  LDC.64 R30, c[0x0][0xc88] ;  /* 0x00032200ff1e7b82 */ /* 0x001e240000000a00 */
[----:B0-----:R-:W-:-:S06]  /*88b0*/  IMAD.WIDE R30, R19, 0x4, R30 ;  /* 0x00000004131e7825 */ /* 0x001fcc00078e021e */
[----:B------:R-:W2:Y:S01]  /*88c0*/  LDG.E R30, desc[UR56][R30.64] ;  /* 0x000000381e1e7981 */ /* 0x000ea2000c1e1900 */
[----:B------:R-:W-:Y:S05]  /*88d0*/  YIELD ;  /* 0x0000000000007946 */ /* 0x000fea0003800000 */
[----:B------:R-:W-:Y:S01]  /*88e0*/  ULDC.64 UR4, c[0x0][0xa28] ;  /* 0x00028a0000047ab9 */ /* 0x000fe20000000a00 */
[----:B------:R-:W-:Y:S01]  /*88f0*/  IMAD.MOV.U32 R37, RZ, RZ, RZ ;  /* 0x000000ffff257224 */ /* 0x000fe200078e00ff */
[----:B------:R-:W-:Y:S01]  /*8900*/  ISETP.NE.U32.AND P0, PT, RZ, UR4, PT ;  /* 0x00000004ff007c0c */ /* 0x000fe2000bf05070 */
[----:B------:R-:W-:-:S03]  /*8910*/  ULDC.64 UR6, c[0x0][0xa18] ;  /* 0x0002860000067ab9 */ /* 0x000fc60000000a00 */
[----:B------:R-:W-:Y:S01]  /*8920*/  ISETP.NE.AND.EX P0, PT, RZ, UR5, PT, P0 ;  /* 0x00000005ff007c0c */ /* 0x000fe2000bf05300 */
[----:B------:R-:W-:Y:S01]  /*8930*/  IMAD.MOV.U32 R35, RZ, RZ, RZ ;  /* 0x000000ffff237224 */ /* 0x000fe200078e00ff */
[----:B--2---:R-:W-:-:S11]  /*8940*/  SHF.R.S32.HI R0, RZ, 0x1f, R30 ;  /* 0x0000001fff007819 */ /* 0x004fd6000001141e */
[C---:B------:R-:W-:Y:S01]  /*8950*/  @P0 LEA R2, P1, R30.reuse, UR4, 0x2 ;  /* 0x000000041e020c11 */ /* 0x040fe2000f8210ff */
[C---:B------:R-:W-:Y:S01]  /*8960*/  IMAD.SHL.U32 R23, R30.reuse, 0x4, RZ ;  /* 0x000000041e177824 */ /* 0x040fe200078e00ff */
[C-C-:B------:R-:W-:Y:S01]  /*8970*/  SHF.L.U64.HI R24, R30.reuse, 0x2, R0.reuse ;  /* 0x000000021e187819 */ /* 0x140fe20000010200 */
[----:B------:R0:W-:Y:S01]  /*8980*/  STL [R1+0x8], R0 ;  /* 0x0000080001007387 */ /* 0x0001e20000100800 */
[----:B------:R-:W-:Y:S01]  /*8990*/  @P0 LEA.HI.X R3, R30, UR5, R0, 0x2, P1 ;  /* 0x000000051e030c11 */ /* 0x000fe200088f1400 */
[----:B------:R-:W-:-:S04]  /*89a0*/  ULDC.64 UR4, c[0x0][0xa00] ;  /* 0x0002800000047ab9 */ /* 0x000fc80000000a00 */
[----:B-1----:R1:W5:Y:S01]  /*89b0*/  @P0 LDG.E R37, desc[UR56][R2.64] ;  /* 0x0000003802250981 */ /* 0x002362000c1e1900 */
[----:B------:R-:W-:Y:S02]  /*89c0*/  ISETP.NE.U32.AND P0, PT, RZ, UR4, PT ;  /* 0x00000004ff007c0c */ /* 0x000fe4000bf05070 */
[----:B------:R-:W-:Y:S02]  /*89d0*/  LOP3.LUT R25, R25, 0xffffffbf, RZ, 0xc0, !PT ;  /* 0xffffffbf19197812 */ /* 0x000fe400078ec0ff */
[----:B------:R-:W-:Y:S02]  /*89e0*/  ISETP.NE.AND.EX P2, PT, RZ, UR5, PT, P0 ;  /* 0x00000005ff007c0c */ /* 0x000fe4000bf45300 */
[----:B------:R-:W-:Y:S02]  /*89f0*/  ISETP.NE.U32.AND P0, PT, RZ, UR6, PT ;  /* 0x00000006ff007c0c */ /* 0x000fe4000bf05070 */
[----:B-1----:R-:W-:Y:S02]  /*8a00*/  IADD3 R2, P1, R23, UR4, RZ ;  /* 0x0000000417027c10 */ /* 0x002fe4000ff3e0ff */
[----:B------:R-:W-:-:S02]  /*8a10*/  ISETP.NE.AND.EX P0, PT, RZ, UR7, PT, P0 ;  /* 0x00000007ff007c0c */ /* 0x000fc4000bf05300 */
[----:B------:R-:W-:Y:S01]  /*8a20*/  IADD3.X R3, R24, UR5, RZ, P1, !PT ;  /* 0x0000000518037c10 */ /* 0x000fe20008ffe4ff */
[----:B------:R-:W-:-:S04]  /*8a30*/  ULDC.64 UR4, c[0x0][0x418] ;  /* 0x0001060000047ab9 */ /* 0x000fc80000000a00 */
[----:B------:R-:W-:Y:S01]  /*8a40*/  @P2 LOP3.LUT R25, R25, 0x40, RZ, 0xfc, !PT ;  /* 0x0000004019192812 */ /* 0x000fe200078efcff */
[----:B------:R1:W5:Y:S05]  /*8a50*/  @P2 LDG.E R35, desc[UR56][R2.64] ;  /* 0x0000003802232981 */ /* 0x00036a000c1e1900 */
[----:B------:R-:W-:-:S04]  /*8a60*/  @P0 IADD3 R4, P1, R23, UR6, RZ ;  /* 0x0000000617040c10 */ /* 0x000fc8000ff3e0ff */
[----:B------:R-:W-:-:S05]  /*8a70*/  @P0 IADD3.X R5, R24, UR7, RZ, P1, !PT ;  /* 0x0000000718050c10 */ /* 0x000fca0008ffe4ff */
[----:B0-----:R-:W2:Y:S01]  /*8a80*/  @P0 LDG.E R0, desc[UR56][R4.64] ;  /* 0x0000003804000981 */ /* 0x001ea2000c1e1900 */
[----:B------:R-:W-:-:S03]  /*8a90*/  UISETP.NE.U32.AND UP0, UPT, UR4, URZ, UPT ;  /* 0x0000003f0400728c */ /* 0x000fc6000bf05070 */
[----:B------:R-:W-:Y:S01]  /*8aa0*/  ULDC UR4, c[0x0][0x424] ;  /* 0x0001090000047ab9 */ /* 0x000fe20000000800 */
[----:B------:R-:W-:-:S03]  /*8ab0*/  UISETP.NE.AND.EX UP0, UPT, UR5, URZ, UPT, UP0 ;  /* 0x0000003f0500728c */ /* 0x000fc6000bf05300 */
[----:B------:R-:W-:Y:S01]  /*8ac0*/  ULDC UR5, c[0x0][0x2f0] ;  /* 0x0000bc0000057ab9 */ /* 0x000fe20000000800 */
[----:B------:R-:W-:-:S04]  /*8ad0*/  USEL UR4, UR4, 0x1, UP0 ;  /* 0x0000000104047887 */ /* 0x000fc80008000000 */
[----:B------:R-:W-:-:S06]  /*8ae0*/  UIMAD UR4, UR4, UR5, URZ ;  /* 0x00000005040472a4 */ /* 0x000fcc000f8e023f */
[----:B------:R-:W-:Y:S01]  /*8af0*/  IMAD.U32 R36, RZ, RZ, UR4 ;  /* 0x00000004ff247e24 */ /* 0x000fe2000f8e00ff */
[----:B--2---:R1:W-:Y:S01]  /*8b00*/  @P0 STL [R1+0x10], R0 ;  /* 0x0000100001000387 */ /* 0x0043e20000100800 */
[----:B---3--:R-:W-:Y:S05]  /*8b10*/  @P0 BRA `(.L_x_245) ;  /* 0x0000000000200947 */ /* 0x008fea0003800000 */
[----:B------:R-:W-:Y:S02]  /*8b20*/  ULDC UR4, c[0x0][0x288] ;  /* 0x0000a20000047ab9 */ /* 0x000fe40000000800 */
[----:B-1----:R-:W-:-:S05]  /*8b30*/  IMAD.U32 R0, RZ, RZ, UR4 ;  /* 0x00000004ff007e24 */ /* 0x002fca000f8e00ff */
[----:B------:R0:W-:Y:S01]  /*8b40*/  STL [R1+0x10], R0 ;  /* 0x0000100001007387 */ /* 0x0001e20000100800 */
[----:B------:R-:W-:Y:S05]  /*8b50*/  @!P2 BRA `(.L_x_245) ;  /* 0x000000000010a947 */ /* 0x000fea0003800000 */
[----:B------:R-:W2:Y:S04]  /*8b60*/  LDG.E R5, desc[UR56][R2.64] ;  /* 0x0000003802057981 */ /* 0x000ea8000c1e1900 */
[----:B0-----:R-:W2:Y:S02]  /*8b70*/  LDG.E R0, desc[UR56][R2.64+0x4] ;  /* 0x0000043802007981 */ /* 0x001ea4000c1e1900 */
[----:B--2---:R-:W-:-:S05]  /*8b80*/  IADD3 R0, -R5, R0, RZ ;  /* 0x0000000005007210 */ /* 0x004fca0007ffe1ff */
[----:B------:R2:W-:Y:S02]  /*8b90*/  STL [R1+0x10], R0 ;  /* 0x0000100001007387 */ /* 0x0005e40000100800 */
.L_x_245:
[----:B------:R-:W-:Y:S01]  /*8ba0*/  ULDC.64 UR4, c[0x0][0xa20] ;  /* 0x0002880000047ab9 */ /* 0x000fe20000000a00 */
[----:B------:R-:W-:Y:S01]  /*8bb0*/  IMAD.MOV.U32 R31, RZ, RZ, R30 ;  /* 0x000000ffff1f7224 */ /* 0x000fe200078e001e */
[----:B------:R-:W-:-:S04]  /*8bc0*/  ISETP.NE.U32.AND P0, PT, RZ, UR4, PT ;  /* 0x00000004ff007c0c */ /* 0x000fc8000bf05070 */
[----:B------:R-:W-:-:S13]  /*8bd0*/  ISETP.NE.AND.EX P0, PT, RZ, UR5, PT, P0 ;  /* 0x00000005ff007c0c */ /* 0x000fda000bf05300 */
[----:B------:R-:W-:Y:S05]  /*8be0*/  @!P0 BRA `(.L_x_246) ;  /* 0x0000000000108947 */ /* 0x000fea0003800000 */
[----:B-1----:R-:W-:-:S04]  /*8bf0*/  IADD3 R2, P0, R23, UR4, RZ ;  /* 0x0000000417027c10 */ /* 0x002fc8000ff1e0ff */
[----:B------:R-:W-:-:S05]  /*8c00*/  IADD3.X R3, R24, UR5, RZ, P0, !PT ;  /* 0x0000000518037c10 */ /* 0x000fca00087fe4ff */
[----:B------:R3:W5:Y:S01]  /*8c10*/  LDG.E R36, desc[UR56][R2.64] ;  /* 0x0000003802247981 */ /* 0x000762000c1e1900 */
[----:B------:R-:W-:Y:S05]  /*8c20*/  BRA `(.L_x_247) ;  /* 0x0000000000247947 */ /* 0x000fea0003800000 */
.L_x_246:
[----:B------:R-:W-:Y:S02]  /*8c30*/  ULDC.64 UR4, c[0x0][0xa08] ;  /* 0x0002820000047ab9 */ /* 0x000fe40000000a00 */
[----:B------:R-:W-:-:S04]  /*8c40*/  ISETP.NE.U32.AND P0, PT, RZ, UR4, PT ;  /* 0x00000004ff007c0c */ /* 0x000fc8000bf05070 */
[----:B------:R-:W-:-:S13]  /*8c50*/  ISETP.NE.AND.EX P0, PT, RZ, UR5, PT, P0 ;  /* 0x00000005ff007c0c */ /* 0x000fda000bf05300 */
[----:B------:R-:W-:Y:S05]  /*8c60*/  @!P0 BRA `(.L_x_247) ;  /* 0x0000000000148947 */ /* 0x000fea0003800000 */
[----:B-1----:R-:W1:Y:S02]  /*8c70*/  LDC.64 R2, c[0x0][0xa08] ;  /* 0x00028200ff027b82 */ /* 0x002e640000000a00 */
[----:B-1----:R-:W-:-:S05]  /*8c80*/  IMAD.WIDE R2, R31, 0x4, R2 ;  /* 0x000000041f027825 */ /* 0x002fca00078e0202 */
[----:B------:R-:W3:Y:S04]  /*8c90*/  LDG.E R36, desc[UR56][R2.64] ;  /* 0x0000003802247981 */ /* 0x000ee8000c1e1900 */
[----:B------:R-:W3:Y:S02]  /*8ca0*/  LDG.E R5, desc[UR56][R2.64+0x4] ;  /* 0x0000043802057981 */ /* 0x000ee4000c1e1900 */
[----:B---3--:R-:W-:-:S07]  /*8cb0*/  IMAD.IADD R36, R5, 0x1, -R36 ;  /* 0x0000000105247824 */ /* 0x008fce00078e0a24 */
.L_x_247:
[----:B-----5:R-:W-:Y:S01]  /*8cc0*/  IMAD.IADD R36, R36, 0x1, -R37 ;  /* 0x0000000124247824 */ /* 0x020fe200078e0a25 */
[----:B------:R-:W-:Y:S03]  /*8cd0*/  BSSY B7, `(.L_x_248) ;  /* 0x0000371000077945 */ /* 0x000fe60003800000 */
[C---:B012---:R-:W-:Y:S01]  /*8ce0*/  VIADD R0, R36.reuse, 0x5f ;  /* 0x0000005f24007836 */ /* 0x047fe20000000000 */
[----:B------:R-:W-:-:S03]  /*8cf0*/  ISETP.GT.AND P0, PT, R36, RZ, PT ;  /* 0x000000ff2400720c */ /* 0x000fc60003f04270 */
[----:B------:R-:W-:-:S05]  /*8d00*/  IMAD.HI R0, R0, 0x2aaaaaab, RZ ;  /* 0x2aaaaaab00007827 */ /* 0x000fca00078e02ff */
[----:B---3--:R-:W-:-:S04]  /*8d10*/  SHF.R.U32.HI R3, RZ, 0x1f, R0 ;  /* 0x0000001fff037819 */ /* 0x008fc80000011600 */
[----:B------:R-:W-:-:S05]  /*8d20*/  LEA.HI.SX32 R29, R0, R3, 0x1c ;  /* 0x00000003001d7211 */ /* 0x000fca00078fe2ff */
[----:B------:R0:W-:Y:S01]  /*8d30*/  STL [R1+0x18], R29 ;  /* 0x0000181d01007387 */ /* 0x0001e20000100800 */
[----:B------:R-:W-:Y:S05]  /*8d40*/  @P0 BRA `(.L_x_249) ;  /* 0x0000000000440947 */ /* 0x000fea0003800000 */
[----:B------:R-:W1:Y:S02]  /*8d50*/  S2R R2, SR_TID.X ;  /* 0x0000000000027919 */ /* 0x000e640000002100 */
[----:B-1----:R-:W-:-:S04]  /*8d60*/  LOP3.LUT R2, R2, 0x7f, RZ, 0xc0, !PT ;  /* 0x0000007f02027812 */ /* 0x002fc800078ec0ff */
[----:B------:R-:W-:-:S13]  /*8d70*/  ISETP.NE.AND P0, PT, R2, RZ, PT ;  /* 0x000000ff0200720c */ /* 0x000fda0003f05270 */
[----:B------:R-:W-:Y:S05]  /*8d80*/  @P0 BRA `(.L_x_250) ;  /* 0x0000003400940947 */ /* 0x000fea0003800000 */
[----:B------:R-:W1:Y:S01]  /*8d90*/  S2R R5, SR_LANEID ;  /* 0x0000000000057919 */ /* 0x000e620000000000 */
[----:B------:R-:W-:Y:S01]  /*8da0*/  VOTEU.ANY UR4, UPT, PT ;  /* 0x0000000000047886 */ /* 0x000fe200038e0100 */
[----:B------:R-:W2:Y:S01]  /*8db0*/  LDC.64 R2, c[0x0][0xc60] ;  /* 0x00031800ff027b82 */ /* 0x000ea20000000a00 */
[----:B------:R-:W1:Y:S02]  /*8dc0*/  FLO.U32 R0, UR4 ;  /* 0x0000000400007d00 */ /* 0x000e6400080e0000 */
[----:B-1----:R-:W-:-:S06]  /*8dd0*/  ISETP.EQ.U32.AND P0, PT, R0, R5, PT ;  /* 0x000000050000720c */ /* 0x002fcc0003f02070 */
[----:B------:R-:W2:Y:S07]  /*8de0*/  POPC R5, UR4 ;  /* 0x0000000400057d09 */ /* 0x000eae0008000000 */
[----:B--2---:R-:W2:Y:S01]  /*8df0*/  @P0 ATOMG.E.ADD.STRONG.GPU PT, R3, desc[UR56][R2.64], R5 ;  /* 0x00000005020309a8 */ /* 0x004ea200081ee1f8 */
[----:B------:R-:W1:Y:S02]  /*8e00*/  S2R R4, SR_LTMASK ;  /* 0x0000000000047919 */ /* 0x000e640000003900 */
[----:B-1----:R-:W-:-:S04]  /*8e10*/  LOP3.LUT R4, R4, UR4, RZ, 0xc0, !PT ;  /* 0x0000000404047c12 */ /* 0x002fc8000f8ec0ff */
[----:B------:R-:W1:Y:S01]  /*8e20*/  POPC R7, R4 ;  /* 0x0000000400077309 */ /* 0x000e620000000000 */
[----:B--2---:R-:W1:Y:S02]  /*8e30*/  SHFL.IDX PT, R0, R3, R0, 0x1f ;  /* 0x00001f0003007589 */ /* 0x004e6400000e0000 */
[----:B-1----:R-:W-:Y:S01]  /*8e40*/  IADD3 R16, R0, UR36, R7 ;  /* 0x0000002400107c10 */ /* 0x002fe2000fffe007 */
[----:B------:R-:W-:Y:S06]  /*8e50*/  BRA `(.L_x_250) ;  /* 0x0000003400607947 */ /* 0x000fec0003800000 */
.L_x_249:
[----:B------:R-:W-:Y:S01]  /*8e60*/  VIADD R0, R22, 0x18400 ;  /* 0x0001840016007836 */ /* 0x000fe20000000000 */
[----:B------:R-:W-:Y:S04]  /*8e70*/  BSSY B6, `(.L_x_251) ;  /* 0x0000013000067945 */ /* 0x000fe80003800000 */
[----:B------:R-:W-:-:S13]  /*8e80*/  LOP3.LUT P0, RZ, R0, 0x3ff, RZ, 0xc0, !PT ;  /* 0x000003ff00ff7812 */ /* 0x000fda000780c0ff */
[----:B------:R-:W-:Y:S05]  /*8e90*/  @!P0 BRA `(.L_x_252) ;  /* 0x0000000000408947 */ /* 0x000fea0003800000 */
[----:B------:R-:W-:Y:S01]  /*8ea0*/  MOV R2, 0x0 ;  /* 0x0000000000027802 */ /* 0x000fe20000000f00 */
[----:B------:R-:W-:Y:S01]  /*8eb0*/  ULDC.64 UR6, c[0x4][0x90] ;  /* 0x0100240000067ab9 */ /* 0x000fe20000000a00 */
[----:B------:R-:W-:Y:S01]  /*8ec0*/  ULDC.64 UR8, c[0x4][0x98] ;  /* 0x0100260000087ab9 */ /* 0x000fe20000000a00 */
[----:B------:R-:W-:Y:S01]  /*8ed0*/  ULDC.64 UR4, c[0x4][0x8] ;  /* 0x0100020000047ab9 */ /* 0x000fe20000000a00 */
[----:B------:R-:W-:Y:S01]  /*8ee0*/  MOV R4, UR6 ;  /* 0x0000000600047c02 */ /* 0x000fe20008000f00 */
[----:B------:R-:W-:Y:S01]  /*8ef0*/  IMAD.U32 R5, RZ, RZ, UR7 ;  /* 0x00000007ff057e24 */ /* 0x000fe2000f8e00ff */
[----:B------:R-:W1:Y:S01]  /*8f00*/  LDC.64 R2, c[0x4][R2] ;  /* 0x0100000002027b82 */ /* 0x000e620000000a00 */
[----:B------:R-:W-:Y:S01]  /*8f10*/  IMAD.U32 R6, RZ, RZ, UR8 ;  /* 0x00000008ff067e24 */ /* 0x000fe2000f8e00ff */
[----:B------:R-:W-:Y:S01]  /*8f20*/  MOV R8, 0x70 ;  /* 0x0000007000087802 */ /* 0x000fe20000000f00 */
[----:B------:R-:W-:Y:S02]  /*8f30*/  IMAD.U32 R7, RZ, RZ, UR9 ;  /* 0x00000009ff077e24 */ /* 0x000fe4000f8e00ff */
[----:B------:R-:W-:-:S02]  /*8f40*/  IMAD.U32 R10, RZ, RZ, UR4 ;  /* 0x00000004ff0a7e24 */ /* 0x000fc4000f8e00ff */
[----:B------:R-:W-:Y:S02]  /*8f50*/  IMAD.U32 R11, RZ, RZ, UR5 ;  /* 0x00000005ff0b7e24 */ /* 0x000fe4000f8e00ff */
[----:B------:R-:W-:Y:S02]  /*8f60*/  IMAD.MOV.U32 R12, RZ, RZ, 0x1 ;  /* 0x00000001ff0c7424 */ /* 0x000fe400078e00ff */
[----:B------:R-:W-:-:S07]  /*8f70*/  IMAD.MOV.U32 R13, RZ, RZ, RZ ;  /* 0x000000ffff0d7224 */ /* 0x000fce00078e00ff */
[----:B------:R-:W-:-:S07]  /*8f80*/  LEPC R20, `(.L_x_252) ;  /* 0x000000001014794e */ /* 0x000fce0000000000 */
[----:B01----:R-:W-:Y:S05]  /*8f90*/  CALL.ABS.NOINC R2 ;  /* 0x0000000002007343 */ /* 0x003fea0003c00000 */
.L_x_252:
[----:B------:R-:W-:Y:S05]  /*8fa0*/  BSYNC B6 ;  /* 0x0000000000067941 */ /* 0x000fea0003800000 */
.L_x_251:
        /* <DEDUP_REMOVED lines=8> */
[----:B------:R1:W2:Y:S01]  /*9030*/  LDC.64 R2, c[0x4][R26] ;  /* 0x010000001a027b82 */ /* 0x0002a20000000a00 */
[----:B------:R-:W-:Y:S01]  /*9040*/  IMAD.U32 R4, RZ, RZ, UR6 ;  /* 0x00000006ff047e24 */ /* 0x000fe2000f8e00ff */
[----:B------:R-:W-:Y:S01]  /*9050*/  MOV R6, UR8 ;  /* 0x0000000800067c02 */ /* 0x000fe20008000f00 */
[----:B------:R-:W-:Y:S01]  /*9060*/  IMAD.U32 R5, RZ, RZ, UR7 ;  /* 0x00000007ff057e24 */ /* 0x000fe2000f8e00ff */
[----:B------:R-:W-:Y:S01]  /*9070*/  MOV R13, RZ ;  /* 0x000000ff000d7202 */ /* 0x000fe20000000f00 */
[----:B------:R-:W-:Y:S02]  /*9080*/  IMAD.U32 R7, RZ, RZ, UR9 ;  /* 0x00000009ff077e24 */ /* 0x000fe4000f8e00ff */
[----:B------:R-:W-:-:S02]  /*9090*/  IMAD.U32 R10, RZ, RZ, UR4 ;  /* 0x00000004ff0a7e24 */ /* 0x000fc4000f8e00ff */
[----:B------:R-:W-:Y:S02]  /*90a0*/  IMAD.U32 R11, RZ, RZ, UR5 ;  /* 0x00000005ff0b7e24 */ /* 0x000fe4000f8e00ff */
[----:B------:R-:W-:Y:S02]  /*90b0*/  IMAD.MOV.U32 R8, RZ, RZ, 0x70 ;  /* 0x00000070ff087424 */ /* 0x000fe400078e00ff */
[----:B-1----:R-:W-:-:S07]  /*90c0*/  IMAD.MOV.U32 R12, RZ, RZ, 0x1 ;  /* 0x00000001ff0c7424 */ /* 0x002fce00078e00ff */
[----:B------:R-:W-:-:S07]  /*90d0*/  LEPC R20, `(.L_x_255) ;  /* 0x000000001014794e */ /* 0x000fce0000000000 */
[----:B0-2---:R-:W-:Y:S05]  /*90e0*/  CALL.ABS.NOINC R2 ;  /* 0x0000000002007343 */ /* 0x005fea0003c00000 */
.L_x_255:
[----:B------:R0:W1:Y:S01]  /*90f0*/  LDC.64 R2, c[0x4][R26] ;  /* 0x010000001a027b82 */ /* 0x0000620000000a00 */
[----:B------:R-:W-:Y:S01]  /*9100*/  ULDC.64 UR6, c[0x4][0x90] ;  /* 0x0100240000067ab9 */ /* 0x000fe20000000a00 */
[----:B------:R-:W-:Y:S01]  /*9110*/  ULDC.64 UR8, c[0x4][0x98] ;  /* 0x0100260000087ab9 */ /* 0x000fe20000000a00 */
[----:B------:R-:W-:Y:S01]  /*9120*/  ULDC.64 UR4, c[0x4][0x18] ;  /* 0x0100060000047ab9 */ /* 0x000fe20000000a00 */
[----:B------:R-:W-:Y:S01]  /*9130*/  IMAD.U32 R4, RZ, RZ, UR6 ;  /* 0x00000006ff047e24 */ /* 0x000fe2000f8e00ff */
[----:B------:R-:W-:Y:S01]  /*9140*/  MOV R11, UR5 ;  /* 0x00000005000b7c02 */ /* 0x000fe20008000f00 */
[----:B------:R-:W-:Y:S02]  /*9150*/  IMAD.U32 R5, RZ, RZ, UR7 ;  /* 0x00000007ff057e24 */ /* 0x000fe4000f8e00ff */
[----:B------:R-:W-:Y:S02]  /*9160*/  IMAD.U32 R6, RZ, RZ, UR8 ;  /* 0x00000008ff067e24 */ /* 0x000fe4000f8e00ff */
[----:B------:R-:W-:-:S02]  /*9170*/  IMAD.U32 R7, RZ, RZ, UR9 ;  /* 0x00000009ff077e24 */ /* 0x000fc4000f8e00ff */
[----:B------:R-:W-:Y:S02]  /*9180*/  IMAD.U32 R10, RZ, RZ, UR4 ;  /* 0x00000004ff0a7e24 */ /* 0x000fe4000f8e00ff */
[----:B------:R-:W-:Y:S02]  /*9190*/  IMAD.MOV.U32 R8, RZ, RZ, 0x70 ;  /* 0x00000070ff087424 */ /* 0x000fe400078e00ff */
[----:B------:R-:W-:Y:S02]  /*91a0*/  IMAD.MOV.U32 R12, RZ, RZ, 0x1 ;  /* 0x00000001ff0c7424 */ /* 0x000fe400078e00ff */
[----:B0-----:R-:W-:-:S07]  /*91b0*/  IMAD.MOV.U32 R13, RZ, RZ, RZ ;  /* 0x000000ffff0d7224 */ /* 0x001fce00078e00ff */
[----:B------:R-:W-:-:S07]  /*91c0*/  LEPC R20, `(.L_x_254) ;  /* 0x000000001014794e */ /* 0x000fce0000000000 */
[----:B-1----:R-:W-:Y:S05]  /*91d0*/  CALL.ABS.NOINC R2 ;  /* 0x0000000002007343 */ /* 0x002fea0003c00000 */
.L_x_254:
[----:B------:R-:W-:Y:S05]  /*91e0*/  BSYNC B6 ;  /* 0x0000000000067941 */ /* 0x000fea0003800000 */
.L_x_253:
[----:B------:R-:W1:Y:S01]  /*91f0*/  S2R R2, SR_TID.X ;  /* 0x0000000000027919 */ /* 0x000e620000002100 */
[----:B------:R-:W-:Y:S01]  /*9200*/  ULDC.64 UR4, c[0x0][0x9f8] ;  /* 0x00027e0000047ab9 */ /* 0x000fe20000000a00 */
[----:B------:R-:W2:Y:S01]  /*9210*/  LDC R8, c[0x0][0x430] ;  /* 0x00010c00ff087b82 */ /* 0x000ea20000000800 */
[----:B------:R-:W-:Y:S01]  /*9220*/  ISETP.NE.U32.AND P0, PT, RZ, UR4, PT ;  /* 0x00000004ff007c0c */ /* 0x000fe2000bf05070 */
[----:B------:R-:W3:Y:S03]  /*9230*/  S2R R20, SR_TID.X ;  /* 0x0000000000147919 */ /* 0x000ee60000002100 */
[----:B------:R-:W-:Y:S02]  /*9240*/  ISETP.NE.AND.EX P0, PT, RZ, UR5, PT, P0 ;  /* 0x00000005ff007c0c */ /* 0x000fe4000bf05300 */
[----:B-1----:R-:W-:-:S11]  /*9250*/  LOP3.LUT R21, R2, 0x7f, RZ, 0xc0, !PT ;  /* 0x0000007f02157812 */ /* 0x002fd600078ec0ff */
[----:B------:R-:W-:Y:S01]  /*9260*/  @P0 IADD3 R2, P1, R23, UR4, RZ ;  /* 0x0000000417020c10 */ /* 0x000fe2000ff3e0ff */
[----:B------:R-:W-:Y:S01]  /*9270*/  VIADD R26, R29, 0xffffffff ;  /* 0xffffffff1d1a7836 */ /* 0x000fe20000000000 */
[----:B--2---:R-:W-:Y:S01]  /*9280*/  ISETP.NE.AND P2, PT, R8, 0x1, PT ;  /* 0x000000010800780c */ /* 0x004fe20003f45270 */
[----:B---3--:R-:W-:Y:S01]  /*9290*/  IMAD.SHL.U32 R32, R20, 0x10, RZ ;  /* 0x0000001014207824 */ /* 0x008fe200078e00ff */
[----:B------:R-:W-:Y:S01]  /*92a0*/  @P0 IADD3.X R3, R24, UR5, RZ, P1, !PT ;  /* 0x0000000518030c10 */ /* 0x000fe20008ffe4ff */
[----:B------:R-:W-:Y:S01]  /*92b0*/  ULDC UR4, c[0x0][0x320] ;  /* 0x0000c80000047ab9 */ /* 0x000fe20000000800 */
[----:B------:R-:W-:-:S03]  /*92c0*/  SHF.R.U32.HI R21, RZ, 0x3, R21 ;  /* 0x00000003ff157819 */ /* 0x000fc60000011615 */
[----:B------:R1:W2:Y:S01]  /*92d0*/  @P0 LDG.E R31, desc[UR56][R2.64] ;  /* 0x00000038021f0981 */ /* 0x0002a2000c1e1900 */
[----:B------:R-:W-:Y:S01]  /*92e0*/  LOP3.LUT R32, R21, 0x70, R32, 0xf8, !PT ;  /* 0x0000007015207812 */ /* 0x000fe200078ef820 */
[----:B------:R-:W-:Y:S01]  /*92f0*/  IMAD.SHL.U32 R21, R20, 0x8, RZ ;  /* 0x0000000814157824 */ /* 0x000fe200078e00ff */
[----:B------:R-:W-:-:S03]  /*9300*/  LOP3.LUT R25, R25, 0xffffffdf, RZ, 0xc0, !PT ;  /* 0xffffffdf19197812 */ /* 0x000fc600078ec0ff */
[----:B------:R-:W-:Y:S01]  /*9310*/  IMAD R6, R26, 0x60, R32 ;  /* 0x000000601a067824 */ /* 0x000fe200078e0220 */
[----:B------:R-:W3:Y:S01]  /*9320*/  @P2 LDC R7, c[0x0][0x434] ;  /* 0x00010d00ff072b82 */ /* 0x000ee20000000800 */
[----:B------:R-:W-:Y:S02]  /*9330*/  LOP3.LUT R21, R21, 0x38, RZ, 0xc0, !PT ;  /* 0x0000003815157812 */ /* 0x000fe400078ec0ff */
[----:B------:R-:W-:Y:S02]  /*9340*/  @P2 LOP3.LUT R25, R25, 0x20, RZ, 0xfc, !PT ;  /* 0x0000002019192812 */ /* 0x000fe400078efcff */
[C---:B------:R-:W-:Y:S02]  /*9350*/  ISETP.GE.AND P0, PT, R6.reuse, R36, PT ;  /* 0x000000240600720c */ /* 0x040fe40003f06270 */
[----:B------:R-:W-:Y:S01]  /*9360*/  IADD3 R6, R6, R37, RZ ;  /* 0x0000002506067210 */ /* 0x000fe20007ffe0ff */
[----:B------:R-:W4:Y:S01]  /*9370*/  @P2 LDC R0, c[0x0][0x438] ;  /* 0x00010e00ff002b82 */ /* 0x000f220000000800 */
[----:B------:R-:W-:-:S02]  /*9380*/  ISETP.GT.U32.OR P0, PT, R32, 0x5f, P0 ;  /* 0x0000005f2000780c */ /* 0x000fc40000704470 */
[C---:B------:R-:W-:Y:S01]  /*9390*/  LOP3.LUT R20, R21.reuse, 0x40, RZ, 0xfc, !PT ;  /* 0x0000004015147812 */ /* 0x040fe200078efcff */
[----:B-1----:R-:W-:Y:S01]  /*93a0*/  IMAD.MOV.U32 R2, RZ, RZ, R6 ;  /* 0x000000ffff027224 */ /* 0x002fe200078e0006 */
[----:B------:R-:W-:-:S09]  /*93b0*/  ISETP.GE.AND P1, PT, R21, UR4, PT ;  /* 0x0000000415007c0c */ /* 0x000fd2000bf26270 */
[----:B------:R-:W1:Y:S01]  /*93c0*/  @!P0 LDC.64 R4, c[0x0][0x428] ;  /* 0x00010a00ff048b82 */ /* 0x000e620000000a00 */
[----:B---3--:R-:W-:-:S05]  /*93d0*/  @P2 IMAD.HI.U32 R3, R6, R7, RZ ;  /* 0x0000000706032227 */ /* 0x008fca00078e00ff */
[----:B----4-:R-:W-:Y:S02]  /*93e0*/  @P2 SHF.R.U32.HI R2, RZ, R0, R3 ;  /* 0x00000000ff022219 */ /* 0x010fe40000011603 */
[----:B------:R-:W-:Y:S01]  /*93f0*/  ISETP.GE.AND P2, PT, R20, UR4, PT ;  /* 0x0000000414007c0c */ /* 0x000fe2000bf46270 */
[----:B------:R-:W-:Y:S02]  /*9400*/  ULDC UR4, c[0x0][0x2f4] ;  /* 0x0000bd0000047ab9 */ /* 0x000fe40000000800 */
[----:B------:R-:W-:Y:S01]  /*9410*/  IMAD.MOV R3, RZ, RZ, -R2 ;  /* 0x000000ffff037224 */ /* 0x000fe200078e0a02 */
[----:B0-----:R-:W-:-:S03]  /*9420*/  SEL R29, RZ, 0xffffffff, P2 ;  /* 0xffffffffff1d7807 */ /* 0x001fc60001000000 */
[----:B------:R-:W-:Y:S01]  /*9430*/  IMAD R0, R8, R3, R6 ;  /* 0x0000000308007224 */ /* 0x000fe200078e0206 */
[----:B------:R-:W-:Y:S01]  /*9440*/  @!P0 SHF.R.S32.HI R3, RZ, 0x1f, R2 ;  /* 0x0000001fff038819 */ /* 0x000fe20000011402 */
[----:B------:R-:W-:Y:S01]  /*9450*/  IMAD.SHL.U32 R29, R29, 0x2, RZ ;  /* 0x000000021d1d7824 */ /* 0x000fe200078e00ff */
[----:B------:R-:W-:Y:S02]  /*9460*/  ISETP.GE.AND P2, PT, R21, UR4, PT ;  /* 0x0000000415007c0c */ /* 0x000fe4000bf46270 */
[----:B------:R-:W-:Y:S02]  /*9470*/  LOP3.LUT R25, R25, 0xfffffff7, RZ, 0xc0, !PT ;  /* 0xfffffff719197812 */ /* 0x000fe400078ec0ff */
[----:B------:R-:W-:Y:S01]  /*9480*/  LOP3.LUT R9, R21, 0x80, RZ, 0xfc, !PT ;  /* 0x0000008015097812 */ /* 0x000fe200078efcff */
[----:B------:R-:W-:Y:S01]  /*9490*/  UMOV UR5, 0xffffffff ;  /* 0xffffffff00057882 */ /* 0x000fe20000000000 */
[----:B--2---:R-:W-:-:S05]  /*94a0*/  SHF.R.S32.HI R7, RZ, 0x1f, R31 ;  /* 0x0000001fff077819 */ /* 0x004fca000001141f */
[----:B------:R0:W-:Y:S01]  /*94b0*/  STL [R1], R7 ;  /* 0x0000000701007387 */ /* 0x0001e20000100800 */
[----:B-1----:R-:W-:-:S04]  /*94c0*/  @!P0 IMAD R8, R7, R4, RZ ;  /* 0x0000000407088224 */ /* 0x002fc800078e02ff */
[C---:B------:R-:W-:Y:S02]  /*94d0*/  @!P0 IMAD R5, R31.reuse, R5, R8 ;  /* 0x000000051f058224 */ /* 0x040fe400078e0208 */
[----:B0-----:R-:W-:Y:S01]  /*94e0*/  @!P0 IMAD.WIDE.U32 R6, R31, R4, R2 ;  /* 0x000000041f068225 */ /* 0x001fe200078e0002 */
[----:B------:R-:W-:Y:S02]  /*94f0*/  SEL R2, RZ, 0x1, P1 ;  /* 0x00000001ff027807 */ /* 0x000fe40000800000 */
[----:B------:R-:W-:Y:S01]  /*9500*/  MOV R4, RZ ;  /* 0x000000ff00047202 */ /* 0x000fe20000000f00 */
[----:B------:R-:W-:Y:S01]  /*9510*/  @!P0 IMAD.IADD R5, R7, 0x1, R5 ;  /* 0x0000000107058824 */ /* 0x000fe200078e0205 */
[----:B------:R-:W-:Y:S02]  /*9520*/  LOP3.LUT R29, R29, 0x2, R2, 0xe2, !PT ;  /* 0x000000021d1d7812 */ /* 0x000fe400078ee202 */
[----:B------:R-:W0:Y:S02]  /*9530*/  @!P0 LDC.64 R2, c[0x0][0x418] ;  /* 0x00010600ff028b82 */ /* 0x000e240000000a00 */
[----:B0-----:R-:W-:-:S04]  /*9540*/  @!P0 LEA R2, P1, R6, R2, 0x2 ;  /* 0x0000000206028211 */ /* 0x001fc800078210ff */
[----:B------:R-:W-:-:S05]  /*9550*/  @!P0 LEA.HI.X R3, R6, R3, R5, 0x2, P1 ;  /* 0x0000000306038211 */ /* 0x000fca00008f1405 */
[----:B------:R0:W5:Y:S01]  /*9560*/  @!P0 LDG.E R4, desc[UR56][R2.64] ;  /* 0x0000003802048981 */ /* 0x000162000c1e1900 */
[----:B------:R-:W-:Y:S02]  /*9570*/  ISETP.GT.U32.AND P0, PT, R32, 0x5f, PT ;  /* 0x0000005f2000780c */ /* 0x000fe40003f04070 */
[----:B------:R-:W-:-:S11]  /*9580*/  ISETP.GE.AND P1, PT, R20, UR4, PT ;  /* 0x0000000414007c0c */ /* 0x000fd6000bf26270 */
[----:B------:R-:W-:Y:S02]  /*9590*/  @P0 LOP3.LUT R25, R25, 0x8, RZ, 0xfc, !PT ;  /* 0x0000000819190812 */ /* 0x000fe400078efcff */
[----:B------:R-:W-:Y:S02]  /*95a0*/  ISETP.GE.AND P0, PT, R9, UR4, PT ;  /* 0x0000000409007c0c */ /* 0x000fe4000bf06270 */
[----:B------:R-:W-:-:S04]  /*95b0*/  LOP3.LUT R25, R25, 0xfffffffb, RZ, 0xc0, !PT ;  /* 0xfffffffb19197812 */ /* 0x000fc800078ec0ff */
[----:B------:R-:W-:-:S04]  /*95c0*/  @P2 LOP3.LUT R25, R25, 0x4, RZ, 0xfc, !PT ;  /* 0x0000000419192812 */ /* 0x000fc800078efcff */
[----:B------:R-:W-:-:S04]  /*95d0*/  LOP3.LUT R25, R25, 0xfffffffe, RZ, 0xc0, !PT ;  /* 0xfffffffe19197812 */ /* 0x000fc800078ec0ff */
[----:B------:R-:W-:-:S04]  /*95e0*/  LOP3.LUT R25, R25, 0xfffffffd, RZ, 0xc0, !PT ;  /* 0xfffffffd19197812 */ /* 0x000fc800078ec0ff */
[----:B------:R-:W-:-:S04]  /*95f0*/  @P1 LOP3.LUT R25, R25, 0x2, RZ, 0xfc, !PT ;  /* 0x0000000219191812 */ /* 0x000fc800078efcff */
[----:B------:R-:W-:Y:S01]  /*9600*/  @P0 LOP3.LUT R25, R25, 0x1, RZ, 0xfc, !PT ;  /* 0x0000000119190812 */ /* 0x000fe200078efcff */
[----:B0-----:R-:W-:Y:S06]  /*9610*/  BRA.DIV UR5, `(.L_x_256) ;  /* 0x0000003e054c7947 */ /* 0x001fec000b800000 */
.L_x_324:
[----:B------:R-:W2:Y:S01]  /*9620*/  LDL R2, [R1+0x20] ;  /* 0x0000200001027983 */ /* 0x000ea20000100800 */
[----:B------:R-:W-:Y:S02]  /*9630*/  LOP3.LUT R25, R25, 0xffffffef, RZ, 0xc0, !PT ;  /* 0xffffffef19197812 */ /* 0x000fe400078ec0ff */
[----:B------:R-:W-:Y:S02]  /*9640*/  SHF.R.S32.HI R32, RZ, 0x1f, R18 ;  /* 0x0000001fff207819 */ /* 0x000fe40000011412 */
[----:B--2---:R-:W-:-:S13]  /*9650*/  ISETP.NE.AND P0, PT, R2, 0x3, PT ;  /* 0x000000030200780c */ /* 0x004fda0003f05270 */
[----:B------:R-:W-:Y:S01]  /*9660*/  @P0 LOP3.LUT R25, R25, 0x10, RZ, 0xfc, !PT ;  /* 0x0000001019190812 */ /* 0x000fe200078efcff */
[----:B------:R-:W-:Y:S06]  /*9670*/  @!P0 BRA `(.L_x_257) ;  /* 0x0000000000048947 */ /* 0x000fec0003800000 */
[----:B------:R-:W-:Y:S01]  /*9680*/  BPT.TRAP 0x1 ;  /* 0x000000040000795c */ /* 0x000fe20000300000 */
.L_x_257:
[----:B------:R-:W-:Y:S01]  /*9690*/  SHF.R.S32.HI R5, RZ, 0x1f, R0 ;  /* 0x0000001fff057819 */ /* 0x000fe20000011400 */
[----:B------:R-:W-:Y:S01]  /*96a0*/  ULDC.64 UR4, c[0x0][0x328] ;  /* 0x0000ca0000047ab9 */ /* 0x000fe20000000a00 */
[----:B------:R-:W-:Y:S01]  /*96b0*/  BSSY B0, `(.L_x_258) ;  /* 0x0000017000007945 */ /* 0x000fe20003800000 */
[----:B------:R-:W-:-:S04]  /*96c0*/  IMAD.WIDE.U32 R2, R0, UR4, RZ ;  /* 0x0000000400027c25 */ /* 0x000fc8000f8e00ff */
[----:B------:R-:W-:-:S04]  /*96d0*/  IMAD R6, R5, UR4, RZ ;  /* 0x0000000405067c24 */ /* 0x000fc8000f8e02ff */
[----:B------:R-:W-:Y:S01]  /*96e0*/  IMAD R6, R0, UR5, R6 ;  /* 0x0000000500067c24 */ /* 0x000fe2000f8e0206 */
[----:B------:R-:W-:-:S03]  /*96f0*/  ULDC.64 UR4, c[0x0][0x338] ;  /* 0x0000ce0000047ab9 */ /* 0x000fc60000000a00 */
[----:B------:R-:W-:Y:S01]  /*9700*/  IMAD.IADD R3, R3, 0x1, R6 ;  /* 0x0000000103037824 */ /* 0x000fe200078e0206 */
[----:B-----5:R-:W-:Y:S01]  /*9710*/  SHF.R.S32.HI R6, RZ, 0x1f, R4 ;  /* 0x0000001fff067819 */ /* 0x020fe20000011404 */
[----:B------:R-:W-:-:S04]  /*9720*/  IMAD.WIDE.U32 R2, R4, UR4, R2 ;  /* 0x0000000404027c25 */ /* 0x000fc8000f8e0002 */
        /* <DEDUP_REMOVED lines=8> */
[----:B------:R-:W-:Y:S01]  /*97b0*/  LEA R23, P0, R2, UR4, 0x1 ;  /* 0x0000000402177c11 */ /* 0x000fe2000f8008ff */
[----:B------:R-:W-:-:S05]  /*97c0*/  IMAD.IADD R7, R3, 0x1, R7 ;  /* 0x0000000103077824 */ /* 0x000fca00078e0207 */
[----:B------:R-:W-:Y:S01]  /*97d0*/  LEA.HI.X R24, R2, UR5, R7, 0x1, P0 ;  /* 0x0000000502187c11 */ /* 0x000fe200080f0c07 */
[----:B------:R-:W-:Y:S01]  /*97e0*/  IMAD R7, R27, 0x8, R22 ;  /* 0x000000081b077824 */ /* 0x000fe200078e0216 */
[----:B------:R-:W-:-:S04]  /*97f0*/  SHF.L.U32 R2, R28, 0x1f, RZ ;  /* 0x0000001f1c027819 */ /* 0x000fc800000006ff */
[----:B------:R-:W0:Y:S02]  /*9800*/  SYNCS.PHASECHK.TRANS64.TRYWAIT P0, [R7+URZ+0x2a840], R2 ;  /* 0x02a84002070075a7 */ /* 0x000e24000800017f */
[----:B0-----:R-:W-:Y:S05]  /*9810*/  @!P0 BRA `(.L_x_259) ;  /* 0x0000003c00008947 */ /* 0x001fea0003800000 */
.L_x_325:
[----:B------:R-:W-:Y:S05]  /*9820*/  BSYNC B0 ;  /* 0x0000000000007941 */ /* 0x000fea0003800000 */
.L_x_258:
[----:B------:R-:W1:Y:S01]  /*9830*/  S2R R8, SR_TID.X ;  /* 0x0000000000087919 */ /* 0x000e620000002100 */
[----:B------:R-:W-:Y:S01]  /*9840*/  ULDC.64 UR4, c[0x0][0x300] ;  /* 0x0000c00000047ab9 */ /* 0x000fe20000000a00 */
[----:B------:R-:W-:Y:S01]  /*9850*/  LOP3.LUT P4, RZ, R25, 0x4, RZ, 0xc0, !PT ;  /* 0x0000000419ff7812 */ /* 0x000fe2000788c0ff */
[----:B------:R-:W-:Y:S01]  /*9860*/  IMAD R5, R5, UR4, RZ ;  /* 0x0000000405057c24 */ /* 0x000fe2000f8e02ff */
[C---:B------:R-:W-:Y:S01]  /*9870*/  LOP3.LUT P3, RZ, R25.reuse, 0x2, RZ, 0xc0, !PT ;  /* 0x0000000219ff7812 */ /* 0x040fe2000786c0ff */
[----:B0-----:R-:W-:Y:S01]  /*9880*/  IMAD.WIDE.U32 R2, R0, UR4, RZ ;  /* 0x0000000400027c25 */ /* 0x001fe2000f8e00ff */
[----:B------:R-:W-:-:S03]  /*9890*/  LOP3.LUT P2, RZ, R25, 0x1, RZ, 0xc0, !PT ;  /* 0x0000000119ff7812 */ /* 0x000fc6000784c0ff */
[----:B------:R-:W-:Y:S01]  /*98a0*/  IMAD R5, R0, UR5, R5 ;  /* 0x0000000500057c24 */ /* 0x000fe2000f8e0205 */
[----:B------:R-:W-:Y:S02]  /*98b0*/  ULDC.64 UR4, c[0x0][0x310] ;  /* 0x0000c40000047ab9 */ /* 0x000fe40000000a00 */
[----:B------:R-:W-:Y:S02]  /*98c0*/  IMAD R6, R6, UR4, RZ ;  /* 0x0000000406067c24 */ /* 0x000fe4000f8e02ff */
[----:B------:R-:W-:Y:S02]  /*98d0*/  IMAD.IADD R3, R3, 0x1, R5 ;  /* 0x0000000103037824 */ /* 0x000fe400078e0205 */
[C---:B------:R-:W-:Y:S02]  /*98e0*/  IMAD R6, R4.reuse, UR5, R6 ;  /* 0x0000000504067c24 */ /* 0x040fe4000f8e0206 */
[----:B------:R-:W-:Y:S01]  /*98f0*/  IMAD.WIDE.U32 R2, R4, UR4, R2 ;  /* 0x0000000404027c25 */ /* 0x000fe2000f8e0002 */
[----:B------:R-:W-:-:S03]  /*9900*/  ULDC.64 UR4, c[0x0][0x308] ;  /* 0x0000c20000047ab9 */ /* 0x000fc60000000a00 */
[----:B------:R-:W-:Y:S01]  /*9910*/  IMAD R0, R32, UR4, RZ ;  /* 0x0000000420007c24 */ /* 0x000fe2000f8e02ff */
[----:B------:R-:W-:Y:S01]  /*9920*/  IADD3 R3, R3, R6, RZ ;  /* 0x0000000603037210 */ /* 0x000fe20007ffe0ff */
[----:B------:R-:W-:Y:S02]  /*9930*/  IMAD R6, R26, -0x60, R36 ;  /* 0xffffffa01a067824 */ /* 0x000fe400078e0224 */
[C---:B------:R-:W-:Y:S02]  /*9940*/  IMAD R0, R18.reuse, UR5, R0 ;  /* 0x0000000512007c24 */ /* 0x040fe4000f8e0200 */
[----:B------:R-:W-:Y:S01]  /*9950*/  IMAD.WIDE.U32 R2, R18, UR4, R2 ;  /* 0x0000000412027c25 */ /* 0x000fe2000f8e0002 */
[----:B------:R-:W-:Y:S01]  /*9960*/  ULDC.64 UR4, c[0x0][0x2e8] ;  /* 0x0000ba0000047ab9 */ /* 0x000fe20000000a00 */
[----:B-1----:R-:W-:Y:S02]  /*9970*/  LOP3.LUT R8, R8, 0x7f, RZ, 0xc0, !PT ;  /* 0x0000007f08087812 */ /* 0x002fe400078ec0ff */
[----:B------:R-:W-:Y:S01]  /*9980*/  IMAD.IADD R0, R3, 0x1, R0 ;  /* 0x0000000103007824 */ /* 0x000fe200078e0200 */
[C---:B------:R-:W-:Y:S01]  /*9990*/  LEA R4, P0, R2.reuse, UR4, 0x1 ;  /* 0x0000000402047c11 */ /* 0x040fe2000f8008ff */
[----:B------:R-:W-:Y:S01]  /*99a0*/  UMOV UR4, 0xffffffff ;  /* 0xffffffff00047882 */ /* 0x000fe20000000000 */
[----:B------:R-:W-:Y:S01]  /*99b0*/  SHF.R.U32.HI R9, RZ, 0x3, R8 ;  /* 0x00000003ff097819 */ /* 0x000fe20000011608 */
[----:B------:R-:W-:Y:S01]  /*99c0*/  IMAD R5, R27, 0x4800, R33 ;  /* 0x000048001b057824 */ /* 0x000fe200078e0221 */
[----:B------:R-:W0:Y:S01]  /*99d0*/  S2R R8, SR_TID.X ;  /* 0x0000000000087919 */ /* 0x000e220000002100 */
[----:B------:R-:W-:-:S02]  /*99e0*/  LEA.HI.X R0, R2, UR5, R0, 0x1, P0 ;  /* 0x0000000502007c11 */ /* 0x000fc400080f0c00 */
[----:B------:R-:W-:-:S05]  /*99f0*/  IMAD.IADD R6, R6, 0x1, -R9 ;  /* 0x0000000106067824 */ /* 0x000fca00078e0a09 */
[----:B------:R-:W-:Y:S01]  /*9a00*/  ISETP.GE.AND P0, PT, R6, 0x1, PT ;  /* 0x000000010600780c */ /* 0x000fe20003f06270 */
[----:B0-----:R-:W-:-:S05]  /*9a10*/  IMAD.SHL.U32 R9, R8, 0x8, RZ ;  /* 0x0000000808097824 */ /* 0x001fca00078e00ff */
[----:B------:R-:W-:Y:S01]  /*9a20*/  LOP3.LUT R9, R9, 0x38, RZ, 0xc0, !PT ;  /* 0x0000003809097812 */ /* 0x000fe200078ec0ff */
[----:B------:R-:W-:Y:S06]  /*9a30*/  BRA.DIV UR4, `(.L_x_260) ;  /* 0x0000003a048c7947 */ /* 0x000fec000b800000 */
[----:B------:R-:W0:Y:S01]  /*9a40*/  SHFL.IDX PT, R3, R4, RZ, 0x181f ;  /* 0x00181fff04037589 */ /* 0x000e2200000e0000 */
[----:B------:R-:W-:-:S03]  /*9a50*/  @P0 IMAD R8, R5, 0x2, R22 ;  /* 0x0000000205080824 */ /* 0x000fc600078e0216 */
[----:B------:R-:W1:Y:S01]  /*9a60*/  SHFL.IDX PT, R2, R0, RZ, 0x181f ;  /* 0x00181fff00027589 */ /* 0x000e6200000e0000 */
[----:B0-----:R-:W-:-:S05]  /*9a70*/  @P0 LEA R3, P1, R9, R3, 0x1 ;  /* 0x0000000309030211 */ /* 0x001fca00078208ff */
[----:B-1----:R-:W-:Y:S01]  /*9a80*/  @P0 IMAD.X R2, RZ, RZ, R2, P1 ;  /* 0x000000ffff020224 */ /* 0x002fe200008e0602 */
[----:B------:R-:W-:-:S04]  /*9a90*/  ISETP.GE.AND P1, PT, R6, 0x11, PT ;  /* 0x000000110600780c */ /* 0x000fc80003f26270 */
[----:B------:R-:W-:-:S04]  /*9aa0*/  @P0 LOP3.LUT R3, R3, R2, RZ, 0x3c, !PT ;  /* 0x0000000203030212 */ /* 0x000fc800078e3cff */
[----:B------:R-:W-:-:S04]  /*9ab0*/  @P0 LOP3.LUT R2, R3, R2, RZ, 0x3c, !PT ;  /* 0x0000000203020212 */ /* 0x000fc800078e3cff */
[----:B------:R-:W-:-:S05]  /*9ac0*/  @P0 LOP3.LUT R3, R3, R2, RZ, 0x3c, !PT ;  /* 0x0000000203030212 */ /* 0x000fca00078e3cff */
[----:B------:R-:W-:Y:S01]  /*9ad0*/  @!PT LDS RZ, [RZ] ;  /* 0x00000000fffff984 */ /* 0x000fe20000000800 */
[----:B------:R-:W-:Y:S04]  /*9ae0*/  @P0 LDGSTS.E.BYPASS.LTC128B.128 [R8+0x18400], desc[UR56][R2.64], !P4 ;  /* 0x1840000002080fae */ /* 0x000fe8000e101d78 */
[----:B------:R-:W-:Y:S04]  /*9af0*/  @P0 LDGSTS.E.BYPASS.LTC128B.128 [R8+0x1b400], desc[UR56][R2.64+0x80], !P3 ;  /* 0x1b40008002080fae */ /* 0x000fe8000d901d78 */
[----:B------:R0:W-:Y:S04]  /*9b00*/  @P0 LDGSTS.E.BYPASS.LTC128B.128 [R8+0x1e400], desc[UR56][R2.64+0x100], !P2 ;  /* 0x1e40010002080fae */ /* 0x0001e8000d101d78 */
[----:B0-----:R-:W0:Y:S01]  /*9b10*/  SHFL.IDX PT, R3, R4, 0x1, 0x181f ;  /* 0x00381f0004037f89 */ /* 0x001e2200000e0000 */
[----:B------:R-:W-:-:S03]  /*9b20*/  @P1 IMAD R8, R5, 0x2, R22 ;  /* 0x0000000205081824 */ /* 0x000fc600078e0216 */
[----:B------:R-:W1:Y:S01]  /*9b30*/  SHFL.IDX PT, R2, R0, 0x1, 0x181f ;  /* 0x00381f0000027f89 */ /* 0x000e6200000e0000 */
[----:B0-----:R-:W-:-:S04]  /*9b40*/  @P1 LEA R3, P0, R9, R3, 0x1 ;  /* 0x0000000309031211 */ /* 0x001fc800078008ff */
[----:B-1----:R-:W-:-:S04]  /*9b50*/  @P1 IADD3.X R2, RZ, R2, RZ, P0, !PT ;  /* 0x00000002ff021210 */ /* 0x002fc800007fe4ff */
[----:B------:R-:W-:-:S04]  /*9b60*/  @P1 LOP3.LUT R3, R3, R2, RZ, 0x3c, !PT ;  /* 0x0000000203031212 */ /* 0x000fc800078e3cff */
[----:B------:R-:W-:-:S04]  /*9b70*/  @P1 LOP3.LUT R2, R3, R2, RZ, 0x3c, !PT ;  /* 0x0000000203021212 */ /* 0x000fc800078e3cff */
[----:B------:R-:W-:-:S05]  /*9b80*/  @P1 LOP3.LUT R3, R3, R2, RZ, 0x3c, !PT ;  /* 0x0000000203031212 */ /* 0x000fca00078e3cff */
[----:B------:R-:W-:Y:S04]  /*9b90*/  @P1 LDGSTS.E.BYPASS.LTC128B.128 [R8+0x18c00], desc[UR56][R2.64], !P4 ;  /* 0x18c0000002081fae */ /* 0x000fe8000e101d78 */
[----:B------:R-:W-:Y:S04]  /*9ba0*/  @P1 LDGSTS.E.BYPASS.LTC128B.128 [R8+0x1bc00], desc[UR56][R2.64+0x80], !P3 ;  /* 0x1bc0008002081fae */ /* 0x000fe8000d901d78 */
[----:B------:R0:W-:Y:S01]  /*9bb0*/  @P1 LDGSTS.E.BYPASS.LTC128B.128 [R8+0x1ec00], desc[UR56][R2.64+0x100], !P2 ;  /* 0x1ec0010002081fae */ /* 0x0001e2000d101d78 */
[----:B------:R-:W-:-:S03]  /*9bc0*/  ISETP.GE.AND P1, PT, R6, 0x21, PT ;  /* 0x000000210600780c */ /* 0x000fc60003f26270 */
[----:B0-----:R-:W0:Y:S10]  /*9bd0*/  SHFL.IDX PT, R3, R4, 0x2, 0x181f ;  /* 0x00581f0004037f89 */ /* 0x001e3400000e0000 */
[----:B------:R-:W-:Y:S01]  /*9be0*/  @P1 IMAD R8, R5, 0x2, R22 ;  /* 0x0000000205081824 */ /* 0x000fe200078e0216 */
[----:B------:R-:W1:Y:S01]  /*9bf0*/  SHFL.IDX PT, R2, R0, 0x2, 0x181f ;  /* 0x00581f0000027f89 */ /* 0x000e6200000e0000 */
[----:B0-----:R-:W-:-:S05]  /*9c00*/  @P1 LEA R3, P0, R9, R3, 0x1 ;  /* 0x0000000309031211 */ /* 0x001fca00078008ff */
[----:B-1----:R-:W-:-:S05]  /*9c10*/  @P1 IMAD.X R2, RZ, RZ, R2, P0 ;  /* 0x000000ffff021224 */ /* 0x002fca00000e0602 */
        /* <DEDUP_REMOVED lines=21> */
[----:B------:R-:W1:Y:S04]  /*9d70*/  SHFL.IDX PT, R2, R0, 0x4, 0x181f ;  /* 0x00981f0000027f89 */ /* 0x000e6800000e0000 */
[----:B------:R-:W2:Y:S01]  /*9d80*/  SHFL.IDX PT, R0, R0, 0x5, 0x181f ;  /* 0x00b81f0000007f89 */ /* 0x000ea200000e0000 */
[----:B0-----:R-:W-:-:S04]  /*9d90*/  @P1 LEA R3, P0, R9, R3, 0x1 ;  /* 0x0000000309031211 */ /* 0x001fc800078008ff */
[----:B-1----:R-:W-:-:S04]  /*9da0*/  @P1 IADD3.X R2, RZ, R2, RZ, P0, !PT ;  /* 0x00000002ff021210 */ /* 0x002fc800007fe4ff */
[----:B------:R-:W-:-:S04]  /*9db0*/  @P1 LOP3.LUT R3, R3, R2, RZ, 0x3c, !PT ;  /* 0x0000000203031212 */ /* 0x000fc800078e3cff */
[----:B------:R-:W-:-:S04]  /*9dc0*/  @P1 LOP3.LUT R2, R3, R2, RZ, 0x3c, !PT ;  /* 0x0000000203021212 */ /* 0x000fc800078e3cff */
[----:B------:R-:W-:-:S05]  /*9dd0*/  @P1 LOP3.LUT R3, R3, R2, RZ, 0x3c, !PT ;  /* 0x0000000203031212 */ /* 0x000fca00078e3cff */
[----:B------:R-:W-:Y:S04]  /*9de0*/  @P1 LDGSTS.E.BYPASS.LTC128B.128 [R8+0x1a400], desc[UR56][R2.64], !P4 ;  /* 0x1a40000002081fae */ /* 0x000fe8000e101d78 */
[----:B------:R-:W-:Y:S04]  /*9df0*/  @P1 LDGSTS.E.BYPASS.LTC128B.128 [R8+0x1d400], desc[UR56][R2.64+0x80], !P3 ;  /* 0x1d40008002081fae */ /* 0x000fe8000d901d78 */
[----:B------:R0:W-:Y:S04]  /*9e00*/  @P1 LDGSTS.E.BYPASS.LTC128B.128 [R8+0x20400], desc[UR56][R2.64+0x100], !P2 ;  /* 0x2040010002081fae */ /* 0x0001e8000d101d78 */
[----:B0-2---:R0:W1:Y:S02]  /*9e10*/  SHFL.IDX PT, R2, R4, 0x5, 0x181f ;  /* 0x00b81f0004027f89 */ /* 0x00506400000e0000 */
.L_x_339:
[----:B------:R-:W-:-:S13]  /*9e20*/  ISETP.GE.AND P0, PT, R6, 0x51, PT ;  /* 0x000000510600780c */ /* 0x000fda0003f06270 */
[----:B-1----:R-:W-:Y:S01]  /*9e30*/  @P0 LEA R2, P1, R9, R2, 0x1 ;  /* 0x0000000209020211 */ /* 0x002fe200078208ff */
[----:B------:R-:W-:-:S04]  /*9e40*/  @P0 IMAD R5, R5, 0x2, R22 ;  /* 0x0000000205050824 */ /* 0x000fc800078e0216 */
[----:B------:R-:W-:-:S05]  /*9e50*/  @P0 IMAD.X R3, RZ, RZ, R0, P1 ;  /* 0x000000ffff030224 */ /* 0x000fca00008e0600 */
        /* <DEDUP_REMOVED lines=8> */
.L_x_261:
[----:B------:R-:W-:Y:S02]  /*9ee0*/  PLOP3.LUT P1, PT, P1, P0, PT, 0xa2, 0x0 ;  /* 0x000000000000781c */ /* 0x000fe40000f21472 */
[----:B------:R-:W-:-:S08]  /*9ef0*/  @P0 R2UR P1, UR4, R7 ;  /* 0x00000000070402ca */ /* 0x000fd00000020000 */
[----:B------:R-:W-:-:S05]  /*9f00*/  @P0 PLOP3.LUT P0, PT, P1, PT, PT, 0x80, 0x0 ;  /* 0x000000000000081c */ /* 0x000fca0000f0f070 */
[----:B------:R-:W-:Y:S01]  /*9f10*/  @!P1 SYNCS.ARRIVE.TRANS64.RED.A0T1 RZ, [UR4+0x2a830], RZ ;  /* 0x02a830ffffff99a7 */ /* 0x000fe20008200404 */
[----:B------:R-:W-:Y:S07]  /*9f20*/  @!P1 ARRIVES.LDGSTSBAR.64.TRANSCNT [UR4+0x2a830] ;  /* 0x02a83000ff0099b0 */ /* 0x000fee0008000a84 */
[----:B------:R-:W-:Y:S05]  /*9f30*/  @P0 BRA.U.ANY `(.L_x_261) ;  /* 0xfffffffd00e80947 */ /* 0x000fea000393ffff */
[----:B------:R-:W-:Y:S01]  /*9f40*/  NOP ;  /* 0x0000000000007918 */ /* 0x000fe20000000000 */
[----:B------:R-:W2:Y:S02]  /*9f50*/  LDL R0, [R1+0x20] ;  /* 0x0000200001007983 */ /* 0x000ea40000100800 */
[----:B--2---:R-:W-:-:S13]  /*9f60*/  ISETP.NE.AND P2, PT, R0, 0x3, PT ;  /* 0x000000030000780c */ /* 0x004fda0003f45270 */
[----:B------:R-:W-:Y:S05]  /*9f70*/  @!P2 BRA `(.L_x_262) ;  /* 0x000000000004a947 */ /* 0x000fea0003800000 */
[----:B------:R-:W-:Y:S01]  /*9f80*/  BPT.TRAP 0x1 ;  /* 0x000000040000795c */ /* 0x000fe20000300000 */
.L_x_262:
[----:B------:R2:W5:Y:S01]  /*9f90*/  LDL.LU R0, [R1+0x8] ;  /* 0x0000080001007983 */ /* 0x0005620000300800 */
[----:B------:R-:W-:Y:S01]  /*9fa0*/  LOP3.LUT P0, RZ, R25, 0x40, RZ, 0xc0, !PT ;  /* 0x0000004019ff7812 */ /* 0x000fe2000780c0ff */
[----:B------:R2:W-:-:S12]  /*9fb0*/  SYNCS.ARRIVE.TRANS64.A1T0 RZ, [R7+URZ+0x2a830], RZ ;  /* 0x02a830ff07ff79a7 */ /* 0x0005d8000810003f */
[----:B------:R-:W-:Y:S05]  /*9fc0*/  WARPSYNC.ALL ;  /* 0x0000000000007948 */ /* 0x000fea0003800000 */
[----:B------:R-:W-:Y:S01]  /*9fd0*/  ULDC.64 UR4, c[0x0][0x298] ;  /* 0x0000a60000047ab9 */ /* 0x000fe20000000a00 */
[----:B-1----:R-:W-:Y:S01]  /*9fe0*/  VIADD R2, R22, 0xc400 ;  /* 0x0000c40016027836 */ /* 0x002fe20000000000 */
[----:B------:R-:W-:Y:S01]  /*9ff0*/  SEL R30, R30, RZ, !P0 ;  /* 0x000000ff1e1e7207 */ /* 0x000fe20004000000 */
[----:B0-----:R-:W-:Y:S01]  /*a000*/  IMAD.WIDE.U32 R4, R35, UR4, RZ ;  /* 0x0000000423047c25 */ /* 0x001fe2000f8e00ff */
[----:B------:R-:W-:Y:S01]  /*a010*/  BSSY B6, `(.L_x_263) ;  /* 0x000001b000067945 */ /* 0x000fe20003800000 */
[----:B------:R-:W-:Y:S01]  /*a020*/  BAR.SYNC.DEFER_BLOCKING 0x8, 0x180 ;  /* 0x0206000000007b1d */ /* 0x000fe20000010000 */
[----:B-----5:R-:W-:-:S02]  /*a030*/  SEL R0, R0, RZ, !P0 ;  /* 0x000000ff00007207 */ /* 0x020fc40004000000 */
[----:B------:R-:W-:-:S03]  /*a040*/  LOP3.LUT P0, RZ, R2, 0x3ff, RZ, 0xc0, !PT ;  /* 0x000003ff02ff7812 */ /* 0x000fc6000780c0ff */
[----:B------:R0:W-:Y:S04]  /*a050*/  STL [R1+0x1c], R0 ;  /* 0x00001c0001007387 */ /* 0x0001e80000100800 */
[----:B------:R1:W-:Y:S01]  /*a060*/  STL.64 [R1+0x8], R4 ;  /* 0x0000080401007387 */ /* 0x0003e20000100a00 */
[----:B0-----:R-:W-:-:S05]  /*a070*/  SHF.R.S32.HI R0, RZ, 0x1f, R35 ;  /* 0x0000001fff007819 */ /* 0x001fca0000011423 */
[----:B------:R-:W-:-:S04]  /*a080*/  IMAD R0, R0, UR4, RZ ;  /* 0x0000000400007c24 */ /* 0x000fc8000f8e02ff */
[----:B------:R-:W-:-:S04]  /*a090*/  IMAD R0, R35, UR5, R0 ;  /* 0x0000000523007c24 */ /* 0x000fc8000f8e0200 */
[----:B------:R-:W-:Y:S01]  /*a0a0*/  IMAD.IADD R35, R5, 0x1, R0 ;  /* 0x0000000105237824 */ /* 0x000fe200078e0200 */
[----:B-1----:R-:W-:Y:S06]  /*a0b0*/  @!P0 BRA `(.L_x_264) ;  /* 0x0000000000408947 */ /* 0x002fec0003800000 */
[----:B------:R-:W-:Y:S01]  /*a0c0*/  MOV R2, 0x0 ;  /* 0x0000000000027802 */ /* 0x000fe20000000f00 */
[----:B------:R-:W-:Y:S01]  /*a0d0*/  ULDC.64 UR6, c[0x4][0x90] ;  /* 0x0100240000067ab9 */ /* 0x000fe20000000a00 */
[----:B------:R-:W-:Y:S01]  /*a0e0*/  ULDC.64 UR8, c[0x4][0x98] ;  /* 0x0100260000087ab9 */ /* 0x000fe20000000a00 */
[----:B------:R-:W-:Y:S01]  /*a0f0*/  ULDC.64 UR4, c[0x4][0x20] ;  /* 0x0100080000047ab9 */ /* 0x000fe20000000a00 */
[----:B------:R-:W-:Y:S01]  /*a100*/  MOV R4, UR6 ;  /* 0x0000000600047c02 */ /* 0x000fe20008000f00 */
[----:B------:R-:W-:Y:S01]  /*a110*/  IMAD.U32 R5, RZ, RZ, UR7 ;  /* 0x00000007ff057e24 */ /* 0x000fe2000f8e00ff */
[----:B------:R-:W0:Y:S01]  /*a120*/  LDC.64 R2, c[0x4][R2] ;  /* 0x0100000002027b82 */ /* 0x000e220000000a00 */
[----:B------:R-:W-:Y:S01]  /*a130*/  IMAD.U32 R6, RZ, RZ, UR8 ;  /* 0x00000008ff067e24 */ /* 0x000fe2000f8e00ff */
[----:B------:R-:W-:Y:S01]  /*a140*/  MOV R8, 0x70 ;  /* 0x0000007000087802 */ /* 0x000fe20000000f00 */
[----:B--2---:R-:W-:Y:S02]  /*a150*/  IMAD.U32 R7, RZ, RZ, UR9 ;  /* 0x00000009ff077e24 */ /* 0x004fe4000f8e00ff */
[----:B------:R-:W-:-:S02]  /*a160*/  IMAD.U32 R10, RZ, RZ, UR4 ;  /* 0x00000004ff0a7e24 */ /* 0x000fc4000f8e00ff */
[----:B------:R-:W-:Y:S02]  /*a170*/  IMAD.U32 R11, RZ, RZ, UR5 ;  /* 0x00000005ff0b7e24 */ /* 0x000fe4000f8e00ff */
[----:B------:R-:W-:Y:S02]  /*a180*/  IMAD.MOV.U32 R12, RZ, RZ, 0x1 ;  /* 0x00000001ff0c7424 */ /* 0x000fe400078e00ff */
[----:B------:R-:W-:-:S07]  /*a190*/  IMAD.MOV.U32 R13, RZ, RZ, RZ ;  /* 0x000000ffff0d7224 */ /* 0x000fce00078e00ff */
[----:B------:R-:W-:-:S07]  /*a1a0*/  LEPC R20, `(.L_x_264) ;  /* 0x000000001014794e */ /* 0x000fce0000000000 */
[----:B0-----:R-:W-:Y:S05]  /*a1b0*/  CALL.ABS.NOINC R2 ;  /* 0x0000000002007343 */ /* 0x001fea0003c00000 */
.L_x_264:
[----:B------:R-:W-:Y:S05]  /*a1c0*/  BSYNC B6 ;  /* 0x0000000000067941 */ /* 0x000fea0003800000 */
.L_x_263:
[----:B------:R-:W3:Y:S01]  /*a1d0*/  LDL.LU R20, [R1+0x1c] ;  /* 0x00001c0001147983 */ /* 0x000ee20000300800 */
[----:B------:R-:W0:Y:S01]  /*a1e0*/  LDC R8, c[0x0][0x448] ;  /* 0x00011200ff087b82 */ /* 0x000e220000000800 */
[----:B------:R-:W-:Y:S02]  /*a1f0*/  ULDC.64 UR4, c[0x0][0x2d8] ;  /* 0x0000b60000047ab9 */ /* 0x000fe40000000a00 */
[----:B------:R-:W4:Y:S01]  /*a200*/  LDL.LU.64 R2, [R1+0x8] ;  /* 0x0000080001027983 */ /* 0x000f220000300a00 */
[----:B------:R-:W-:Y:S02]  /*a210*/  IMAD.SHL.U32 R4, R17, 0x80, RZ ;  /* 0x0000008011047824 */ /* 0x000fe400078e00ff */
[----:B------:R-:W-:Y:S01]  /*a220*/  IMAD R0, R32, UR4, RZ ;  /* 0x0000000420007c24 */ /* 0x000fe2000f8e02ff */
[----:B------:R1:W5:Y:S03]  /*a230*/  LDL R17, [R1+0x10] ;  /* 0x0000100001117983 */ /* 0x0003660000100800 */
[----:B------:R-:W-:Y:S01]  /*a240*/  IMAD R0, R18, UR5, R0 ;  /* 0x0000000512007c24 */ /* 0x000fe2000f8e0200 */
[----:B0-----:R-:W-:Y:S01]  /*a250*/  ISETP.NE.AND P0, PT, R8, 0x1, PT ;  /* 0x000000010800780c */ /* 0x001fe20003f05270 */
[----:B------:R-:W0:Y:S02]  /*a260*/  S2R R11, SR_TID.X ;  /* 0x00000000000b7919 */ /* 0x000e240000002100 */
[----:B0-----:R-:W-:-:S05]  /*a270*/  IMAD.SHL.U32 R9, R11, 0x8, RZ ;  /* 0x000000080b097824 */ /* 0x001fca00078e00ff */
[----:B------:R-:W-:Y:S01]  /*a280*/  LOP3.LUT R9, R9, 0x38, RZ, 0xc0, !PT ;  /* 0x0000003809097812 */ /* 0x000fe200078ec0ff */
[----:B---3--:R-:W-:Y:S02]  /*a290*/  IMAD.MOV.U32 R21, RZ, RZ, R20 ;  /* 0x000000ffff157224 */ /* 0x008fe400078e0014 */
[----:B------:R-:W0:Y:S01]  /*a2a0*/  S2R R20, SR_TID.X ;  /* 0x0000000000147919 */ /* 0x000e220000002100 */
[----:B----4-:R-:W-:Y:S02]  /*a2b0*/  IMAD.MOV.U32 R3, RZ, RZ, R35 ;  /* 0x000000ffff037224 */ /* 0x010fe400078e0023 */
[----:B------:R-:W-:Y:S01]  /*a2c0*/  IMAD.WIDE.U32 R2, R18, UR4, R2 ;  /* 0x0000000412027c25 */ /* 0x000fe2000f8e0002 */
[----:B------:R-:W-:-:S03]  /*a2d0*/  ULDC.64 UR4, c[0x0][0x2e0] ;  /* 0x0000b80000047ab9 */ /* 0x000fc60000000a00 */
[----:B------:R-:W-:Y:S02]  /*a2e0*/  IMAD R5, R21, UR4, RZ ;  /* 0x0000000415057c24 */ /* 0x000fe4000f8e02ff */
[----:B------:R-:W-:Y:S02]  /*a2f0*/  IMAD.IADD R3, R3, 0x1, R0 ;  /* 0x0000000103037824 */ /* 0x000fe400078e0200 */
[C---:B------:R-:W-:Y:S02]  /*a300*/  IMAD R0, R30.reuse, UR5, R5 ;  /* 0x000000051e007c24 */ /* 0x040fe4000f8e0205 */
[----:B------:R-:W-:Y:S01]  /*a310*/  IMAD.WIDE.U32 R2, R30, UR4, R2 ;  /* 0x000000041e027c25 */ /* 0x000fe2000f8e0002 */
[----:B------:R-:W2:Y:S01]  /*a320*/  @P0 LDC R5, c[0x0][0x44c] ;  /* 0x00011300ff050b82 */ /* 0x000ea20000000800 */
[----:B------:R-:W-:-:S03]  /*a330*/  ULDC.64 UR4, c[0x0][0x2d0] ;  /* 0x0000b40000047ab9 */ /* 0x000fc60000000a00 */
[----:B------:R-:W-:-:S04]  /*a340*/  IADD3 R3, R3, R0, RZ ;  /* 0x0000000003037210 */ /* 0x000fc80007ffe0ff */
[----:B------:R-:W3:Y:S01]  /*a350*/  @P0 LDC R0, c[0x0][0x450] ;  /* 0x00011400ff000b82 */ /* 0x000ee20000000800 */
[C---:B0-----:R-:W-:Y:S01]  /*a360*/  LOP3.LUT R21, R20.reuse, 0x7f, RZ, 0xc0, !PT ;  /* 0x0000007f14157812 */ /* 0x041fe200078ec0ff */
[----:B------:R-:W-:-:S03]  /*a370*/  IMAD.SHL.U32 R20, R20, 0x10, RZ ;  /* 0x0000001014147824 */ /* 0x000fc600078e00ff */
[----:B------:R-:W-:-:S04]  /*a380*/  SHF.R.U32.HI R21, RZ, 0x3, R21 ;  /* 0x00000003ff157819 */ /* 0x000fc80000011615 */
[----:B------:R-:W-:-:S04]  /*a390*/  LOP3.LUT R20, R21, 0x70, R20, 0xf8, !PT ;  /* 0x0000007015147812 */ /* 0x000fc800078ef814 */
[----:B------:R-:W-:-:S05]  /*a3a0*/  LOP3.LUT R6, R20, R4, RZ, 0xfc, !PT ;  /* 0x0000000414067212 */ /* 0x000fca00078efcff */
[----:B--2---:R-:W-:-:S04]  /*a3b0*/  @P0 IMAD.HI.U32 R7, R6, R5, RZ ;  /* 0x0000000506070227 */ /* 0x004fc800078e00ff */
[----:B------:R-:W-:Y:S01]  /*a3c0*/  IMAD.MOV.U32 R5, RZ, RZ, R6 ;  /* 0x000000ffff057224 */ /* 0x000fe200078e0006 */
[----:B---3--:R-:W-:-:S05]  /*a3d0*/  @P0 SHF.R.U32.HI R5, RZ, R0, R7 ;  /* 0x00000000ff050219 */ /* 0x008fca0000011607 */
[----:B------:R-:W-:-:S04]  /*a3e0*/  IMAD.MOV R0, RZ, RZ, -R5 ;  /* 0x000000ffff007224 */ /* 0x000fc800078e0a05 */
[----:B------:R-:W-:Y:S01]  /*a3f0*/  IMAD R0, R8, R0, R6 ;  /* 0x0000000008007224 */ /* 0x000fe200078e0206 */
[----:B------:R-:W-:Y:S01]  /*a400*/  SHF.R.S32.HI R6, RZ, 0x1f, R5 ;  /* 0x0000001fff067819 */ /* 0x000fe20000011405 */
[----:B------:R-:W-:-:S04]  /*a410*/  IMAD.WIDE.U32 R2, R5, UR4, R2 ;  /* 0x0000000405027c25 */ /* 0x000fc8000f8e0002 */
[----:B------:R-:W-:-:S04]  /*a420*/  IMAD R6, R6, UR4, RZ ;  /* 0x0000000406067c24 */ /* 0x000fc8000f8e02ff */
[----:B------:R-:W-:Y:S01]  /*a430*/  IMAD R6, R5, UR5, R6 ;  /* 0x0000000505067c24 */ /* 0x000fe2000f8e0206 */
[----:B------:R-:W-:Y:S01]  /*a440*/  SHF.R.S32.HI R5, RZ, 0x1f, R0 ;  /* 0x0000001fff057819 */ /* 0x000fe20000011400 */
[----:B------:R-:W-:Y:S02]  /*a450*/  ULDC.64 UR4, c[0x0][0x2c8] ;  /* 0x0000b20000047ab9 */ /* 0x000fe40000000a00 */
[----:B------:R-:W-:Y:S02]  /*a460*/  IMAD.IADD R3, R3, 0x1, R6 ;  /* 0x0000000103037824 */ /* 0x000fe400078e0206 */
[----:B------:R-:W-:Y:S02]  /*a470*/  IMAD R5, R5, UR4, RZ ;  /* 0x0000000405057c24 */ /* 0x000fe4000f8e02ff */
[----:B------:R-:W-:Y:S02]  /*a480*/  IMAD.SHL.U32 R21, R11, 0x8, RZ ;  /* 0x000000080b157824 */ /* 0x000fe400078e00ff */
[----:B------:R-:W-:-:S04]  /*a490*/  IMAD.WIDE.U32 R2, R0, UR4, R2 ;  /* 0x0000000400027c25 */ /* 0x000fc8000f8e0002 */
[----:B------:R-:W-:Y:S01]  /*a4a0*/  IMAD R5, R0, UR5, R5 ;  /* 0x0000000500057c24 */ /* 0x000fe2000f8e0205 */
[----:B------:R-:W-:Y:S01]  /*a4b0*/  ULDC.64 UR4, c[0x0][0x280] ;  /* 0x0000a00000047ab9 */ /* 0x000fe20000000a00 */
[----:B------:R-:W-:Y:S02]  /*a4c0*/  LOP3.LUT R21, R21, 0x38, RZ, 0xc0, !PT ;  /* 0x0000003815157812 */ /* 0x000fe400078ec0ff */
[----:B------:R-:W-:Y:S01]  /*a4d0*/  LEA R0, P0, R2, UR4, 0x1 ;  /* 0x0000000402007c11 */ /* 0x000fe2000f8008ff */
[----:B------:R-:W-:Y:S01]  /*a4e0*/  ULDC UR4, c[0x0][0x2b8] ;  /* 0x0000ae0000047ab9 */ /* 0x000fe20000000800 */
[----:B------:R-:W-:Y:S02]  /*a4f0*/  IADD3 R5, R3, R5, RZ ;  /* 0x0000000503057210 */ /* 0x000fe40007ffe0ff */
[----:B------:R-:W-:Y:S02]  /*a500*/  LOP3.LUT R20, R11, 0x7f, RZ, 0xc0, !PT ;  /* 0x0000007f0b147812 */ /* 0x000fe400078ec0ff */
[----:B------:R-:W-:-:S02]  /*a510*/  LOP3.LUT R10, R21, 0x40, RZ, 0xfc, !PT ;  /* 0x00000040150a7812 */ /* 0x000fc400078efcff */
[----:B------:R-:W-:Y:S02]  /*a520*/  LOP3.LUT R11, R21, 0x80, RZ, 0xfc, !PT ;  /* 0x00000080150b7812 */ /* 0x000fe400078efcff */
[----:B------:R-:W-:Y:S01]  /*a530*/  LEA.HI.X R5, R2, UR5, R5, 0x1, P0 ;  /* 0x0000000502057c11 */ /* 0x000fe200080f0c05 */
[----:B------:R-:W-:Y:S01]  /*a540*/  UMOV UR5, 0xffffffff ;  /* 0xffffffff00057882 */ /* 0x000fe20000000000 */
[----:B------:R-:W-:Y:S02]  /*a550*/  ISETP.GE.AND P3, PT, R9, UR4, PT ;  /* 0x0000000409007c0c */ /* 0x000fe4000bf66270 */
[----:B------:R-:W-:Y:S02]  /*a560*/  ISETP.GE.AND P2, PT, R10, UR4, PT ;  /* 0x000000040a007c0c */ /* 0x000fe4000bf46270 */
[----:B------:R-:W-:Y:S02]  /*a570*/  ISETP.GE.AND P0, PT, R11, UR4, PT ;  /* 0x000000040b007c0c */ /* 0x000fe4000bf06270 */
[----:B------:R-:W-:Y:S01]  /*a580*/  SHF.R.U32.HI R10, RZ, 0x3, R20 ;  /* 0x00000003ff0a7819 */ /* 0x000fe20000011614 */
[----:B-1----:R-:W-:Y:S10]  /*a590*/  BRA.DIV UR5, `(.L_x_265) ;  /* 0x0000003605dc7947 */ /* 0x002ff4000b800000 */
[----:B------:R-:W0:Y:S01]  /*a5a0*/  SHFL.IDX PT, R3, R0, RZ, 0x181f ;  /* 0x00181fff00037589 */ /* 0x000e2200000e0000 */
[----:B-----5:R-:W-:Y:S02]  /*a5b0*/  IMAD R6, R17, R8, RZ ;  /* 0x0000000811067224 */ /* 0x020fe400078e02ff */
[----:B------:R-:W-:Y:S01]  /*a5c0*/  IMAD.IADD R4, R10, 0x1, R4 ;  /* 0x000000010a047824 */ /* 0x000fe200078e0204 */
[----:B------:R-:W1:Y:S04]  /*a5d0*/  SHFL.IDX PT, R2, R5, RZ, 0x181f ;  /* 0x00181fff05027589 */ /* 0x000e6800000e0000 */
[----:B------:R-:W-:Y:S01]  /*a5e0*/  ISETP.GE.AND P1, PT, R4, R6, PT ;  /* 0x000000060400720c */ /* 0x000fe20003f26270 */
[----:B------:R-:W-:-:S12]  /*a5f0*/  SHFL.IDX PT, R14, R0, 0x7, 0x181f ;  /* 0x00f81f00000e7f89 */ /* 0x000fd800000e0000 */
[----:B0-----:R-:W-:-:S05]  /*a600*/  @!P1 LEA R7, P4, R9, R3, 0x1 ;  /* 0x0000000309079211 */ /* 0x001fca00078808ff */
[----:B-1----:R-:W-:Y:S02]  /*a610*/  @!P1 IMAD.X R3, RZ, RZ, R2, P4 ;  /* 0x000000ffff039224 */ /* 0x002fe400020e0602 */
[----:B------:R-:W-:Y:S01]  /*a620*/  @!P1 IMAD.MOV.U32 R2, RZ, RZ, R7 ;  /* 0x000000ffff029224 */ /* 0x000fe200078e0007 */
[----:B------:R-:W-:-:S04]  /*a630*/  IADD3 R7, R4, 0x10, RZ ;  /* 0x0000001004077810 */ /* 0x000fc80007ffe0ff */
[----:B------:R-:W-:Y:S04]  /*a640*/  @!P1 LDGSTS.E.BYPASS.LTC128B.128 [R34+0xc400], desc[UR56][R2.64], !P3 ;  /* 0x0c40000002229fae */ /* 0x000fe8000d901d78 */
[----:B------:R-:W-:Y:S04]  /*a650*/  @!P1 LDGSTS.E.BYPASS.LTC128B.128 [R34+0x10400], desc[UR56][R2.64+0x80], !P2 ;  /* 0x1040008002229fae */ /* 0x000fe8000d101d78 */
[----:B------:R0:W-:Y:S01]  /*a660*/  @!P1 LDGSTS.E.BYPASS.LTC128B.128 [R34+0x14400], desc[UR56][R2.64+0x100], !P0 ;  /* 0x1440010002229fae */ /* 0x0001e2000c101d78 */
[----:B------:R-:W-:-:S03]  /*a670*/  ISETP.GE.AND P1, PT, R7, R6, PT ;  /* 0x000000060700720c */ /* 0x000fc60003f26270 */
[----:B0-----:R-:W0:Y:S04]  /*a680*/  SHFL.IDX PT, R3, R0, 0x1, 0x181f ;  /* 0x00381f0000037f89 */ /* 0x001e2800000e0000 */
[----:B------:R-:W1:Y:S06]  /*a690*/  SHFL.IDX PT, R2, R5, 0x1, 0x181f ;  /* 0x00381f0005027f89 */ /* 0x000e6c00000e0000 */
[----:B0-----:R-:W-:-:S05]  /*a6a0*/  @!P1 LEA R7, P4, R9, R3, 0x1 ;  /* 0x0000000309079211 */ /* 0x001fca00078808ff */
[----:B-1----:R-:W-:Y:S02]  /*a6b0*/  @!P1 IMAD.X R8, RZ, RZ, R2, P4 ;  /* 0x000000ffff089224 */ /* 0x002fe400020e0602 */
[----:B------:R-:W-:Y:S02]  /*a6c0*/  @!P1 IMAD.MOV.U32 R2, RZ, RZ, R7 ;  /* 0x000000ffff029224 */ /* 0x000fe400078e0007 */
[----:B------:R-:W-:Y:S02]  /*a6d0*/  @!P1 IMAD.MOV.U32 R3, RZ, RZ, R8 ;  /* 0x000000ffff039224 */ /* 0x000fe400078e0008 */
[----:B------:R-:W-:-:S03]  /*a6e0*/  VIADD R7, R4, 0x20 ;  /* 0x0000002004077836 */ /* 0x000fc60000000000 */
[----:B------:R-:W-:Y:S04]  /*a6f0*/  @!P1 LDGSTS.E.BYPASS.LTC128B.128 [R34+0xcc00], desc[UR56][R2.64], !P3 ;  /* 0x0cc0000002229fae */ /* 0x000fe8000d901d78 */
[----:B------:R-:W-:Y:S04]  /*a700*/  @!P1 LDGSTS.E.BYPASS.LTC128B.128 [R34+0x10c00], desc[UR56][R2.64+0x80], !P2 ;  /* 0x10c0008002229fae */ /* 0x000fe8000d101d78 */
[----:B------:R0:W-:Y:S01]  /*a710*/  @!P1 LDGSTS.E.BYPASS.LTC128B.128 [R34+0x14c00], desc[UR56][R2.64+0x100], !P0 ;  /* 0x14c0010002229fae */ /* 0x0001e2000c101d78 */
[----:B------:R-:W-:-:S03]  /*a720*/  ISETP.GE.AND P1, PT, R7, R6, PT ;  /* 0x000000060700720c */ /* 0x000fc60003f26270 */
[----:B0-----:R-:W0:Y:S04]  /*a730*/  SHFL.IDX PT, R3, R0, 0x2, 0x181f ;  /* 0x00581f0000037f89 */ /* 0x001e2800000e0000 */
[----:B------:R-:W1:Y:S06]  /*a740*/  SHFL.IDX PT, R2, R5, 0x2, 0x181f ;  /* 0x00581f0005027f89 */ /* 0x000e6c00000e0000 */
[----:B0-----:R-:W-:-:S05]  /*a750*/  @!P1 LEA R7, P4, R9, R3, 0x1 ;  /* 0x0000000309079211 */ /* 0x001fca00078808ff */
[----:B-1----:R-:W-:Y:S01]  /*a760*/  @!P1 IMAD.X R8, RZ, RZ, R2, P4 ;  /* 0x000000ffff089224 */ /* 0x002fe200020e0602 */
[----:B------:R-:W-:Y:S01]  /*a770*/  @!P1 MOV R2, R7 ;  /* 0x0000000700029202 */ /* 0x000fe20000000f00 */
[----:B------:R-:W-:Y:S02]  /*a780*/  VIADD R7, R4, 0x30 ;  /* 0x0000003004077836 */ /* 0x000fe40000000000 */
[----:B------:R-:W-:-:S05]  /*a790*/  @!P1 IMAD.MOV.U32 R3, RZ, RZ, R8 ;  /* 0x000000ffff039224 */ /* 0x000fca00078e0008 */
        /* <DEDUP_REMOVED lines=8> */
[----:B------:R-:W-:Y:S01]  /*a820*/  @!P1 IMAD.MOV.U32 R2, RZ, RZ, R7 ;  /* 0x000000ffff029224 */ /* 0x000fe200078e0007 */
[----:B------:R-:W-:Y:S01]  /*a830*/  IADD3 R7, R4, 0x40, RZ ;  /* 0x0000004004077810 */ /* 0x000fe20007ffe0ff */
        /* <DEDUP_REMOVED lines=28> */
[----:B------:R-:W1:Y:S04]  /*aa00*/  SHFL.IDX PT, R2, R5, 0x6, 0x181f ;  /* 0x00d81f0005027f89 */ /* 0x000e6800000e0000 */
[----:B------:R-:W2:Y:S02]  /*aa10*/  SHFL.IDX PT, R5, R5, 0x7, 0x181f ;  /* 0x00f81f0005057f89 */ /* 0x000ea400000e0000 */
[----:B0-----:R-:W-:-:S05]  /*aa20*/  @!P1 LEA R7, P4, R9, R3, 0x1 ;  /* 0x0000000309079211 */ /* 0x001fca00078808ff */
[----:B-1----:R-:W-:Y:S02]  /*aa30*/  @!P1 IMAD.X R8, RZ, RZ, R2, P4 ;  /* 0x000000ffff089224 */ /* 0x002fe400020e0602 */
[----:B------:R-:W-:Y:S02]  /*aa40*/  @!P1 IMAD.MOV.U32 R2, RZ, RZ, R7 ;  /* 0x000000ffff029224 */ /* 0x000fe400078e0007 */
[----:B------:R-:W-:-:S05]  /*aa50*/  @!P1 IMAD.MOV.U32 R3, RZ, RZ, R8 ;  /* 0x000000ffff039224 */ /* 0x000fca00078e0008 */
[----:B------:R0:W-:Y:S04]  /*aa60*/  @!P1 LDGSTS.E.BYPASS.LTC128B.128 [R34+0xf400], desc[UR56][R2.64], !P3 ;  /* 0x0f40000002229fae */ /* 0x0001e8000d901d78 */
[----:B------:R0:W-:Y:S04]  /*aa70*/  @!P1 LDGSTS.E.BYPASS.LTC128B.128 [R34+0x13400], desc[UR56][R2.64+0x80], !P2 ;  /* 0x1340008002229fae */ /* 0x0001e8000d101d78 */
[----:B--2---:R0:W-:Y:S02]  /*aa80*/  @!P1 LDGSTS.E.BYPASS.LTC128B.128 [R34+0x17400], desc[UR56][R2.64+0x100], !P0 ;  /* 0x1740010002229fae */ /* 0x0041e4000c101d78 */
.L_x_356:
[----:B0-----:R-:W-:Y:S01]  /*aa90*/  IADD3 R3, R4, 0x70, RZ ;  /* 0x0000007004037810 */ /* 0x001fe20007ffe0ff */
[----:B------:R-:W-:Y:S03]  /*aaa0*/  BSSY B0, `(.L_x_266) ;  /* 0x000000b000007945 */ /* 0x000fe60003800000 */
[----:B------:R-:W-:-:S13]  /*aab0*/  ISETP.GE.AND P1, PT, R3, R6, PT ;  /* 0x000000060300720c */ /* 0x000fda0003f26270 */
[----:B------:R-:W-:Y:S05]  /*aac0*/  @P1 BRA `(.L_x_267) ;  /* 0x0000000000201947 */ /* 0x000fea0003800000 */
[----:B------:R-:W-:-:S05]  /*aad0*/  LEA R2, P1, R9, R14, 0x1 ;  /* 0x0000000e09027211 */ /* 0x000fca00078208ff */
[----:B------:R-:W-:-:S05]  /*aae0*/  IMAD.X R3, RZ, RZ, R5, P1 ;  /* 0x000000ffff037224 */ /* 0x000fca00008e0605 */
[----:B------:R-:W-:Y:S01]  /*aaf0*/  @!PT LDS RZ, [RZ] ;  /* 0x00000000fffff984 */ /* 0x000fe20000000800 */
[----:B------:R-:W-:Y:S01]  /*ab00*/  @!PT LDS RZ, [RZ] ;  /* 0x00000000fffff984 */ /* 0x000fe20000000800 */
[----:B------:R-:W-:Y:S01]  /*ab10*/  @!PT LDS RZ, [RZ] ;  /* 0x00000000fffff984 */ /* 0x000fe20000000800 */
[----:B------:R0:W-:Y:S04]  /*ab20*/  LDGSTS.E.BYPASS.LTC128B.128 [R34+0xfc00], desc[UR56][R2.64], !P3 ;  /* 0x0fc0000002227fae */ /* 0x0001e8000d901d78 */
[----:B------:R0:W-:Y:S04]  /*ab30*/  LDGSTS.E.BYPASS.LTC128B.128 [R34+0x13c00], desc[UR56][R2.64+0x80], !P2 ;  /* 0x13c0008002227fae */ /* 0x0001e8000d101d78 */
[----:B------:R0:W-:Y:S02]  /*ab40*/  LDGSTS.E.BYPASS.LTC128B.128 [R34+0x17c00], desc[UR56][R2.64+0x100], !P0 ;  /* 0x17c0010002227fae */ /* 0x0001e4000c101d78 */
.L_x_267:
[----:B------:R-:W-:Y:S05]  /*ab50*/  BSYNC B0 ;  /* 0x0000000000007941 */ /* 0x000fea0003800000 */
.L_x_266:
[----:B------:R-:W-:Y:S01]  /*ab60*/  NOP ;  /* 0x0000000000007918 */ /* 0x000fe20000000000 */
[----:B------:R-:W-:-:S13]  /*ab70*/  PLOP3.LUT P0, PT, PT, PT, PT, 0x80, 0x0 ;  /* 0x000000000000781c */ /* 0x000fda0003f0f070 */
.L_x_268:
[----:B------:R-:W-:Y:S02]  /*ab80*/  PLOP3.LUT P1, PT, P1, P0, PT, 0xa2, 0x0 ;  /* 0x000000000000781c */ /* 0x000fe40000f21472 */
[----:B------:R-:W-:-:S08]  /*ab90*/  @P0 R2UR P1, UR4, R22 ;  /* 0x00000000160402ca */ /* 0x000fd00000020000 */
[----:B------:R-:W-:-:S05]  /*aba0*/  @P0 PLOP3.LUT P0, PT, P1, PT, PT, 0x80, 0x0 ;  /* 0x000000000000081c */ /* 0x000fca0000f0f070 */
[----:B------:R-:W-:Y:S01]  /*abb0*/  @!P1 SYNCS.ARRIVE.TRANS64.RED.A0T1 RZ, [UR4+0x2a800], RZ ;  /* 0x02a800ffffff99a7 */ /* 0x000fe20008200404 */
[----:B------:R-:W-:Y:S07]  /*abc0*/  @!P1 ARRIVES.LDGSTSBAR.64.TRANSCNT [UR4+0x2a800] ;  /* 0x02a80000ff0099b0 */ /* 0x000fee0008000a84 */
[----:B------:R-:W-:Y:S05]  /*abd0*/  @P0 BRA.U.ANY `(.L_x_268) ;  /* 0xfffffffd00e80947 */ /* 0x000fea000393ffff */
[----:B0-----:R-:W2:Y:S02]  /*abe0*/  LDL.LU R2, [R1+0x14] ;  /* 0x0000140001027983 */ /* 0x001ea40000300800 */
[----:B--2---:R-:W-:-:S05]  /*abf0*/  VIADD R2, R2, 0x1 ;  /* 0x0000000102027836 */ /* 0x004fca0000000000 */
[----:B------:R0:W-:Y:S01]  /*ac00*/  STL [R1+0x14], R2 ;  /* 0x0000140201007387 */ /* 0x0001e20000100800 */
[----:B------:R-:W-:-:S04]  /*ac10*/  LEA.HI R0, R2, R2, RZ, 0x1 ;  /* 0x0000000202007211 */ /* 0x000fc800078f08ff */
[----:B------:R-:W-:-:S05]  /*ac20*/  LOP3.LUT R0, R0, 0xfffffffe, RZ, 0xc0, !PT ;  /* 0xfffffffe00007812 */ /* 0x000fca00078ec0ff */
[----:B------:R-:W-:-:S05]  /*ac30*/  IMAD.IADD R0, R2, 0x1, -R0 ;  /* 0x0000000102007824 */ /* 0x000fca00078e0a00 */
[----:B------:R-:W-:Y:S01]  /*ac40*/  SHF.L.U32 R3, R0, 0x1f, RZ ;  /* 0x0000001f00037819 */ /* 0x000fe200000006ff */
[----:B------:R-:W-:Y:S01]  /*ac50*/  NOP ;  /* 0x0000000000007918 */ /* 0x000fe20000000000 */
[----:B------:R0:W-:Y:S01]  /*ac60*/  SYNCS.ARRIVE.TRANS64.A1T0 RZ, [R22+URZ+0x2a800], RZ ;  /* 0x02a800ff16ff79a7 */ /* 0x0001e2000810003f */
[----:B------:R-:W-:Y:S01]  /*ac70*/  BSSY B0, `(.L_x_269) ;  /* 0x0000003000007945 */ /* 0x000fe20003800000 */
[----:B------:R-:W1:Y:S03]  /*ac80*/  SYNCS.PHASECHK.TRANS64.TRYWAIT P0, [R22+URZ+0x2a820], R3 ;  /* 0x02a82003160075a7 */ /* 0x000e66000800017f */
[----:B01----:R-:W-:Y:S05]  /*ac90*/  @!P0 BRA `(.L_x_270) ;  /* 0x0000003800d48947 */ /* 0x003fea0003800000 */
.L_x_357:
[----:B------:R-:W-:Y:S05]  /*aca0*/  BSYNC B0 ;  /* 0x0000000000007941 */ /* 0x000fea0003800000 */
.L_x_269:
[----:B------:R-:W-:Y:S01]  /*acb0*/  ISETP.GE.AND P0, PT, R36, 0x61, PT ;  /* 0x000000612400780c */ /* 0x000fe20003f06270 */
[----:B------:R-:W-:-:S12]  /*acc0*/  BSSY B0, `(.L_x_271) ;  /* 0x00000ff000007945 */ /* 0x000fd80003800000 */
[----:B------:R-:W-:Y:S05]  /*acd0*/  @!P0 BRA `(.L_x_272) ;  /* 0x0000000c00f48947 */ /* 0x000fea0003800000 */
[----:B------:R-:W2:Y:S01]  /*ace0*/  LDL.LU R0, [R1+0x18] ;  /* 0x0000180001007983 */ /* 0x000ea20000300800 */
[----:B------:R-:W-:Y:S01]  /*acf0*/  IMAD.MOV.U32 R17, RZ, RZ, R28 ;  /* 0x000000ffff117224 */ /* 0x000fe200078e001c */
[----:B------:R-:W-:Y:S01]  /*ad00*/  MOV R10, R27 ;  /* 0x0000001b000a7202 */ /* 0x000fe20000000f00 */
[----:B------:R-:W-:Y:S02]  /*ad10*/  IMAD.MOV.U32 R30, RZ, RZ, R26 ;  /* 0x000000ffff1e7224 */ /* 0x000fe400078e001a */
[----:B--2---:R-:W-:-:S07]  /*ad20*/  VIADD R0, R0, 0xfffffffe ;  /* 0xfffffffe00007836 */ /* 0x004fce0000000000 */
.L_x_285:
[----:B------:R-:W2:Y:S01]  /*ad30*/  LDL R7, [R1] ;  /* 0x0000000001077983 */ /* 0x000ea20000100800 */
[----:B------:R-:W1:Y:S01]  /*ad40*/  LDC R4, c[0x0][0x430] ;  /* 0x00010c00ff047b82 */ /* 0x000e620000000800 */
[----:B------:R-:W0:Y:S02]  /*ad50*/  S2R R2, SR_TID.X ;  /* 0x0000000000027919 */ /* 0x000e240000002100 */
[----:B------:R-:W3:Y:S01]  /*ad60*/  LDL R9, [R1+0x20] ;  /* 0x0000200001097983 */ /* 0x000ee20000100800 */
[----:B-1----:R-:W-:Y:S02]  /*ad70*/  ISETP.NE.AND P0, PT, R4, 0x1, PT ;  /* 0x000000010400780c */ /* 0x002fe40003f05270 */
[C---:B0-----:R-:W-:Y:S01]  /*ad80*/  LOP3.LUT R3, R2.reuse, 0x7f, RZ, 0xc0, !PT ;  /* 0x0000007f02037812 */ /* 0x041fe200078ec0ff */
[----:B------:R-:W-:-:S10]  /*ad90*/  IMAD.SHL.U32 R2, R2, 0x10, RZ ;  /* 0x0000001002027824 */ /* 0x000fd400078e00ff */
[----:B------:R-:W0:Y:S01]  /*ada0*/  @P0 LDC R5, c[0x0][0x438] ;  /* 0x00010e00ff050b82 */ /* 0x000e220000000800 */
[----:B------:R-:W-:-:S04]  /*adb0*/  SHF.R.U32.HI R3, RZ, 0x3, R3 ;  /* 0x00000003ff037819 */ /* 0x000fc80000011603 */
[----:B------:R-:W-:-:S03]  /*adc0*/  LOP3.LUT R2, R3, 0x70, R2, 0xf8, !PT ;  /* 0x0000007003027812 */ /* 0x000fc600078ef802 */
[----:B------:R-:W1:Y:S01]  /*add0*/  @P0 LDC R3, c[0x0][0x434] ;  /* 0x00010d00ff030b82 */ /* 0x000e620000000800 */
[----:B------:R-:W-:Y:S01]  /*ade0*/  IMAD R8, R0, 0x60, R37 ;  /* 0x0000006000087824 */ /* 0x000fe200078e0225 */
[----:B------:R-:W-:-:S03]  /*adf0*/  ISETP.GT.U32.AND P2, PT, R2, 0x5f, PT ;  /* 0x0000005f0200780c */ /* 0x000fc60003f44070 */
[----:B------:R-:W-:-:S04]  /*ae00*/  IMAD.IADD R8, R2, 0x1, R8 ;  /* 0x0000000102087824 */ /* 0x000fc800078e0208 */
[----:B------:R-:W-:Y:S02]  /*ae10*/  IMAD.MOV.U32 R6, RZ, RZ, R8 ;  /* 0x000000ffff067224 */ /* 0x000fe400078e0008 */
[----:B-1----:R-:W-:-:S05]  /*ae20*/  @P0 IMAD.HI.U32 R2, R8, R3, RZ ;  /* 0x0000000308020227 */ /* 0x002fca00078e00ff */
[----:B0-----:R-:W-:Y:S02]  /*ae30*/  @P0 SHF.R.U32.HI R6, RZ, R5, R2 ;  /* 0x00000005ff060219 */ /* 0x001fe40000011602 */
[----:B------:R-:W0:Y:S02]  /*ae40*/  @!P2 LDC.64 R4, c[0x0][0x428] ;  /* 0x00010a00ff04ab82 */ /* 0x000e240000000a00 */
[--C-:B------:R-:W-:Y:S01]  /*ae50*/  @!P2 SHF.R.S32.HI R3, RZ, 0x1f, R6.reuse ;  /* 0x0000001fff03a819 */ /* 0x100fe20000011406 */
[----:B------:R-:W-:-:S04]  /*ae60*/  @!P2 IMAD.MOV.U32 R2, RZ, RZ, R6 ;  /* 0x000000ffff02a224 */ /* 0x000fc800078e0006 */
[----:B0-----:R-:W-:-:S04]  /*ae70*/  @!P2 IMAD.WIDE.U32 R2, R31, R4, R2 ;  /* 0x000000041f02a225 */ /* 0x001fc800078e0002 */
[----:B--2---:R-:W-:-:S04]  /*ae80*/  @!P2 IMAD R4, R7, R4, RZ ;  /* 0x000000040704a224 */ /* 0x004fc800078e02ff */
[----:B------:R-:W-:Y:S02]  /*ae90*/  @!P2 IMAD R7, R31, R5, R4 ;  /* 0x000000051f07a224 */ /* 0x000fe400078e0204 */
[----:B------:R-:W0:Y:S03]  /*aea0*/  @!P2 LDC.64 R4, c[0x0][0x418] ;  /* 0x00010600ff04ab82 */ /* 0x000e260000000a00 */
[----:B------:R-:W-:Y:S01]  /*aeb0*/  @!P2 IADD3 R3, R7, R3, RZ ;  /* 0x000000030703a210 */ /* 0x000fe20007ffe0ff */
[----:B------:R-:W-:Y:S01]  /*aec0*/  IMAD.MOV.U32 R7, RZ, RZ, RZ ;  /* 0x000000ffff077224 */ /* 0x000fe200078e00ff */
[----:B0-----:R-:W-:-:S04]  /*aed0*/  @!P2 LEA R4, P0, R2, R4, 0x2 ;  /* 0x000000040204a211 */ /* 0x001fc800078010ff */
[----:B------:R-:W-:-:S05]  /*aee0*/  @!P2 LEA.HI.X R5, R2, R5, R3, 0x2, P0 ;  /* 0x000000050205a211 */ /* 0x000fca00000f1403 */
[----:B------:R0:W5:Y:S01]  /*aef0*/  @!P2 LDG.E R7, desc[UR56][R4.64] ;  /* 0x000000380407a981 */ /* 0x000162000c1e1900 */
[----:B---3--:R-:W-:Y:S01]  /*af00*/  ISETP.NE.AND P1, PT, R9, 0x3, PT ;  /* 0x000000030900780c */ /* 0x008fe20003f25270 */
[----:B------:R-:W-:Y:S01]  /*af10*/  VIADD R27, R10, 0x1 ;  /* 0x000000010a1b7836 */ /* 0x000fe20000000000 */
[----:B------:R-:W-:Y:S05]  /*af20*/  YIELD ;  /* 0x0000000000007946 */ /* 0x000fea0003800000 */
[----:B------:R-:W-:Y:S01]  /*af30*/  ISETP.NE.AND P0, PT, R27, 0x2, PT ;  /* 0x000000021b00780c */ /* 0x000fe20003f05270 */
[----:B------:R-:W-:Y:S01]  /*af40*/  IMAD.MOV R3, RZ, RZ, -R6 ;  /* 0x000000ffff037224 */ /* 0x000fe200078e0a06 */
[----:B------:R-:W-:-:S02]  /*af50*/  ULDC UR4, c[0x0][0x430] ;  /* 0x00010c0000047ab9 */ /* 0x000fc40000000800 */
[----:B------:R-:W-:Y:S01]  /*af60*/  SEL R28, RZ, 0x1, P0 ;  /* 0x00000001ff1c7807 */ /* 0x000fe20000000000 */
[----:B------:R-:W-:Y:S01]  /*af70*/  IMAD R8, R3, UR4, R8 ;  /* 0x0000000403087c24 */ /* 0x000fe2000f8e0208 */
[----:B------:R-:W-:Y:S01]  /*af80*/  SEL R27, R27, RZ, P0 ;  /* 0x000000ff1b1b7207 */ /* 0x000fe20000000000 */
[----:B------:R-:W-:Y:S01]  /*af90*/  IMAD.MOV.U32 R26, RZ, RZ, R0 ;  /* 0x000000ffff1a7224 */ /* 0x000fe200078e0000 */
[----:B------:R-:W-:Y:S01]  /*afa0*/  LOP3.LUT R28, R17, R28, RZ, 0x3c, !PT ;  /* 0x0000001c111c7212 */ /* 0x000fe200078e3cff */
[----:B0-----:R-:W-:Y:S06]  /*afb0*/  @!P1 BRA `(.L_x_273) ;  /* 0x0000000000049947 */ /* 0x001fec0003800000 */
[----:B------:R-:W-:Y:S01]  /*afc0*/  BPT.TRAP 0x1 ;  /* 0x000000040000795c */ /* 0x000fe20000300000 */
.L_x_273:
[----:B------:R-:W-:Y:S01]  /*afd0*/  IMAD R6, R27, 0x8, R22 ;  /* 0x000000081b067824 */ /* 0x000fe200078e0216 */
[----:B------:R-:W-:Y:S01]  /*afe0*/  SHF.L.U32 R3, R28, 0x1f, RZ ;  /* 0x0000001f1c037819 */ /* 0x000fe200000006ff */
[----:B------:R-:W-:Y:S03]  /*aff0*/  BSSY B1, `(.L_x_274) ;  /* 0x0000003000017945 */ /* 0x000fe60003800000 */
[----:B------:R-:W0:Y:S02]  /*b000*/  SYNCS.PHASECHK.TRANS64.TRYWAIT P0, [R6+URZ+0x2a840], R3 ;  /* 0x02a84003060075a7 */ /* 0x000e24000800017f */
[----:B0-----:R-:W-:Y:S05]  /*b010*/  @!P0 BRA `(.L_x_275) ;  /* 0x0000003800088947 */ /* 0x001fea0003800000 */
.L_x_358:
[----:B------:R-:W-:Y:S05]  /*b020*/  BSYNC B1 ;  /* 0x0000000000017941 */ /* 0x000fea0003800000 */
.L_x_274:
[----:B------:R-:W-:Y:S01]  /*b030*/  SHF.R.S32.HI R20, RZ, 0x1f, R8 ;  /* 0x0000001fff147819 */ /* 0x000fe20000011408 */
[----:B------:R-:W-:Y:S01]  /*b040*/  ULDC.64 UR4, c[0x0][0x300] ;  /* 0x0000c00000047ab9 */ /* 0x000fe20000000a00 */
[----:B-----5:R-:W-:Y:S01]  /*b050*/  SHF.R.S32.HI R21, RZ, 0x1f, R7 ;  /* 0x0000001fff157819 */ /* 0x020fe20000011407 */
[----:B0-----:R-:W-:Y:S01]  /*b060*/  IMAD.WIDE.U32 R2, R8, UR4, RZ ;  /* 0x0000000408027c25 */ /* 0x001fe2000f8e00ff */
[C---:B------:R-:W-:Y:S02]  /*b070*/  LOP3.LUT P3, RZ, R25.reuse, 0x4, RZ, 0xc0, !PT ;  /* 0x0000000419ff7812 */ /* 0x040fe4000786c0ff */
[C---:B------:R-:W-:Y:S01]  /*b080*/  LOP3.LUT P2, RZ, R25.reuse, 0x2, RZ, 0xc0, !PT ;  /* 0x0000000219ff7812 */ /* 0x040fe2000784c0ff */
[----:B------:R-:W-:Y:S01]  /*b090*/  IMAD R0, R20, UR4, RZ ;  /* 0x0000000414007c24 */ /* 0x000fe2000f8e02ff */
[----:B------:R-:W-:Y:S01]  /*b0a0*/  LOP3.LUT P1, RZ, R25, 0x1, RZ, 0xc0, !PT ;  /* 0x0000000119ff7812 */ /* 0x000fe2000782c0ff */
[----:B------:R-:W-:Y:S02]  /*b0b0*/  IMAD R4, R27, 0x4800, R33 ;  /* 0x000048001b047824 */ /* 0x000fe400078e0221 */
[----:B------:R-:W-:Y:S01]  /*b0c0*/  IMAD R0, R8, UR5, R0 ;  /* 0x0000000508007c24 */ /* 0x000fe2000f8e0200 */
[----:B------:R-:W-:-:S04]  /*b0d0*/  ULDC.64 UR4, c[0x0][0x310] ;  /* 0x0000c40000047ab9 */ /* 0x000fc80000000a00 */
[----:B------:R-:W-:Y:S01]  /*b0e0*/  IADD3 R3, R3, R0, RZ ;  /* 0x0000000003037210 */ /* 0x000fe20007ffe0ff */
[----:B------:R-:W-:-:S04]  /*b0f0*/  IMAD R0, R21, UR4, RZ ;  /* 0x0000000415007c24 */ /* 0x000fc8000f8e02ff */
[C---:B------:R-:W-:Y:S02]  /*b100*/  IMAD R0, R7.reuse, UR5, R0 ;  /* 0x0000000507007c24 */ /* 0x040fe4000f8e0200 */
[----:B------:R-:W-:Y:S01]  /*b110*/  IMAD.WIDE.U32 R2, R7, UR4, R2 ;  /* 0x0000000407027c25 */ /* 0x000fe2000f8e0002 */
[----:B------:R-:W-:-:S03]  /*b120*/  ULDC.64 UR4, c[0x0][0x308] ;  /* 0x0000c20000047ab9 */ /* 0x000fc60000000a00 */
[----:B------:R-:W-:Y:S02]  /*b130*/  IMAD.IADD R3, R3, 0x1, R0 ;  /* 0x0000000103037824 */ /* 0x000fe400078e0200 */
[----:B------:R-:W-:Y:S02]  /*b140*/  IMAD R0, R32, UR4, RZ ;  /* 0x0000000420007c24 */ /* 0x000fe4000f8e02ff */
[----:B------:R-:W-:-:S04]  /*b150*/  IMAD.WIDE.U32 R2, R18, UR4, R2 ;  /* 0x0000000412027c25 */ /* 0x000fc8000f8e0002 */
[----:B------:R-:W-:Y:S01]  /*b160*/  IMAD R0, R18, UR5, R0 ;  /* 0x0000000512007c24 */ /* 0x000fe2000f8e0200 */
[----:B------:R-:W-:Y:S02]  /*b170*/  ULDC.64 UR4, c[0x0][0x2e8] ;  /* 0x0000ba0000047ab9 */ /* 0x000fe40000000a00 */
[----:B------:R-:W-:Y:S01]  /*b180*/  LEA R9, P0, R2, UR4, 0x1 ;  /* 0x0000000402097c11 */ /* 0x000fe2000f8008ff */
[----:B------:R-:W-:Y:S01]  /*b190*/  IMAD.IADD R0, R0, 0x1, R3 ;  /* 0x0000000100007824 */ /* 0x000fe200078e0203 */
[----:B------:R-:W-:-:S04]  /*b1a0*/  UMOV UR4, 0xffffffff ;  /* 0xffffffff00047882 */ /* 0x000fc80000000000 */
[----:B------:R-:W-:Y:S01]  /*b1b0*/  LEA.HI.X R5, R2, UR5, R0, 0x1, P0 ;  /* 0x0000000502057c11 */ /* 0x000fe200080f0c00 */
[----:B------:R-:W-:Y:S06]  /*b1c0*/  BRA.DIV UR4, `(.L_x_276) ;  /* 0x0000003604b07947 */ /* 0x000fec000b800000 */
[----:B------:R-:W0:Y:S01]  /*b1d0*/  S2R R3, SR_TID.X ;  /* 0x0000000000037919 */ /* 0x000e220000002100 */
[----:B------:R-:W-:Y:S01]  /*b1e0*/  LEA R4, R4, R22, 0x1 ;  /* 0x0000001604047211 */ /* 0x000fe200078e08ff */
[----:B------:R-:W1:Y:S04]  /*b1f0*/  SHFL.IDX PT, R2, R9, RZ, 0x181f ;  /* 0x00181fff09027589 */ /* 0x000e6800000e0000 */
[----:B------:R-:W-:Y:S01]  /*b200*/  SHFL.IDX PT, R35, R5, 0x2, 0x181f ;  /* 0x00581f0005237f89 */ /* 0x000fe200000e0000 */
[----:B0-----:R-:W-:-:S03]  /*b210*/  IMAD.SHL.U32 R11, R3, 0x8, RZ ;  /* 0x00000008030b7824 */ /* 0x001fc600078e00ff */
[----:B------:R-:W0:Y:S02]  /*b220*/  SHFL.IDX PT, R3, R5, RZ, 0x181f ;  /* 0x00181fff05037589 */ /* 0x000e2400000e0000 */
[----:B------:R-:W-:-:S05]  /*b230*/  LOP3.LUT R11, R11, 0x38, RZ, 0xc0, !PT ;  /* 0x000000380b0b7812 */ /* 0x000fca00078ec0ff */
[----:B------:R-:W-:-:S05]  /*b240*/  IMAD.SHL.U32 R0, R11, 0x2, RZ ;  /* 0x000000020b007824 */ /* 0x000fca00078e00ff */
[----:B-1----:R-:W-:-:S05]  /*b250*/  IADD3 R2, P0, R2, R0, RZ ;  /* 0x0000000002027210 */ /* 0x002fca0007f1e0ff */
[----:B0-----:R-:W-:-:S05]  /*b260*/  IMAD.X R3, RZ, RZ, R3, P0 ;  /* 0x000000ffff037224 */ /* 0x001fca00000e0603 */
[----:B------:R-:W-:Y:S04]  /*b270*/  LDGSTS.E.BYPASS.LTC128B.128 [R4+0x18400], desc[UR56][R2.64], !P3 ;  /* 0x1840000002047fae */ /* 0x000fe8000d901d78 */
[----:B------:R-:W-:Y:S04]  /*b280*/  LDGSTS.E.BYPASS.LTC128B.128 [R4+0x1b400], desc[UR56][R2.64+0x80], !P2 ;  /* 0x1b40008002047fae */ /* 0x000fe8000d101d78 */
[----:B------:R0:W-:Y:S04]  /*b290*/  LDGSTS.E.BYPASS.LTC128B.128 [R4+0x1e400], desc[UR56][R2.64+0x100], !P1 ;  /* 0x1e40010002047fae */ /* 0x0001e8000c901d78 */
[----:B0-----:R-:W0:Y:S04]  /*b2a0*/  SHFL.IDX PT, R2, R9, 0x1, 0x181f ;  /* 0x00381f0009027f89 */ /* 0x001e2800000e0000 */
[----:B------:R-:W1:Y:S01]  /*b2b0*/  SHFL.IDX PT, R3, R5, 0x1, 0x181f ;  /* 0x00381f0005037f89 */ /* 0x000e6200000e0000 */
[----:B0-----:R-:W-:-:S05]  /*b2c0*/  IADD3 R2, P0, R2, R0, RZ ;  /* 0x0000000002027210 */ /* 0x001fca0007f1e0ff */
[----:B-1----:R-:W-:-:S05]  /*b2d0*/  IMAD.X R3, RZ, RZ, R3, P0 ;  /* 0x000000ffff037224 */ /* 0x002fca00000e0603 */
[----:B------:R-:W-:Y:S04]  /*b2e0*/  LDGSTS.E.BYPASS.LTC128B.128 [R4+0x18c00], desc[UR56][R2.64], !P3 ;  /* 0x18c0000002047fae */ /* 0x000fe8000d901d78 */
[----:B------:R-:W-:Y:S04]  /*b2f0*/  LDGSTS.E.BYPASS.LTC128B.128 [R4+0x1bc00], desc[UR56][R2.64+0x80], !P2 ;  /* 0x1bc0008002047fae */ /* 0x000fe8000d101d78 */
[----:B------:R0:W-:Y:S04]  /*b300*/  LDGSTS.E.BYPASS.LTC128B.128 [R4+0x1ec00], desc[UR56][R2.64+0x100], !P1 ;  /* 0x1ec0010002047fae */ /* 0x0001e8000c901d78 */
[----:B0-----:R-:W0:Y:S02]  /*b310*/  SHFL.IDX PT, R2, R9, 0x2, 0x181f ;  /* 0x00581f0009027f89 */ /* 0x001e2400000e0000 */
[----:B0-----:R-:W-:-:S05]  /*b320*/  IADD3 R2, P0, R2, R0, RZ ;  /* 0x0000000002027210 */ /* 0x001fca0007f1e0ff */
[----:B------:R-:W-:Y:S02]  /*b330*/  IMAD.X R3, RZ, RZ, R35, P0 ;  /* 0x000000ffff037224 */ /* 0x000fe400000e0623 */
[----:B------:R-:W-:Y:S04]  /*b340*/  SHFL.IDX PT, R35, R5, 0x3, 0x181f ;  /* 0x00781f0005237f89 */ /* 0x000fe800000e0000 */
        /* <DEDUP_REMOVED lines=13> */
[----:B------:R0:W1:Y:S04]  /*b420*/  SHFL.IDX PT, R35, R5, 0x5, 0x181f ;  /* 0x00b81f0005237f89 */ /* 0x00006800000e0000 */
[----:B------:R-:W-:Y:S04]  /*b430*/  LDGSTS.E.BYPASS.LTC128B.128 [R4+0x1a400], desc[UR56][R2.64], !P3 ;  /* 0x1a40000002047fae */ /* 0x000fe8000d901d78 */
[----:B------:R-:W-:Y:S04]  /*b440*/  LDGSTS.E.BYPASS.LTC128B.128 [R4+0x1d400], desc[UR56][R2.64+0x80], !P2 ;  /* 0x1d40008002047fae */ /* 0x000fe8000d101d78 */
[----:B------:R2:W-:Y:S04]  /*b450*/  LDGSTS.E.BYPASS.LTC128B.128 [R4+0x20400], desc[UR56][R2.64+0x100], !P1 ;  /* 0x2040010002047fae */ /* 0x0005e8000c901d78 */
[----:B-12---:R0:W2:Y:S02]  /*b460*/  SHFL.IDX PT, R2, R9, 0x5, 0x181f ;  /* 0x00b81f0009027f89 */ /* 0x0060a400000e0000 */
.L_x_372:
[----:B--2---:R-:W-:-:S05]  /*b470*/  IADD3 R2, P0, R2, R0, RZ ;  /* 0x0000000002027210 */ /* 0x004fca0007f1e0ff */
[----:B------:R-:W-:Y:S01]  /*b480*/  IMAD.X R3, RZ, RZ, R35, P0 ;  /* 0x000000ffff037224 */ /* 0x000fe200000e0623 */
[----:B------:R-:W-:-:S04]  /*b490*/  PLOP3.LUT P0, PT, PT, PT, PT, 0x80, 0x0 ;  /* 0x000000000000781c */ /* 0x000fc80003f0f070 */
[----:B------:R-:W-:Y:S01]  /*b4a0*/  @!PT LDS RZ, [RZ] ;  /* 0x00000000fffff984 */ /* 0x000fe20000000800 */
[----:B------:R-:W-:Y:S01]  /*b4b0*/  @!PT LDS RZ, [RZ] ;  /* 0x00000000fffff984 */ /* 0x000fe20000000800 */
[----:B------:R-:W-:Y:S01]  /*b4c0*/  @!PT LDS RZ, [RZ] ;  /* 0x00000000fffff984 */ /* 0x000fe20000000800 */
[----:B------:R1:W-:Y:S04]  /*b4d0*/  LDGSTS.E.BYPASS.LTC128B.128 [R4+0x1ac00], desc[UR56][R2.64], !P3 ;  /* 0x1ac0000002047fae */ /* 0x0003e8000d901d78 */
[----:B------:R1:W-:Y:S04]  /*b4e0*/  LDGSTS.E.BYPASS.LTC128B.128 [R4+0x1dc00], desc[UR56][R2.64+0x80], !P2 ;  /* 0x1dc0008002047fae */ /* 0x0003e8000d101d78 */
[----:B------:R1:W-:Y:S01]  /*b4f0*/  LDGSTS.E.BYPASS.LTC128B.128 [R4+0x20c00], desc[UR56][R2.64+0x100], !P1 ;  /* 0x20c0010002047fae */ /* 0x0003e2000c901d78 */
[----:B------:R-:W-:Y:S01]  /*b500*/  NOP ;  /* 0x0000000000007918 */ /* 0x000fe20000000000 */
.L_x_277:
[----:B------:R-:W-:Y:S02]  /*b510*/  PLOP3.LUT P1, PT, P1, P0, PT, 0xa2, 0x0 ;  /* 0x000000000000781c */ /* 0x000fe40000f21472 */
[----:B------:R-:W-:-:S08]  /*b520*/  @P0 R2UR P1, UR4, R6 ;  /* 0x00000000060402ca */ /* 0x000fd00000020000 */
[----:B------:R-:W-:-:S05]  /*b530*/  @P0 PLOP3.LUT P0, PT, P1, PT, PT, 0x80, 0x0 ;  /* 0x000000000000081c */ /* 0x000fca0000f0f070 */
[----:B------:R-:W-:Y:S01]  /*b540*/  @!P1 SYNCS.ARRIVE.TRANS64.RED.A0T1 RZ, [UR4+0x2a830], RZ ;  /* 0x02a830ffffff99a7 */ /* 0x000fe20008200404 */
[----:B------:R-:W-:Y:S07]  /*b550*/  @!P1 ARRIVES.LDGSTSBAR.64.TRANSCNT [UR4+0x2a830] ;  /* 0x02a83000ff0099b0 */ /* 0x000fee0008000a84 */
[----:B------:R-:W-:Y:S05]  /*b560*/  @P0 BRA.U.ANY `(.L_x_277) ;  /* 0xfffffffd00e80947 */ /* 0x000fea000393ffff */
[----:B------:R-:W-:Y:S01]  /*b570*/  NOP ;  /* 0x0000000000007918 */ /* 0x000fe20000000000 */
[----:B-1----:R-:W2:Y:S02]  /*b580*/  LDL R2, [R1+0x20] ;  /* 0x0000200001027983 */ /* 0x002ea40000100800 */
[----:B--2---:R-:W-:-:S13]  /*b590*/  ISETP.NE.AND P2, PT, R2, 0x3, PT ;  /* 0x000000030200780c */ /* 0x004fda0003f45270 */
[----:B------:R-:W-:Y:S05]  /*b5a0*/  @!P2 BRA `(.L_x_278) ;  /* 0x000000000004a947 */ /* 0x000fea0003800000 */
[----:B------:R-:W-:Y:S01]  /*b5b0*/  BPT.TRAP 0x1 ;  /* 0x000000040000795c */ /* 0x000fe20000300000 */
.L_x_278:
[----:B------:R1:W-:Y:S01]  /*b5c0*/  SYNCS.ARRIVE.TRANS64.A1T0 RZ, [R6+URZ+0x2a830], RZ ;  /* 0x02a830ff06ff79a7 */ /* 0x0003e2000810003f */
[----:B------:R-:W-:Y:S05]  /*b5d0*/  @!P2 BRA `(.L_x_279) ;  /* 0x000000000004a947 */ /* 0x000fea0003800000 */
[----:B------:R-:W-:Y:S01]  /*b5e0*/  BPT.TRAP 0x1 ;  /* 0x000000040000795c */ /* 0x000fe20000300000 */
.L_x_279:
[----:B------:R-:W-:Y:S01]  /*b5f0*/  SHF.L.U32 R2, R17, 0x1f, RZ ;  /* 0x0000001f11027819 */ /* 0x000fe200000006ff */
[----:B------:R-:W-:Y:S01]  /*b600*/  BSSY B1, `(.L_x_280) ;  /* 0x0000004000017945 */ /* 0x000fe20003800000 */
[----:B------:R-:W-:-:S04]  /*b610*/  LEA R4, R10, R22, 0x3 ;  /* 0x000000160a047211 */ /* 0x000fc800078e18ff */
[----:B------:R-:W2:Y:S02]  /*b620*/  SYNCS.PHASECHK.TRANS64.TRYWAIT P0, [R4+URZ+0x2a860], R2 ;  /* 0x02a86002040075a7 */ /* 0x000ea4000800017f */
[----:B--2---:R-:W-:Y:S05]  /*b630*/  @!P0 BRA `(.L_x_281) ;  /* 0x0000003800708947 */ /* 0x004fea0003800000 */
.L_x_373:
[----:B------:R-:W-:Y:S05]  /*b640*/  BSYNC B1 ;  /* 0x0000000000017941 */ /* 0x000fea0003800000 */
.L_x_280:
[----:B------:R-:W3:Y:S01]  /*b650*/  S2R R3, SR_TID.X ;  /* 0x0000000000037919 */ /* 0x000ee20000002100 */
[----:B------:R-:W-:Y:S01]  /*b660*/  UMOV UR4, 0xffffffff ;  /* 0xffffffff00047882 */ /* 0x000fe20000000000 */
[----:B-1----:R-:W-:Y:S01]  /*b670*/  IMAD R6, R30, -0x60, R36 ;  /* 0xffffffa01e067824 */ /* 0x002fe200078e0224 */
[----:B------:R-:W-:Y:S01]  /*b680*/  LOP3.LUT P0, RZ, R29, 0x2, RZ, 0xc0, !PT ;  /* 0x000000021dff7812 */ /* 0x000fe2000780c0ff */
[----:B0-----:R-:W-:Y:S01]  /*b690*/  IMAD R5, R10, 0x3000, R33 ;  /* 0x000030000a057824 */ /* 0x001fe200078e0221 */
[----:B---3--:R-:W-:-:S04]  /*b6a0*/  LOP3.LUT R3, R3, 0x7f, RZ, 0xc0, !PT ;  /* 0x0000007f03037812 */ /* 0x008fc800078ec0ff */
[----:B------:R-:W-:-:S05]  /*b6b0*/  SHF.R.U32.HI R3, RZ, 0x3, R3 ;  /* 0x00000003ff037819 */ /* 0x000fca0000011603 */
[----:B------:R-:W-:Y:S01]  /*b6c0*/  IMAD.IADD R6, R6, 0x1, -R3 ;  /* 0x0000000106067824 */ /* 0x000fe200078e0a03 */
[----:B------:R-:W-:Y:S06]  /*b6d0*/  BRA.DIV UR4, `(.L_x_282) ;  /* 0x0000003a045c7947 */ /* 0x000fec000b800000 */
[----:B--2---:R-:W0:Y:S01]  /*b6e0*/  SHFL.IDX PT, R2, R23, RZ, 0x181f ;  /* 0x00181fff17027589 */ /* 0x004e2200000e0000 */
[----:B------:R-:W-:-:S03]  /*b6f0*/  IMAD R5, R5, 0x2, R22 ;  /* 0x0000000205057824 */ /* 0x000fc600078e0216 */
[----:B------:R-:W1:Y:S01]  /*b700*/  SHFL.IDX PT, R3, R24, RZ, 0x181f ;  /* 0x00181fff18037589 */ /* 0x000e6200000e0000 */
[----:B0-----:R-:W-:-:S05]  /*b710*/  IADD3 R2, P1, R2, R0, RZ ;  /* 0x0000000002027210 */ /* 0x001fca0007f3e0ff */
[----:B-1----:R-:W-:Y:S01]  /*b720*/  IMAD.X R3, RZ, RZ, R3, P1 ;  /* 0x000000ffff037224 */ /* 0x002fe200008e0603 */
[----:B------:R-:W-:-:S04]  /*b730*/  LOP3.LUT P1, RZ, R29, 0x1, RZ, 0xc0, !PT ;  /* 0x000000011dff7812 */ /* 0x000fc8000782c0ff */
[----:B------:R-:W-:-:S13]  /*b740*/  ISETP.LT.OR P2, PT, R6, 0x1, !P1 ;  /* 0x000000010600780c */ /* 0x000fda0004f41670 */
[----:B------:R-:W-:Y:S01]  /*b750*/  @!PT LDS RZ, [RZ] ;  /* 0x00000000fffff984 */ /* 0x000fe20000000800 */
[----:B------:R-:W-:Y:S01]  /*b760*/  LDGSTS.E.BYPASS.LTC128B.128 [R5+0x400], desc[UR56][R2.64], !P2 ;  /* 0x0040000002057fae */ /* 0x000fe2000d101d78 */
[----:B------:R-:W-:-:S13]  /*b770*/  ISETP.LT.OR P2, PT, R6, 0x1, !P0 ;  /* 0x000000010600780c */ /* 0x000fda0004741670 */
[----:B------:R0:W-:Y:S04]  /*b780*/  LDGSTS.E.BYPASS.LTC128B.128 [R5+0x3400], desc[UR56][R2.64+0x80], !P2 ;  /* 0x0340008002057fae */ /* 0x0001e8000d101d78 */
[----:B0-----:R-:W0:Y:S04]  /*b790*/  SHFL.IDX PT, R2, R23, 0x1, 0x181f ;  /* 0x00381f0017027f89 */ /* 0x001e2800000e0000 */
[----:B------:R-:W1:Y:S01]  /*b7a0*/  SHFL.IDX PT, R3, R24, 0x1, 0x181f ;  /* 0x00381f0018037f89 */ /* 0x000e6200000e0000 */
[----:B0-----:R-:W-:-:S05]  /*b7b0*/  IADD3 R2, P2, R2, R0, RZ ;  /* 0x0000000002027210 */ /* 0x001fca0007f5e0ff */
[----:B-1----:R-:W-:Y:S01]  /*b7c0*/  IMAD.X R3, RZ, RZ, R3, P2 ;  /* 0x000000ffff037224 */ /* 0x002fe200010e0603 */
[----:B------:R-:W-:-:S13]  /*b7d0*/  ISETP.LT.OR P2, PT, R6, 0x11, !P1 ;  /* 0x000000110600780c */ /* 0x000fda0004f41670 */
        /* <DEDUP_REMOVED lines=13> */
[----:B0-----:R-:W-:-:S04]  /*b8b0*/  IADD3 R2, P2, R2, R0, RZ ;  /* 0x0000000002027210 */ /* 0x001fc80007f5e0ff */
[----:B-1----:R-:W-:Y:S02]  /*b8c0*/  IADD3.X R3, RZ, R3, RZ, P2, !PT ;  /* 0x00000003ff037210 */ /* 0x002fe400017fe4ff */
[----:B------:R-:W-:-:S13]  /*b8d0*/  ISETP.LT.OR P2, PT, R6, 0x31, !P1 ;  /* 0x000000310600780c */ /* 0x000fda0004f41670 */
[----:B------:R-:W-:Y:S01]  /*b8e0*/  LDGSTS.E.BYPASS.LTC128B.128 [R5+0x1c00], desc[UR56][R2.64], !P2 ;  /* 0x01c0000002057fae */ /* 0x000fe2000d101d78 */
[----:B------:R-:W-:-:S13]  /*b8f0*/  ISETP.LT.OR P2, PT, R6, 0x31, !P0 ;  /* 0x000000310600780c */ /* 0x000fda0004741670 */
[----:B------:R0:W-:Y:S04]  /*b900*/  LDGSTS.E.BYPASS.LTC128B.128 [R5+0x4c00], desc[UR56][R2.64+0x80], !P2 ;  /* 0x04c0008002057fae */ /* 0x0001e8000d101d78 */
[----:B0-----:R-:W0:Y:S04]  /*b910*/  SHFL.IDX PT, R2, R23, 0x4, 0x181f ;  /* 0x00981f0017027f89 */ /* 0x001e2800000e0000 */
[----:B------:R-:W1:Y:S04]  /*b920*/  SHFL.IDX PT, R3, R24, 0x4, 0x181f ;  /* 0x00981f0018037f89 */ /* 0x000e6800000e0000 */
[----:B------:R-:W2:Y:S01]  /*b930*/  SHFL.IDX PT, R24, R24, 0x5, 0x181f ;  /* 0x00b81f0018187f89 */ /* 0x000ea200000e0000 */
[----:B0-----:R-:W-:-:S05]  /*b940*/  IADD3 R2, P2, R2, R0, RZ ;  /* 0x0000000002027210 */ /* 0x001fca0007f5e0ff */
[----:B-1----:R-:W-:Y:S01]  /*b950*/  IMAD.X R3, RZ, RZ, R3, P2 ;  /* 0x000000ffff037224 */ /* 0x002fe200010e0603 */
[----:B------:R-:W-:-:S13]  /*b960*/  ISETP.LT.OR P2, PT, R6, 0x41, !P1 ;  /* 0x000000410600780c */ /* 0x000fda0004f41670 */
[----:B------:R-:W-:Y:S01]  /*b970*/  LDGSTS.E.BYPASS.LTC128B.128 [R5+0x2400], desc[UR56][R2.64], !P2 ;  /* 0x0240000002057fae */ /* 0x000fe2000d101d78 */
[----:B------:R-:W-:-:S13]  /*b980*/  ISETP.LT.OR P2, PT, R6, 0x41, !P0 ;  /* 0x000000410600780c */ /* 0x000fda0004741670 */
[----:B------:R0:W-:Y:S04]  /*b990*/  LDGSTS.E.BYPASS.LTC128B.128 [R5+0x5400], desc[UR56][R2.64+0x80], !P2 ;  /* 0x0540008002057fae */ /* 0x0001e8000d101d78 */
[----:B0-2---:R0:W1:Y:S02]  /*b9a0*/  SHFL.IDX PT, R2, R23, 0x5, 0x181f ;  /* 0x00b81f0017027f89 */ /* 0x00506400000e0000 */
.L_x_387:
[C---:B------:R-:W-:Y:S01]  /*b9b0*/  ISETP.LT.OR P1, PT, R6.reuse, 0x51, !P1 ;  /* 0x000000510600780c */ /* 0x040fe20004f21670 */
[----:B------:R-:W-:Y:S01]  /*b9c0*/  ULDC.64 UR4, c[0x0][0x328] ;  /* 0x0000ca0000047ab9 */ /* 0x000fe20000000a00 */
[----:B------:R-:W-:Y:S01]  /*b9d0*/  ISETP.LT.OR P0, PT, R6, 0x51, !P0 ;  /* 0x000000510600780c */ /* 0x000fe20004701670 */
[----:B------:R-:W-:Y:S01]  /*b9e0*/  IMAD R9, R20, UR4, RZ ;  /* 0x0000000414097c24 */ /* 0x000fe2000f8e02ff */
[----:B-1----:R-:W-:-:S03]  /*b9f0*/  IADD3 R2, P2, R2, R0, RZ ;  /* 0x0000000002027210 */ /* 0x002fc60007f5e0ff */
[----:B------:R-:W-:Y:S02]  /*ba00*/  IMAD R9, R8, UR5, R9 ;  /* 0x0000000508097c24 */ /* 0x000fe4000f8e0209 */
[----:B------:R-:W-:-:S05]  /*ba10*/  IMAD.X R3, RZ, RZ, R24, P2 ;  /* 0x000000ffff037224 */ /* 0x000fca00010e0618 */
[----:B------:R-:W-:Y:S01]  /*ba20*/  @!PT LDS RZ, [RZ] ;  /* 0x00000000fffff984 */ /* 0x000fe20000000800 */
[----:B------:R-:W-:Y:S01]  /*ba30*/  @!PT LDS RZ, [RZ] ;  /* 0x00000000fffff984 */ /* 0x000fe20000000800 */
[----:B------:R-:W-:Y:S01]  /*ba40*/  @!PT LDS RZ, [RZ] ;  /* 0x00000000fffff984 */ /* 0x000fe20000000800 */
[----:B------:R-:W-:Y:S04]  /*ba50*/  LDGSTS.E.BYPASS.LTC128B.128 [R5+0x2c00], desc[UR56][R2.64], !P1 ;  /* 0x02c0000002057fae */ /* 0x000fe8000c901d78 */
[----:B------:R1:W-:Y:S01]  /*ba60*/  LDGSTS.E.BYPASS.LTC128B.128 [R5+0x5c00], desc[UR56][R2.64+0x80], !P0 ;  /* 0x05c0008002057fae */ /* 0x0003e2000c101d78 */
[----:B------:R-:W-:Y:S01]  /*ba70*/  PLOP3.LUT P0, PT, PT, PT, PT, 0x80, 0x0 ;  /* 0x000000000000781c */ /* 0x000fe20003f0f070 */
[----:B------:R-:W-:Y:S01]  /*ba80*/  NOP ;  /* 0x0000000000007918 */ /* 0x000fe20000000000 */
[----:B-1----:R-:W-:Y:S01]  /*ba90*/  IMAD.WIDE.U32 R2, R8, UR4, RZ ;  /* 0x0000000408027c25 */ /* 0x002fe2000f8e00ff */
[----:B------:R-:W-:-:S03]  /*baa0*/  ULDC.64 UR4, c[0x0][0x338] ;  /* 0x0000ce0000047ab9 */ /* 0x000fc60000000a00 */
[----:B------:R-:W-:Y:S02]  /*bab0*/  IMAD.IADD R3, R3, 0x1, R9 ;  /* 0x0000000103037824 */ /* 0x000fe400078e0209 */
[----:B------:R-:W-:Y:S02]  /*bac0*/  IMAD R0, R21, UR4, RZ ;  /* 0x0000000415007c24 */ /* 0x000fe4000f8e02ff */
[----:B------:R-:W-:-:S04]  /*bad0*/  IMAD.WIDE.U32 R2, R7, UR4, R2 ;  /* 0x0000000407027c25 */ /* 0x000fc8000f8e0002 */
[----:B------:R-:W-:-:S04]  /*bae0*/  IMAD R9, R7, UR5, R0 ;  /* 0x0000000507097c24 */ /* 0x000fc8000f8e0200 */
[----:B------:R-:W-:-:S07]  /*baf0*/  IMAD.IADD R9, R3, 0x1, R9 ;  /* 0x0000000103097824 */ /* 0x000fce00078e0209 */
.L_x_283:
        /* <DEDUP_REMOVED lines=11> */
.L_x_284:
[----:B------:R-:W-:Y:S01]  /*bbb0*/  ULDC.64 UR4, c[0x0][0x330] ;  /* 0x0000cc0000047ab9 */ /* 0x000fe20000000a00 */
[----:B------:R-:W-:Y:S01]  /*bbc0*/  IMAD.MOV.U32 R3, RZ, RZ, R9 ;  /* 0x000000ffff037224 */ /* 0x000fe200078e0009 */
[----:B------:R1:W-:Y:S01]  /*bbd0*/  SYNCS.ARRIVE.TRANS64.A1T0 RZ, [R4+URZ+0x2a850], RZ ;  /* 0x02a850ff04ff79a7 */ /* 0x0003e2000810003f */
[----:B------:R-:W-:Y:S02]  /*bbe0*/  IMAD R5, R32, UR4, RZ ;  /* 0x0000000420057c24 */ /* 0x000fe4000f8e02ff */
[----:B------:R-:W-:-:S04]  /*bbf0*/  IMAD.WIDE.U32 R2, R18, UR4, R2 ;  /* 0x0000000412027c25 */ /* 0x000fc8000f8e0002 */
[----:B------:R-:W-:Y:S01]  /*bc00*/  IMAD R5, R18, UR5, R5 ;  /* 0x0000000512057c24 */ /* 0x000fe2000f8e0205 */
[----:B------:R-:W-:Y:S01]  /*bc10*/  ULDC.64 UR4, c[0x0][0x318] ;  /* 0x0000c60000047ab9 */ /* 0x000fe20000000a00 */
[----:B------:R-:W-:Y:S01]  /*bc20*/  VIADD R0, R26, 0xffffffff ;  /* 0xffffffff1a007836 */ /* 0x000fe20000000000 */
[C---:B0-----:R-:W-:Y:S01]  /*bc30*/  LEA R23, P0, R2.reuse, UR4, 0x1 ;  /* 0x0000000402177c11 */ /* 0x041fe2000f8008ff */
[----:B------:R-:W-:Y:S01]  /*bc40*/  IMAD.MOV.U32 R17, RZ, RZ, R28 ;  /* 0x000000ffff117224 */ /* 0x000fe200078e001c */
[----:B------:R-:W-:Y:S01]  /*bc50*/  IADD3 R3, R5, R3, RZ ;  /* 0x0000000305037210 */ /* 0x000fe20007ffe0ff */
[----:B------:R-:W-:Y:S02]  /*bc60*/  IMAD.MOV.U32 R10, RZ, RZ, R27 ;  /* 0x000000ffff0a7224 */ /* 0x000fe400078e001b */
[----:B------:R-:W-:Y:S01]  /*bc70*/  IMAD.MOV.U32 R30, RZ, RZ, R26 ;  /* 0x000000ffff1e7224 */ /* 0x000fe200078e001a */
[----:B------:R-:W-:Y:S02]  /*bc80*/  LEA.HI.X R24, R2, UR5, R3, 0x1, P0 ;  /* 0x0000000502187c11 */ /* 0x000fe400080f0c03 */
[----:B------:R-:W-:-:S13]  /*bc90*/  ISETP.GT.AND P0, PT, R26, RZ, PT ;  /* 0x000000ff1a00720c */ /* 0x000fda0003f04270 */
[----:B-1----:R-:W-:Y:S05]  /*bca0*/  @P0 BRA `(.L_x_285) ;  /* 0xfffffff000200947 */ /* 0x002fea000383ffff */
.L_x_272:
[----:B------:R-:W-:Y:S05]  /*bcb0*/  BSYNC B0 ;  /* 0x0000000000007941 */ /* 0x000fea0003800000 */
.L_x_271:
[----:B------:R-:W1:Y:S01]  /*bcc0*/  S2R R2, SR_TID.X ;  /* 0x0000000000027919 */ /* 0x000e620000002100 */
[----:B------:R-:W-:Y:S01]  /*bcd0*/  BSSY B0, `(.L_x_286) ;  /* 0x0000010000007945 */ /* 0x000fe20003800000 */
[----:B-1----:R-:W-:-:S04]  /*bce0*/  LOP3.LUT R2, R2, 0x7f, RZ, 0xc0, !PT ;  /* 0x0000007f02027812 */ /* 0x002fc800078ec0ff */
[----:B------:R-:W-:-:S13]  /*bcf0*/  ISETP.NE.AND P0, PT, R2, RZ, PT ;  /* 0x000000ff0200720c */ /* 0x000fda0003f05270 */
[----:B------:R-:W-:Y:S05]  /*bd00*/  @P0 BRA `(.L_x_287) ;  /* 0x0000000000300947 */ /* 0x000fea0003800000 */
[----:B------:R-:W1:Y:S01]  /*bd10*/  S2R R5, SR_LANEID ;  /* 0x0000000000057919 */ /* 0x000e620000000000 */
[----:B------:R-:W-:Y:S01]  /*bd20*/  VOTEU.ANY UR4, UPT, PT ;  /* 0x0000000000047886 */ /* 0x000fe200038e0100 */
[----:B0-----:R-:W0:Y:S01]  /*bd30*/  LDC.64 R2, c[0x0][0xc60] ;  /* 0x00031800ff027b82 */ /* 0x001e220000000a00 */
[----:B------:R-:W1:Y:S02]  /*bd40*/  FLO.U32 R0, UR4 ;  /* 0x0000000400007d00 */ /* 0x000e6400080e0000 */
[----:B-1----:R-:W-:-:S06]  /*bd50*/  ISETP.EQ.U32.AND P0, PT, R0, R5, PT ;  /* 0x000000050000720c */ /* 0x002fcc0003f02070 */
[----:B------:R-:W0:Y:S07]  /*bd60*/  POPC R5, UR4 ;  /* 0x0000000400057d09 */ /* 0x000e2e0008000000 */
[----:B0-----:R-:W2:Y:S01]  /*bd70*/  @P0 ATOMG.E.ADD.STRONG.GPU PT, R3, desc[UR56][R2.64], R5 ;  /* 0x00000005020309a8 */ /* 0x001ea200081ee1f8 */
[----:B------:R-:W0:Y:S02]  /*bd80*/  S2R R4, SR_LTMASK ;  /* 0x0000000000047919 */ /* 0x000e240000003900 */
[----:B0-----:R-:W-:-:S04]  /*bd90*/  LOP3.LUT R4, R4, UR4, RZ, 0xc0, !PT ;  /* 0x0000000404047c12 */ /* 0x001fc8000f8ec0ff */
[----:B------:R-:W0:Y:S01]  /*bda0*/  POPC R7, R4 ;  /* 0x0000000400077309 */ /* 0x000e220000000000 */
[----:B--2---:R-:W0:Y:S02]  /*bdb0*/  SHFL.IDX PT, R0, R3, R0, 0x1f ;  /* 0x00001f0003007589 */ /* 0x004e2400000e0000 */
[----:B0-----:R-:W-:-:S07]  /*bdc0*/  IADD3 R16, R0, UR36, R7 ;  /* 0x0000002400107c10 */ /* 0x001fce000fffe007 */
.L_x_287:
[----:B------:R-:W-:Y:S05]  /*bdd0*/  BSYNC B0 ;  /* 0x0000000000007941 */ /* 0x000fea0003800000 */
.L_x_286:
[----:B------:R-:W2:Y:S02]  /*bde0*/  LDL R0, [R1+0x20] ;  /* 0x0000200001007983 */ /* 0x000ea40000100800 */
[----:B--2---:R-:W-:-:S13]  /*bdf0*/  ISETP.NE.AND P0, PT, R0, 0x3, PT ;  /* 0x000000030000780c */ /* 0x004fda0003f05270 */
[----:B------:R-:W-:Y:S05]  /*be00*/  @!P0 BRA `(.L_x_288) ;  /* 0x0000000000048947 */ /* 0x000fea0003800000 */
[----:B------:R-:W-:Y:S01]  /*be10*/  BPT.TRAP 0x1 ;  /* 0x000000040000795c */ /* 0x000fe20000300000 */
.L_x_288:
[----:B------:R-:W-:Y:S01]  /*be20*/  IMAD R0, R27, 0x8, R22 ;  /* 0x000000081b007824 */ /* 0x000fe200078e0216 */
[----:B0-----:R-:W-:Y:S01]  /*be30*/  SHF.L.U32 R3, R28, 0x1f, RZ ;  /* 0x0000001f1c037819 */ /* 0x001fe200000006ff */
[----:B------:R-:W-:Y:S01]  /*be40*/  BSSY B0, `(.L_x_289) ;  /* 0x0000004000007945 */ /* 0x000fe20003800000 */
[----:B------:R-:W-:Y:S02]  /*be50*/  IMAD R5, R26, -0x60, R36 ;  /* 0xffffffa01a057824 */ /* 0x000fe400078e0224 */
[----:B------:R-:W0:Y:S02]  /*be60*/  SYNCS.PHASECHK.TRANS64.TRYWAIT P0, [R0+URZ+0x2a860], R3 ;  /* 0x02a86003000075a7 */ /* 0x000e24000800017f */
[----:B0-----:R-:W-:Y:S05]  /*be70*/  @!P0 BRA `(.L_x_290) ;  /* 0x0000003800648947 */ /* 0x001fea0003800000 */
.L_x_388:
[----:B------:R-:W-:Y:S05]  /*be80*/  BSYNC B0 ;  /* 0x0000000000007941 */ /* 0x000fea0003800000 */
.L_x_289:
[----:B------:R-:W1:Y:S01]  /*be90*/  S2R R2, SR_TID.X ;  /* 0x0000000000027919 */ /* 0x000e620000002100 */
[----:B------:R-:W-:Y:S01]  /*bea0*/  UMOV UR4, 0xffffffff ;  /* 0xffffffff00047882 */ /* 0x000fe20000000000 */
[----:B------:R-:W-:Y:S01]  /*beb0*/  IMAD R7, R27, 0x3000, R33 ;  /* 0x000030001b077824 */ /* 0x000fe200078e0221 */
[----:B-1----:R-:W-:-:S04]  /*bec0*/  LOP3.LUT R2, R2, 0x7f, RZ, 0xc0, !PT ;  /* 0x0000007f02027812 */ /* 0x002fc800078ec0ff */
[----:B------:R-:W-:-:S04]  /*bed0*/  SHF.R.U32.HI R2, RZ, 0x3, R2 ;  /* 0x00000003ff027819 */ /* 0x000fc80000011602 */
[----:B------:R-:W-:Y:S01]  /*bee0*/  IADD3 R5, -R2, R5, RZ ;  /* 0x0000000502057210 */ /* 0x000fe20007ffe1ff */
[----:B------:R-:W-:Y:S06]  /*bef0*/  BRA.DIV UR4, `(.L_x_291) ;  /* 0x0000003a04587947 */ /* 0x000fec000b800000 */
[----:B------:R-:W1:Y:S01]  /*bf00*/  S2R R2, SR_TID.X ;  /* 0x0000000000027919 */ /* 0x000e620000002100 */
[----:B------:R-:W-:Y:S01]  /*bf10*/  LOP3.LUT P0, RZ, R29, 0x2, RZ, 0xc0, !PT ;  /* 0x000000021dff7812 */ /* 0x000fe2000780c0ff */
[----:B------:R-:W-:Y:S01]  /*bf20*/  IMAD R4, R7, 0x2, R22 ;  /* 0x0000000207047824 */ /* 0x000fe200078e0216 */
[----:B------:R-:W2:Y:S02]  /*bf30*/  SHFL.IDX PT, R14, R23, RZ, 0x181f ;  /* 0x00181fff170e7589 */ /* 0x000ea400000e0000 */
[----:B------:R-:W-:Y:S02]  /*bf40*/  ISETP.LT.OR P3, PT, R5, 0x1, !P0 ;  /* 0x000000010500780c */ /* 0x000fe40004761670 */
[----:B0-----:R-:W0:Y:S04]  /*bf50*/  SHFL.IDX PT, R3, R24, RZ, 0x181f ;  /* 0x00181fff18037589 */ /* 0x001e2800000e0000 */
[----:B------:R-:W-:Y:S04]  /*bf60*/  SHFL.IDX PT, R9, R23, 0x2, 0x181f ;  /* 0x00581f0017097f89 */ /* 0x000fe800000e0000 */
[----:B------:R-:W-:Y:S01]  /*bf70*/  SHFL.IDX PT, R7, R24, 0x2, 0x181f ;  /* 0x00581f0018077f89 */ /* 0x000fe200000e0000 */
[----:B-1----:R-:W-:Y:S01]  /*bf80*/  IMAD.SHL.U32 R8, R2, 0x8, RZ ;  /* 0x0000000802087824 */ /* 0x002fe200078e00ff */
[----:B------:R-:W-:-:S04]  /*bf90*/  LOP3.LUT R2, R29, 0x1, RZ, 0xc0, !PT ;  /* 0x000000011d027812 */ /* 0x000fc800078ec0ff */
[----:B------:R-:W-:Y:S02]  /*bfa0*/  LOP3.LUT R8, R8, 0x38, RZ, 0xc0, !PT ;  /* 0x0000003808087812 */ /* 0x000fe400078ec0ff */
[----:B------:R-:W-:-:S03]  /*bfb0*/  ISETP.NE.U32.AND P1, PT, R2, 0x1, PT ;  /* 0x000000010200780c */ /* 0x000fc60003f25070 */
[----:B------:R-:W-:Y:S01]  /*bfc0*/  IMAD.SHL.U32 R6, R8, 0x2, RZ ;  /* 0x0000000208067824 */ /* 0x000fe200078e00ff */
[----:B------:R-:W-:Y:S01]  /*bfd0*/  ISETP.LT.OR P2, PT, R5, 0x1, P1 ;  /* 0x000000010500780c */ /* 0x000fe20000f41670 */
[----:B------:R-:W-:Y:S03]  /*bfe0*/  SHFL.IDX PT, R8, R24, 0x1, 0x181f ;  /* 0x00381f0018087f89 */ /* 0x000fe600000e0000 */
[----:B--2---:R-:W-:Y:S02]  /*bff0*/  IADD3 R2, P4, R14, R6, RZ ;  /* 0x000000060e027210 */ /* 0x004fe40007f9e0ff */
[----:B------:R-:W1:Y:S03]  /*c000*/  SHFL.IDX PT, R14, R23, 0x1, 0x181f ;  /* 0x00381f00170e7f89 */ /* 0x000e6600000e0000 */
[----:B0-----:R-:W-:-:S05]  /*c010*/  IMAD.X R3, RZ, RZ, R3, P4 ;  /* 0x000000ffff037224 */ /* 0x001fca00020e0603 */
[----:B------:R-:W-:Y:S01]  /*c020*/  LDGSTS.E.BYPASS.LTC128B.128 [R4+0x400], desc[UR56][R2.64], !P2 ;  /* 0x0040000002047fae */ /* 0x000fe2000d101d78 */
[----:B------:R-:W-:-:S03]  /*c030*/  ISETP.LT.OR P2, PT, R5, 0x11, P1 ;  /* 0x000000110500780c */ /* 0x000fc60000f41670 */
[----:B------:R1:W-:Y:S01]  /*c040*/  LDGSTS.E.BYPASS.LTC128B.128 [R4+0x3400], desc[UR56][R2.64+0x80], !P3 ;  /* 0x0340008002047fae */ /* 0x0003e2000d901d78 */
[C---:B------:R-:W-:Y:S02]  /*c050*/  ISETP.LT.OR P3, PT, R5.reuse, 0x11, !P0 ;  /* 0x000000110500780c */ /* 0x040fe40004761670 */
[----:B-1----:R-:W-:Y:S02]  /*c060*/  IADD3 R2, P4, R14, R6, RZ ;  /* 0x000000060e027210 */ /* 0x002fe40007f9e0ff */
[----:B------:R-:W0:Y:S03]  /*c070*/  SHFL.IDX PT, R14, R23, 0x3, 0x181f ;  /* 0x00781f00170e7f89 */ /* 0x000e2600000e0000 */
[----:B------:R-:W-:Y:S02]  /*c080*/  IMAD.X R3, RZ, RZ, R8, P4 ;  /* 0x000000ffff037224 */ /* 0x000fe400020e0608 */
[----:B------:R-:W1:Y:S04]  /*c090*/  SHFL.IDX PT, R8, R24, 0x3, 0x181f ;  /* 0x00781f0018087f89 */ /* 0x000e6800000e0000 */
[----:B------:R-:W-:Y:S01]  /*c0a0*/  LDGSTS.E.BYPASS.LTC128B.128 [R4+0xc00], desc[UR56][R2.64], !P2 ;  /* 0x00c0000002047fae */ /* 0x000fe2000d101d78 */
[----:B------:R-:W-:-:S03]  /*c0b0*/  ISETP.LT.OR P2, PT, R5, 0x21, P1 ;  /* 0x000000210500780c */ /* 0x000fc60000f41670 */
[----:B------:R2:W-:Y:S01]  /*c0c0*/  LDGSTS.E.BYPASS.LTC128B.128 [R4+0x3c00], desc[UR56][R2.64+0x80], !P3 ;  /* 0x03c0008002047fae */ /* 0x0005e2000d901d78 */
[----:B------:R-:W-:Y:S02]  /*c0d0*/  ISETP.LT.OR P3, PT, R5, 0x21, !P0 ;  /* 0x000000210500780c */ /* 0x000fe40004761670 */
[----:B--2---:R-:W-:Y:S02]  /*c0e0*/  IADD3 R2, P4, R9, R6, RZ ;  /* 0x0000000609027210 */ /* 0x004fe40007f9e0ff */
[----:B------:R-:W2:Y:S02]  /*c0f0*/  SHFL.IDX PT, R9, R23, 0x4, 0x181f ;  /* 0x00981f0017097f89 */ /* 0x000ea400000e0000 */
[----:B------:R-:W-:Y:S02]  /*c100*/  IADD3.X R3, RZ, R7, RZ, P4, !PT ;  /* 0x00000007ff037210 */ /* 0x000fe400027fe4ff */
[----:B------:R-:W3:Y:S04]  /*c110*/  SHFL.IDX PT, R7, R24, 0x4, 0x181f ;  /* 0x00981f0018077f89 */ /* 0x000ee800000e0000 */
[----:B------:R-:W-:Y:S01]  /*c120*/  LDGSTS.E.BYPASS.LTC128B.128 [R4+0x1400], desc[UR56][R2.64], !P2 ;  /* 0x0140000002047fae */ /* 0x000fe2000d101d78 */
[----:B------:R-:W-:-:S03]  /*c130*/  ISETP.LT.OR P2, PT, R5, 0x31, P1 ;  /* 0x000000310500780c */ /* 0x000fc60000f41670 */
[----:B------:R0:W-:Y:S01]  /*c140*/  LDGSTS.E.BYPASS.LTC128B.128 [R4+0x4400], desc[UR56][R2.64+0x80], !P3 ;  /* 0x0440008002047fae */ /* 0x0001e2000d901d78 */
[----:B------:R-:W-:-:S03]  /*c150*/  ISETP.LT.OR P3, PT, R5, 0x31, !P0 ;  /* 0x000000310500780c */ /* 0x000fc60004761670 */
[----:B------:R-:W4:Y:S01]  /*c160*/  SHFL.IDX PT, R24, R24, 0x5, 0x181f ;  /* 0x00b81f0018187f89 */ /* 0x000f2200000e0000 */
[----:B0-----:R-:W-:-:S03]  /*c170*/  IADD3 R2, P4, R14, R6, RZ ;  /* 0x000000060e027210 */ /* 0x001fc60007f9e0ff */
[----:B------:R0:W0:Y:S02]  /*c180*/  SHFL.IDX PT, R14, R23, 0x5, 0x181f ;  /* 0x00b81f00170e7f89 */ /* 0x00002400000e0000 */
[----:B-1----:R-:W-:-:S05]  /*c190*/  IMAD.X R3, RZ, RZ, R8, P4 ;  /* 0x000000ffff037224 */ /* 0x002fca00020e0608 */
[----:B------:R-:W-:Y:S01]  /*c1a0*/  LDGSTS.E.BYPASS.LTC128B.128 [R4+0x1c00], desc[UR56][R2.64], !P2 ;  /* 0x01c0000002047fae */ /* 0x000fe2000d101d78 */
[----:B------:R-:W-:-:S03]  /*c1b0*/  ISETP.LT.OR P2, PT, R5, 0x41, P1 ;  /* 0x000000410500780c */ /* 0x000fc60000f41670 */
[----:B------:R2:W-:Y:S01]  /*c1c0*/  LDGSTS.E.BYPASS.LTC128B.128 [R4+0x4c00], desc[UR56][R2.64+0x80], !P3 ;  /* 0x04c0008002047fae */ /* 0x0005e2000d901d78 */
[----:B------:R-:W-:Y:S02]  /*c1d0*/  ISETP.LT.OR P3, PT, R5, 0x41, !P0 ;  /* 0x000000410500780c */ /* 0x000fe40004761670 */
[----:B--2---:R-:W-:-:S05]  /*c1e0*/  IADD3 R2, P4, R9, R6, RZ ;  /* 0x0000000609027210 */ /* 0x004fca0007f9e0ff */
[----:B---3--:R-:W-:-:S05]  /*c1f0*/  IMAD.X R3, RZ, RZ, R7, P4 ;  /* 0x000000ffff037224 */ /* 0x008fca00020e0607 */
[----:B------:R1:W-:Y:S04]  /*c200*/  LDGSTS.E.BYPASS.LTC128B.128 [R4+0x2400], desc[UR56][R2.64], !P2 ;  /* 0x0240000002047fae */ /* 0x0003e8000d101d78 */
[----:B0---4-:R1:W-:Y:S02]  /*c210*/  LDGSTS.E.BYPASS.LTC128B.128 [R4+0x5400], desc[UR56][R2.64+0x80], !P3 ;  /* 0x0540008002047fae */ /* 0x0113e4000d901d78 */
.L_x_402:
[C---:B------:R-:W-:Y:S02]  /*c220*/  ISETP.LT.OR P1, PT, R5.reuse, 0x51, P1 ;  /* 0x000000510500780c */ /* 0x040fe40000f21670 */
[----:B------:R-:W-:Y:S02]  /*c230*/  ISETP.LT.OR P0, PT, R5, 0x51, !P0 ;  /* 0x000000510500780c */ /* 0x000fe40004701670 */
[----:B-1----:R-:W-:-:S05]  /*c240*/  IADD3 R2, P2, R14, R6, RZ ;  /* 0x000000060e027210 */ /* 0x002fca0007f5e0ff */
[----:B------:R-:W-:-:S05]  /*c250*/  IMAD.X R3, RZ, RZ, R24, P2 ;  /* 0x000000ffff037224 */ /* 0x000fca00010e0618 */
[----:B------:R-:W-:Y:S01]  /*c260*/  @!PT LDS RZ, [RZ] ;  /* 0x00000000fffff984 */ /* 0x000fe20000000800 */
[----:B------:R-:W-:Y:S01]  /*c270*/  @!PT LDS RZ, [RZ] ;  /* 0x00000000fffff984 */ /* 0x000fe20000000800 */
[----:B------:R-:W-:Y:S01]  /*c280*/  @!PT LDS RZ, [RZ] ;  /* 0x00000000fffff984 */ /* 0x000fe20000000800 */
[----:B------:R0:W-:Y:S04]  /*c290*/  LDGSTS.E.BYPASS.LTC128B.128 [R4+0x2c00], desc[UR56][R2.64], !P1 ;  /* 0x02c0000002047fae */ /* 0x0001e8000c901d78 */
[----:B------:R0:W-:Y:S01]  /*c2a0*/  LDGSTS.E.BYPASS.LTC128B.128 [R4+0x5c00], desc[UR56][R2.64+0x80], !P0 ;  /* 0x05c0008002047fae */ /* 0x0001e2000c101d78 */
[----:B------:R-:W-:Y:S01]  /*c2b0*/  PLOP3.LUT P0, PT, PT, PT, PT, 0x80, 0x0 ;  /* 0x000000000000781c */ /* 0x000fe20003f0f070 */
[----:B------:R-:W-:-:S12]  /*c2c0*/  NOP ;  /* 0x0000000000007918 */ /* 0x000fd80000000000 */
.L_x_292:
[----:B------:R-:W-:Y:S02]  /*c2d0*/  PLOP3.LUT P1, PT, P1, P0, PT, 0xa2, 0x0 ;  /* 0x000000000000781c */ /* 0x000fe40000f21472 */
[----:B------:R-:W-:-:S08]  /*c2e0*/  @P0 R2UR P1, UR4, R0 ;  /* 0x00000000000402ca */ /* 0x000fd00000020000 */
[----:B------:R-:W-:-:S05]  /*c2f0*/  @P0 PLOP3.LUT P0, PT, P1, PT, PT, 0x80, 0x0 ;  /* 0x000000000000081c */ /* 0x000fca0000f0f070 */
[----:B------:R-:W-:Y:S01]  /*c300*/  @!P1 SYNCS.ARRIVE.TRANS64.RED.A0T1 RZ, [UR4+0x2a850], RZ ;  /* 0x02a850ffffff99a7 */ /* 0x000fe20008200404 */
[----:B------:R-:W-:Y:S07]  /*c310*/  @!P1 ARRIVES.LDGSTSBAR.64.TRANSCNT [UR4+0x2a850] ;  /* 0x02a85000ff0099b0 */ /* 0x000fee0008000a84 */
[----:B------:R-:W-:Y:S05]  /*c320*/  @P0 BRA.U.ANY `(.L_x_292) ;  /* 0xfffffffd00e80947 */ /* 0x000fea000393ffff */
[----:B------:R-:W-:Y:S01]  /*c330*/  NOP ;  /* 0x0000000000007918 */ /* 0x000fe20000000000 */
[----:B0-----:R-:W2:Y:S02]  /*c340*/  LDL R2, [R1+0x20] ;  /* 0x0000200001027983 */ /* 0x001ea40000100800 */
[----:B--2---:R-:W-:-:S13]  /*c350*/  ISETP.NE.AND P2, PT, R2, 0x3, PT ;  /* 0x000000030200780c */ /* 0x004fda0003f45270 */
[----:B------:R-:W-:Y:S05]  /*c360*/  @!P2 BRA `(.L_x_293) ;  /* 0x000000000004a947 */ /* 0x000fea0003800000 */
[----:B------:R-:W-:Y:S01]  /*c370*/  BPT.TRAP 0x1 ;  /* 0x000000040000795c */ /* 0x000fe20000300000 */
.L_x_293:
[----:B------:R0:W-:Y:S01]  /*c380*/  SYNCS.ARRIVE.TRANS64.A1T0 RZ, [R0+URZ+0x2a850], RZ ;  /* 0x02a850ff00ff79a7 */ /* 0x0001e2000810003f */
[----:B------:R-:W-:-:S05]  /*c390*/  VIADD R27, R27, 0x1 ;  /* 0x000000011b1b7836 */ /* 0x000fca0000000000 */
[----:B------:R-:W-:-:S04]  /*c3a0*/  ISETP.NE.AND P0, PT, R27, 0x2, PT ;  /* 0x000000021b00780c */ /* 0x000fc80003f05270 */
[----:B------:R-:W-:Y:S02]  /*c3b0*/  SEL R3, RZ, 0x1, P0 ;  /* 0x00000001ff037807 */ /* 0x000fe40000000000 */
[----:B------:R-:W-:Y:S02]  /*c3c0*/  SEL R27, R27, RZ, P0 ;  /* 0x000000ff1b1b7207 */ /* 0x000fe40000000000 */
[----:B0-----:R-:W-:-:S07]  /*c3d0*/  LOP3.LUT R28, R28, R3, RZ, 0x3c, !PT ;  /* 0x000000031c1c7212 */ /* 0x001fce00078e3cff */
.L_x_250:
[----:B------:R-:W-:Y:S05]  /*c3e0*/  BSYNC B7 ;  /* 0x0000000000077941 */ /* 0x000fea0003800000 */
.L_x_248:
[----:B------:R-:W-:-:S13]  /*c3f0*/  LOP3.LUT P0, RZ, R25, 0x80, RZ, 0xc0, !PT ;  /* 0x0000008019ff7812 */ /* 0x000fda000780c0ff */
[----:B------:R-:W-:Y:S05]  /*c400*/  @!P0 BRA `(.L_x_294) ;  /* 0x0000000000248947 */ /* 0x000fea0003800000 */
[----:B------:R-:W-:Y:S05]  /*c410*/  WARPSYNC.ALL ;  /* 0x0000000000007948 */ /* 0x000fea0003800000 */
[----:B------:R-:W1:Y:S08]  /*c420*/  S2UR UR5, SR_CgaCtaId ;  /* 0x00000000000579c3 */ /* 0x000e700000008800 */
[----:B------:R-:W-:Y:S06]  /*c430*/  BAR.SYNC.DEFER_BLOCKING 0x5, 0x180 ;  /* 0x0146000000007b1d */ /* 0x000fec0000010000 */
[----:B------:R-:W-:-:S02]  /*c440*/  UMOV UR4, 0x400 ;  /* 0x0000040000047882 */ /* 0x000fc40000000000 */
[----:B-1----:R-:W-:-:S06]  /*c450*/  ULEA UR4, UR5, UR4, 0x18 ;  /* 0x0000000405047291 */ /* 0x002fcc000f8ec03f */
[----:B------:R-:W-:-:S05]  /*c460*/  IMAD.U32 R22, RZ, RZ, UR4 ;  /* 0x00000004ff167e24 */ /* 0x000fca000f8e00ff */
[----:B------:R1:W2:Y:S01]  /*c470*/  LDS.128 R16, [R22+0x2a8d0] ;  /* 0x02a8d00016107984 */ /* 0x0002a20000000c00 */
[----:B------:R-:W-:Y:S06]  /*c480*/  BAR.ARV 0x4, 0x180 ;  /* 0x0106000000007b1d */ /* 0x000fec0000002000 */
[----:B------:R-:W-:Y:S05]  /*c490*/  BRA `(.L_x_295) ;  /* 0x0000000800407947 */ /* 0x000fea0003800000 */
.L_x_294:
[----:B------:R-:W1:Y:S01]  /*c4a0*/  S2R R0, SR_TID.X ;  /* 0x0000000000007919 */ /* 0x000e620000002100 */
[----:B------:R-:W-:Y:S01]  /*c4b0*/  UMOV UR4, 0xffffffff ;  /* 0xffffffff00047882 */ /* 0x000fe20000000000 */
[----:B-1----:R-:W-:-:S04]  /*c4c0*/  LOP3.LUT R8, R0, 0x1f, RZ, 0xc0, !PT ;  /* 0x0000001f00087812 */ /* 0x002fc800078ec0ff */
[----:B------:R-:W-:Y:S01]  /*c4d0*/  ISETP.NE.AND P0, PT, R8, 0x1f, PT ;  /* 0x0000001f0800780c */ /* 0x000fe20003f05270 */
[----:B------:R-:W-:-:S12]  /*c4e0*/  BRA.DIV UR4, `(.L_x_296) ;  /* 0x0000003a04c87947 */ /* 0x000fd8000b800000 */
[----:B------:R-:W-:Y:S01]  /*c4f0*/  IADD3 R5, R19, R8, RZ ;  /* 0x0000000813057210 */ /* 0x000fe20007ffe0ff */
[----:B------:R-:W-:-:S03]  /*c500*/  ULDC UR4, c[0x0][0xc3c] ;  /* 0x00030f0000047ab9 */ /* 0x000fc60000000800 */
[----:B------:R-:W-:-:S13]  /*c510*/  ISETP.GE.OR P1, PT, R5, UR4, !P0 ;  /* 0x0000000405007c0c */ /* 0x000fda000c726670 */
[----:B------:R-:W1:Y:S02]  /*c520*/  @!P1 LDC.64 R2, c[0x0][0xc80] ;  /* 0x00032000ff029b82 */ /* 0x000e640000000a00 */
[----:B-1----:R-:W-:-:S06]  /*c530*/  @!P1 IMAD.WIDE R2, R5, 0x4, R2 ;  /* 0x0000000405029825 */ /* 0x002fcc00078e0202 */
[----:B------:R-:W2:Y:S01]  /*c540*/  @!P1 LDG.E R2, desc[UR56][R2.64] ;  /* 0x0000003802029981 */ /* 0x000ea2000c1e1900 */
[----:B------:R-:W-:Y:S01]  /*c550*/  IMAD.MOV.U32 R4, RZ, RZ, RZ ;  /* 0x000000ffff047224 */ /* 0x000fe200078e00ff */
[C---:B------:R-:W-:Y:S02]  /*c560*/  ISETP.GE.U32.AND P2, PT, R8.reuse, 0x2, PT ;  /* 0x000000020800780c */ /* 0x040fe40003f46070 */
[C---:B------:R-:W-:Y:S01]  /*c570*/  ISETP.GE.U32.AND P3, PT, R8.reuse, 0x4, PT ;  /* 0x000000040800780c */ /* 0x040fe20003f66070 */
[----:B------:R-:W-:Y:S01]  /*c580*/  SHFL.IDX PT, R0, R16, 0x1, 0x1f ;  /* 0x00201f0010007f89 */ /* 0x000fe200000e0000 */
[C---:B------:R-:W-:Y:S02]  /*c590*/  ISETP.GE.U32.AND P4, PT, R8.reuse, 0x8, PT ;  /* 0x000000080800780c */ /* 0x040fe40003f86070 */
[C---:B------:R-:W-:Y:S01]  /*c5a0*/  ISETP.GE.U32.AND P5, PT, R8.reuse, 0x10, PT ;  /* 0x000000100800780c */ /* 0x040fe20003fa6070 */
[----:B--2---:R-:W-:Y:S01]  /*c5b0*/  @!P1 IMAD.MOV.U32 R4, RZ, RZ, R2 ;  /* 0x000000ffff049224 */ /* 0x004fe200078e0002 */
[----:B------:R-:W-:-:S04]  /*c5c0*/  ISETP.NE.AND P1, PT, R8, RZ, PT ;  /* 0x000000ff0800720c */ /* 0x000fc80003f25270 */
[----:B------:R-:W1:Y:S02]  /*c5d0*/  SHFL.UP PT, R14, R4, 0x1, RZ ;  /* 0x04200000040e7989 */ /* 0x000e6400000e00ff */
[----:B-1----:R-:W-:-:S05]  /*c5e0*/  SEL R5, R14, RZ, P1 ;  /* 0x000000ff0e057207 */ /* 0x002fca0000800000 */
[----:B------:R-:W-:Y:S02]  /*c5f0*/  IMAD.IADD R6, R4, 0x1, R5 ;  /* 0x0000000104067824 */ /* 0x000fe400078e0205 */
[----:B------:R-:W-:Y:S04]  /*c600*/  SHFL.IDX PT, R5, R16, RZ, 0x1f ;  /* 0x00001fff10057589 */ /* 0x000fe800000e0000 */
[----:B------:R-:W1:Y:S02]  /*c610*/  SHFL.UP PT, R14, R6, 0x2, RZ ;  /* 0x04400000060e7989 */ /* 0x000e6400000e00ff */
[----:B-1----:R-:W-:-:S05]  /*c620*/  SEL R7, R14, RZ, P2 ;  /* 0x000000ff0e077207 */ /* 0x002fca0001000000 */
[----:B------:R-:W-:-:S05]  /*c630*/  IMAD.IADD R7, R6, 0x1, R7 ;  /* 0x0000000106077824 */ /* 0x000fca00078e0207 */
[----:B------:R-:W1:Y:S02]  /*c640*/  SHFL.UP PT, R14, R7, 0x4, RZ ;  /* 0x04800000070e7989 */ /* 0x000e6400000e00ff */
[----:B-1----:R-:W-:-:S05]  /*c650*/  SEL R2, R14, RZ, P3 ;  /* 0x000000ff0e027207 */ /* 0x002fca0001800000 */
[----:B------:R-:W-:-:S05]  /*c660*/  IMAD.IADD R2, R7, 0x1, R2 ;  /* 0x0000000107027824 */ /* 0x000fca00078e0202 */
[----:B------:R-:W1:Y:S02]  /*c670*/  SHFL.UP PT, R14, R2, 0x8, RZ ;  /* 0x05000000020e7989 */ /* 0x000e6400000e00ff */
[----:B-1----:R-:W-:-:S04]  /*c680*/  SEL R3, R14, RZ, P4 ;  /* 0x000000ff0e037207 */ /* 0x002fc80002000000 */
[----:B------:R-:W-:-:S05]  /*c690*/  IADD3 R3, R2, R3, RZ ;  /* 0x0000000302037210 */ /* 0x000fca0007ffe0ff */
[----:B------:R-:W1:Y:S02]  /*c6a0*/  SHFL.UP PT, R14, R3, 0x10, RZ ;  /* 0x06000000030e7989 */ /* 0x000e6400000e00ff */
[----:B-1----:R-:W-:-:S05]  /*c6b0*/  SEL R6, R14, RZ, P5 ;  /* 0x000000ff0e067207 */ /* 0x002fca0002800000 */
[----:B------:R-:W-:-:S05]  /*c6c0*/  IMAD.IADD R6, R3, 0x1, R6 ;  /* 0x0000000103067824 */ /* 0x000fca00078e0206 */
[----:B------:R1:W2:Y:S02]  /*c6d0*/  SHFL.IDX PT, R14, R6, 0x1f, 0x1f ;  /* 0x03e01f00060e7f89 */ /* 0x0002a400000e0000 */
.L_x_412:
[----:B------:R-:W-:Y:S02]  /*c6e0*/  ULDC UR4, c[0x0][0xc38] ;  /* 0x00030e0000047ab9 */ /* 0x000fe40000000800 */
[----:B------:R-:W-:-:S04]  /*c6f0*/  IMAD.U32 R7, RZ, RZ, UR4 ;  /* 0x00000004ff077e24 */ /* 0x000fc8000f8e00ff */
[----:B--2---:R-:W-:-:S04]  /*c700*/  IMAD R3, R14, R7, RZ ;  /* 0x000000070e037224 */ /* 0x004fc800078e02ff */
[----:B------:R-:W-:-:S05]  /*c710*/  IMAD.IADD R8, R0, 0x1, R3 ;  /* 0x0000000100087824 */ /* 0x000fca00078e0203 */
[----:B------:R-:W-:-:S13]  /*c720*/  ISETP.GT.AND P6, PT, R8, R5, PT ;  /* 0x000000050800720c */ /* 0x000fda0003fc4270 */
[----:B------:R-:W-:Y:S05]  /*c730*/  @P6 BRA `(.L_x_297) ;  /* 0x00000000009c6947 */ /* 0x000fea0003800000 */
.L_x_302:
[----:B------:R-:W2:Y:S01]  /*c740*/  LDC R0, c[0x0][0xc3c] ;  /* 0x00030f00ff007b82 */ /* 0x000ea20000000800 */
[----:B------:R-:W-:-:S05]  /*c750*/  VIADD R19, R19, 0x1f ;  /* 0x0000001f13137836 */ /* 0x000fca0000000000 */
[----:B--2---:R-:W-:-:S13]  /*c760*/  ISETP.GE.AND P6, PT, R19, R0, PT ;  /* 0x000000001300720c */ /* 0x004fda0003fc6270 */
[----:B------:R-:W-:Y:S05]  /*c770*/  @P6 BRA `(.L_x_298) ;  /* 0x0000000400446947 */ /* 0x000fea0003800000 */
[----:B------:R-:W2:Y:S01]  /*c780*/  S2R R2, SR_TID.X ;  /* 0x0000000000027919 */ /* 0x000ea20000002100 */
[----:B------:R-:W-:Y:S01]  /*c790*/  BSSY B0, `(.L_x_299) ;  /* 0x0000009000007945 */ /* 0x000fe20003800000 */
[----:B------:R-:W-:Y:S02]  /*c7a0*/  MOV R4, RZ ;  /* 0x000000ff00047202 */ /* 0x000fe40000000f00 */
[----:B--2---:R-:W-:-:S05]  /*c7b0*/  LOP3.LUT R2, R2, 0x1f, RZ, 0xc0, !PT ;  /* 0x0000001f02027812 */ /* 0x004fca00078ec0ff */
[----:B------:R-:W-:-:S05]  /*c7c0*/  IMAD.IADD R7, R19, 0x1, R2 ;  /* 0x0000000113077824 */ /* 0x000fca00078e0202 */
[----:B------:R-:W-:-:S13]  /*c7d0*/  ISETP.GE.OR P6, PT, R7, R0, !P0 ;  /* 0x000000000700720c */ /* 0x000fda00047c6670 */
[----:B------:R-:W-:Y:S05]  /*c7e0*/  @P6 BRA `(.L_x_300) ;  /* 0x00000000000c6947 */ /* 0x000fea0003800000 */
[----:B------:R-:W2:Y:S02]  /*c7f0*/  LDC.64 R2, c[0x0][0xc80] ;  /* 0x00032000ff027b82 */ /* 0x000ea40000000a00 */
[----:B--2---:R-:W-:-:S05]  /*c800*/  IMAD.WIDE R2, R7, 0x4, R2 ;  /* 0x0000000407027825 */ /* 0x004fca00078e0202 */
[----:B------:R2:W5:Y:S02]  /*c810*/  LDG.E R4, desc[UR56][R2.64] ;  /* 0x0000003802047981 */ /* 0x000564000c1e1900 */
.L_x_300:
[----:B------:R-:W-:Y:S05]  /*c820*/  BSYNC B0 ;  /* 0x0000000000007941 */ /* 0x000fea0003800000 */
.L_x_299:
[----:B------:R-:W-:-:S03]  /*c830*/  UMOV UR4, 0xffffffff ;  /* 0xffffffff00047882 */ /* 0x000fc60000000000 */
[----:B------:R-:W-:Y:S05]  /*c840*/  BRA.DIV UR4, `(.L_x_301) ;  /* 0x0000003e04147947 */ /* 0x000fea000b800000 */
[----:B-----5:R-:W3:Y:S02]  /*c850*/  SHFL.UP PT, R14, R4, 0x1, RZ ;  /* 0x04200000040e7989 */ /* 0x020ee400000e00ff */
[----:B---3--:R-:W-:-:S05]  /*c860*/  SEL R13, R14, RZ, P1 ;  /* 0x000000ff0e0d7207 */ /* 0x008fca0000800000 */
[----:B------:R-:W-:-:S05]  /*c870*/  IMAD.IADD R13, R4, 0x1, R13 ;  /* 0x00000001040d7824 */ /* 0x000fca00078e020d */
[----:B------:R-:W3:Y:S02]  /*c880*/  SHFL.UP PT, R14, R13, 0x2, RZ ;  /* 0x044000000d0e7989 */ /* 0x000ee400000e00ff */
[----:B---3--:R-:W-:-:S05]  /*c890*/  SEL R0, R14, RZ, P2 ;  /* 0x000000ff0e007207 */ /* 0x008fca0001000000 */
[----:B------:R-:W-:-:S05]  /*c8a0*/  IMAD.IADD R0, R13, 0x1, R0 ;  /* 0x000000010d007824 */ /* 0x000fca00078e0200 */
[----:B------:R-:W2:Y:S02]  /*c8b0*/  SHFL.UP PT, R14, R0, 0x4, RZ ;  /* 0x04800000000e7989 */ /* 0x000ea400000e00ff */
[----:B--2---:R-:W-:-:S05]  /*c8c0*/  SEL R3, R14, RZ, P3 ;  /* 0x000000ff0e037207 */ /* 0x004fca0001800000 */
[----:B------:R-:W-:-:S05]  /*c8d0*/  IMAD.IADD R2, R0, 0x1, R3 ;  /* 0x0000000100027824 */ /* 0x000fca00078e0203 */
[----:B------:R-:W2:Y:S02]  /*c8e0*/  SHFL.UP PT, R14, R2, 0x8, RZ ;  /* 0x05000000020e7989 */ /* 0x000ea400000e00ff */
[----:B--2---:R-:W-:-:S05]  /*c8f0*/  SEL R3, R14, RZ, P4 ;  /* 0x000000ff0e037207 */ /* 0x004fca0002000000 */
[----:B------:R-:W-:-:S05]  /*c900*/  IMAD.IADD R3, R2, 0x1, R3 ;  /* 0x0000000102037824 */ /* 0x000fca00078e0203 */
[----:B------:R-:W1:Y:S02]  /*c910*/  SHFL.UP PT, R14, R3, 0x10, RZ ;  /* 0x06000000030e7989 */ /* 0x000e6400000e00ff */
[----:B-1----:R-:W-:-:S05]  /*c920*/  SEL R6, R14, RZ, P5 ;  /* 0x000000ff0e067207 */ /* 0x002fca0002800000 */
[----:B------:R-:W-:-:S05]  /*c930*/  IMAD.IADD R6, R3, 0x1, R6 ;  /* 0x0000000103067824 */ /* 0x000fca00078e0206 */
[----:B------:R1:W2:Y:S02]  /*c940*/  SHFL.IDX PT, R14, R6, 0x1f, 0x1f ;  /* 0x03e01f00060e7f89 */ /* 0x0002a400000e0000 */
.L_x_420:
[----:B------:R-:W-:Y:S02]  /*c950*/  ULDC UR4, c[0x0][0xc38] ;  /* 0x00030e0000047ab9 */ /* 0x000fe40000000800 */
[----:B------:R-:W-:-:S05]  /*c960*/  MOV R7, UR4 ;  /* 0x0000000400077c02 */ /* 0x000fca0008000f00 */
[----:B--2---:R-:W-:-:S04]  /*c970*/  IMAD R3, R14, R7, RZ ;  /* 0x000000070e037224 */ /* 0x004fc800078e02ff */
[----:B------:R-:W-:-:S05]  /*c980*/  IMAD.IADD R8, R3, 0x1, R8 ;  /* 0x0000000103087824 */ /* 0x000fca00078e0208 */
[----:B------:R-:W-:-:S13]  /*c990*/  ISETP.GT.AND P6, PT, R8, R5, PT ;  /* 0x000000050800720c */ /* 0x000fda0003fc4270 */
[----:B------:R-:W-:Y:S05]  /*c9a0*/  @!P6 BRA `(.L_x_302) ;  /* 0xfffffffc0064e947 */ /* 0x000fea000383ffff */
.L_x_297:
[----:B------:R-:W-:Y:S01]  /*c9b0*/  IMAD.IADD R8, R8, 0x1, -R3 ;  /* 0x0000000108087824 */ /* 0x000fe200078e0a03 */
[----:B------:R-:W-:-:S03]  /*c9c0*/  UMOV UR4, 0xffffffff ;  /* 0xffffffff00047882 */ /* 0x000fc60000000000 */
[----:B------:R-:W-:-:S05]  /*c9d0*/  IMAD R0, R6, R7, R8 ;  /* 0x0000000706007224 */ /* 0x000fca00078e0208 */
[----:B------:R-:W-:Y:S01]  /*c9e0*/  ISETP.GT.AND P6, PT, R0, R5, PT ;  /* 0x000000050000720c */ /* 0x000fe20003fc4270 */
[----:B------:R-:W-:-:S12]  /*c9f0*/  BRA.DIV UR4, `(.L_x_303) ;  /* 0x0000003e04647947 */ /* 0x000fd8000b800000 */
[----:B------:R-:W-:-:S04]  /*ca00*/  VOTE.ANY R2, PT, !P6 ;  /* 0x0000000000027806 */ /* 0x000fc800070e0100 */
[----:B------:R-:W2:Y:S02]  /*ca10*/  POPC R0, R2 ;  /* 0x0000000200007309 */ /* 0x000ea40000000000 */
[----:B--2---:R2:W3:Y:S02]  /*ca20*/  SHFL.IDX PT, R4, R4, R0, 0x1f ;  /* 0x00001f0004047589 */ /* 0x0044e400000e0000 */
.L_x_424:
[----:B------:R-:W-:Y:S01]  /*ca30*/  ISETP.NE.AND P0, PT, R2, RZ, PT ;  /* 0x000000ff0200720c */ /* 0x000fe20003f05270 */
[----:B------:R-:W-:-:S12]  /*ca40*/  IMAD.MOV.U32 R14, RZ, RZ, RZ ;  /* 0x000000ffff0e7224 */ /* 0x000fd800078e00ff */
[----:B------:R-:W-:Y:S05]  /*ca50*/  @!P0 BRA `(.L_x_304) ;  /* 0x0000000000108947 */ /* 0x000fea0003800000 */
[----:B------:R-:W-:Y:S01]  /*ca60*/  UMOV UR4, 0xffffffff ;  /* 0xffffffff00047882 */ /* 0x000fe20000000000 */
[----:B------:R-:W-:Y:S02]  /*ca70*/  VIADD R12, R0, 0xffffffff ;  /* 0xffffffff000c7836 */ /* 0x000fe40000000000 */
[----:B------:R-:W-:Y:S05]  /*ca80*/  BRA.DIV UR4, `(.L_x_305) ;  /* 0x0000003e04887947 */ /* 0x000fea000b800000 */
[----:B------:R4:W0:Y:S02]  /*ca90*/  SHFL.IDX PT, R14, R6, R12, 0x1f ;  /* 0x00001f0c060e7589 */ /* 0x00082400000e0000 */
.L_x_304:
[----:B-1-34-:R-:W-:Y:S01]  /*caa0*/  IABS R6, R4 ;  /* 0x0000000400067213 */ /* 0x01afe20000000000 */
[----:B0-----:R-:W-:Y:S02]  /*cab0*/  IMAD R16, R14, R7, R8 ;  /* 0x000000070e107224 */ /* 0x001fe400078e0208 */
[----:B------:R-:W-:Y:S01]  /*cac0*/  IMAD.IADD R19, R0, 0x1, R19 ;  /* 0x0000000100137824 */ /* 0x000fe200078e0213 */
[----:B------:R-:W0:Y:S08]  /*cad0*/  I2F.RP R9, R6 ;  /* 0x0000000600097306 */ /* 0x000e300000209400 */
[----:B0-----:R-:W0:Y:S02]  /*cae0*/  MUFU.RCP R9, R9 ;  /* 0x0000000900097308 */ /* 0x001e240000001000 */
[----:B0-----:R-:W-:-:S06]  /*caf0*/  VIADD R2, R9, 0xffffffe ;  /* 0x0ffffffe09027836 */ /* 0x001fcc0000000000 */
[----:B------:R0:W1:Y:S02]  /*cb00*/  F2I.FTZ.U32.TRUNC.NTZ R3, R2 ;  /* 0x0000000200037305 */ /* 0x000064000021f000 */
[----:B0-----:R-:W-:Y:S01]  /*cb10*/  IMAD.MOV.U32 R2, RZ, RZ, RZ ;  /* 0x000000ffff027224 */ /* 0x001fe200078e00ff */
[----:B-1----:R-:W-:-:S05]  /*cb20*/  IADD3 R7, RZ, -R3, RZ ;  /* 0x80000003ff077210 */ /* 0x002fca0007ffe0ff */
[----:B------:R-:W-:-:S04]  /*cb30*/  IMAD R7, R7, R6, RZ ;  /* 0x0000000607077224 */ /* 0x000fc800078e02ff */
[----:B------:R-:W-:-:S04]  /*cb40*/  IMAD.HI.U32 R3, R3, R7, R2 ;  /* 0x0000000703037227 */ /* 0x000fc800078e0002 */
[----:B------:R-:W-:Y:S01]  /*cb50*/  IMAD.IADD R7, R5, 0x1, -R16 ;  /* 0x0000000105077824 */ /* 0x000fe200078e0a10 */
[----:B------:R-:W-:-:S04]  /*cb60*/  IABS R5, R4 ;  /* 0x0000000400057213 */ /* 0x000fc80000000000 */
[----:B------:R-:W-:Y:S01]  /*cb70*/  IABS R2, R7 ;  /* 0x0000000700027213 */ /* 0x000fe20000000000 */
[----:B------:R-:W-:-:S04]  /*cb80*/  IMAD.MOV R5, RZ, RZ, -R5 ;  /* 0x000000ffff057224 */ /* 0x000fc800078e0a05 */
[----:B------:R-:W-:-:S04]  /*cb90*/  IMAD.HI.U32 R3, R3, R2, RZ ;  /* 0x0000000203037227 */ /* 0x000fc800078e00ff */
[----:B------:R-:W-:Y:S01]  /*cba0*/  IMAD R5, R3, R5, R2 ;  /* 0x0000000503057224 */ /* 0x000fe200078e0202 */
[----:B------:R-:W-:-:S04]  /*cbb0*/  LOP3.LUT R2, R7, R4, RZ, 0x3c, !PT ;  /* 0x0000000407027212 */ /* 0x000fc800078e3cff */
[----:B------:R-:W-:Y:S02]  /*cbc0*/  ISETP.GT.U32.AND P1, PT, R6, R5, PT ;  /* 0x000000050600720c */ /* 0x000fe40003f24070 */
[----:B------:R-:W-:-:S11]  /*cbd0*/  ISETP.GE.AND P2, PT, R2, RZ, PT ;  /* 0x000000ff0200720c */ /* 0x000fd60003f46270 */
[----:B------:R-:W-:Y:S02]  /*cbe0*/  @!P1 IMAD.IADD R5, R5, 0x1, -R6 ;  /* 0x0000000105059824 */ /* 0x000fe400078e0a06 */
[----:B------:R-:W-:Y:S01]  /*cbf0*/  @!P1 VIADD R3, R3, 0x1 ;  /* 0x0000000103039836 */ /* 0x000fe20000000000 */
[----:B------:R-:W-:Y:S02]  /*cc00*/  ISETP.NE.AND P1, PT, R4, RZ, PT ;  /* 0x000000ff0400720c */ /* 0x000fe40003f25270 */
[----:B------:R-:W-:-:S13]  /*cc10*/  ISETP.GE.U32.AND P0, PT, R5, R6, PT ;  /* 0x000000060500720c */ /* 0x000fda0003f06070 */
[----:B------:R-:W-:-:S05]  /*cc20*/  @P0 IADD3 R3, R3, 0x1, RZ ;  /* 0x0000000103030810 */ /* 0x000fca0007ffe0ff */
[----:B------:R-:W-:Y:S01]  /*cc30*/  @!P2 IMAD.MOV R3, RZ, RZ, -R3 ;  /* 0x000000ffff03a224 */ /* 0x000fe200078e0a03 */
[----:B------:R-:W-:-:S05]  /*cc40*/  @!P1 LOP3.LUT R3, RZ, R4, RZ, 0x33, !PT ;  /* 0x00000004ff039212 */ /* 0x000fca00078e33ff */
[--C-:B------:R-:W-:Y:S02]  /*cc50*/  IMAD.MOV R17, RZ, RZ, -R3.reuse ;  /* 0x000000ffff117224 */ /* 0x100fe400078e0a03 */
[----:B------:R-:W-:Y:S02]  /*cc60*/  IMAD.MOV.U32 R18, RZ, RZ, R3 ;  /* 0x000000ffff127224 */ /* 0x000fe400078e0003 */
[----:B------:R-:W-:Y:S01]  /*cc70*/  IMAD R17, R4, R17, R7 ;  /* 0x0000001104117224 */ /* 0x000fe200078e0207 */
[----:B------:R-:W-:Y:S06]  /*cc80*/  BRA `(.L_x_306) ;  /* 0x00000000001c7947 */ /* 0x000fec0003800000 */
.L_x_298:
[----:B------:R-:W-:Y:S01]  /*cc90*/  UMOV UR4, URZ ;  /* 0x0000003f00047c82 */ /* 0x000fe20008000000 */
[----:B------:R-:W-:Y:S01]  /*cca0*/  UMOV UR5, URZ ;  /* 0x0000003f00057c82 */ /* 0x000fe20008000000 */
[----:B------:R-:W-:Y:S01]  /*ccb0*/  ULDC UR6, c[0x0][0xc3c] ;  /* 0x00030f0000067ab9 */ /* 0x000fe20000000800 */
[----:B------:R-:W-:Y:S01]  /*ccc0*/  IMAD.MOV.U32 R16, RZ, RZ, R5 ;  /* 0x000000ffff107224 */ /* 0x000fe200078e0005 */
[----:B------:R-:W-:Y:S01]  /*ccd0*/  MOV R17, UR4 ;  /* 0x0000000400117c02 */ /* 0x000fe20008000f00 */
[----:B------:R-:W-:Y:S02]  /*cce0*/  IMAD.U32 R18, RZ, RZ, UR5 ;  /* 0x00000005ff127e24 */ /* 0x000fe4000f8e00ff */
[----:B------:R-:W-:-:S07]  /*ccf0*/  IMAD.U32 R19, RZ, RZ, UR6 ;  /* 0x00000006ff137e24 */ /* 0x000fce000f8e00ff */
.L_x_306:
[----:B--2---:R-:W2:Y:S01]  /*cd00*/  S2R R0, SR_TID.X ;  /* 0x0000000000007919 */ /* 0x004ea20000002100 */
[----:B------:R-:W-:Y:S05]  /*cd10*/  WARPSYNC.ALL ;  /* 0x0000000000007948 */ /* 0x000fea0003800000 */
[----:B------:R-:W-:Y:S01]  /*cd20*/  BAR.SYNC.DEFER_BLOCKING 0x4, 0x180 ;  /* 0x0106000000007b1d */ /* 0x000fe20000010000 */
[----:B--2---:R-:W-:-:S04]  /*cd30*/  LOP3.LUT R0, R0, 0x1f, RZ, 0xc0, !PT ;  /* 0x0000001f00007812 */ /* 0x004fc800078ec0ff */
[----:B------:R-:W-:-:S13]  /*cd40*/  ISETP.NE.AND P0, PT, R0, RZ, PT ;  /* 0x000000ff0000720c */ /* 0x000fda0003f05270 */
[----:B------:R-:W2:Y:S01]  /*cd50*/  @!P0 S2R R3, SR_CgaCtaId ;  /* 0x0000000000038919 */ /* 0x000ea20000008800 */
[----:B------:R-:W-:-:S04]  /*cd60*/  @!P0 MOV R0, 0x400 ;  /* 0x0000040000008802 */ /* 0x000fc80000000f00 */
[----:B--2---:R-:W-:-:S05]  /*cd70*/  @!P0 LEA R22, R3, R0, 0x18 ;  /* 0x0000000003168211 */ /* 0x004fca00078ec0ff */
[----:B------:R3:W-:Y:S01]  /*cd80*/  @!P0 STS.128 [R22+0x2a8d0], R16 ;  /* 0x02a8d01016008388 */ /* 0x0007e20000000c00 */
[----:B------:R-:W-:Y:S06]  /*cd90*/  BAR.ARV 0x5, 0x180 ;  /* 0x0146000000007b1d */ /* 0x000fec0000002000 */
.L_x_295:
[----:B------:R-:W-:Y:S02]  /*cda0*/  ULDC UR4, c[0x0][0xc3c] ;  /* 0x00030f0000047ab9 */ /* 0x000fe40000000800 */
[----:B--2---:R-:W-:-:S13]  /*cdb0*/  ISETP.GE.AND P0, PT, R19, UR4, PT ;  /* 0x0000000413007c0c */ /* 0x004fda000bf06270 */
[----:B------:R-:W-:Y:S05]  /*cdc0*/  @!P0 BRA `(.L_x_307) ;  /* 0xffffffb800b48947 */ /* 0x000fea000383ffff */
[----:B------:R-:W-:Y:S05]  /*cdd0*/  BSYNC B8 ;  /* 0x0000000000087941 */ /* 0x000fea0003800000 */
.L_x_244:
[----:B0-----:R-:W2:Y:S01]  /*cde0*/  LDL.LU R0, [R1+0x14] ;  /* 0x0000140001007983 */ /* 0x001ea20000300800 */
[----:B------:R-:W-:Y:S01]  /*cdf0*/  BSSY B0, `(.L_x_308) ;  /* 0x000000b000007945 */ /* 0x000fe20003800000 */
[----:B------:R-:W0:Y:S01]  /*ce00*/  S2R R5, SR_CgaCtaId ;  /* 0x0000000000057919 */ /* 0x000e220000008800 */
[----:B--2---:R-:W-:-:S05]  /*ce10*/  VIADD R0, R0, 0x1 ;  /* 0x0000000100007836 */ /* 0x004fca0000000000 */
[----:B------:R-:W-:-:S04]  /*ce20*/  LEA.HI R2, R0, R0, RZ, 0x1 ;  /* 0x0000000000027211 */ /* 0x000fc800078f08ff */
[----:B------:R-:W-:Y:S02]  /*ce30*/  LOP3.LUT R3, R2, 0xfffffffe, RZ, 0xc0, !PT ;  /* 0xfffffffe02037812 */ /* 0x000fe400078ec0ff */
[----:B------:R-:W-:-:S03]  /*ce40*/  MOV R2, 0x400 ;  /* 0x0000040000027802 */ /* 0x000fc60000000f00 */
[----:B------:R-:W-:Y:S01]  /*ce50*/  IMAD.IADD R0, R0, 0x1, -R3 ;  /* 0x0000000100007824 */ /* 0x000fe200078e0a03 */
[----:B0-----:R-:W-:-:S04]  /*ce60*/  LEA R4, R5, R2, 0x18 ;  /* 0x0000000205047211 */ /* 0x001fc800078ec0ff */
[----:B------:R-:W-:-:S04]  /*ce70*/  SHF.L.U32 R0, R0, 0x1f, RZ ;  /* 0x0000001f00007819 */ /* 0x000fc800000006ff */
[----:B------:R-:W0:Y:S02]  /*ce80*/  SYNCS.PHASECHK.TRANS64.TRYWAIT P0, [R4+URZ+0x2a820], R0 ;  /* 0x02a82000040075a7 */ /* 0x000e24000800017f */
[----:B0-----:R-:W-:Y:S05]  /*ce90*/  @!P0 BRA `(.L_x_309) ;  /* 0x0000003800a88947 */ /* 0x001fea0003800000 */
.L_x_427:
[----:B------:R-:W-:Y:S05]  /*cea0*/  BSYNC B0 ;  /* 0x0000000000007941 */ /* 0x000fea0003800000 */
.L_x_308:
[----:B------:R-:W-:-:S03]  /*ceb0*/  UMOV UR4, 0xffffffff ;  /* 0xffffffff00047882 */ /* 0x000fc60000000000 */
[----:B------:R-:W-:Y:S05]  /*cec0*/  BRA.DIV UR4, `(.L_x_310) ;  /* 0x0000003a04b07947 */ /* 0x000fea000b800000 */
[----:B0-----:R-:W0:Y:S02]  /*ced0*/  S2R R0, SR_TID.X ;  /* 0x0000000000007919 */ /* 0x001e240000002100 */
[----:B0-----:R-:W-:-:S04]  /*cee0*/  SHF.R.U32.HI R0, RZ, 0x5, R0 ;  /* 0x00000005ff007819 */ /* 0x001fc80000011600 */
[----:B------:R-:W-:-:S05]  /*cef0*/  LOP3.LUT R0, R0, 0x3, RZ, 0xc0, !PT ;  /* 0x0000000300007812 */ /* 0x000fca00078ec0ff */
[----:B------:R0:W2:Y:S02]  /*cf00*/  SHFL.IDX PT, R14, R0, RZ, 0x1f ;  /* 0x00001fff000e7589 */ /* 0x0000a400000e0000 */
.L_x_430:
[----:B--2---:R-:W-:Y:S01]  /*cf10*/  ISETP.NE.AND P0, PT, R14, RZ, PT ;  /* 0x000000ff0e00720c */ /* 0x004fe20003f05270 */
[----:B------:R-:W-:-:S12]  /*cf20*/  BSSY B0, `(.L_x_311) ;  /* 0x0000024000007945 */ /* 0x000fd80003800000 */
[----:B------:R-:W-:Y:S05]  /*cf30*/  @P0 BRA `(.L_x_312) ;  /* 0x0000000000880947 */ /* 0x000fea0003800000 */
[----:B------:R-:W-:-:S03]  /*cf40*/  UMOV UR4, 0xffffffff ;  /* 0xffffffff00047882 */ /* 0x000fc60000000000 */
[----:B------:R-:W-:Y:S05]  /*cf50*/  BRA.DIV UR4, `(.L_x_313) ;  /* 0x0000003a04c07947 */ /* 0x000fea000b800000 */
[----:B------:R-:W-:-:S13]  /*cf60*/  ELECT P6, URZ, PT ;  /* 0x00000000003f782f */ /* 0x000fda00038c0000 */
.L_x_433:
[----:B------:R-:W-:Y:S05]  /*cf70*/  @!P6 BRA `(.L_x_312) ;  /* 0x000000000078e947 */ /* 0x000fea0003800000 */
[----:B0-----:R-:W2:Y:S02]  /*cf80*/  LDL.LU R0, [R1+0x4] ;  /* 0x0000040001007983 */ /* 0x001ea40000300800 */
[----:B--2---:R-:W-:-:S04]  /*cf90*/  LOP3.LUT R0, R0, 0x2, RZ, 0xfc, !PT ;  /* 0x0000000200007812 */ /* 0x004fc800078efcff */
[----:B------:R-:W-:-:S13]  /*cfa0*/  ISETP.NE.AND P0, PT, R0, 0x3, PT ;  /* 0x000000030000780c */ /* 0x000fda0003f05270 */
[----:B------:R-:W-:Y:S05]  /*cfb0*/  @!P0 BRA `(.L_x_314) ;  /* 0x0000000000048947 */ /* 0x000fea0003800000 */
[----:B------:R-:W-:Y:S01]  /*cfc0*/  BPT.TRAP 0x1 ;  /* 0x000000040000795c */ /* 0x000fe20000300000 */
.L_x_314:
[C---:B------:R-:W-:Y:S01]  /*cfd0*/  IMAD R5, R27.reuse, 0x8, R4 ;  /* 0x000000081b057824 */ /* 0x040fe200078e0204 */
[----:B------:R-:W-:Y:S02]  /*cfe0*/  SHF.L.U32 R0, R28, 0x1f, RZ ;  /* 0x0000001f1c007819 */ /* 0x000fe400000006ff */
[----:B------:R-:W-:Y:S02]  /*cff0*/  IADD3 R27, R27, 0x1, RZ ;  /* 0x000000011b1b7810 */ /* 0x000fe40007ffe0ff */
[----:B------:R-:W0:Y:S02]  /*d000*/  SYNCS.PHASECHK.TRANS64.TRYWAIT P1, [R5+URZ+0x2a840], R0 ;  /* 0x02a84000050075a7 */ /* 0x000e24000802017f */
[----:B------:R-:W-:-:S04]  /*d010*/  ISETP.NE.AND P2, PT, R27, 0x2, PT ;  /* 0x000000021b00780c */ /* 0x000fc80003f45270 */
[----:B------:R-:W-:Y:S01]  /*d020*/  SEL R3, RZ, 0x1, P2 ;  /* 0x00000001ff037807 */ /* 0x000fe20001000000 */
[----:B0-----:R-:W-:Y:S08]  /*d030*/  @!P1 BRA `(.L_x_315) ;  /* 0x0000003800a89947 */ /* 0x001ff00003800000 */
.L_x_434:
[----:B------:R-:W-:Y:S02]  /*d040*/  SEL R27, R27, RZ, P2 ;  /* 0x000000ff1b1b7207 */ /* 0x000fe40001000000 */
[----:B------:R-:W-:Y:S01]  /*d050*/  LOP3.LUT R2, R28, R3, RZ, 0x3c, !PT ;  /* 0x000000031c027212 */ /* 0x000fe200078e3cff */
[----:B------:R-:W-:Y:S06]  /*d060*/  @!P0 BRA `(.L_x_316) ;  /* 0x0000000000048947 */ /* 0x000fec0003800000 */
[----:B------:R-:W-:Y:S01]  /*d070*/  BPT.TRAP 0x1 ;  /* 0x000000040000795c */ /* 0x000fe20000300000 */
.L_x_316:
[----:B------:R-:W-:Y:S01]  /*d080*/  IMAD R27, R27, 0x8, R4 ;  /* 0x000000081b1b7824 */ /* 0x000fe200078e0204 */
[----:B------:R-:W-:-:S04]  /*d090*/  SHF.L.U32 R2, R2, 0x1f, RZ ;  /* 0x0000001f02027819 */ /* 0x000fc800000006ff */
[----:B------:R-:W2:Y:S02]  /*d0a0*/  SYNCS.PHASECHK.TRANS64.TRYWAIT P1, [R27+URZ+0x2a840], R2 ;  /* 0x02a840021b0075a7 */ /* 0x000ea4000802017f */
[----:B--2---:R-:W-:Y:S05]  /*d0b0*/  @!P1 BRA `(.L_x_317) ;  /* 0x00000038009c9947 */ /* 0x004fea0003800000 */
.L_x_435:
[----:B------:R-:W-:Y:S05]  /*d0c0*/  @!P0 BRA `(.L_x_318) ;  /* 0x0000000000048947 */ /* 0x000fea0003800000 */
[----:B------:R-:W-:Y:S01]  /*d0d0*/  BPT.TRAP 0x1 ;  /* 0x000000040000795c */ /* 0x000fe20000300000 */
.L_x_318:
[----:B------:R-:W4:Y:S02]  /*d0e0*/  SYNCS.PHASECHK.TRANS64.TRYWAIT P1, [R5+URZ+0x2a860], R0 ;  /* 0x02a86000050075a7 */ /* 0x000f24000802017f */
[----:B----4-:R-:W-:Y:S05]  /*d0f0*/  @!P1 BRA `(.L_x_319) ;  /* 0x0000003800a09947 */ /* 0x010fea0003800000 */
.L_x_436:
[----:B------:R-:W-:Y:S05]  /*d100*/  @!P0 BRA `(.L_x_320) ;  /* 0x0000000000048947 */ /* 0x000fea0003800000 */
[----:B------:R-:W-:Y:S01]  /*d110*/  BPT.TRAP 0x1 ;  /* 0x000000040000795c */ /* 0x000fe20000300000 */
.L_x_320:
[----:B------:R0:W0:Y:S02]  /*d120*/  SYNCS.PHASECHK.TRANS64.TRYWAIT P0, [R27+URZ+0x2a860], R2 ;  /* 0x02a860021b0075a7 */ /* 0x000024000800017f */
[----:B0-----:R-:W-:Y:S05]  /*d130*/  @!P0 NANOSLEEP.SYNCS 0x989680 ;  /* 0x009896800000895d */ /* 0x001fea0003900000 */
[----:B------:R-:W0:Y:S02]  /*d140*/  @!P0 SYNCS.PHASECHK.TRANS64 P0, [R27+URZ+0x2a860], R2 ;  /* 0x02a860021b0085a7 */ /* 0x000e24000800007f */
[----:B0-----:R-:W-:Y:S05]  /*d150*/  @!P0 BRA `(.L_x_320) ;  /* 0xfffffffc00f08947 */ /* 0x001fea000383ffff */
.L_x_312:
[----:B------:R-:W-:Y:S05]  /*d160*/  BSYNC B0 ;  /* 0x0000000000007941 */ /* 0x000fea0003800000 */
.L_x_311:
[----:B------:R-:W-:Y:S05]  /*d170*/  EXIT ;  /* 0x000000000000794d */ /* 0x000fea0003800000 */
.L_x_192:
[----:B0-----:R-:W-:-:S04]  /*d180*/  IMAD.U32 R3, RZ, RZ, UR38 ;  /* 0x00000026ff037e24 */ /* 0x001fc8000f8e00ff */
[----:B------:R0:W1:Y:S03]  /*d190*/  SYNCS.PHASECHK.TRANS64.TRYWAIT P1, [R3+URZ+0x2a800], R0 ;  /* 0x02a80000030075a7 */ /* 0x000066000802017f */
[----:B-1----:R-:W-:Y:S05]  /*d1a0*/  @!P1 NANOSLEEP.SYNCS 0x989680 ;  /* 0x009896800000995d */ /* 0x002fea0003900000 */
[----:B------:R-:W1:Y:S02]  /*d1b0*/  @!P1 SYNCS.PHASECHK.TRANS64 P1, [R3+URZ+0x2a800], R0 ;  /* 0x02a80000030095a7 */ /* 0x000e64000802007f */
[----:B-1----:R-:W-:Y:S05]  /*d1c0*/  @!P1 BRA `(.L_x_192) ;  /* 0xfffffffc00ec9947 */ /* 0x002fea000383ffff */
[----:B------:R-:W-:Y:S05]  /*d1d0*/  BRA `(.L_x_321) ;  /* 0xffffff4000ac7947 */ /* 0x000fea000383ffff */
.L_x_196:
[----:B-1----:R1:W2:Y:S02]  /*d1e0*/  SYNCS.PHASECHK.TRANS64.TRYWAIT P1, [R4+URZ+0x2a830], R3 ;  /* 0x02a83003040075a7 */ /* 0x0022a4000802017f */
[----:B--2---:R-:W-:Y:S05]  /*d1f0*/  @!P1 NANOSLEEP.SYNCS 0x989680 ;  /* 0x009896800000995d */ /* 0x004fea0003900000 */
[----:B------:R-:W2:Y:S02]  /*d200*/  @!P1 SYNCS.PHASECHK.TRANS64 P1, [R4+URZ+0x2a830], R3 ;  /* 0x02a83003040095a7 */ /* 0x000ea4000802007f */
[----:B--2---:R-:W-:Y:S05]  /*d210*/  @!P1 BRA `(.L_x_196) ;  /* 0xfffffffc00f09947 */ /* 0x004fea000383ffff */
[----:B------:R-:W-:Y:S05]  /*d220*/  BRA `(.L_x_195) ;  /* 0xffffff4000cc7947 */ /* 0x000fea000383ffff */
.L_x_202:
[----:B-1----:R-:W-:-:S04]  /*d230*/  IMAD.U32 R3, RZ, RZ, UR59 ;  /* 0x0000003bff037e24 */ /* 0x002fc8000f8e00ff */
[----:B------:R1:W2:Y:S03]  /*d240*/  SYNCS.PHASECHK.TRANS64.TRYWAIT P1, [R3+URZ+0x2a830], R0 ;  /* 0x02a83000030075a7 */ /* 0x0002a6000802017f */
[----:B--2---:R-:W-:Y:S05]  /*d250*/  @!P1 NANOSLEEP.SYNCS 0x989680 ;  /* 0x009896800000995d */ /* 0x004fea0003900000 */
[----:B------:R-:W2:Y:S02]  /*d260*/  @!P1 SYNCS.PHASECHK.TRANS64 P1, [R3+URZ+0x2a830], R0 ;  /* 0x02a83000030095a7 */ /* 0x000ea4000802007f */
[----:B--2---:R-:W-:Y:S05]  /*d270*/  @!P1 BRA `(.L_x_202) ;  /* 0xfffffffc00ec9947 */ /* 0x004fea000383ffff */
[----:B------:R-:W-:Y:S05]  /*d280*/  BRA `(.L_x_201) ;  /* 0xffffff6000e47947 */ /* 0x000fea000383ffff */
.L_x_206:
[----:B-1----:R-:W-:-:S04]  /*d290*/  IMAD.U32 R3, RZ, RZ, UR6 ;  /* 0x00000006ff037e24 */ /* 0x002fc8000f8e00ff */
[----:B------:R1:W2:Y:S03]  /*d2a0*/  SYNCS.PHASECHK.TRANS64.TRYWAIT P1, [R3+URZ+0x2a850], R0 ;  /* 0x02a85000030075a7 */ /* 0x0002a6000802017f */
[----:B--2---:R-:W-:Y:S05]  /*d2b0*/  @!P1 NANOSLEEP.SYNCS 0x989680 ;  /* 0x009896800000995d */ /* 0x004fea0003900000 */
[----:B------:R-:W2:Y:S02]  /*d2c0*/  @!P1 SYNCS.PHASECHK.TRANS64 P1, [R3+URZ+0x2a850], R0 ;  /* 0x02a85000030095a7 */ /* 0x000ea4000802007f */
[----:B--2---:R-:W-:Y:S05]  /*d2d0*/  @!P1 BRA `(.L_x_206) ;  /* 0xfffffffc00ec9947 */ /* 0x004fea000383ffff */
[----:B------:R-:W-:Y:S05]  /*d2e0*/  BRA `(.L_x_205) ;  /* 0xffffff6800e87947 */ /* 0x000fea000383ffff */
.L_x_213:
[----:B-1----:R-:W-:-:S04]  /*d2f0*/  IMAD.U32 R8, RZ, RZ, UR5 ;  /* 0x00000005ff087e24 */ /* 0x002fc8000f8e00ff */
[----:B------:R1:W2:Y:S03]  /*d300*/  SYNCS.PHASECHK.TRANS64.TRYWAIT P1, [R8+URZ+0x2a850], R7 ;  /* 0x02a85007080075a7 */ /* 0x0002a6000802017f */
[----:B--2---:R-:W-:Y:S05]  /*d310*/  @!P1 NANOSLEEP.SYNCS 0x989680 ;  /* 0x009896800000995d */ /* 0x004fea0003900000 */
[----:B------:R-:W2:Y:S02]  /*d320*/  @!P1 SYNCS.PHASECHK.TRANS64 P1, [R8+URZ+0x2a850], R7 ;  /* 0x02a85007080095a7 */ /* 0x000ea4000802007f */
[----:B--2---:R-:W-:Y:S05]  /*d330*/  @!P1 BRA `(.L_x_213) ;  /* 0xfffffffc00ec9947 */ /* 0x004fea000383ffff */
[----:B------:R-:W-:Y:S05]  /*d340*/  BRA `(.L_x_212) ;  /* 0xffffff80007c7947 */ /* 0x000fea000383ffff */
.L_x_256:
[----:B------:R-:W0:Y:S01]  /*d350*/  S2R R20, SR_TID.X ;  /* 0x0000000000147919 */ /* 0x000e220000002100 */
[----:B------:R-:W-:Y:S01]  /*d360*/  BSSY B0, `(.L_x_322) ;  /* 0x000000a000007945 */ /* 0x000fe20003800000 */
[----:B------:R-:W-:Y:S02]  /*d370*/  IMAD.MOV.U32 R12, RZ, RZ, RZ ;  /* 0x000000ffff0c7224 */ /* 0x000fe400078e00ff */
[----:B------:R-:W-:Y:S02]  /*d380*/  IMAD.MOV.U32 R11, RZ, RZ, 0x1f ;  /* 0x0000001fff0b7424 */ /* 0x000fe400078e00ff */
[----:B------:R-:W-:Y:S01]  /*d390*/  IMAD.MOV.U32 R15, RZ, RZ, -0x1 ;  /* 0xffffffffff0f7424 */ /* 0x000fe200078e00ff */
[----:B0-----:R-:W-:-:S04]  /*d3a0*/  SHF.R.U32.HI R9, RZ, 0x5, R20 ;  /* 0x00000005ff097819 */ /* 0x001fc80000011614 */
[----:B------:R-:W-:-:S04]  /*d3b0*/  LOP3.LUT R9, R9, 0x3, RZ, 0xc0, !PT ;  /* 0x0000000309097812 */ /* 0x000fc800078ec0ff */
[----:B------:R-:W-:-:S07]  /*d3c0*/  MOV R13, R9 ;  /* 0x00000009000d7202 */ /* 0x000fce0000000f00 */
[----:B-----5:R-:W-:Y:S05]  /*d3d0*/  WARPSYNC.COLLECTIVE R15, `(.L_x_323) ;  /* 0x000000000f087348 */ /* 0x020fea0003c00000 */
[----:B------:R0:W1:Y:S02]  /*d3e0*/  SHFL.IDX P6, R14, R13, R12, R11 ;  /* 0x0000000c0d0e7389 */ /* 0x00006400000c000b */
[----:B01---5:R-:W-:Y:S01]  /*d3f0*/  ENDCOLLECTIVE ;  /* 0x000000000000791b */ /* 0x023fe20003800000 */
.L_x_323:
[----:B------:R-:W-:Y:S05]  /*d400*/  BSYNC B0 ;  /* 0x0000000000007941 */ /* 0x000fea0003800000 */
.L_x_322:
[----:B------:R-:W-:Y:S05]  /*d410*/  BRA `(.L_x_324) ;  /* 0xffffffc000807947 */ /* 0x000fea000383ffff */
.L_x_259:
[----:B0-----:R0:W1:Y:S02]  /*d420*/  SYNCS.PHASECHK.TRANS64.TRYWAIT P0, [R7+URZ+0x2a840], R2 ;  /* 0x02a84002070075a7 */ /* 0x001064000800017f */
[----:B-1----:R-:W-:Y:S05]  /*d430*/  @!P0 NANOSLEEP.SYNCS 0x989680 ;  /* 0x009896800000895d */ /* 0x002fea0003900000 */
[----:B------:R-:W1:Y:S02]  /*d440*/  @!P0 SYNCS.PHASECHK.TRANS64 P0, [R7+URZ+0x2a840], R2 ;  /* 0x02a84002070085a7 */ /* 0x000e64000800007f */
[----:B-1----:R-:W-:Y:S05]  /*d450*/  @!P0 BRA `(.L_x_259) ;  /* 0xfffffffc00f08947 */ /* 0x002fea000383ffff */
[----:B------:R-:W-:Y:S05]  /*d460*/  BRA `(.L_x_325) ;  /* 0xffffffc000ec7947 */ /* 0x000fea000383ffff */
.L_x_260:
        /* <DEDUP_REMOVED lines=8> */
.L_x_327:
[----:B------:R-:W-:Y:S05]  /*d4f0*/  BSYNC B0 ;  /* 0x0000000000007941 */ /* 0x000fea0003800000 */
.L_x_326:
[----:B------:R-:W-:Y:S01]  /*d500*/  IMAD.MOV.U32 R13, RZ, RZ, R4 ;  /* 0x000000ffff0d7224 */ /* 0x000fe200078e0004 */
[----:B------:R-:W-:Y:S01]  /*d510*/  MOV R15, 0xffffffff ;  /* 0xffffffff000f7802 */ /* 0x000fe20000000f00 */
[----:B------:R-:W-:Y:S02]  /*d520*/  IMAD.MOV.U32 R12, RZ, RZ, RZ ;  /* 0x000000ffff0c7224 */ /* 0x000fe400078e00ff */
[----:B------:R-:W-:Y:S02]  /*d530*/  IMAD.MOV.U32 R11, RZ, RZ, 0x181f ;  /* 0x0000181fff0b7424 */ /* 0x000fe400078e00ff */
[----:B------:R-:W-:Y:S02]  /*d540*/  IMAD.MOV.U32 R2, RZ, RZ, R14 ;  /* 0x000000ffff027224 */ /* 0x000fe400078e000e */
[----:B------:R-:W-:-:S07]  /*d550*/  @P0 IMAD R8, R5, 0x2, R22 ;  /* 0x0000000205080824 */ /* 0x000fce00078e0216 */
[----:B------:R-:W-:Y:S05]  /*d560*/  WARPSYNC.COLLECTIVE R15, `(.L_x_328) ;  /* 0x000000000f087348 */ /* 0x000fea0003c00000 */
[----:B------:R0:W1:Y:S02]  /*d570*/  SHFL.IDX P6, R14, R13, R12, R11 ;  /* 0x0000000c0d0e7389 */ /* 0x00006400000c000b */
[----:B01----:R-:W-:Y:S01]  /*d580*/  ENDCOLLECTIVE ;  /* 0x000000000000791b */ /* 0x003fe20003800000 */
.L_x_328:
[----:B------:R-:W-:Y:S02]  /*d590*/  IMAD.MOV.U32 R13, RZ, RZ, R0 ;  /* 0x000000ffff0d7224 */ /* 0x000fe400078e0000 */
[----:B------:R-:W-:Y:S02]  /*d5a0*/  IMAD.MOV.U32 R12, RZ, RZ, 0x1 ;  /* 0x00000001ff0c7424 */ /* 0x000fe400078e00ff */
[----:B------:R-:W-:-:S07]  /*d5b0*/  IMAD.MOV.U32 R3, RZ, RZ, R14 ;  /* 0x000000ffff037224 */ /* 0x000fce00078e000e */
[----:B------:R-:W-:Y:S05]  /*d5c0*/  WARPSYNC.COLLECTIVE R15, `(.L_x_329) ;  /* 0x000000000f087348 */ /* 0x000fea0003c00000 */
[----:B------:R0:W1:Y:S02]  /*d5d0*/  SHFL.IDX P6, R14, R13, R12, R11 ;  /* 0x0000000c0d0e7389 */ /* 0x00006400000c000b */
[----:B01----:R-:W-:Y:S01]  /*d5e0*/  ENDCOLLECTIVE ;  /* 0x000000000000791b */ /* 0x003fe20003800000 */
.L_x_329:
[----:B------:R-:W-:-:S05]  /*d5f0*/  @P0 LEA R3, P1, R9, R3, 0x1 ;  /* 0x0000000309030211 */ /* 0x000fca00078208ff */
[----:B------:R-:W-:Y:S01]  /*d600*/  @P0 IMAD.X R2, RZ, RZ, R2, P1 ;  /* 0x000000ffff020224 */ /* 0x000fe200008e0602 */
[----:B------:R-:W-:-:S04]  /*d610*/  ISETP.GE.AND P1, PT, R6, 0x11, PT ;  /* 0x000000110600780c */ /* 0x000fc80003f26270 */
[----:B------:R-:W-:Y:S01]  /*d620*/  @P0 LOP3.LUT R3, R3, R2, RZ, 0x3c, !PT ;  /* 0x0000000203030212 */ /* 0x000fe200078e3cff */
[----:B------:R-:W-:-:S03]  /*d630*/  IMAD.MOV.U32 R13, RZ, RZ, R4 ;  /* 0x000000ffff0d7224 */ /* 0x000fc600078e0004 */
[----:B------:R-:W-:-:S04]  /*d640*/  @P0 LOP3.LUT R2, R3, R2, RZ, 0x3c, !PT ;  /* 0x0000000203020212 */ /* 0x000fc800078e3cff */
[----:B------:R-:W-:-:S05]  /*d650*/  @P0 LOP3.LUT R3, R3, R2, RZ, 0x3c, !PT ;  /* 0x0000000203030212 */ /* 0x000fca00078e3cff */
[----:B------:R-:W-:Y:S01]  /*d660*/  @!PT LDS RZ, [RZ] ;  /* 0x00000000fffff984 */ /* 0x000fe20000000800 */
[----:B------:R-:W-:Y:S01]  /*d670*/  @!PT LDS RZ, [RZ] ;  /* 0x00000000fffff984 */ /* 0x000fe20000000800 */
[----:B------:R-:W-:Y:S01]  /*d680*/  @!PT LDS RZ, [RZ] ;  /* 0x00000000fffff984 */ /* 0x000fe20000000800 */
[----:B------:R-:W-:Y:S04]  /*d690*/  @P0 LDGSTS.E.BYPASS.LTC128B.128 [R8+0x18400], desc[UR56][R2.64], !P4 ;  /* 0x1840000002080fae */ /* 0x000fe8000e101d78 */
[----:B------:R-:W-:Y:S04]  /*d6a0*/  @P0 LDGSTS.E.BYPASS.LTC128B.128 [R8+0x1b400], desc[UR56][R2.64+0x80], !P3 ;  /* 0x1b40008002080fae */ /* 0x000fe8000d901d78 */
[----:B------:R0:W-:Y:S02]  /*d6b0*/  @P0 LDGSTS.E.BYPASS.LTC128B.128 [R8+0x1e400], desc[UR56][R2.64+0x100], !P2 ;  /* 0x1e40010002080fae */ /* 0x0001e4000d101d78 */
[----:B0-----:R-:W-:Y:S01]  /*d6c0*/  MOV R2, R14 ;  /* 0x0000000e00027202 */ /* 0x001fe20000000f00 */
[----:B------:R-:W-:-:S07]  /*d6d0*/  @P1 IMAD R8, R5, 0x2, R22 ;  /* 0x0000000205081824 */ /* 0x000fce00078e0216 */
[----:B------:R-:W-:Y:S05]  /*d6e0*/  WARPSYNC.COLLECTIVE R15, `(.L_x_330) ;  /* 0x000000000f087348 */ /* 0x000fea0003c00000 */
[----:B------:R0:W1:Y:S02]  /*d6f0*/  SHFL.IDX P6, R14, R13, R12, R11 ;  /* 0x0000000c0d0e7389 */ /* 0x00006400000c000b */
[----:B01----:R-:W-:Y:S01]  /*d700*/  ENDCOLLECTIVE ;  /* 0x000000000000791b */ /* 0x003fe20003800000 */
.L_x_330:
[----:B------:R-:W-:Y:S01]  /*d710*/  MOV R13, R0 ;  /* 0x00000000000d7202 */ /* 0x000fe20000000f00 */
[----:B------:R-:W-:Y:S02]  /*d720*/  IMAD.MOV.U32 R12, RZ, RZ, 0x2 ;  /* 0x00000002ff0c7424 */ /* 0x000fe400078e00ff */
[----:B------:R-:W-:-:S07]  /*d730*/  IMAD.MOV.U32 R3, RZ, RZ, R14 ;  /* 0x000000ffff037224 */ /* 0x000fce00078e000e */
[----:B------:R-:W-:Y:S05]  /*d740*/  WARPSYNC.COLLECTIVE R15, `(.L_x_331) ;  /* 0x000000000f087348 */ /* 0x000fea0003c00000 */
[----:B------:R0:W1:Y:S02]  /*d750*/  SHFL.IDX P6, R14, R13, R12, R11 ;  /* 0x0000000c0d0e7389 */ /* 0x00006400000c000b */
[----:B01----:R-:W-:Y:S01]  /*d760*/  ENDCOLLECTIVE ;  /* 0x000000000000791b */ /* 0x003fe20003800000 */
.L_x_331:
[----:B------:R-:W-:-:S05]  /*d770*/  @P1 LEA R3, P0, R9, R3, 0x1 ;  /* 0x0000000309031211 */ /* 0x000fca00078008ff */
[----:B------:R-:W-:-:S05]  /*d780*/  @P1 IMAD.X R2, RZ, RZ, R2, P0 ;  /* 0x000000ffff021224 */ /* 0x000fca00000e0602 */
        /* <DEDUP_REMOVED lines=9> */
[----:B------:R0:W-:Y:S01]  /*d820*/  @P1 LDGSTS.E.BYPASS.LTC128B.128 [R8+0x1ec00], desc[UR56][R2.64+0x100], !P2 ;  /* 0x1ec0010002081fae */ /* 0x0001e2000d101d78 */
[----:B------:R-:W-:Y:S01]  /*d830*/  ISETP.GE.AND P1, PT, R6, 0x21, PT ;  /* 0x000000210600780c */ /* 0x000fe20003f26270 */
[----:B0-----:R-:W-:-:S12]  /*d840*/  IMAD.MOV.U32 R2, RZ, RZ, R14 ;  /* 0x000000ffff027224 */ /* 0x001fd800078e000e */
[----:B------:R-:W-:Y:S05]  /*d850*/  WARPSYNC.COLLECTIVE R15, `(.L_x_332) ;  /* 0x000000000f087348 */ /* 0x000fea0003c00000 */
[----:B------:R0:W1:Y:S02]  /*d860*/  SHFL.IDX P6, R14, R13, R12, R11 ;  /* 0x0000000c0d0e7389 */ /* 0x00006400000c000b */
[----:B01----:R-:W-:Y:S01]  /*d870*/  ENDCOLLECTIVE ;  /* 0x000000000000791b */ /* 0x003fe20003800000 */
.L_x_332:
[----:B------:R-:W-:Y:S02]  /*d880*/  @P1 IMAD R8, R5, 0x2, R22 ;  /* 0x0000000205081824 */ /* 0x000fe400078e0216 */
[----:B------:R-:W-:Y:S02]  /*d890*/  IMAD.MOV.U32 R13, RZ, RZ, R0 ;  /* 0x000000ffff0d7224 */ /* 0x000fe400078e0000 */
[----:B------:R-:W-:Y:S02]  /*d8a0*/  IMAD.MOV.U32 R12, RZ, RZ, 0x3 ;  /* 0x00000003ff0c7424 */ /* 0x000fe400078e00ff */
[----:B------:R-:W-:-:S07]  /*d8b0*/  IMAD.MOV.U32 R3, RZ, RZ, R14 ;  /* 0x000000ffff037224 */ /* 0x000fce00078e000e */
[----:B------:R-:W-:Y:S05]  /*d8c0*/  WARPSYNC.COLLECTIVE R15, `(.L_x_333) ;  /* 0x000000000f087348 */ /* 0x000fea0003c00000 */
[----:B------:R0:W1:Y:S02]  /*d8d0*/  SHFL.IDX P6, R14, R13, R12, R11 ;  /* 0x0000000c0d0e7389 */ /* 0x00006400000c000b */
[----:B01----:R-:W-:Y:S01]  /*d8e0*/  ENDCOLLECTIVE ;  /* 0x000000000000791b */ /* 0x003fe20003800000 */
.L_x_333:
[----:B------:R-:W-:-:S04]  /*d8f0*/  @P1 LEA R3, P0, R9, R3, 0x1 ;  /* 0x0000000309031211 */ /* 0x000fc800078008ff */
[----:B------:R-:W-:-:S04]  /*d900*/  @P1 IADD3.X R2, RZ, R2, RZ, P0, !PT ;  /* 0x00000002ff021210 */ /* 0x000fc800007fe4ff */
[----:B------:R-:W-:Y:S02]  /*d910*/  @P1 LOP3.LUT R3, R3, R2, RZ, 0x3c, !PT ;  /* 0x0000000203031212 */ /* 0x000fe400078e3cff */
[----:B------:R-:W-:Y:S02]  /*d920*/  MOV R13, R4 ;  /* 0x00000004000d7202 */ /* 0x000fe40000000f00 */
        /* <DEDUP_REMOVED lines=13> */
.L_x_334:
[----:B------:R-:W-:Y:S02]  /*da00*/  @P1 IMAD R8, R5, 0x2, R22 ;  /* 0x0000000205081824 */ /* 0x000fe400078e0216 */
[----:B------:R-:W-:Y:S01]  /*da10*/  IMAD.MOV.U32 R13, RZ, RZ, R0 ;  /* 0x000000ffff0d7224 */ /* 0x000fe200078e0000 */
[----:B------:R-:W-:Y:S01]  /*da20*/  MOV R12, 0x4 ;  /* 0x00000004000c7802 */ /* 0x000fe20000000f00 */
[----:B------:R-:W-:-:S07]  /*da30*/  IMAD.MOV.U32 R3, RZ, RZ, R14 ;  /* 0x000000ffff037224 */ /* 0x000fce00078e000e */
[----:B------:R-:W-:Y:S05]  /*da40*/  WARPSYNC.COLLECTIVE R15, `(.L_x_335) ;  /* 0x000000000f087348 */ /* 0x000fea0003c00000 */
[----:B------:R0:W1:Y:S02]  /*da50*/  SHFL.IDX P6, R14, R13, R12, R11 ;  /* 0x0000000c0d0e7389 */ /* 0x00006400000c000b */
[----:B01----:R-:W-:Y:S01]  /*da60*/  ENDCOLLECTIVE ;  /* 0x000000000000791b */ /* 0x003fe20003800000 */
.L_x_335:
        /* <DEDUP_REMOVED lines=17> */
.L_x_336:
[----:B------:R-:W-:Y:S01]  /*db80*/  @P1 LEA R8, R5, R22, 0x1 ;  /* 0x0000001605081211 */ /* 0x000fe200078e08ff */
[----:B------:R-:W-:Y:S02]  /*db90*/  IMAD.MOV.U32 R13, RZ, RZ, R0 ;  /* 0x000000ffff0d7224 */ /* 0x000fe400078e0000 */
[----:B------:R-:W-:Y:S02]  /*dba0*/  IMAD.MOV.U32 R12, RZ, RZ, 0x5 ;  /* 0x00000005ff0c7424 */ /* 0x000fe400078e00ff */
[----:B------:R-:W-:-:S07]  /*dbb0*/  IMAD.MOV.U32 R3, RZ, RZ, R14 ;  /* 0x000000ffff037224 */ /* 0x000fce00078e000e */
[----:B------:R-:W-:Y:S05]  /*dbc0*/  WARPSYNC.COLLECTIVE R15, `(.L_x_337) ;  /* 0x000000000f087348 */ /* 0x000fea0003c00000 */
[----:B------:R0:W1:Y:S02]  /*dbd0*/  SHFL.IDX P6, R14, R13, R12, R11 ;  /* 0x0000000c0d0e7389 */ /* 0x00006400000c000b */
[----:B01----:R-:W-:Y:S01]  /*dbe0*/  ENDCOLLECTIVE ;  /* 0x000000000000791b */ /* 0x003fe20003800000 */
.L_x_337:
[----:B------:R-:W-:-:S05]  /*dbf0*/  @P1 LEA R3, P0, R9, R3, 0x1 ;  /* 0x0000000309031211 */ /* 0x000fca00078008ff */
[----:B------:R-:W-:-:S05]  /*dc00*/  @P1 IMAD.X R2, RZ, RZ, R2, P0 ;  /* 0x000000ffff021224 */ /* 0x000fca00000e0602 */
[----:B------:R-:W-:Y:S01]  /*dc10*/  @P1 LOP3.LUT R3, R3, R2, RZ, 0x3c, !PT ;  /* 0x0000000203031212 */ /* 0x000fe200078e3cff */
[----:B------:R-:W-:-:S03]  /*dc20*/  IMAD.MOV.U32 R13, RZ, RZ, R4 ;  /* 0x000000ffff0d7224 */ /* 0x000fc600078e0004 */
[----:B------:R-:W-:-:S04]  /*dc30*/  @P1 LOP3.LUT R2, R3, R2, RZ, 0x3c, !PT ;  /* 0x0000000203021212 */ /* 0x000fc800078e3cff */
[----:B------:R-:W-:Y:S01]  /*dc40*/  @P1 LOP3.LUT R3, R3, R2, RZ, 0x3c, !PT ;  /* 0x0000000203031212 */ /* 0x000fe200078e3cff */
[----:B------:R-:W-:-:S07]  /*dc50*/  IMAD.MOV.U32 R0, RZ, RZ, R14 ;  /* 0x000000ffff007224 */ /* 0x000fce00078e000e */
[----:B------:R-:W-:Y:S05]  /*dc60*/  WARPSYNC.COLLECTIVE R15, `(.L_x_338) ;  /* 0x000000000f087348 */ /* 0x000fea0003c00000 */
[----:B------:R0:W1:Y:S02]  /*dc70*/  SHFL.IDX P6, R14, R13, R12, R11 ;  /* 0x0000000c0d0e7389 */ /* 0x00006400000c000b */
[----:B01----:R-:W-:Y:S01]  /*dc80*/  ENDCOLLECTIVE ;  /* 0x000000000000791b */ /* 0x003fe20003800000 */
.L_x_338:
[----:B------:R-:W-:Y:S01]  /*dc90*/  @!PT LDS RZ, [RZ] ;  /* 0x00000000fffff984 */ /* 0x000fe20000000800 */
[----:B------:R-:W-:Y:S01]  /*dca0*/  @!PT LDS RZ, [RZ] ;  /* 0x00000000fffff984 */ /* 0x000fe20000000800 */
[----:B------:R-:W-:Y:S01]  /*dcb0*/  @!PT LDS RZ, [RZ] ;  /* 0x00000000fffff984 */ /* 0x000fe20000000800 */
[----:B------:R-:W-:Y:S04]  /*dcc0*/  @P1 LDGSTS.E.BYPASS.LTC128B.128 [R8+0x1a400], desc[UR56][R2.64], !P4 ;  /* 0x1a40000002081fae */ /* 0x000fe8000e101d78 */
[----:B------:R-:W-:Y:S04]  /*dcd0*/  @P1 LDGSTS.E.BYPASS.LTC128B.128 [R8+0x1d400], desc[UR56][R2.64+0x80], !P3 ;  /* 0x1d40008002081fae */ /* 0x000fe8000d901d78 */
[----:B------:R0:W-:Y:S02]  /*dce0*/  @P1 LDGSTS.E.BYPASS.LTC128B.128 [R8+0x20400], desc[UR56][R2.64+0x100], !P2 ;  /* 0x2040010002081fae */ /* 0x0001e4000d101d78 */
[----:B0-----:R-:W-:Y:S01]  /*dcf0*/  MOV R2, R14 ;  /* 0x0000000e00027202 */ /* 0x001fe20000000f00 */
[----:B------:R-:W-:Y:S06]  /*dd00*/  BRA `(.L_x_339) ;  /* 0xffffffc000447947 */ /* 0x000fec000383ffff */
.L_x_265:
[----:B------:R-:W-:Y:S02]  /*dd10*/  IMAD.MOV.U32 R13, RZ, RZ, R5 ;  /* 0x000000ffff0d7224 */ /* 0x000fe400078e0005 */
[----:B------:R-:W-:Y:S02]  /*dd20*/  IMAD.MOV.U32 R12, RZ, RZ, RZ ;  /* 0x000000ffff0c7224 */ /* 0x000fe400078e00ff */
[----:B------:R-:W-:Y:S02]  /*dd30*/  IMAD.MOV.U32 R11, RZ, RZ, 0x181f ;  /* 0x0000181fff0b7424 */ /* 0x000fe400078e00ff */
[----:B------:R-:W-:Y:S02]  /*dd40*/  IMAD.MOV.U32 R15, RZ, RZ, -0x1 ;  /* 0xffffffffff0f7424 */ /* 0x000fe400078e00ff */
[----:B-----5:R-:W-:Y:S02]  /*dd50*/  IMAD R6, R17, R8, RZ ;  /* 0x0000000811067224 */ /* 0x020fe400078e02ff */
[----:B------:R-:W-:-:S07]  /*dd60*/  IMAD.IADD R4, R10, 0x1, R4 ;  /* 0x000000010a047824 */ /* 0x000fce00078e0204 */
[----:B------:R-:W-:Y:S05]  /*dd70*/  WARPSYNC.COLLECTIVE R15, `(.L_x_340) ;  /* 0x000000000f087348 */ /* 0x000fea0003c00000 */
[----:B------:R0:W1:Y:S02]  /*dd80*/  SHFL.IDX P6, R14, R13, R12, R11 ;  /* 0x0000000c0d0e7389 */ /* 0x00006400000c000b */
[----:B01----:R-:W-:Y:S01]  /*dd90*/  ENDCOLLECTIVE ;  /* 0x000000000000791b */ /* 0x003fe20003800000 */
.L_x_340:
[----:B------:R-:W-:Y:S01]  /*dda0*/  ISETP.GE.AND P1, PT, R4, R6, PT ;  /* 0x000000060400720c */ /* 0x000fe20003f26270 */
[----:B------:R-:W-:Y:S01]  /*ddb0*/  IMAD.MOV.U32 R13, RZ, RZ, R0 ;  /* 0x000000ffff0d7224 */ /* 0x000fe200078e0000 */
[----:B------:R-:W-:-:S11]  /*ddc0*/  MOV R2, R14 ;  /* 0x0000000e00027202 */ /* 0x000fd60000000f00 */
[----:B------:R-:W-:Y:S05]  /*ddd0*/  WARPSYNC.COLLECTIVE R15, `(.L_x_341) ;  /* 0x000000000f087348 */ /* 0x000fea0003c00000 */
[----:B------:R0:W1:Y:S02]  /*dde0*/  SHFL.IDX P6, R14, R13, R12, R11 ;  /* 0x0000000c0d0e7389 */ /* 0x00006400000c000b */
[----:B01----:R-:W-:Y:S01]  /*ddf0*/  ENDCOLLECTIVE ;  /* 0x000000000000791b */ /* 0x003fe20003800000 */
.L_x_341:
[----:B------:R-:W-:Y:S02]  /*de00*/  IMAD.MOV.U32 R13, RZ, RZ, R5 ;  /* 0x000000ffff0d7224 */ /* 0x000fe400078e0005 */
[----:B------:R-:W-:Y:S02]  /*de10*/  IMAD.MOV.U32 R12, RZ, RZ, 0x1 ;  /* 0x00000001ff0c7424 */ /* 0x000fe400078e00ff */
[----:B------:R-:W-:-:S07]  /*de20*/  IMAD.MOV.U32 R3, RZ, RZ, R14 ;  /* 0x000000ffff037224 */ /* 0x000fce00078e000e */
[----:B------:R-:W-:Y:S05]  /*de30*/  WARPSYNC.COLLECTIVE R15, `(.L_x_342) ;  /* 0x000000000f087348 */ /* 0x000fea0003c00000 */
[----:B------:R0:W1:Y:S02]  /*de40*/  SHFL.IDX P6, R14, R13, R12, R11 ;  /* 0x0000000c0d0e7389 */ /* 0x00006400000c000b */
[----:B01----:R-:W-:Y:S01]  /*de50*/  ENDCOLLECTIVE ;  /* 0x000000000000791b */ /* 0x003fe20003800000 */
.L_x_342:
[----:B------:R-:W-:-:S05]  /*de60*/  @!P1 LEA R7, P4, R9, R3, 0x1 ;  /* 0x0000000309079211 */ /* 0x000fca00078808ff */
[----:B------:R-:W-:Y:S01]  /*de70*/  @!P1 IMAD.X R3, RZ, RZ, R2, P4 ;  /* 0x000000ffff039224 */ /* 0x000fe200020e0602 */
[----:B------:R-:W-:Y:S01]  /*de80*/  @!P1 MOV R2, R7 ;  /* 0x0000000700029202 */ /* 0x000fe20000000f00 */
[----:B------:R-:W-:Y:S01]  /*de90*/  VIADD R7, R4, 0x10 ;  /* 0x0000001004077836 */ /* 0x000fe20000000000 */
[----:B------:R-:W-:-:S03]  /*dea0*/  MOV R13, R0 ;  /* 0x00000000000d7202 */ /* 0x000fc60000000f00 */
[----:B------:R-:W-:Y:S01]  /*deb0*/  @!PT LDS RZ, [RZ] ;  /* 0x00000000fffff984 */ /* 0x000fe20000000800 */
[----:B------:R-:W-:Y:S01]  /*dec0*/  @!PT LDS RZ, [RZ] ;  /* 0x00000000fffff984 */ /* 0x000fe20000000800 */
[----:B------:R-:W-:Y:S01]  /*ded0*/  @!PT LDS RZ, [RZ] ;  /* 0x00000000fffff984 */ /* 0x000fe20000000800 */
[----:B------:R-:W-:Y:S04]  /*dee0*/  @!P1 LDGSTS.E.BYPASS.LTC128B.128 [R34+0xc400], desc[UR56][R2.64], !P3 ;  /* 0x0c40000002229fae */ /* 0x000fe8000d901d78 */
[----:B------:R-:W-:Y:S04]  /*def0*/  @!P1 LDGSTS.E.BYPASS.LTC128B.128 [R34+0x10400], desc[UR56][R2.64+0x80], !P2 ;  /* 0x1040008002229fae */ /* 0x000fe8000d101d78 */
[----:B------:R0:W-:Y:S01]  /*df00*/  @!P1 LDGSTS.E.BYPASS.LTC128B.128 [R34+0x14400], desc[UR56][R2.64+0x100], !P0 ;  /* 0x1440010002229fae */ /* 0x0001e2000c101d78 */
[----:B------:R-:W-:Y:S01]  /*df10*/  ISETP.GE.AND P1, PT, R7, R6, PT ;  /* 0x000000060700720c */ /* 0x000fe20003f26270 */
[----:B0-----:R-:W-:-:S12]  /*df20*/  IMAD.MOV.U32 R2, RZ, RZ, R14 ;  /* 0x000000ffff027224 */ /* 0x001fd800078e000e */
[----:B------:R-:W-:Y:S05]  /*df30*/  WARPSYNC.COLLECTIVE R15, `(.L_x_343) ;  /* 0x000000000f087348 */ /* 0x000fea0003c00000 */
[----:B------:R0:W1:Y:S02]  /*df40*/  SHFL.IDX P6, R14, R13, R12, R11 ;  /* 0x0000000c0d0e7389 */ /* 0x00006400000c000b */
[----:B01----:R-:W-:Y:S01]  /*df50*/  ENDCOLLECTIVE ;  /* 0x000000000000791b */ /* 0x003fe20003800000 */
.L_x_343:
[----:B------:R-:W-:Y:S02]  /*df60*/  IMAD.MOV.U32 R13, RZ, RZ, R5 ;  /* 0x000000ffff0d7224 */ /* 0x000fe400078e0005 */
[----:B------:R-:W-:Y:S02]  /*df70*/  IMAD.MOV.U32 R12, RZ, RZ, 0x2 ;  /* 0x00000002ff0c7424 */ /* 0x000fe400078e00ff */
[----:B------:R-:W-:-:S07]  /*df80*/  IMAD.MOV.U32 R3, RZ, RZ, R14 ;  /* 0x000000ffff037224 */ /* 0x000fce00078e000e */
[----:B------:R-:W-:Y:S05]  /*df90*/  WARPSYNC.COLLECTIVE R15, `(.L_x_344) ;  /* 0x000000000f087348 */ /* 0x000fea0003c00000 */
[----:B------:R0:W1:Y:S02]  /*dfa0*/  SHFL.IDX P6, R14, R13, R12, R11 ;  /* 0x0000000c0d0e7389 */ /* 0x00006400000c000b */
[----:B01----:R-:W-:Y:S01]  /*dfb0*/  ENDCOLLECTIVE ;  /* 0x000000000000791b */ /* 0x003fe20003800000 */
.L_x_344:
[----:B------:R-:W-:-:S05]  /*dfc0*/  @!P1 LEA R7, P4, R9, R3, 0x1 ;  /* 0x0000000309079211 */ /* 0x000fca00078808ff */
[----:B------:R-:W-:Y:S02]  /*dfd0*/  @!P1 IMAD.X R8, RZ, RZ, R2, P4 ;  /* 0x000000ffff089224 */ /* 0x000fe400020e0602 */
[----:B------:R-:W-:Y:S01]  /*dfe0*/  @!P1 IMAD.MOV.U32 R2, RZ, RZ, R7 ;  /* 0x000000ffff029224 */ /* 0x000fe200078e0007 */
[----:B------:R-:W-:Y:S01]  /*dff0*/  IADD3 R7, R4, 0x20, RZ ;  /* 0x0000002004077810 */ /* 0x000fe20007ffe0ff */
[----:B------:R-:W-:Y:S02]  /*e000*/  @!P1 IMAD.MOV.U32 R3, RZ, RZ, R8 ;  /* 0x000000ffff039224 */ /* 0x000fe400078e0008 */
[----:B------:R-:W-:-:S03]  /*e010*/  IMAD.MOV.U32 R13, RZ, RZ, R0 ;  /* 0x000000ffff0d7224 */ /* 0x000fc600078e0000 */
        /* <DEDUP_REMOVED lines=11> */
.L_x_345:
[----:B------:R-:W-:Y:S01]  /*e0d0*/  MOV R13, R5 ;  /* 0x00000005000d7202 */ /* 0x000fe20000000f00 */
[----:B------:R-:W-:Y:S01]  /*e0e0*/  IMAD.MOV.U32 R12, RZ, RZ, 0x3 ;  /* 0x00000003ff0c7424 */ /* 0x000fe200078e00ff */
[----:B------:R-:W-:-:S07]  /*e0f0*/  MOV R3, R14 ;  /* 0x0000000e00037202 */ /* 0x000fce0000000f00 */
[----:B------:R-:W-:Y:S05]  /*e100*/  WARPSYNC.COLLECTIVE R15, `(.L_x_346) ;  /* 0x000000000f087348 */ /* 0x000fea0003c00000 */
[----:B------:R0:W1:Y:S02]  /*e110*/  SHFL.IDX P6, R14, R13, R12, R11 ;  /* 0x0000000c0d0e7389 */ /* 0x00006400000c000b */
[----:B01----:R-:W-:Y:S01]  /*e120*/  ENDCOLLECTIVE ;  /* 0x000000000000791b */ /* 0x003fe20003800000 */
.L_x_346:
[----:B------:R-:W-:-:S05]  /*e130*/  @!P1 LEA R7, P4, R9, R3, 0x1 ;  /* 0x0000000309079211 */ /* 0x000fca00078808ff */
[----:B------:R-:W-:Y:S02]  /*e140*/  @!P1 IMAD.X R8, RZ, RZ, R2, P4 ;  /* 0x000000ffff089224 */ /* 0x000fe400020e0602 */
[----:B------:R-:W-:Y:S02]  /*e150*/  @!P1 IMAD.MOV.U32 R2, RZ, RZ, R7 ;  /* 0x000000ffff029224 */ /* 0x000fe400078e0007 */
[----:B------:R-:W-:Y:S02]  /*e160*/  @!P1 IMAD.MOV.U32 R3, RZ, RZ, R8 ;  /* 0x000000ffff039224 */ /* 0x000fe400078e0008 */
[----:B------:R-:W-:Y:S02]  /*e170*/  VIADD R7, R4, 0x30 ;  /* 0x0000003004077836 */ /* 0x000fe40000000000 */
[----:B------:R-:W-:Y:S01]  /*e180*/  IMAD.MOV.U32 R13, RZ, RZ, R0 ;  /* 0x000000ffff0d7224 */ /* 0x000fe200078e0000 */
        /* <DEDUP_REMOVED lines=11> */
.L_x_347:
[----:B------:R-:W-:Y:S01]  /*e240*/  IMAD.MOV.U32 R13, RZ, RZ, R5 ;  /* 0x000000ffff0d7224 */ /* 0x000fe200078e0005 */
[----:B------:R-:W-:Y:S01]  /*e250*/  MOV R12, 0x4 ;  /* 0x00000004000c7802 */ /* 0x000fe20000000f00 */
[----:B------:R-:W-:-:S07]  /*e260*/  IMAD.MOV.U32 R3, RZ, RZ, R14 ;  /* 0x000000ffff037224 */ /* 0x000fce00078e000e */
[----:B------:R-:W-:Y:S05]  /*e270*/  WARPSYNC.COLLECTIVE R15, `(.L_x_348) ;  /* 0x000000000f087348 */ /* 0x000fea0003c00000 */
[----:B------:R0:W1:Y:S02]  /*e280*/  SHFL.IDX P6, R14, R13, R12, R11 ;  /* 0x0000000c0d0e7389 */ /* 0x00006400000c000b */
[----:B01----:R-:W-:Y:S01]  /*e290*/  ENDCOLLECTIVE ;  /* 0x000000000000791b */ /* 0x003fe20003800000 */
.L_x_348:
[----:B------:R-:W-:-:S04]  /*e2a0*/  @!P1 LEA R7, P4, R9, R3, 0x1 ;  /* 0x0000000309079211 */ /* 0x000fc800078808ff */
[----:B------:R-:W-:Y:S01]  /*e2b0*/  @!P1 IADD3.X R8, RZ, R2, RZ, P4, !PT ;  /* 0x00000002ff089210 */ /* 0x000fe200027fe4ff */
[----:B------:R-:W-:Y:S02]  /*e2c0*/  @!P1 IMAD.MOV.U32 R2, RZ, RZ, R7 ;  /* 0x000000ffff029224 */ /* 0x000fe400078e0007 */
[----:B------:R-:W-:Y:S02]  /*e2d0*/  VIADD R7, R4, 0x40 ;  /* 0x0000004004077836 */ /* 0x000fe40000000000 */
        /* <DEDUP_REMOVED lines=13> */
.L_x_349:
[----:B------:R-:W-:Y:S02]  /*e3b0*/  IMAD.MOV.U32 R13, RZ, RZ, R5 ;  /* 0x000000ffff0d7224 */ /* 0x000fe400078e0005 */
[----:B------:R-:W-:Y:S02]  /*e3c0*/  IMAD.MOV.U32 R12, RZ, RZ, 0x5 ;  /* 0x00000005ff0c7424 */ /* 0x000fe400078e00ff */
[----:B------:R-:W-:-:S07]  /*e3d0*/  IMAD.MOV.U32 R3, RZ, RZ, R14 ;  /* 0x000000ffff037224 */ /* 0x000fce00078e000e */
[----:B------:R-:W-:Y:S05]  /*e3e0*/  WARPSYNC.COLLECTIVE R15, `(.L_x_350) ;  /* 0x000000000f087348 */ /* 0x000fea0003c00000 */
[----:B------:R0:W1:Y:S02]  /*e3f0*/  SHFL.IDX P6, R14, R13, R12, R11 ;  /* 0x0000000c0d0e7389 */ /* 0x00006400000c000b */
[----:B01----:R-:W-:Y:S01]  /*e400*/  ENDCOLLECTIVE ;  /* 0x000000000000791b */ /* 0x003fe20003800000 */
.L_x_350:
[----:B------:R-:W-:-:S05]  /*e410*/  @!P1 LEA R7, P4, R9, R3, 0x1 ;  /* 0x0000000309079211 */ /* 0x000fca00078808ff */
[----:B------:R-:W-:Y:S01]  /*e420*/  @!P1 IMAD.X R8, RZ, RZ, R2, P4 ;  /* 0x000000ffff089224 */ /* 0x000fe200020e0602 */
[----:B------:R-:W-:Y:S01]  /*e430*/  @!P1 MOV R2, R7 ;  /* 0x0000000700029202 */ /* 0x000fe20000000f00 */
        /* <DEDUP_REMOVED lines=9> */
[----:B------:R-:W-:Y:S02]  /*e4d0*/  ISETP.GE.AND P1, PT, R7, R6, PT ;  /* 0x000000060700720c */ /* 0x000fe40003f26270 */
[----:B0-----:R-:W-:-:S11]  /*e4e0*/  MOV R2, R14 ;  /* 0x0000000e00027202 */ /* 0x001fd60000000f00 */
[----:B------:R-:W-:Y:S05]  /*e4f0*/  WARPSYNC.COLLECTIVE R15, `(.L_x_351) ;  /* 0x000000000f087348 */ /* 0x000fea0003c00000 */
[----:B------:R0:W1:Y:S02]  /*e500*/  SHFL.IDX P6, R14, R13, R12, R11 ;  /* 0x0000000c0d0e7389 */ /* 0x00006400000c000b */
[----:B01----:R-:W-:Y:S01]  /*e510*/  ENDCOLLECTIVE ;  /* 0x000000000000791b */ /* 0x003fe20003800000 */
.L_x_351:
[----:B------:R-:W-:Y:S02]  /*e520*/  IMAD.MOV.U32 R13, RZ, RZ, R5 ;  /* 0x000000ffff0d7224 */ /* 0x000fe400078e0005 */
[----:B------:R-:W-:Y:S02]  /*e530*/  IMAD.MOV.U32 R12, RZ, RZ, 0x6 ;  /* 0x00000006ff0c7424 */ /* 0x000fe400078e00ff */
[----:B------:R-:W-:-:S07]  /*e540*/  IMAD.MOV.U32 R3, RZ, RZ, R14 ;  /* 0x000000ffff037224 */ /* 0x000fce00078e000e */
[----:B------:R-:W-:Y:S05]  /*e550*/  WARPSYNC.COLLECTIVE R15, `(.L_x_352) ;  /* 0x000000000f087348 */ /* 0x000fea0003c00000 */
[----:B------:R0:W1:Y:S02]  /*e560*/  SHFL.IDX P6, R14, R13, R12, R11 ;  /* 0x0000000c0d0e7389 */ /* 0x00006400000c000b */
[----:B01----:R-:W-:Y:S01]  /*e570*/  ENDCOLLECTIVE ;  /* 0x000000000000791b */ /* 0x003fe20003800000 */
.L_x_352:
[----:B------:R-:W-:-:S05]  /*e580*/  @!P1 LEA R7, P4, R9, R3, 0x1 ;  /* 0x0000000309079211 */ /* 0x000fca00078808ff */
[----:B------:R-:W-:Y:S02]  /*e590*/  @!P1 IMAD.X R8, RZ, RZ, R2, P4 ;  /* 0x000000ffff089224 */ /* 0x000fe400020e0602 */
[----:B------:R-:W-:Y:S02]  /*e5a0*/  @!P1 IMAD.MOV.U32 R2, RZ, RZ, R7 ;  /* 0x000000ffff029224 */ /* 0x000fe400078e0007 */
[----:B------:R-:W-:Y:S01]  /*e5b0*/  VIADD R7, R4, 0x60 ;  /* 0x0000006004077836 */ /* 0x000fe20000000000 */
[----:B------:R-:W-:Y:S02]  /*e5c0*/  @!P1 MOV R3, R8 ;  /* 0x0000000800039202 */ /* 0x000fe40000000f00 */
        /* <DEDUP_REMOVED lines=12> */
.L_x_353:
[----:B------:R-:W-:Y:S01]  /*e690*/  MOV R13, R5 ;  /* 0x00000005000d7202 */ /* 0x000fe20000000f00 */
[----:B------:R-:W-:Y:S02]  /*e6a0*/  IMAD.MOV.U32 R12, RZ, RZ, 0x7 ;  /* 0x00000007ff0c7424 */ /* 0x000fe400078e00ff */
[----:B------:R-:W-:-:S07]  /*e6b0*/  IMAD.MOV.U32 R3, RZ, RZ, R14 ;  /* 0x000000ffff037224 */ /* 0x000fce00078e000e */
[----:B------:R-:W-:Y:S05]  /*e6c0*/  WARPSYNC.COLLECTIVE R15, `(.L_x_354) ;  /* 0x000000000f087348 */ /* 0x000fea0003c00000 */
[----:B------:R0:W1:Y:S02]  /*e6d0*/  SHFL.IDX P6, R14, R13, R12, R11 ;  /* 0x0000000c0d0e7389 */ /* 0x00006400000c000b */
[----:B01----:R-:W-:Y:S01]  /*e6e0*/  ENDCOLLECTIVE ;  /* 0x000000000000791b */ /* 0x003fe20003800000 */
.L_x_354:
[----:B------:R-:W-:-:S05]  /*e6f0*/  @!P1 LEA R7, P4, R9, R3, 0x1 ;  /* 0x0000000309079211 */ /* 0x000fca00078808ff */
[----:B------:R-:W-:Y:S02]  /*e700*/  @!P1 IMAD.X R8, RZ, RZ, R2, P4 ;  /* 0x000000ffff089224 */ /* 0x000fe400020e0602 */
[----:B------:R-:W-:Y:S02]  /*e710*/  @!P1 IMAD.MOV.U32 R2, RZ, RZ, R7 ;  /* 0x000000ffff029224 */ /* 0x000fe400078e0007 */
[----:B------:R-:W-:Y:S02]  /*e720*/  @!P1 IMAD.MOV.U32 R3, RZ, RZ, R8 ;  /* 0x000000ffff039224 */ /* 0x000fe400078e0008 */
[----:B------:R-:W-:-:S03]  /*e730*/  IMAD.MOV.U32 R13, RZ, RZ, R0 ;  /* 0x000000ffff0d7224 */ /* 0x000fc600078e0000 */
[----:B------:R-:W-:Y:S01]  /*e740*/  @!PT LDS RZ, [RZ] ;  /* 0x00000000fffff984 */ /* 0x000fe20000000800 */
[----:B------:R-:W-:Y:S01]  /*e750*/  @!PT LDS RZ, [RZ] ;  /* 0x00000000fffff984 */ /* 0x000fe20000000800 */
[----:B------:R-:W-:Y:S01]  /*e760*/  @!PT LDS RZ, [RZ] ;  /* 0x00000000fffff984 */ /* 0x000fe20000000800 */
[----:B------:R0:W-:Y:S04]  /*e770*/  @!P1 LDGSTS.E.BYPASS.LTC128B.128 [R34+0xf400], desc[UR56][R2.64], !P3 ;  /* 0x0f40000002229fae */ /* 0x0001e8000d901d78 */
[----:B------:R0:W-:Y:S01]  /*e780*/  @!P1 LDGSTS.E.BYPASS.LTC128B.128 [R34+0x13400], desc[UR56][R2.64+0x80], !P2 ;  /* 0x1340008002229fae */ /* 0x0001e2000d101d78 */
[----:B------:R-:W-:-:S03]  /*e790*/  IMAD.MOV.U32 R5, RZ, RZ, R14 ;  /* 0x000000ffff057224 */ /* 0x000fc600078e000e */
[----:B------:R0:W-:Y:S04]  /*e7a0*/  @!P1 LDGSTS.E.BYPASS.LTC128B.128 [R34+0x17400], desc[UR56][R2.64+0x100], !P0 ;  /* 0x1740010002229fae */ /* 0x0001e8000c101d78 */
[----:B0-----:R-:W-:Y:S05]  /*e7b0*/  WARPSYNC.COLLECTIVE R15, `(.L_x_355) ;  /* 0x000000000f087348 */ /* 0x001fea0003c00000 */
[----:B------:R1:W2:Y:S02]  /*e7c0*/  SHFL.IDX P6, R14, R13, R12, R11 ;  /* 0x0000000c0d0e7389 */ /* 0x0002a400000c000b */
[----:B012---:R-:W-:Y:S01]  /*e7d0*/  ENDCOLLECTIVE ;  /* 0x000000000000791b */ /* 0x007fe20003800000 */
.L_x_355:
[----:B------:R-:W-:Y:S05]  /*e7e0*/  BRA `(.L_x_356) ;  /* 0xffffffc000a87947 */ /* 0x000fea000383ffff */
.L_x_270:
[----:B0-----:R0:W1:Y:S02]  /*e7f0*/  SYNCS.PHASECHK.TRANS64.TRYWAIT P0, [R22+URZ+0x2a820], R3 ;  /* 0x02a82003160075a7 */ /* 0x001064000800017f */
[----:B-1----:R-:W-:Y:S05]  /*e800*/  @!P0 NANOSLEEP.SYNCS 0x989680 ;  /* 0x009896800000895d */ /* 0x002fea0003900000 */
[----:B------:R-:W1:Y:S02]  /*e810*/  @!P0 SYNCS.PHASECHK.TRANS64 P0, [R22+URZ+0x2a820], R3 ;  /* 0x02a82003160085a7 */ /* 0x000e64000800007f */
[----:B-1----:R-:W-:Y:S05]  /*e820*/  @!P0 BRA `(.L_x_270) ;  /* 0xfffffffc00f08947 */ /* 0x002fea000383ffff */
[----:B------:R-:W-:Y:S05]  /*e830*/  BRA `(.L_x_357) ;  /* 0xffffffc400187947 */ /* 0x000fea000383ffff */
.L_x_275:
[----:B0-----:R0:W1:Y:S02]  /*e840*/  SYNCS.PHASECHK.TRANS64.TRYWAIT P0, [R6+URZ+0x2a840], R3 ;  /* 0x02a84003060075a7 */ /* 0x001064000800017f */
[----:B-1----:R-:W-:Y:S05]  /*e850*/  @!P0 NANOSLEEP.SYNCS 0x989680 ;  /* 0x009896800000895d */ /* 0x002fea0003900000 */
[----:B------:R-:W1:Y:S02]  /*e860*/  @!P0 SYNCS.PHASECHK.TRANS64 P0, [R6+URZ+0x2a840], R3 ;  /* 0x02a84003060085a7 */ /* 0x000e64000800007f */
[----:B-1----:R-:W-:Y:S05]  /*e870*/  @!P0 BRA `(.L_x_275) ;  /* 0xfffffffc00f08947 */ /* 0x002fea000383ffff */
[----:B------:R-:W-:Y:S05]  /*e880*/  BRA `(.L_x_358) ;  /* 0xffffffc400e47947 */ /* 0x000fea000383ffff */
.L_x_276:
[----:B------:R-:W-:Y:S01]  /*e890*/  BSSY B1, `(.L_x_359) ;  /* 0x0000008000017945 */ /* 0x000fe20003800000 */
[----:B------:R-:W-:Y:S01]  /*e8a0*/  IMAD.MOV.U32 R13, RZ, RZ, R5 ;  /* 0x000000ffff0d7224 */ /* 0x000fe200078e0005 */
[----:B------:R-:W-:Y:S01]  /*e8b0*/  MOV R12, RZ ;  /* 0x000000ff000c7202 */ /* 0x000fe20000000f00 */
[----:B------:R-:W-:Y:S02]  /*e8c0*/  IMAD.MOV.U32 R11, RZ, RZ, 0x181f ;  /* 0x0000181fff0b7424 */ /* 0x000fe400078e00ff */
[----:B------:R-:W-:-:S07]  /*e8d0*/  IMAD.MOV.U32 R15, RZ, RZ, -0x1 ;  /* 0xffffffffff0f7424 */ /* 0x000fce00078e00ff */
[----:B------:R-:W-:Y:S05]  /*e8e0*/  WARPSYNC.COLLECTIVE R15, `(.L_x_360) ;  /* 0x000000000f087348 */ /* 0x000fea0003c00000 */
[----:B------:R0:W1:Y:S02]  /*e8f0*/  SHFL.IDX P6, R14, R13, R12, R11 ;  /* 0x0000000c0d0e7389 */ /* 0x00006400000c000b */
[----:B01----:R-:W-:Y:S01]  /*e900*/  ENDCOLLECTIVE ;  /* 0x000000000000791b */ /* 0x003fe20003800000 */
.L_x_360:
[----:B------:R-:W-:Y:S05]  /*e910*/  BSYNC B1 ;  /* 0x0000000000017941 */ /* 0x000fea0003800000 */
.L_x_359:
[----:B------:R-:W0:Y:S01]  /*e920*/  S2R R35, SR_TID.X ;  /* 0x0000000000237919 */ /* 0x000e220000002100 */
[----:B------:R-:W-:Y:S01]  /*e930*/  IMAD.MOV.U32 R13, RZ, RZ, R9 ;  /* 0x000000ffff0d7224 */ /* 0x000fe200078e0009 */
[----:B------:R-:W-:Y:S01]  /*e940*/  MOV R12, RZ ;  /* 0x000000ff000c7202 */ /* 0x000fe20000000f00 */
[----:B------:R-:W-:Y:S02]  /*e950*/  IMAD.MOV.U32 R11, RZ, RZ, 0x181f ;  /* 0x0000181fff0b7424 */ /* 0x000fe400078e00ff */
[----:B------:R-:W-:Y:S02]  /*e960*/  IMAD.MOV.U32 R15, RZ, RZ, -0x1 ;  /* 0xffffffffff0f7424 */ /* 0x000fe400078e00ff */
[----:B------:R-:W-:Y:S02]  /*e970*/  IMAD.MOV.U32 R3, RZ, RZ, R14 ;  /* 0x000000ffff037224 */ /* 0x000fe400078e000e */
[----:B------:R-:W-:-:S07]  /*e980*/  IMAD R4, R4, 0x2, R22 ;  /* 0x0000000204047824 */ /* 0x000fce00078e0216 */
[----:B0-----:R-:W-:Y:S05]  /*e990*/  WARPSYNC.COLLECTIVE R15, `(.L_x_361) ;  /* 0x000000000f087348 */ /* 0x001fea0003c00000 */
[----:B------:R1:W2:Y:S02]  /*e9a0*/  SHFL.IDX P6, R14, R13, R12, R11 ;  /* 0x0000000c0d0e7389 */ /* 0x0002a400000c000b */
[----:B012---:R-:W-:Y:S01]  /*e9b0*/  ENDCOLLECTIVE ;  /* 0x000000000000791b */ /* 0x007fe20003800000 */
.L_x_361:
[----:B------:R-:W-:Y:S02]  /*e9c0*/  IMAD.MOV.U32 R13, RZ, RZ, R5 ;  /* 0x000000ffff0d7224 */ /* 0x000fe400078e0005 */
[----:B------:R-:W-:Y:S02]  /*e9d0*/  IMAD.MOV.U32 R12, RZ, RZ, 0x1 ;  /* 0x00000001ff0c7424 */ /* 0x000fe400078e00ff */
[----:B------:R-:W-:Y:S02]  /*e9e0*/  IMAD.SHL.U32 R35, R35, 0x8, RZ ;  /* 0x0000000823237824 */ /* 0x000fe400078e00ff */
[----:B------:R-:W-:-:S07]  /*e9f0*/  IMAD.MOV.U32 R2, RZ, RZ, R14 ;  /* 0x000000ffff027224 */ /* 0x000fce00078e000e */
[----:B------:R-:W-:Y:S05]  /*ea00*/  WARPSYNC.COLLECTIVE R15, `(.L_x_362) ;  /* 0x000000000f087348 */ /* 0x000fea0003c00000 */
[----:B------:R0:W1:Y:S02]  /*ea10*/  SHFL.IDX P6, R14, R13, R12, R11 ;  /* 0x0000000c0d0e7389 */ /* 0x00006400000c000b */
[----:B01----:R-:W-:Y:S01]  /*ea20*/  ENDCOLLECTIVE ;  /* 0x000000000000791b */ /* 0x003fe20003800000 */
.L_x_362:
[----:B------:R-:W-:-:S04]  /*ea30*/  LOP3.LUT R35, R35, 0x38, RZ, 0xc0, !PT ;  /* 0x0000003823237812 */ /* 0x000fc800078ec0ff */
[----:B------:R-:W-:-:S04]  /*ea40*/  SHF.L.U32 R0, R35, 0x1, RZ ;  /* 0x0000000123007819 */ /* 0x000fc800000006ff */
[----:B------:R-:W-:-:S05]  /*ea50*/  IADD3 R2, P0, R2, R0, RZ ;  /* 0x0000000002027210 */ /* 0x000fca0007f1e0ff */
[----:B------:R-:W-:Y:S02]  /*ea60*/  IMAD.X R3, RZ, RZ, R3, P0 ;  /* 0x000000ffff037224 */ /* 0x000fe400000e0603 */
[----:B------:R-:W-:-:S03]  /*ea70*/  IMAD.MOV.U32 R13, RZ, RZ, R9 ;  /* 0x000000ffff0d7224 */ /* 0x000fc600078e0009 */
[----:B------:R-:W-:Y:S01]  /*ea80*/  @!PT LDS RZ, [RZ] ;  /* 0x00000000fffff984 */ /* 0x000fe20000000800 */
[----:B------:R-:W-:Y:S01]  /*ea90*/  @!PT LDS RZ, [RZ] ;  /* 0x00000000fffff984 */ /* 0x000fe20000000800 */
[----:B------:R-:W-:Y:S01]  /*eaa0*/  @!PT LDS RZ, [RZ] ;  /* 0x00000000fffff984 */ /* 0x000fe20000000800 */
[----:B------:R-:W-:Y:S04]  /*eab0*/  LDGSTS.E.BYPASS.LTC128B.128 [R4+0x18400], desc[UR56][R2.64], !P3 ;  /* 0x1840000002047fae */ /* 0x000fe8000d901d78 */
[----:B------:R-:W-:Y:S04]  /*eac0*/  LDGSTS.E.BYPASS.LTC128B.128 [R4+0x1b400], desc[UR56][R2.64+0x80], !P2 ;  /* 0x1b40008002047fae */ /* 0x000fe8000d101d78 */
[----:B------:R0:W-:Y:S02]  /*ead0*/  LDGSTS.E.BYPASS.LTC128B.128 [R4+0x1e400], desc[UR56][R2.64+0x100], !P1 ;  /* 0x1e40010002047fae */ /* 0x0001e4000c901d78 */
[----:B0-----:R-:W-:-:S07]  /*eae0*/  MOV R3, R14 ;  /* 0x0000000e00037202 */ /* 0x001fce0000000f00 */
[----:B------:R-:W-:Y:S05]  /*eaf0*/  WARPSYNC.COLLECTIVE R15, `(.L_x_363) ;  /* 0x000000000f087348 */ /* 0x000fea0003c00000 */
[----:B------:R0:W1:Y:S02]  /*eb00*/  SHFL.IDX P6, R14, R13, R12, R11 ;  /* 0x0000000c0d0e7389 */ /* 0x00006400000c000b */
[----:B01----:R-:W-:Y:S01]  /*eb10*/  ENDCOLLECTIVE ;  /* 0x000000000000791b */ /* 0x003fe20003800000 */
.L_x_363:
[----:B------:R-:W-:Y:S01]  /*eb20*/  IMAD.MOV.U32 R13, RZ, RZ, R5 ;  /* 0x000000ffff0d7224 */ /* 0x000fe200078e0005 */
[----:B------:R-:W-:Y:S01]  /*eb30*/  MOV R12, 0x2 ;  /* 0x00000002000c7802 */ /* 0x000fe20000000f00 */
[----:B------:R-:W-:-:S07]  /*eb40*/  IMAD.MOV.U32 R2, RZ, RZ, R14 ;  /* 0x000000ffff027224 */ /* 0x000fce00078e000e */
[----:B------:R-:W-:Y:S05]  /*eb50*/  WARPSYNC.COLLECTIVE R15, `(.L_x_364) ;  /* 0x000000000f087348 */ /* 0x000fea0003c00000 */
[----:B------:R0:W1:Y:S02]  /*eb60*/  SHFL.IDX P6, R14, R13, R12, R11 ;  /* 0x0000000c0d0e7389 */ /* 0x00006400000c000b */
[----:B01----:R-:W-:Y:S01]  /*eb70*/  ENDCOLLECTIVE ;  /* 0x000000000000791b */ /* 0x003fe20003800000 */
.L_x_364:
[----:B------:R-:W-:-:S05]  /*eb80*/  IADD3 R2, P0, R2, R0, RZ ;  /* 0x0000000002027210 */ /* 0x000fca0007f1e0ff */
[----:B------:R-:W-:-:S05]  /*eb90*/  IMAD.X R3, RZ, RZ, R3, P0 ;  /* 0x000000ffff037224 */ /* 0x000fca00000e0603 */
[----:B------:R-:W-:Y:S01]  /*eba0*/  @!PT LDS RZ, [RZ] ;  /* 0x00000000fffff984 */ /* 0x000fe20000000800 */
[----:B------:R-:W-:Y:S01]  /*ebb0*/  @!PT LDS RZ, [RZ] ;  /* 0x00000000fffff984 */ /* 0x000fe20000000800 */
[----:B------:R-:W-:Y:S01]  /*ebc0*/  @!PT LDS RZ, [RZ] ;  /* 0x00000000fffff984 */ /* 0x000fe20000000800 */
[----:B------:R0:W-:Y:S01]  /*ebd0*/  LDGSTS.E.BYPASS.LTC128B.128 [R4+0x18c00], desc[UR56][R2.64], !P3 ;  /* 0x18c0000002047fae */ /* 0x0001e2000d901d78 */
[----:B------:R-:W-:-:S03]  /*ebe0*/  IMAD.MOV.U32 R13, RZ, RZ, R9 ;  /* 0x000000ffff0d7224 */ /* 0x000fc600078e0009 */
[----:B------:R0:W-:Y:S04]  /*ebf0*/  LDGSTS.E.BYPASS.LTC128B.128 [R4+0x1bc00], desc[UR56][R2.64+0x80], !P2 ;  /* 0x1bc0008002047fae */ /* 0x0001e8000d101d78 */
[----:B------:R0:W-:Y:S01]  /*ec00*/  LDGSTS.E.BYPASS.LTC128B.128 [R4+0x1ec00], desc[UR56][R2.64+0x100], !P1 ;  /* 0x1ec0010002047fae */ /* 0x0001e2000c901d78 */
[----:B------:R-:W-:-:S07]  /*ec10*/  IMAD.MOV.U32 R35, RZ, RZ, R14 ;  /* 0x000000ffff237224 */ /* 0x000fce00078e000e */
[----:B0-----:R-:W-:Y:S05]  /*ec20*/  WARPSYNC.COLLECTIVE R15, `(.L_x_365) ;  /* 0x000000000f087348 */ /* 0x001fea0003c00000 */
[----:B------:R1:W2:Y:S02]  /*ec30*/  SHFL.IDX P6, R14, R13, R12, R11 ;  /* 0x0000000c0d0e7389 */ /* 0x0002a400000c000b */
[----:B012---:R-:W-:Y:S01]  /*ec40*/  ENDCOLLECTIVE ;  /* 0x000000000000791b */ /* 0x007fe20003800000 */
.L_x_365:
[----:B------:R-:W-:Y:S01]  /*ec50*/  MOV R13, R5 ;  /* 0x00000005000d7202 */ /* 0x000fe20000000f00 */
[----:B------:R-:W-:Y:S02]  /*ec60*/  IMAD.MOV.U32 R12, RZ, RZ, 0x3 ;  /* 0x00000003ff0c7424 */ /* 0x000fe400078e00ff */
[----:B------:R-:W-:-:S07]  /*ec70*/  IMAD.MOV.U32 R2, RZ, RZ, R14 ;  /* 0x000000ffff027224 */ /* 0x000fce00078e000e */
[----:B------:R-:W-:Y:S05]  /*ec80*/  WARPSYNC.COLLECTIVE R15, `(.L_x_366) ;  /* 0x000000000f087348 */ /* 0x000fea0003c00000 */
[----:B------:R0:W1:Y:S02]  /*ec90*/  SHFL.IDX P6, R14, R13, R12, R11 ;  /* 0x0000000c0d0e7389 */ /* 0x00006400000c000b */
[----:B01----:R-:W-:Y:S01]  /*eca0*/  ENDCOLLECTIVE ;  /* 0x000000000000791b */ /* 0x003fe20003800000 */
.L_x_366:
        /* <DEDUP_REMOVED lines=13> */
.L_x_367:
[----:B------:R-:W-:Y:S02]  /*ed80*/  IMAD.MOV.U32 R13, RZ, RZ, R5 ;  /* 0x000000ffff0d7224 */ /* 0x000fe400078e0005 */
[----:B------:R-:W-:Y:S02]  /*ed90*/  IMAD.MOV.U32 R12, RZ, RZ, 0x4 ;  /* 0x00000004ff0c7424 */ /* 0x000fe400078e00ff */
[----:B------:R-:W-:-:S07]  /*eda0*/  IMAD.MOV.U32 R2, RZ, RZ, R14 ;  /* 0x000000ffff027224 */ /* 0x000fce00078e000e */
[----:B------:R-:W-:Y:S05]  /*edb0*/  WARPSYNC.COLLECTIVE R15, `(.L_x_368) ;  /* 0x000000000f087348 */ /* 0x000fea0003c00000 */
[----:B------:R0:W1:Y:S02]  /*edc0*/  SHFL.IDX P6, R14, R13, R12, R11 ;  /* 0x0000000c0d0e7389 */ /* 0x00006400000c000b */
[----:B01----:R-:W-:Y:S01]  /*edd0*/  ENDCOLLECTIVE ;  /* 0x000000000000791b */ /* 0x003fe20003800000 */
.L_x_368:
[----:B------:R-:W-:-:S04]  /*ede0*/  IADD3 R2, P0, R2, R0, RZ ;  /* 0x0000000002027210 */ /* 0x000fc80007f1e0ff */
[----:B------:R-:W-:-:S05]  /*edf0*/  IADD3.X R3, RZ, R35, RZ, P0, !PT ;  /* 0x00000023ff037210 */ /* 0x000fca00007fe4ff */
        /* <DEDUP_REMOVED lines=11> */
.L_x_369:
[----:B------:R-:W-:Y:S02]  /*eeb0*/  IMAD.MOV.U32 R13, RZ, RZ, R5 ;  /* 0x000000ffff0d7224 */ /* 0x000fe400078e0005 */
[----:B------:R-:W-:Y:S01]  /*eec0*/  IMAD.MOV.U32 R12, RZ, RZ, 0x5 ;  /* 0x00000005ff0c7424 */ /* 0x000fe200078e00ff */
[----:B------:R-:W-:-:S07]  /*eed0*/  MOV R2, R14 ;  /* 0x0000000e00027202 */ /* 0x000fce0000000f00 */
[----:B------:R-:W-:Y:S05]  /*eee0*/  WARPSYNC.COLLECTIVE R15, `(.L_x_370) ;  /* 0x000000000f087348 */ /* 0x000fea0003c00000 */
[----:B------:R0:W1:Y:S02]  /*eef0*/  SHFL.IDX P6, R14, R13, R12, R11 ;  /* 0x0000000c0d0e7389 */ /* 0x00006400000c000b */
[----:B01----:R-:W-:Y:S01]  /*ef00*/  ENDCOLLECTIVE ;  /* 0x000000000000791b */ /* 0x003fe20003800000 */
.L_x_370:
[----:B------:R-:W-:-:S05]  /*ef10*/  IADD3 R2, P0, R2, R0, RZ ;  /* 0x0000000002027210 */ /* 0x000fca0007f1e0ff */
[----:B------:R-:W-:-:S05]  /*ef20*/  IMAD.X R3, RZ, RZ, R35, P0 ;  /* 0x000000ffff037224 */ /* 0x000fca00000e0623 */
[----:B------:R-:W-:Y:S01]  /*ef30*/  @!PT LDS RZ, [RZ] ;  /* 0x00000000fffff984 */ /* 0x000fe20000000800 */
[----:B------:R-:W-:Y:S01]  /*ef40*/  @!PT LDS RZ, [RZ] ;  /* 0x00000000fffff984 */ /* 0x000fe20000000800 */
[----:B------:R-:W-:Y:S01]  /*ef50*/  @!PT LDS RZ, [RZ] ;  /* 0x00000000fffff984 */ /* 0x000fe20000000800 */
[----:B------:R0:W-:Y:S01]  /*ef60*/  LDGSTS.E.BYPASS.LTC128B.128 [R4+0x1a400], desc[UR56][R2.64], !P3 ;  /* 0x1a40000002047fae */ /* 0x0001e2000d901d78 */
[----:B------:R-:W-:-:S03]  /*ef70*/  MOV R13, R9 ;  /* 0x00000009000d7202 */ /* 0x000fc60000000f00 */
[----:B------:R0:W-:Y:S04]  /*ef80*/  LDGSTS.E.BYPASS.LTC128B.128 [R4+0x1d400], desc[UR56][R2.64+0x80], !P2 ;  /* 0x1d40008002047fae */ /* 0x0001e8000d101d78 */
[----:B------:R0:W-:Y:S01]  /*ef90*/  LDGSTS.E.BYPASS.LTC128B.128 [R4+0x20400], desc[UR56][R2.64+0x100], !P1 ;  /* 0x2040010002047fae */ /* 0x0001e2000c901d78 */
[----:B------:R-:W-:-:S07]  /*efa0*/  IMAD.MOV.U32 R35, RZ, RZ, R14 ;  /* 0x000000ffff237224 */ /* 0x000fce00078e000e */
[----:B0-----:R-:W-:Y:S05]  /*efb0*/  WARPSYNC.COLLECTIVE R15, `(.L_x_371) ;  /* 0x000000000f087348 */ /* 0x001fea0003c00000 */
[----:B------:R1:W2:Y:S02]  /*efc0*/  SHFL.IDX P6, R14, R13, R12, R11 ;  /* 0x0000000c0d0e7389 */ /* 0x0002a400000c000b */
[----:B012---:R-:W-:Y:S01]  /*efd0*/  ENDCOLLECTIVE ;  /* 0x000000000000791b */ /* 0x007fe20003800000 */
.L_x_371:
[----:B------:R-:W-:Y:S01]  /*efe0*/  IMAD.MOV.U32 R2, RZ, RZ, R14 ;  /* 0x000000ffff027224 */ /* 0x000fe200078e000e */
[----:B------:R-:W-:Y:S06]  /*eff0*/  BRA `(.L_x_372) ;  /* 0xffffffc4001c7947 */ /* 0x000fec000383ffff */
.L_x_281:
[----:B--2---:R2:W3:Y:S02]  /*f000*/  SYNCS.PHASECHK.TRANS64.TRYWAIT P0, [R4+URZ+0x2a860], R2 ;  /* 0x02a86002040075a7 */ /* 0x0044e4000800017f */
[----:B---3--:R-:W-:Y:S05]  /*f010*/  @!P0 NANOSLEEP.SYNCS 0x989680 ;  /* 0x009896800000895d */ /* 0x008fea0003900000 */
[----:B------:R-:W3:Y:S02]  /*f020*/  @!P0 SYNCS.PHASECHK.TRANS64 P0, [R4+URZ+0x2a860], R2 ;  /* 0x02a86002040085a7 */ /* 0x000ee4000800007f */
[----:B---3--:R-:W-:Y:S05]  /*f030*/  @!P0 BRA `(.L_x_281) ;  /* 0xfffffffc00f08947 */ /* 0x008fea000383ffff */
[----:B------:R-:W-:Y:S05]  /*f040*/  BRA `(.L_x_373) ;  /* 0xffffffc4007c7947 */ /* 0x000fea000383ffff */
.L_x_282:
[----:B------:R-:W-:Y:S01]  /*f050*/  BSSY B1, `(.L_x_374) ;  /* 0x0000008000017945 */ /* 0x000fe20003800000 */
[----:B------:R-:W-:Y:S01]  /*f060*/  IMAD.MOV.U32 R13, RZ, RZ, R24 ;  /* 0x000000ffff0d7224 */ /* 0x000fe200078e0018 */
[----:B------:R-:W-:Y:S01]  /*f070*/  MOV R15, 0xffffffff ;  /* 0xffffffff000f7802 */ /* 0x000fe20000000f00 */
[----:B------:R-:W-:Y:S02]  /*f080*/  IMAD.MOV.U32 R12, RZ, RZ, RZ ;  /* 0x000000ffff0c7224 */ /* 0x000fe400078e00ff */
[----:B------:R-:W-:-:S07]  /*f090*/  IMAD.MOV.U32 R11, RZ, RZ, 0x181f ;  /* 0x0000181fff0b7424 */ /* 0x000fce00078e00ff */
[----:B--2---:R-:W-:Y:S05]  /*f0a0*/  WARPSYNC.COLLECTIVE R15, `(.L_x_375) ;  /* 0x000000000f087348 */ /* 0x004fea0003c00000 */
[----:B------:R0:W1:Y:S02]  /*f0b0*/  SHFL.IDX P6, R14, R13, R12, R11 ;  /* 0x0000000c0d0e7389 */ /* 0x00006400000c000b */
[----:B012---:R-:W-:Y:S01]  /*f0c0*/  ENDCOLLECTIVE ;  /* 0x000000000000791b */ /* 0x007fe20003800000 */
.L_x_375:
[----:B------:R-:W-:Y:S05]  /*f0d0*/  BSYNC B1 ;  /* 0x0000000000017941 */ /* 0x000fea0003800000 */
.L_x_374:
[----:B------:R-:W-:Y:S01]  /*f0e0*/  IMAD.MOV.U32 R13, RZ, RZ, R23 ;  /* 0x000000ffff0d7224 */ /* 0x000fe200078e0017 */
[----:B------:R-:W-:Y:S01]  /*f0f0*/  MOV R15, 0xffffffff ;  /* 0xffffffff000f7802 */ /* 0x000fe20000000f00 */
[----:B------:R-:W-:Y:S02]  /*f100*/  IMAD.MOV.U32 R12, RZ, RZ, RZ ;  /* 0x000000ffff0c7224 */ /* 0x000fe400078e00ff */
[----:B------:R-:W-:Y:S02]  /*f110*/  IMAD.MOV.U32 R11, RZ, RZ, 0x181f ;  /* 0x0000181fff0b7424 */ /* 0x000fe400078e00ff */
[----:B------:R-:W-:Y:S02]  /*f120*/  IMAD.MOV.U32 R3, RZ, RZ, R14 ;  /* 0x000000ffff037224 */ /* 0x000fe400078e000e */
[----:B------:R-:W-:-:S07]  /*f130*/  IMAD R5, R5, 0x2, R22 ;  /* 0x0000000205057824 */ /* 0x000fce00078e0216 */
[----:B------:R-:W-:Y:S05]  /*f140*/  WARPSYNC.COLLECTIVE R15, `(.L_x_376) ;  /* 0x000000000f087348 */ /* 0x000fea0003c00000 */
[----:B------:R0:W1:Y:S02]  /*f150*/  SHFL.IDX P6, R14, R13, R12, R11 ;  /* 0x0000000c0d0e7389 */ /* 0x00006400000c000b */
[----:B01----:R-:W-:Y:S01]  /*f160*/  ENDCOLLECTIVE ;  /* 0x000000000000791b */ /* 0x003fe20003800000 */
.L_x_376:
[----:B------:R-:W-:Y:S01]  /*f170*/  IMAD.MOV.U32 R13, RZ, RZ, R24 ;  /* 0x000000ffff0d7224 */ /* 0x000fe200078e0018 */
[----:B------:R-:W-:Y:S01]  /*f180*/  MOV R12, 0x1 ;  /* 0x00000001000c7802 */ /* 0x000fe20000000f00 */
[----:B------:R-:W-:-:S07]  /*f190*/  IMAD.MOV.U32 R2, RZ, RZ, R14 ;  /* 0x000000ffff027224 */ /* 0x000fce00078e000e */
[----:B------:R-:W-:Y:S05]  /*f1a0*/  WARPSYNC.COLLECTIVE R15, `(.L_x_377) ;  /* 0x000000000f087348 */ /* 0x000fea0003c00000 */
[----:B------:R0:W1:Y:S02]  /*f1b0*/  SHFL.IDX P6, R14, R13, R12, R11 ;  /* 0x0000000c0d0e7389 */ /* 0x00006400000c000b */
[----:B01----:R-:W-:Y:S01]  /*f1c0*/  ENDCOLLECTIVE ;  /* 0x000000000000791b */ /* 0x003fe20003800000 */
.L_x_377:
[----:B------:R-:W-:-:S05]  /*f1d0*/  IADD3 R2, P1, R2, R0, RZ ;  /* 0x0000000002027210 */ /* 0x000fca0007f3e0ff */
[----:B------:R-:W-:Y:S01]  /*f1e0*/  IMAD.X R3, RZ, RZ, R3, P1 ;  /* 0x000000ffff037224 */ /* 0x000fe200008e0603 */
[----:B------:R-:W-:-:S04]  /*f1f0*/  LOP3.LUT P1, RZ, R29, 0x1, RZ, 0xc0, !PT ;  /* 0x000000011dff7812 */ /* 0x000fc8000782c0ff */
[----:B------:R-:W-:Y:S01]  /*f200*/  ISETP.LT.OR P2, PT, R6, 0x1, !P1 ;  /* 0x000000010600780c */ /* 0x000fe20004f41670 */
[----:B------:R-:W-:-:S12]  /*f210*/  IMAD.MOV.U32 R13, RZ, RZ, R23 ;  /* 0x000000ffff0d7224 */ /* 0x000fd800078e0017 */
[----:B------:R-:W-:Y:S01]  /*f220*/  @!PT LDS RZ, [RZ] ;  /* 0x00000000fffff984 */ /* 0x000fe20000000800 */
[----:B------:R-:W-:Y:S01]  /*f230*/  @!PT LDS RZ, [RZ] ;  /* 0x00000000fffff984 */ /* 0x000fe20000000800 */
[----:B------:R-:W-:Y:S01]  /*f240*/  @!PT LDS RZ, [RZ] ;  /* 0x00000000fffff984 */ /* 0x000fe20000000800 */
[----:B------:R-:W-:Y:S01]  /*f250*/  LDGSTS.E.BYPASS.LTC128B.128 [R5+0x400], desc[UR56][R2.64], !P2 ;  /* 0x0040000002057fae */ /* 0x000fe2000d101d78 */
[----:B------:R-:W-:-:S13]  /*f260*/  ISETP.LT.OR P2, PT, R6, 0x1, !P0 ;  /* 0x000000010600780c */ /* 0x000fda0004741670 */
[----:B------:R0:W-:Y:S02]  /*f270*/  LDGSTS.E.BYPASS.LTC128B.128 [R5+0x3400], desc[UR56][R2.64+0x80], !P2 ;  /* 0x0340008002057fae */ /* 0x0001e4000d101d78 */
[----:B0-----:R-:W-:-:S07]  /*f280*/  IMAD.MOV.U32 R3, RZ, RZ, R14 ;  /* 0x000000ffff037224 */ /* 0x001fce00078e000e */
[----:B------:R-:W-:Y:S05]  /*f290*/  WARPSYNC.COLLECTIVE R15, `(.L_x_378) ;  /* 0x000000000f087348 */ /* 0x000fea0003c00000 */
[----:B------:R0:W1:Y:S02]  /*f2a0*/  SHFL.IDX P6, R14, R13, R12, R11 ;  /* 0x0000000c0d0e7389 */ /* 0x00006400000c000b */
[----:B01----:R-:W-:Y:S01]  /*f2b0*/  ENDCOLLECTIVE ;  /* 0x000000000000791b */ /* 0x003fe20003800000 */
.L_x_378:
[----:B------:R-:W-:Y:S01]  /*f2c0*/  MOV R13, R24 ;  /* 0x00000018000d7202 */ /* 0x000fe20000000f00 */
[----:B------:R-:W-:Y:S02]  /*f2d0*/  IMAD.MOV.U32 R12, RZ, RZ, 0x2 ;  /* 0x00000002ff0c7424 */ /* 0x000fe400078e00ff */
[----:B------:R-:W-:-:S07]  /*f2e0*/  IMAD.MOV.U32 R2, RZ, RZ, R14 ;  /* 0x000000ffff027224 */ /* 0x000fce00078e000e */
[----:B------:R-:W-:Y:S05]  /*f2f0*/  WARPSYNC.COLLECTIVE R15, `(.L_x_379) ;  /* 0x000000000f087348 */ /* 0x000fea0003c00000 */
[----:B------:R0:W1:Y:S02]  /*f300*/  SHFL.IDX P6, R14, R13, R12, R11 ;  /* 0x0000000c0d0e7389 */ /* 0x00006400000c000b */
[----:B01----:R-:W-:Y:S01]  /*f310*/  ENDCOLLECTIVE ;  /* 0x000000000000791b */ /* 0x003fe20003800000 */
.L_x_379:
[----:B------:R-:W-:-:S05]  /*f320*/  IADD3 R2, P2, R2, R0, RZ ;  /* 0x0000000002027210 */ /* 0x000fca0007f5e0ff */
[----:B------:R-:W-:Y:S01]  /*f330*/  IMAD.X R3, RZ, RZ, R3, P2 ;  /* 0x000000ffff037224 */ /* 0x000fe200010e0603 */
        /* <DEDUP_REMOVED lines=12> */
.L_x_380:
[----:B------:R-:W-:Y:S02]  /*f400*/  IMAD.MOV.U32 R13, RZ, RZ, R24 ;  /* 0x000000ffff0d7224 */ /* 0x000fe400078e0018 */
[----:B------:R-:W-:Y:S02]  /*f410*/  IMAD.MOV.U32 R12, RZ, RZ, 0x3 ;  /* 0x00000003ff0c7424 */ /* 0x000fe400078e00ff */
[----:B------:R-:W-:-:S07]  /*f420*/  IMAD.MOV.U32 R2, RZ, RZ, R14 ;  /* 0x000000ffff027224 */ /* 0x000fce00078e000e */
[----:B------:R-:W-:Y:S05]  /*f430*/  WARPSYNC.COLLECTIVE R15, `(.L_x_381) ;  /* 0x000000000f087348 */ /* 0x000fea0003c00000 */
[----:B------:R0:W1:Y:S02]  /*f440*/  SHFL.IDX P6, R14, R13, R12, R11 ;  /* 0x0000000c0d0e7389 */ /* 0x00006400000c000b */
[----:B01----:R-:W-:Y:S01]  /*f450*/  ENDCOLLECTIVE ;  /* 0x000000000000791b */ /* 0x003fe20003800000 */
.L_x_381:
[----:B------:R-:W-:-:S04]  /*f460*/  IADD3 R2, P2, R2, R0, RZ ;  /* 0x0000000002027210 */ /* 0x000fc80007f5e0ff */
[----:B------:R-:W-:Y:S02]  /*f470*/  IADD3.X R3, RZ, R3, RZ, P2, !PT ;  /* 0x00000003ff037210 */ /* 0x000fe400017fe4ff */
        /* <DEDUP_REMOVED lines=12> */
.L_x_382:
[----:B------:R-:W-:Y:S02]  /*f540*/  IMAD.MOV.U32 R13, RZ, RZ, R24 ;  /* 0x000000ffff0d7224 */ /* 0x000fe400078e0018 */
[----:B------:R-:W-:Y:S01]  /*f550*/  IMAD.MOV.U32 R12, RZ, RZ, 0x4 ;  /* 0x00000004ff0c7424 */ /* 0x000fe200078e00ff */
[----:B------:R-:W-:-:S07]  /*f560*/  MOV R2, R14 ;  /* 0x0000000e00027202 */ /* 0x000fce0000000f00 */
[----:B------:R-:W-:Y:S05]  /*f570*/  WARPSYNC.COLLECTIVE R15, `(.L_x_383) ;  /* 0x000000000f087348 */ /* 0x000fea0003c00000 */
[----:B------:R0:W1:Y:S02]  /*f580*/  SHFL.IDX P6, R14, R13, R12, R11 ;  /* 0x0000000c0d0e7389 */ /* 0x00006400000c000b */
[----:B01----:R-:W-:Y:S01]  /*f590*/  ENDCOLLECTIVE ;  /* 0x000000000000791b */ /* 0x003fe20003800000 */
.L_x_383:
[----:B------:R-:W-:-:S05]  /*f5a0*/  IADD3 R2, P2, R2, R0, RZ ;  /* 0x0000000002027210 */ /* 0x000fca0007f5e0ff */
[----:B------:R-:W-:Y:S01]  /*f5b0*/  IMAD.X R3, RZ, RZ, R3, P2 ;  /* 0x000000ffff037224 */ /* 0x000fe200010e0603 */
[----:B------:R-:W-:Y:S02]  /*f5c0*/  ISETP.LT.OR P2, PT, R6, 0x31, !P1 ;  /* 0x000000310600780c */ /* 0x000fe40004f41670 */
[----:B------:R-:W-:-:S11]  /*f5d0*/  MOV R13, R23 ;  /* 0x00000017000d7202 */ /* 0x000fd60000000f00 */
        /* <DEDUP_REMOVED lines=10> */
.L_x_384:
[----:B------:R-:W-:Y:S02]  /*f680*/  IMAD.MOV.U32 R13, RZ, RZ, R24 ;  /* 0x000000ffff0d7224 */ /* 0x000fe400078e0018 */
[----:B------:R-:W-:Y:S02]  /*f690*/  IMAD.MOV.U32 R12, RZ, RZ, 0x5 ;  /* 0x00000005ff0c7424 */ /* 0x000fe400078e00ff */
[----:B------:R-:W-:-:S07]  /*f6a0*/  IMAD.MOV.U32 R2, RZ, RZ, R14 ;  /* 0x000000ffff027224 */ /* 0x000fce00078e000e */
[----:B------:R-:W-:Y:S05]  /*f6b0*/  WARPSYNC.COLLECTIVE R15, `(.L_x_385) ;  /* 0x000000000f087348 */ /* 0x000fea0003c00000 */
[----:B------:R0:W1:Y:S02]  /*f6c0*/  SHFL.IDX P6, R14, R13, R12, R11 ;  /* 0x0000000c0d0e7389 */ /* 0x00006400000c000b */
[----:B01----:R-:W-:Y:S01]  /*f6d0*/  ENDCOLLECTIVE ;  /* 0x000000000000791b */ /* 0x003fe20003800000 */
.L_x_385:
[----:B------:R-:W-:-:S05]  /*f6e0*/  IADD3 R2, P2, R2, R0, RZ ;  /* 0x0000000002027210 */ /* 0x000fca0007f5e0ff */
[----:B------:R-:W-:Y:S01]  /*f6f0*/  IMAD.X R3, RZ, RZ, R3, P2 ;  /* 0x000000ffff037224 */ /* 0x000fe200010e0603 */
[----:B------:R-:W-:Y:S01]  /*f700*/  ISETP.LT.OR P2, PT, R6, 0x41, !P1 ;  /* 0x000000410600780c */ /* 0x000fe20004f41670 */
[----:B------:R-:W-:-:S12]  /*f710*/  IMAD.MOV.U32 R13, RZ, RZ, R23 ;  /* 0x000000ffff0d7224 */ /* 0x000fd800078e0017 */
[----:B------:R-:W-:Y:S01]  /*f720*/  @!PT LDS RZ, [RZ] ;  /* 0x00000000fffff984 */ /* 0x000fe20000000800 */
[----:B------:R-:W-:Y:S01]  /*f730*/  @!PT LDS RZ, [RZ] ;  /* 0x00000000fffff984 */ /* 0x000fe20000000800 */
[----:B------:R-:W-:Y:S01]  /*f740*/  @!PT LDS RZ, [RZ] ;  /* 0x00000000fffff984 */ /* 0x000fe20000000800 */
[----:B------:R0:W-:Y:S01]  /*f750*/  LDGSTS.E.BYPASS.LTC128B.128 [R5+0x2400], desc[UR56][R2.64], !P2 ;  /* 0x0240000002057fae */ /* 0x0001e2000d101d78 */
[----:B------:R-:W-:Y:S02]  /*f760*/  ISETP.LT.OR P2, PT, R6, 0x41, !P0 ;  /* 0x000000410600780c */ /* 0x000fe40004741670 */
[----:B------:R-:W-:-:S11]  /*f770*/  MOV R24, R14 ;  /* 0x0000000e00187202 */ /* 0x000fd60000000f00 */
[----:B0-----:R-:W-:Y:S05]  /*f780*/  WARPSYNC.COLLECTIVE R15, `(.L_x_386) ;  /* 0x000000000f087348 */ /* 0x001fea0003c00000 */
[----:B------:R1:W2:Y:S02]  /*f790*/  SHFL.IDX P6, R14, R13, R12, R11 ;  /* 0x0000000c0d0e7389 */ /* 0x0002a400000c000b */
[----:B012---:R-:W-:Y:S01]  /*f7a0*/  ENDCOLLECTIVE ;  /* 0x000000000000791b */ /* 0x007fe20003800000 */
.L_x_386:
[----:B------:R-:W-:Y:S01]  /*f7b0*/  @!PT LDS RZ, [RZ] ;  /* 0x00000000fffff984 */ /* 0x000fe20000000800 */
[----:B------:R-:W-:Y:S01]  /*f7c0*/  @!PT LDS RZ, [RZ] ;  /* 0x00000000fffff984 */ /* 0x000fe20000000800 */
[----:B------:R-:W-:Y:S01]  /*f7d0*/  @!PT LDS RZ, [RZ] ;  /* 0x00000000fffff984 */ /* 0x000fe20000000800 */
[----:B------:R0:W-:Y:S02]  /*f7e0*/  LDGSTS.E.BYPASS.LTC128B.128 [R5+0x5400], desc[UR56][R2.64+0x80], !P2 ;  /* 0x0540008002057fae */ /* 0x0001e4000d101d78 */
[----:B0-----:R-:W-:Y:S01]  /*f7f0*/  IMAD.MOV.U32 R2, RZ, RZ, R14 ;  /* 0x000000ffff027224 */ /* 0x001fe200078e000e */
[----:B------:R-:W-:Y:S06]  /*f800*/  BRA `(.L_x_387) ;  /* 0xffffffc000687947 */ /* 0x000fec000383ffff */
.L_x_290:
[----:B0-----:R0:W1:Y:S02]  /*f810*/  SYNCS.PHASECHK.TRANS64.TRYWAIT P0, [R0+URZ+0x2a860], R3 ;  /* 0x02a86003000075a7 */ /* 0x001064000800017f */
[----:B-1----:R-:W-:Y:S05]  /*f820*/  @!P0 NANOSLEEP.SYNCS 0x989680 ;  /* 0x009896800000895d */ /* 0x002fea0003900000 */
[----:B------:R-:W1:Y:S02]  /*f830*/  @!P0 SYNCS.PHASECHK.TRANS64 P0, [R0+URZ+0x2a860], R3 ;  /* 0x02a86003000085a7 */ /* 0x000e64000800007f */
[----:B-1----:R-:W-:Y:S05]  /*f840*/  @!P0 BRA `(.L_x_290) ;  /* 0xfffffffc00f08947 */ /* 0x002fea000383ffff */
[----:B------:R-:W-:Y:S05]  /*f850*/  BRA `(.L_x_388) ;  /* 0xffffffc400887947 */ /* 0x000fea000383ffff */
.L_x_291:
[----:B------:R-:W-:Y:S01]  /*f860*/  BSSY B0, `(.L_x_389) ;  /* 0x0000008000007945 */ /* 0x000fe20003800000 */
[----:B------:R-:W-:Y:S01]  /*f870*/  IMAD.MOV.U32 R13, RZ, RZ, R24 ;  /* 0x000000ffff0d7224 */ /* 0x000fe200078e0018 */
[----:B------:R-:W-:Y:S01]  /*f880*/  MOV R11, 0x181f ;  /* 0x0000181f000b7802 */ /* 0x000fe20000000f00 */
[----:B------:R-:W-:Y:S02]  /*f890*/  IMAD.MOV.U32 R12, RZ, RZ, RZ ;  /* 0x000000ffff0c7224 */ /* 0x000fe400078e00ff */
[----:B------:R-:W-:-:S07]  /*f8a0*/  IMAD.MOV.U32 R15, RZ, RZ, -0x1 ;  /* 0xffffffffff0f7424 */ /* 0x000fce00078e00ff */
[----:B0-----:R-:W-:Y:S05]  /*f8b0*/  WARPSYNC.COLLECTIVE R15, `(.L_x_390) ;  /* 0x000000000f087348 */ /* 0x001fea0003c00000 */
[----:B------:R1:W2:Y:S02]  /*f8c0*/  SHFL.IDX P6, R14, R13, R12, R11 ;  /* 0x0000000c0d0e7389 */ /* 0x0002a400000c000b */
[----:B012---:R-:W-:Y:S01]  /*f8d0*/  ENDCOLLECTIVE ;  /* 0x000000000000791b */ /* 0x007fe20003800000 */
.L_x_390:
[----:B------:R-:W-:Y:S05]  /*f8e0*/  BSYNC B0 ;  /* 0x0000000000007941 */ /* 0x000fea0003800000 */
.L_x_389:
[----:B------:R-:W0:Y:S01]  /*f8f0*/  S2R R4, SR_TID.X ;  /* 0x0000000000047919 */ /* 0x000e220000002100 */
[----:B------:R-:W-:Y:S01]  /*f900*/  IMAD.MOV.U32 R13, RZ, RZ, R23 ;  /* 0x000000ffff0d7224 */ /* 0x000fe200078e0017 */
[----:B------:R-:W-:Y:S01]  /*f910*/  MOV R11, 0x181f ;  /* 0x0000181f000b7802 */ /* 0x000fe20000000f00 */
[----:B------:R-:W-:Y:S01]  /*f920*/  IMAD.MOV.U32 R12, RZ, RZ, RZ ;  /* 0x000000ffff0c7224 */ /* 0x000fe200078e00ff */
[C---:B------:R-:W-:Y:S01]  /*f930*/  LOP3.LUT R2, R29.reuse, 0x1, RZ, 0xc0, !PT ;  /* 0x000000011d027812 */ /* 0x040fe200078ec0ff */
[----:B------:R-:W-:Y:S01]  /*f940*/  IMAD.MOV.U32 R15, RZ, RZ, -0x1 ;  /* 0xffffffffff0f7424 */ /* 0x000fe200078e00ff */
[----:B------:R-:W-:Y:S01]  /*f950*/  LOP3.LUT P0, RZ, R29, 0x2, RZ, 0xc0, !PT ;  /* 0x000000021dff7812 */ /* 0x000fe2000780c0ff */
[----:B------:R-:W-:Y:S01]  /*f960*/  IMAD.MOV.U32 R3, RZ, RZ, R14 ;  /* 0x000000ffff037224 */ /* 0x000fe200078e000e */
[----:B------:R-:W-:-:S13]  /*f970*/  ISETP.NE.U32.AND P1, PT, R2, 0x1, PT ;  /* 0x000000010200780c */ /* 0x000fda0003f25070 */
[----:B0-----:R-:W-:Y:S05]  /*f980*/  WARPSYNC.COLLECTIVE R15, `(.L_x_391) ;  /* 0x000000000f087348 */ /* 0x001fea0003c00000 */
[----:B------:R1:W2:Y:S02]  /*f990*/  SHFL.IDX P6, R14, R13, R12, R11 ;  /* 0x0000000c0d0e7389 */ /* 0x0002a400000c000b */
[----:B012---:R-:W-:Y:S01]  /*f9a0*/  ENDCOLLECTIVE ;  /* 0x000000000000791b */ /* 0x007fe20003800000 */
.L_x_391:
[C---:B------:R-:W-:Y:S02]  /*f9b0*/  ISETP.LT.OR P4, PT, R5.reuse, 0x1, !P0 ;  /* 0x000000010500780c */ /* 0x040fe40004781670 */
[----:B------:R-:W-:Y:S01]  /*f9c0*/  ISETP.LT.OR P3, PT, R5, 0x1, P1 ;  /* 0x000000010500780c */ /* 0x000fe20000f61670 */
[----:B------:R-:W-:Y:S02]  /*f9d0*/  IMAD.MOV.U32 R13, RZ, RZ, R24 ;  /* 0x000000ffff0d7224 */ /* 0x000fe400078e0018 */
[----:B------:R-:W-:Y:S02]  /*f9e0*/  IMAD.MOV.U32 R12, RZ, RZ, 0x1 ;  /* 0x00000001ff0c7424 */ /* 0x000fe400078e00ff */
[----:B------:R-:W-:-:S05]  /*f9f0*/  IMAD.SHL.U32 R4, R4, 0x8, RZ ;  /* 0x0000000804047824 */ /* 0x000fca00078e00ff */
[----:B------:R-:W-:-:S05]  /*fa00*/  LOP3.LUT R4, R4, 0x38, RZ, 0xc0, !PT ;  /* 0x0000003804047812 */ /* 0x000fca00078ec0ff */
[----:B------:R-:W-:Y:S01]  /*fa10*/  IMAD.SHL.U32 R6, R4, 0x2, RZ ;  /* 0x0000000204067824 */ /* 0x000fe200078e00ff */
[----:B------:R-:W-:-:S04]  /*fa20*/  LEA R4, R7, R22, 0x1 ;  /* 0x0000001607047211 */ /* 0x000fc800078e08ff */
[----:B------:R-:W-:-:S13]  /*fa30*/  IADD3 R2, P2, R14, R6, RZ ;  /* 0x000000060e027210 */ /* 0x000fda0007f5e0ff */
[----:B------:R-:W-:Y:S05]  /*fa40*/  WARPSYNC.COLLECTIVE R15, `(.L_x_392) ;  /* 0x000000000f087348 */ /* 0x000fea0003c00000 */
[----:B------:R0:W1:Y:S02]  /*fa50*/  SHFL.IDX P6, R14, R13, R12, R11 ;  /* 0x0000000c0d0e7389 */ /* 0x00006400000c000b */
[----:B01----:R-:W-:Y:S01]  /*fa60*/  ENDCOLLECTIVE ;  /* 0x000000000000791b */ /* 0x003fe20003800000 */
.L_x_392:
[----:B------:R-:W-:-:S05]  /*fa70*/  IMAD.X R3, RZ, RZ, R3, P2 ;  /* 0x000000ffff037224 */ /* 0x000fca00010e0603 */
[----:B------:R-:W-:Y:S01]  /*fa80*/  @!PT LDS RZ, [RZ] ;  /* 0x00000000fffff984 */ /* 0x000fe20000000800 */
[----:B------:R-:W-:Y:S01]  /*fa90*/  @!PT LDS RZ, [RZ] ;  /* 0x00000000fffff984 */ /* 0x000fe20000000800 */
[----:B------:R-:W-:Y:S01]  /*faa0*/  @!PT LDS RZ, [RZ] ;  /* 0x00000000fffff984 */ /* 0x000fe20000000800 */
[----:B------:R0:W-:Y:S01]  /*fab0*/  LDGSTS.E.BYPASS.LTC128B.128 [R4+0x400], desc[UR56][R2.64], !P3 ;  /* 0x0040000002047fae */ /* 0x0001e2000d901d78 */
[----:B------:R-:W-:-:S03]  /*fac0*/  ISETP.LT.OR P3, PT, R5, 0x11, P1 ;  /* 0x000000110500780c */ /* 0x000fc60000f61670 */
[----:B------:R0:W-:Y:S01]  /*fad0*/  LDGSTS.E.BYPASS.LTC128B.128 [R4+0x3400], desc[UR56][R2.64+0x80], !P4 ;  /* 0x0340008002047fae */ /* 0x0001e2000e101d78 */
[----:B------:R-:W-:Y:S01]  /*fae0*/  ISETP.LT.OR P4, PT, R5, 0x11, !P0 ;  /* 0x000000110500780c */ /* 0x000fe20004781670 */
[----:B------:R-:W-:Y:S02]  /*faf0*/  IMAD.MOV.U32 R13, RZ, RZ, R23 ;  /* 0x000000ffff0d7224 */ /* 0x000fe400078e0017 */
[----:B------:R-:W-:-:S10]  /*fb00*/  IMAD.MOV.U32 R8, RZ, RZ, R14 ;  /* 0x000000ffff087224 */ /* 0x000fd400078e000e */
[----:B0-----:R-:W-:Y:S05]  /*fb10*/  WARPSYNC.COLLECTIVE R15, `(.L_x_393) ;  /* 0x000000000f087348 */ /* 0x001fea0003c00000 */
[----:B------:R1:W2:Y:S02]  /*fb20*/  SHFL.IDX P6, R14, R13, R12, R11 ;  /* 0x0000000c0d0e7389 */ /* 0x0002a400000c000b */
[----:B012---:R-:W-:Y:S01]  /*fb30*/  ENDCOLLECTIVE ;  /* 0x000000000000791b */ /* 0x007fe20003800000 */
.L_x_393:
[----:B------:R-:W-:Y:S02]  /*fb40*/  IMAD.MOV.U32 R13, RZ, RZ, R24 ;  /* 0x000000ffff0d7224 */ /* 0x000fe400078e0018 */
[----:B------:R-:W-:Y:S01]  /*fb50*/  IMAD.MOV.U32 R12, RZ, RZ, 0x2 ;  /* 0x00000002ff0c7424 */ /* 0x000fe200078e00ff */
[----:B------:R-:W-:-:S13]  /*fb60*/  IADD3 R2, P2, R14, R6, RZ ;  /* 0x000000060e027210 */ /* 0x000fda0007f5e0ff */
[----:B------:R-:W-:Y:S05]  /*fb70*/  WARPSYNC.COLLECTIVE R15, `(.L_x_394) ;  /* 0x000000000f087348 */ /* 0x000fea0003c00000 */
[----:B------:R0:W1:Y:S02]  /*fb80*/  SHFL.IDX P6, R14, R13, R12, R11 ;  /* 0x0000000c0d0e7389 */ /* 0x00006400000c000b */
[----:B01----:R-:W-:Y:S01]  /*fb90*/  ENDCOLLECTIVE ;  /* 0x000000000000791b */ /* 0x003fe20003800000 */
.L_x_394:
[----:B------:R-:W-:-:S05]  /*fba0*/  IADD3.X R3, RZ, R8, RZ, P2, !PT ;  /* 0x00000008ff037210 */ /* 0x000fca00017fe4ff */
        /* <DEDUP_REMOVED lines=12> */
.L_x_395:
[----:B------:R-:W-:Y:S02]  /*fc70*/  IMAD.MOV.U32 R13, RZ, RZ, R24 ;  /* 0x000000ffff0d7224 */ /* 0x000fe400078e0018 */
[----:B------:R-:W-:Y:S01]  /*fc80*/  IMAD.MOV.U32 R12, RZ, RZ, 0x3 ;  /* 0x00000003ff0c7424 */ /* 0x000fe200078e00ff */
[----:B------:R-:W-:-:S07]  /*fc90*/  MOV R9, R14 ;  /* 0x0000000e00097202 */ /* 0x000fce0000000f00 */
[----:B------:R-:W-:Y:S05]  /*fca0*/  WARPSYNC.COLLECTIVE R15, `(.L_x_396) ;  /* 0x000000000f087348 */ /* 0x000fea0003c00000 */
[----:B------:R0:W1:Y:S02]  /*fcb0*/  SHFL.IDX P6, R14, R13, R12, R11 ;  /* 0x0000000c0d0e7389 */ /* 0x00006400000c000b */
[----:B01----:R-:W-:Y:S01]  /*fcc0*/  ENDCOLLECTIVE ;  /* 0x000000000000791b */ /* 0x003fe20003800000 */
.L_x_396:
[----:B------:R-:W-:-:S05]  /*fcd0*/  IADD3 R2, P2, R9, R6, RZ ;  /* 0x0000000609027210 */ /* 0x000fca0007f5e0ff */
[----:B------:R-:W-:-:S05]  /*fce0*/  IMAD.X R3, RZ, RZ, R7, P2 ;  /* 0x000000ffff037224 */ /* 0x000fca00010e0607 */
[----:B------:R-:W-:Y:S01]  /*fcf0*/  @!PT LDS RZ, [RZ] ;  /* 0x00000000fffff984 */ /* 0x000fe20000000800 */
[----:B------:R-:W-:Y:S01]  /*fd00*/  @!PT LDS RZ, [RZ] ;  /* 0x00000000fffff984 */ /* 0x000fe20000000800 */
[----:B------:R-:W-:Y:S01]  /*fd10*/  @!PT LDS RZ, [RZ] ;  /* 0x00000000fffff984 */ /* 0x000fe20000000800 */
[----:B------:R0:W-:Y:S01]  /*fd20*/  LDGSTS.E.BYPASS.LTC128B.128 [R4+0x1400], desc[UR56][R2.64], !P3 ;  /* 0x0140000002047fae */ /* 0x0001e2000d901d78 */
[C---:B------:R-:W-:Y:S02]  /*fd30*/  ISETP.LT.OR P3, PT, R5.reuse, 0x31, P1 ;  /* 0x000000310500780c */ /* 0x040fe40000f61670 */
[----:B------:R-:W-:Y:S01]  /*fd40*/  MOV R13, R23 ;  /* 0x00000017000d7202 */ /* 0x000fe20000000f00 */
[----:B------:R0:W-:Y:S01]  /*fd50*/  LDGSTS.E.BYPASS.LTC128B.128 [R4+0x4400], desc[UR56][R2.64+0x80], !P4 ;  /* 0x0440008002047fae */ /* 0x0001e2000e101d78 */
[----:B------:R-:W-:Y:S01]  /*fd60*/  ISETP.LT.OR P4, PT, R5, 0x31, !P0 ;  /* 0x000000310500780c */ /* 0x000fe20004781670 */
[----:B------:R-:W-:-:S12]  /*fd70*/  IMAD.MOV.U32 R8, RZ, RZ, R14 ;  /* 0x000000ffff087224 */ /* 0x000fd800078e000e */
[----:B0-----:R-:W-:Y:S05]  /*fd80*/  WARPSYNC.COLLECTIVE R15, `(.L_x_397) ;  /* 0x000000000f087348 */ /* 0x001fea0003c00000 */
[----:B------:R1:W2:Y:S02]  /*fd90*/  SHFL.IDX P6, R14, R13, R12, R11 ;  /* 0x0000000c0d0e7389 */ /* 0x0002a400000c000b */
[----:B012---:R-:W-:Y:S01]  /*fda0*/  ENDCOLLECTIVE ;  /* 0x000000000000791b */ /* 0x007fe20003800000 */
.L_x_397:
[----:B------:R-:W-:Y:S02]  /*fdb0*/  IMAD.MOV.U32 R13, RZ, RZ, R24 ;  /* 0x000000ffff0d7224 */ /* 0x000fe400078e0018 */
[----:B------:R-:W-:Y:S01]  /*fdc0*/  IMAD.MOV.U32 R12, RZ, RZ, 0x4 ;  /* 0x00000004ff0c7424 */ /* 0x000fe200078e00ff */
[----:B------:R-:W-:-:S13]  /*fdd0*/  IADD3 R2, P2, R14, R6, RZ ;  /* 0x000000060e027210 */ /* 0x000fda0007f5e0ff */
[----:B------:R-:W-:Y:S05]  /*fde0*/  WARPSYNC.COLLECTIVE R15, `(.L_x_398) ;  /* 0x000000000f087348 */ /* 0x000fea0003c00000 */
[----:B------:R0:W1:Y:S02]  /*fdf0*/  SHFL.IDX P6, R14, R13, R12, R11 ;  /* 0x0000000c0d0e7389 */ /* 0x00006400000c000b */
[----:B01----:R-:W-:Y:S01]  /*fe00*/  ENDCOLLECTIVE ;  /* 0x000000000000791b */ /* 0x003fe20003800000 */
.L_x_398:
[----:B------:R-:W-:-:S05]  /*fe10*/  IMAD.X R3, RZ, RZ, R8, P2 ;  /* 0x000000ffff037224 */ /* 0x000fca00010e0608 */
[----:B------:R-:W-:Y:S01]  /*fe20*/  @!PT LDS RZ, [RZ] ;  /* 0x00000000fffff984 */ /* 0x000fe20000000800 */
[----:B------:R-:W-:Y:S01]  /*fe30*/  @!PT LDS RZ, [RZ] ;  /* 0x00000000fffff984 */ /* 0x000fe20000000800 */
[----:B------:R-:W-:Y:S01]  /*fe40*/  @!PT LDS RZ, [RZ] ;  /* 0x00000000fffff984 */ /* 0x000fe20000000800 */
[----:B------:R0:W-:Y:S01]  /*fe50*/  LDGSTS.E.BYPASS.LTC128B.128 [R4+0x1c00], desc[UR56][R2.64], !P3 ;  /* 0x01c0000002047fae */ /* 0x0001e2000d901d78 */
[----:B------:R-:W-:-:S03]  /*fe60*/  ISETP.LT.OR P3, PT, R5, 0x41, P1 ;  /* 0x000000410500780c */ /* 0x000fc60000f61670 */
[----:B------:R0:W-:Y:S01]  /*fe70*/  LDGSTS.E.BYPASS.LTC128B.128 [R4+0x4c00], desc[UR56][R2.64+0x80], !P4 ;  /* 0x04c0008002047fae */ /* 0x0001e2000e101d78 */
[----:B------:R-:W-:Y:S02]  /*fe80*/  ISETP.LT.OR P4, PT, R5, 0x41, !P0 ;  /* 0x000000410500780c */ /* 0x000fe40004781670 */
[----:B------:R-:W-:Y:S01]  /*fe90*/  MOV R13, R23 ;  /* 0x00000017000d7202 */ /* 0x000fe20000000f00 */
[----:B------:R-:W-:-:S10]  /*fea0*/  IMAD.MOV.U32 R7, RZ, RZ, R14 ;  /* 0x000000ffff077224 */ /* 0x000fd400078e000e */
[----:B0-----:R-:W-:Y:S05]  /*feb0*/  WARPSYNC.COLLECTIVE R15, `(.L_x_399) ;  /* 0x000000000f087348 */ /* 0x001fea0003c00000 */
[----:B------:R1:W2:Y:S02]  /*fec0*/  SHFL.IDX P6, R14, R13, R12, R11 ;  /* 0x0000000c0d0e7389 */ /* 0x0002a400000c000b */
[----:B012---:R-:W-:Y:S01]  /*fed0*/  ENDCOLLECTIVE ;  /* 0x000000000000791b */ /* 0x007fe20003800000 */
.L_x_399:
[----:B------:R-:W-:Y:S02]  /*fee0*/  IMAD.MOV.U32 R13, RZ, RZ, R24 ;  /* 0x000000ffff0d7224 */ /* 0x000fe400078e0018 */
[----:B------:R-:W-:Y:S02]  /*fef0*/  IMAD.MOV.U32 R12, RZ, RZ, 0x5 ;  /* 0x00000005ff0c7424 */ /* 0x000fe400078e00ff */
[----:B------:R-:W-:-:S07]  /*ff00*/  IMAD.MOV.U32 R9, RZ, RZ, R14 ;  /* 0x000000ffff097224 */ /* 0x000fce00078e000e */
[----:B------:R-:W-:Y:S05]  /*ff10*/  WARPSYNC.COLLECTIVE R15, `(.L_x_400) ;  /* 0x000000000f087348 */ /* 0x000fea0003c00000 */
[----:B------:R0:W1:Y:S02]  /*ff20*/  SHFL.IDX P6, R14, R13, R12, R11 ;  /* 0x0000000c0d0e7389 */ /* 0x00006400000c000b */
[----:B01----:R-:W-:Y:S01]  /*ff30*/  ENDCOLLECTIVE ;  /* 0x000000000000791b */ /* 0x003fe20003800000 */
.L_x_400:
[----:B------:R-:W-:-:S05]  /*ff40*/  IADD3 R2, P2, R9, R6, RZ ;  /* 0x0000000609027210 */ /* 0x000fca0007f5e0ff */
[----:B------:R-:W-:-:S05]  /*ff50*/  IMAD.X R3, RZ, RZ, R7, P2 ;  /* 0x000000ffff037224 */ /* 0x000fca00010e0607 */
[----:B------:R-:W-:Y:S01]  /*ff60*/  @!PT LDS RZ, [RZ] ;  /* 0x00000000fffff984 */ /* 0x000fe20000000800 */
[----:B------:R-:W-:Y:S01]  /*ff70*/  @!PT LDS RZ, [RZ] ;  /* 0x00000000fffff984 */ /* 0x000fe20000000800 */
[----:B------:R-:W-:Y:S01]  /*ff80*/  @!PT LDS RZ, [RZ] ;  /* 0x00000000fffff984 */ /* 0x000fe20000000800 */
[----:B------:R0:W-:Y:S01]  /*ff90*/  LDGSTS.E.BYPASS.LTC128B.128 [R4+0x2400], desc[UR56][R2.64], !P3 ;  /* 0x0240000002047fae */ /* 0x0001e2000d901d78 */
[----:B------:R-:W-:-:S03]  /*ffa0*/  IMAD.MOV.U32 R13, RZ, RZ, R23 ;  /* 0x000000ffff0d7224 */ /* 0x000fc600078e0017 */
[----:B------:R0:W-:Y:S01]  /*ffb0*/  LDGSTS.E.BYPASS.LTC128B.128 [R4+0x5400], desc[UR56][R2.64+0x80], !P4 ;  /* 0x0540008002047fae */ /* 0x0001e2000e101d78 */
[----:B------:R-:W-:-:S07]  /*ffc0*/  MOV R24, R14 ;  /* 0x0000000e00187202 */ /* 0x000fce0000000f00 */
[----:B0-----:R-:W-:Y:S05]  /*ffd0*/  WARPSYNC.COLLECTIVE R15, `(.L_x_401) ;  /* 0x000000000f087348 */ /* 0x001fea0003c00000 */
[----:B------:R1:W2:Y:S02]  /*ffe0*/  SHFL.IDX P6, R14, R13, R12, R11 ;  /* 0x0000000c0d0e7389 */ /* 0x0002a400000c000b */
[----:B012---:R-:W-:Y:S01]  /*fff0*/  ENDCOLLECTIVE ;  /* 0x000000000000791b */ /* 0x007fe20003800000 */
.L_x_401:
[----:B------:R-:W-:Y:S05]  /*10000*/  BRA `(.L_x_402) ;  /* 0xffffffc000847947 */ /* 0x000fea000383ffff */
.L_x_296:
        /* <DEDUP_REMOVED lines=8> */
.L_x_404:
[----:B------:R-:W-:Y:S05]  /*10090*/  BSYNC B0 ;  /* 0x0000000000007941 */ /* 0x000fea0003800000 */
.L_x_403:
[----:B------:R-:W-:Y:S01]  /*100a0*/  IMAD.MOV.U32 R13, RZ, RZ, R16 ;  /* 0x000000ffff0d7224 */ /* 0x000fe200078e0010 */
[----:B------:R-:W-:Y:S01]  /*100b0*/  MOV R15, 0xffffffff ;  /* 0xffffffff000f7802 */ /* 0x000fe20000000f00 */
[----:B------:R-:W-:Y:S02]  /*100c0*/  IMAD.MOV.U32 R12, RZ, RZ, 0x1 ;  /* 0x00000001ff0c7424 */ /* 0x000fe400078e00ff */
[----:B------:R-:W-:Y:S02]  /*100d0*/  IMAD.MOV.U32 R11, RZ, RZ, 0x1f ;  /* 0x0000001fff0b7424 */ /* 0x000fe400078e00ff */
[----:B------:R-:W-:Y:S02]  /*100e0*/  IMAD.IADD R7, R19, 0x1, R8 ;  /* 0x0000000113077824 */ /* 0x000fe400078e0208 */
[----:B------:R-:W-:-:S07]  /*100f0*/  IMAD.MOV.U32 R5, RZ, RZ, R14 ;  /* 0x000000ffff057224 */ /* 0x000fce00078e000e */
[----:B------:R-:W-:Y:S05]  /*10100*/  WARPSYNC.COLLECTIVE R15, `(.L_x_405) ;  /* 0x000000000f087348 */ /* 0x000fea0003c00000 */
[----:B------:R0:W1:Y:S02]  /*10110*/  SHFL.IDX P6, R14, R13, R12, R11 ;  /* 0x0000000c0d0e7389 */ /* 0x00006400000c000b */
[----:B01----:R-:W-:Y:S01]  /*10120*/  ENDCOLLECTIVE ;  /* 0x000000000000791b */ /* 0x003fe20003800000 */
.L_x_405:
[----:B------:R-:W-:Y:S02]  /*10130*/  ULDC UR4, c[0x0][0xc3c] ;  /* 0x00030f0000047ab9 */ /* 0x000fe40000000800 */
[----:B------:R-:W-:-:S13]  /*10140*/  ISETP.GE.OR P1, PT, R7, UR4, !P0 ;  /* 0x0000000407007c0c */ /* 0x000fda000c726670 */
[----:B------:R-:W0:Y:S01]  /*10150*/  @!P1 LDC.64 R2, c[0x0][0xc80] ;  /* 0x00032000ff029b82 */ /* 0x000e220000000a00 */
[----:B------:R-:W-:Y:S02]  /*10160*/  IMAD.MOV.U32 R4, RZ, RZ, RZ ;  /* 0x000000ffff047224 */ /* 0x000fe400078e00ff */
[----:B------:R-:W-:Y:S02]  /*10170*/  IMAD.MOV.U32 R11, RZ, RZ, RZ ;  /* 0x000000ffff0b7224 */ /* 0x000fe400078e00ff */
[----:B------:R-:W-:Y:S02]  /*10180*/  IMAD.MOV.U32 R0, RZ, RZ, R14 ;  /* 0x000000ffff007224 */ /* 0x000fe400078e000e */
[----:B0-----:R-:W-:-:S06]  /*10190*/  @!P1 IMAD.WIDE R2, R7, 0x4, R2 ;  /* 0x0000000407029825 */ /* 0x001fcc00078e0202 */
[----:B------:R-:W2:Y:S01]  /*101a0*/  @!P1 LDG.E R2, desc[UR56][R2.64] ;  /* 0x0000003802029981 */ /* 0x000ea2000c1e1900 */
[C---:B------:R-:W-:Y:S02]  /*101b0*/  ISETP.GE.U32.AND P2, PT, R8.reuse, 0x2, PT ;  /* 0x000000020800780c */ /* 0x040fe40003f46070 */
[C---:B------:R-:W-:Y:S02]  /*101c0*/  ISETP.GE.U32.AND P3, PT, R8.reuse, 0x4, PT ;  /* 0x000000040800780c */ /* 0x040fe40003f66070 */
[C---:B------:R-:W-:Y:S02]  /*101d0*/  ISETP.GE.U32.AND P4, PT, R8.reuse, 0x8, PT ;  /* 0x000000080800780c */ /* 0x040fe40003f86070 */
[C---:B------:R-:W-:Y:S01]  /*101e0*/  ISETP.GE.U32.AND P5, PT, R8.reuse, 0x10, PT ;  /* 0x000000100800780c */ /* 0x040fe20003fa6070 */
[----:B--2---:R-:W-:Y:S01]  /*101f0*/  @!P1 IMAD.MOV.U32 R4, RZ, RZ, R2 ;  /* 0x000000ffff049224 */ /* 0x004fe200078e0002 */
[----:B------:R-:W-:-:S04]  /*10200*/  ISETP.NE.AND P1, PT, R8, RZ, PT ;  /* 0x000000ff0800720c */ /* 0x000fc80003f25270 */
[----:B------:R-:W-:-:S09]  /*10210*/  MOV R13, R4 ;  /* 0x00000004000d7202 */ /* 0x000fd20000000f00 */
[----:B------:R-:W-:Y:S05]  /*10220*/  WARPSYNC.COLLECTIVE R15, `(.L_x_406) ;  /* 0x000000000f087348 */ /* 0x000fea0003c00000 */
[----:B------:R0:W1:Y:S02]  /*10230*/  SHFL.UP P6, R14, R13, R12, R11 ;  /* 0x0400000c0d0e7389 */ /* 0x00006400000c000b */
[----:B01----:R-:W-:Y:S01]  /*10240*/  ENDCOLLECTIVE ;  /* 0x000000000000791b */ /* 0x003fe20003800000 */
.L_x_406:
[----:B------:R-:W-:Y:S01]  /*10250*/  IMAD.MOV.U32 R12, RZ, RZ, 0x2 ;  /* 0x00000002ff0c7424 */ /* 0x000fe200078e00ff */
[----:B------:R-:W-:-:S05]  /*10260*/  SEL R7, R14, RZ, P1 ;  /* 0x000000ff0e077207 */ /* 0x000fca0000800000 */
[----:B------:R-:W-:-:S04]  /*10270*/  IMAD.IADD R6, R4, 0x1, R7 ;  /* 0x0000000104067824 */ /* 0x000fc800078e0207 */
[----:B------:R-:W-:-:S07]  /*10280*/  IMAD.MOV.U32 R13, RZ, RZ, R6 ;  /* 0x000000ffff0d7224 */ /* 0x000fce00078e0006 */
[----:B------:R-:W-:Y:S05]  /*10290*/  WARPSYNC.COLLECTIVE R15, `(.L_x_407) ;  /* 0x000000000f087348 */ /* 0x000fea0003c00000 */
[----:B------:R0:W1:Y:S02]  /*102a0*/  SHFL.UP P6, R14, R13, R12, R11 ;  /* 0x0400000c0d0e7389 */ /* 0x00006400000c000b */
[----:B01----:R-:W-:Y:S01]  /*102b0*/  ENDCOLLECTIVE ;  /* 0x000000000000791b */ /* 0x003fe20003800000 */
.L_x_407:
[----:B------:R-:W-:Y:S01]  /*102c0*/  IMAD.MOV.U32 R12, RZ, RZ, 0x4 ;  /* 0x00000004ff0c7424 */ /* 0x000fe200078e00ff */
[----:B------:R-:W-:-:S04]  /*102d0*/  SEL R7, R14, RZ, P2 ;  /* 0x000000ff0e077207 */ /* 0x000fc80001000000 */
[----:B------:R-:W-:-:S05]  /*102e0*/  IADD3 R7, R6, R7, RZ ;  /* 0x0000000706077210 */ /* 0x000fca0007ffe0ff */
[----:B------:R-:W-:-:S07]  /*102f0*/  IMAD.MOV.U32 R13, RZ, RZ, R7 ;  /* 0x000000ffff0d7224 */ /* 0x000fce00078e0007 */
[----:B------:R-:W-:Y:S05]  /*10300*/  WARPSYNC.COLLECTIVE R15, `(.L_x_408) ;  /* 0x000000000f087348 */ /* 0x000fea0003c00000 */
[----:B------:R0:W1:Y:S02]  /*10310*/  SHFL.UP P6, R14, R13, R12, R11 ;  /* 0x0400000c0d0e7389 */ /* 0x00006400000c000b */
[----:B01----:R-:W-:Y:S01]  /*10320*/  ENDCOLLECTIVE ;  /* 0x000000000000791b */ /* 0x003fe20003800000 */
.L_x_408:
[----:B------:R-:W-:Y:S02]  /*10330*/  MOV R12, 0x8 ;  /* 0x00000008000c7802 */ /* 0x000fe40000000f00 */
[----:B------:R-:W-:-:S05]  /*10340*/  SEL R2, R14, RZ, P3 ;  /* 0x000000ff0e027207 */ /* 0x000fca0001800000 */
[----:B------:R-:W-:-:S04]  /*10350*/  IMAD.IADD R2, R7, 0x1, R2 ;  /* 0x0000000107027824 */ /* 0x000fc800078e0202 */
[----:B------:R-:W-:-:S07]  /*10360*/  IMAD.MOV.U32 R13, RZ, RZ, R2 ;  /* 0x000000ffff0d7224 */ /* 0x000fce00078e0002 */
[----:B------:R-:W-:Y:S05]  /*10370*/  WARPSYNC.COLLECTIVE R15, `(.L_x_409) ;  /* 0x000000000f087348 */ /* 0x000fea0003c00000 */
[----:B------:R0:W1:Y:S02]  /*10380*/  SHFL.UP P6, R14, R13, R12, R11 ;  /* 0x0400000c0d0e7389 */ /* 0x00006400000c000b */
[----:B01----:R-:W-:Y:S01]  /*10390*/  ENDCOLLECTIVE ;  /* 0x000000000000791b */ /* 0x003fe20003800000 */
.L_x_409:
[----:B------:R-:W-:Y:S01]  /*103a0*/  IMAD.MOV.U32 R12, RZ, RZ, 0x10 ;  /* 0x00000010ff0c7424 */ /* 0x000fe200078e00ff */
[----:B------:R-:W-:-:S05]  /*103b0*/  SEL R3, R14, RZ, P4 ;  /* 0x000000ff0e037207 */ /* 0x000fca0002000000 */
[----:B------:R-:W-:-:S04]  /*103c0*/  IMAD.IADD R3, R2, 0x1, R3 ;  /* 0x0000000102037824 */ /* 0x000fc800078e0203 */
[----:B------:R-:W-:-:S07]  /*103d0*/  IMAD.MOV.U32 R13, RZ, RZ, R3 ;  /* 0x000000ffff0d7224 */ /* 0x000fce00078e0003 */
[----:B------:R-:W-:Y:S05]  /*103e0*/  WARPSYNC.COLLECTIVE R15, `(.L_x_410) ;  /* 0x000000000f087348 */ /* 0x000fea0003c00000 */
[----:B------:R0:W1:Y:S02]  /*103f0*/  SHFL.UP P6, R14, R13, R12, R11 ;  /* 0x0400000c0d0e7389 */ /* 0x00006400000c000b */
[----:B01----:R-:W-:Y:S01]  /*10400*/  ENDCOLLECTIVE ;  /* 0x000000000000791b */ /* 0x003fe20003800000 */
.L_x_410:
[----:B------:R-:W-:Y:S02]  /*10410*/  IMAD.MOV.U32 R12, RZ, RZ, 0x1f ;  /* 0x0000001fff0c7424 */ /* 0x000fe400078e00ff */
[----:B------:R-:W-:Y:S01]  /*10420*/  IMAD.MOV.U32 R11, RZ, RZ, 0x1f ;  /* 0x0000001fff0b7424 */ /* 0x000fe200078e00ff */
[----:B------:R-:W-:-:S05]  /*10430*/  SEL R6, R14, RZ, P5 ;  /* 0x000000ff0e067207 */ /* 0x000fca0002800000 */
[----:B------:R-:W-:-:S05]  /*10440*/  IMAD.IADD R6, R3, 0x1, R6 ;  /* 0x0000000103067824 */ /* 0x000fca00078e0206 */
[----:B------:R-:W-:-:S07]  /*10450*/  MOV R13, R6 ;  /* 0x00000006000d7202 */ /* 0x000fce0000000f00 */
[----:B------:R-:W-:Y:S05]  /*10460*/  WARPSYNC.COLLECTIVE R15, `(.L_x_411) ;  /* 0x000000000f087348 */ /* 0x000fea0003c00000 */
[----:B------:R0:W1:Y:S02]  /*10470*/  SHFL.IDX P6, R14, R13, R12, R11 ;  /* 0x0000000c0d0e7389 */ /* 0x00006400000c000b */
[----:B01----:R-:W-:Y:S01]  /*10480*/  ENDCOLLECTIVE ;  /* 0x000000000000791b */ /* 0x003fe20003800000 */
.L_x_411:
[----:B------:R-:W-:Y:S05]  /*10490*/  BRA `(.L_x_412) ;  /* 0xffffffc000907947 */ /* 0x000fea000383ffff */
.L_x_301:
[----:B------:R-:W-:Y:S01]  /*104a0*/  BSSY B0, `(.L_x_413) ;  /* 0x0000008000007945 */ /* 0x000fe20003800000 */
[----:B-----5:R-:W-:Y:S01]  /*104b0*/  IMAD.MOV.U32 R13, RZ, RZ, R4 ;  /* 0x000000ffff0d7224 */ /* 0x020fe200078e0004 */
[----:B------:R-:W-:Y:S01]  /*104c0*/  MOV R11, RZ ;  /* 0x000000ff000b7202 */ /* 0x000fe20000000f00 */
[----:B------:R-:W-:Y:S02]  /*104d0*/  IMAD.MOV.U32 R12, RZ, RZ, 0x1 ;  /* 0x00000001ff0c7424 */ /* 0x000fe400078e00ff */
[----:B------:R-:W-:-:S07]  /*104e0*/  IMAD.MOV.U32 R15, RZ, RZ, -0x1 ;  /* 0xffffffffff0f7424 */ /* 0x000fce00078e00ff */
[----:B012---:R-:W-:Y:S05]  /*104f0*/  WARPSYNC.COLLECTIVE R15, `(.L_x_414) ;  /* 0x000000000f087348 */ /* 0x007fea0003c00000 */
[----:B------:R3:W4:Y:S02]  /*10500*/  SHFL.UP P6, R14, R13, R12, R11 ;  /* 0x0400000c0d0e7389 */ /* 0x00072400000c000b */
[----:B01234-:R-:W-:Y:S01]  /*10510*/  ENDCOLLECTIVE ;  /* 0x000000000000791b */ /* 0x01ffe20003800000 */
.L_x_414:
[----:B------:R-:W-:Y:S05]  /*10520*/  BSYNC B0 ;  /* 0x0000000000007941 */ /* 0x000fea0003800000 */
.L_x_413:
[----:B------:R-:W-:Y:S01]  /*10530*/  SEL R13, R14, RZ, P1 ;  /* 0x000000ff0e0d7207 */ /* 0x000fe20000800000 */
[----:B------:R-:W-:Y:S01]  /*10540*/  IMAD.MOV.U32 R12, RZ, RZ, 0x2 ;  /* 0x00000002ff0c7424 */ /* 0x000fe200078e00ff */
[----:B------:R-:W-:Y:S01]  /*10550*/  MOV R15, 0xffffffff ;  /* 0xffffffff000f7802 */ /* 0x000fe20000000f00 */
[----:B------:R-:W-:Y:S02]  /*10560*/  IMAD.MOV.U32 R11, RZ, RZ, RZ ;  /* 0x000000ffff0b7224 */ /* 0x000fe400078e00ff */
[----:B------:R-:W-:-:S07]  /*10570*/  IMAD.IADD R13, R4, 0x1, R13 ;  /* 0x00000001040d7824 */ /* 0x000fce00078e020d */
[----:B------:R-:W-:Y:S05]  /*10580*/  WARPSYNC.COLLECTIVE R15, `(.L_x_415) ;  /* 0x000000000f087348 */ /* 0x000fea0003c00000 */
[----:B------:R0:W1:Y:S02]  /*10590*/  SHFL.UP P6, R14, R13, R12, R11 ;  /* 0x0400000c0d0e7389 */ /* 0x00006400000c000b */
[----:B01----:R-:W-:Y:S01]  /*105a0*/  ENDCOLLECTIVE ;  /* 0x000000000000791b */ /* 0x003fe20003800000 */
.L_x_415:
[----:B------:R-:W-:Y:S01]  /*105b0*/  IMAD.MOV.U32 R12, RZ, RZ, 0x4 ;  /* 0x00000004ff0c7424 */ /* 0x000fe200078e00ff */
[----:B------:R-:W-:-:S05]  /*105c0*/  SEL R0, R14, RZ, P2 ;  /* 0x000000ff0e007207 */ /* 0x000fca0001000000 */
[----:B------:R-:W-:-:S04]  /*105d0*/  IMAD.IADD R0, R13, 0x1, R0 ;  /* 0x000000010d007824 */ /* 0x000fc800078e0200 */
[----:B------:R-:W-:-:S07]  /*105e0*/  IMAD.MOV.U32 R13, RZ, RZ, R0 ;  /* 0x000000ffff0d7224 */ /* 0x000fce00078e0000 */
[----:B------:R-:W-:Y:S05]  /*105f0*/  WARPSYNC.COLLECTIVE R15, `(.L_x_416) ;  /* 0x000000000f087348 */ /* 0x000fea0003c00000 */
[----:B------:R0:W1:Y:S02]  /*10600*/  SHFL.UP P6, R14, R13, R12, R11 ;  /* 0x0400000c0d0e7389 */ /* 0x00006400000c000b */
[----:B01----:R-:W-:Y:S01]  /*10610*/  ENDCOLLECTIVE ;  /* 0x000000000000791b */ /* 0x003fe20003800000 */
.L_x_416:
[----:B------:R-:W-:Y:S01]  /*10620*/  IMAD.MOV.U32 R12, RZ, RZ, 0x8 ;  /* 0x00000008ff0c7424 */ /* 0x000fe200078e00ff */
[----:B------:R-:W-:-:S05]  /*10630*/  SEL R3, R14, RZ, P3 ;  /* 0x000000ff0e037207 */ /* 0x000fca0001800000 */
[----:B------:R-:W-:-:S05]  /*10640*/  IMAD.IADD R2, R0, 0x1, R3 ;  /* 0x0000000100027824 */ /* 0x000fca00078e0203 */
[----:B------:R-:W-:-:S07]  /*10650*/  MOV R13, R2 ;  /* 0x00000002000d7202 */ /* 0x000fce0000000f00 */
[----:B------:R-:W-:Y:S05]  /*10660*/  WARPSYNC.COLLECTIVE R15, `(.L_x_417) ;  /* 0x000000000f087348 */ /* 0x000fea0003c00000 */
[----:B------:R0:W1:Y:S02]  /*10670*/  SHFL.UP P6, R14, R13, R12, R11 ;  /* 0x0400000c0d0e7389 */ /* 0x00006400000c000b */
[----:B01----:R-:W-:Y:S01]  /*10680*/  ENDCOLLECTIVE ;  /* 0x000000000000791b */ /* 0x003fe20003800000 */
.L_x_417:
[----:B------:R-:W-:Y:S01]  /*10690*/  IMAD.MOV.U32 R12, RZ, RZ, 0x10 ;  /* 0x00000010ff0c7424 */ /* 0x000fe200078e00ff */
[----:B------:R-:W-:-:S05]  /*106a0*/  SEL R3, R14, RZ, P4 ;  /* 0x000000ff0e037207 */ /* 0x000fca0002000000 */
[----:B------:R-:W-:-:S04]  /*106b0*/  IMAD.IADD R3, R2, 0x1, R3 ;  /* 0x0000000102037824 */ /* 0x000fc800078e0203 */
[----:B------:R-:W-:-:S07]  /*106c0*/  IMAD.MOV.U32 R13, RZ, RZ, R3 ;  /* 0x000000ffff0d7224 */ /* 0x000fce00078e0003 */
[----:B------:R-:W-:Y:S05]  /*106d0*/  WARPSYNC.COLLECTIVE R15, `(.L_x_418) ;  /* 0x000000000f087348 */ /* 0x000fea0003c00000 */
[----:B------:R0:W1:Y:S02]  /*106e0*/  SHFL.UP P6, R14, R13, R12, R11 ;  /* 0x0400000c0d0e7389 */ /* 0x00006400000c000b */
[----:B01----:R-:W-:Y:S01]  /*106f0*/  ENDCOLLECTIVE ;  /* 0x000000000000791b */ /* 0x003fe20003800000 */
.L_x_418:
[----:B------:R-:W-:Y:S02]  /*10700*/  IMAD.MOV.U32 R12, RZ, RZ, 0x1f ;  /* 0x0000001fff0c7424 */ /* 0x000fe400078e00ff */
[----:B------:R-:W-:Y:S01]  /*10710*/  IMAD.MOV.U32 R11, RZ, RZ, 0x1f ;  /* 0x0000001fff0b7424 */ /* 0x000fe200078e00ff */
[----:B------:R-:W-:-:S04]  /*10720*/  SEL R6, R14, RZ, P5 ;  /* 0x000000ff0e067207 */ /* 0x000fc80002800000 */
[----:B------:R-:W-:-:S05]  /*10730*/  IADD3 R6, R3, R6, RZ ;  /* 0x0000000603067210 */ /* 0x000fca0007ffe0ff */
[----:B------:R-:W-:-:S07]  /*10740*/  IMAD.MOV.U32 R13, RZ, RZ, R6 ;  /* 0x000000ffff0d7224 */ /* 0x000fce00078e0006 */
[----:B------:R-:W-:Y:S05]  /*10750*/  WARPSYNC.COLLECTIVE R15, `(.L_x_419) ;  /* 0x000000000f087348 */ /* 0x000fea0003c00000 */
[----:B------:R0:W1:Y:S02]  /*10760*/  SHFL.IDX P6, R14, R13, R12, R11 ;  /* 0x0000000c0d0e7389 */ /* 0x00006400000c000b */
[----:B01----:R-:W-:Y:S01]  /*10770*/  ENDCOLLECTIVE ;  /* 0x000000000000791b */ /* 0x003fe20003800000 */
.L_x_419:
[----:B------:R-:W-:Y:S05]  /*10780*/  BRA `(.L_x_420) ;  /* 0xffffffc000707947 */ /* 0x000fea000383ffff */
.L_x_303:
[----:B------:R-:W-:Y:S01]  /*10790*/  BSSY B0, `(.L_x_421) ;  /* 0x0000006000007945 */ /* 0x000fe20003800000 */
[----:B------:R-:W-:Y:S01]  /*107a0*/  PLOP3.LUT P6, PT, P6, PT, PT, 0x8, 0x0 ;  /* 0x000000000000781c */ /* 0x000fe200037ce170 */
[----:B------:R-:W-:-:S12]  /*107b0*/  IMAD.MOV.U32 R15, RZ, RZ, -0x1 ;  /* 0xffffffffff0f7424 */ /* 0x000fd800078e00ff */
[----:B01----:R-:W-:Y:S05]  /*107c0*/  WARPSYNC.COLLECTIVE R15, `(.L_x_422) ;  /* 0x000000000f087348 */ /* 0x003fea0003c00000 */
[----:B------:R-:W-:Y:S01]  /*107d0*/  VOTE.ANY R14, PT, P6 ;  /* 0x00000000000e7806 */ /* 0x000fe200030e0100 */
[----:B01----:R-:W-:Y:S06]  /*107e0*/  ENDCOLLECTIVE ;  /* 0x000000000000791b */ /* 0x003fec0003800000 */
.L_x_422:
[----:B------:R-:W-:Y:S05]  /*107f0*/  BSYNC B0 ;  /* 0x0000000000007941 */ /* 0x000fea0003800000 */
.L_x_421:
[----:B------:R-:W-:Y:S01]  /*10800*/  MOV R2, R14 ;  /* 0x0000000e00027202 */ /* 0x000fe20000000f00 */
[----:B------:R-:W-:Y:S02]  /*10810*/  IMAD.MOV.U32 R13, RZ, RZ, R4 ;  /* 0x000000ffff0d7224 */ /* 0x000fe400078e0004 */
[----:B------:R-:W-:Y:S01]  /*10820*/  IMAD.MOV.U32 R11, RZ, RZ, 0x1f ;  /* 0x0000001fff0b7424 */ /* 0x000fe200078e00ff */
[----:B------:R-:W0:Y:S01]  /*10830*/  POPC R0, R2 ;  /* 0x0000000200007309 */ /* 0x000e220000000000 */
[----:B------:R-:W-:Y:S02]  /*10840*/  IMAD.MOV.U32 R15, RZ, RZ, -0x1 ;  /* 0xffffffffff0f7424 */ /* 0x000fe400078e00ff */
[----:B0-----:R-:W-:-:S07]  /*10850*/  IMAD.MOV.U32 R12, RZ, RZ, R0 ;  /* 0x000000ffff0c7224 */ /* 0x001fce00078e0000 */
[----:B------:R-:W-:Y:S05]  /*10860*/  WARPSYNC.COLLECTIVE R15, `(.L_x_423) ;  /* 0x000000000f087348 */ /* 0x000fea0003c00000 */
[----:B------:R0:W1:Y:S02]  /*10870*/  SHFL.IDX P6, R14, R13, R12, R11 ;  /* 0x0000000c0d0e7389 */ /* 0x00006400000c000b */
[----:B01----:R-:W-:Y:S01]  /*10880*/  ENDCOLLECTIVE ;  /* 0x000000000000791b */ /* 0x003fe20003800000 */
.L_x_423:
[----:B------:R-:W-:Y:S01]  /*10890*/  MOV R4, R14 ;  /* 0x0000000e00047202 */ /* 0x000fe20000000f00 */
[----:B------:R-:W-:Y:S06]  /*108a0*/  BRA `(.L_x_424) ;  /* 0xffffffc000607947 */ /* 0x000fec000383ffff */
.L_x_305:
[----:B------:R-:W-:Y:S01]  /*108b0*/  BSSY B0, `(.L_x_425) ;  /* 0x0000007000007945 */ /* 0x000fe20003800000 */
[----:B------:R-:W-:Y:S02]  /*108c0*/  IMAD.MOV.U32 R13, RZ, RZ, R6 ;  /* 0x000000ffff0d7224 */ /* 0x000fe400078e0006 */
[----:B------:R-:W-:Y:S02]  /*108d0*/  IMAD.MOV.U32 R11, RZ, RZ, 0x1f ;  /* 0x0000001fff0b7424 */ /* 0x000fe400078e00ff */
[----:B------:R-:W-:-:S07]  /*108e0*/  IMAD.MOV.U32 R15, RZ, RZ, -0x1 ;  /* 0xffffffffff0f7424 */ /* 0x000fce00078e00ff */
[----:B0123--:R-:W-:Y:S05]  /*108f0*/  WARPSYNC.COLLECTIVE R15, `(.L_x_426) ;  /* 0x000000000f087348 */ /* 0x00ffea0003c00000 */
[----:B------:R4:W0:Y:S02]  /*10900*/  SHFL.IDX P6, R14, R13, R12, R11 ;  /* 0x0000000c0d0e7389 */ /* 0x00082400000c000b */
[----:B01234-:R-:W-:Y:S01]  /*10910*/  ENDCOLLECTIVE ;  /* 0x000000000000791b */ /* 0x01ffe20003800000 */
.L_x_426:
[----:B------:R-:W-:Y:S05]  /*10920*/  BSYNC B0 ;  /* 0x0000000000007941 */ /* 0x000fea0003800000 */
.L_x_425:
[----:B------:R-:W-:Y:S05]  /*10930*/  BRA `(.L_x_304) ;  /* 0xffffffc000587947 */ /* 0x000fea000383ffff */
.L_x_309:
[----:B0-----:R0:W2:Y:S02]  /*10940*/  SYNCS.PHASECHK.TRANS64.TRYWAIT P0, [R4+URZ+0x2a820], R0 ;  /* 0x02a82000040075a7 */ /* 0x0010a4000800017f */
[----:B--2---:R-:W-:Y:S05]  /*10950*/  @!P0 NANOSLEEP.SYNCS 0x989680 ;  /* 0x009896800000895d */ /* 0x004fea0003900000 */
[----:B------:R-:W2:Y:S02]  /*10960*/  @!P0 SYNCS.PHASECHK.TRANS64 P0, [R4+URZ+0x2a820], R0 ;  /* 0x02a82000040085a7 */ /* 0x000ea4000800007f */
[----:B--2---:R-:W-:Y:S05]  /*10970*/  @!P0 BRA `(.L_x_309) ;  /* 0xfffffffc00f08947 */ /* 0x004fea000383ffff */
[----:B------:R-:W-:Y:S05]  /*10980*/  BRA `(.L_x_427) ;  /* 0xffffffc400447947 */ /* 0x000fea000383ffff */
.L_x_310:
[----:B------:R-:W2:Y:S01]  /*10990*/  S2R R2, SR_TID.X ;  /* 0x0000000000027919 */ /* 0x000ea20000002100 */
[----:B------:R-:W-:Y:S01]  /*109a0*/  BSSY B0, `(.L_x_428) ;  /* 0x000000a000007945 */ /* 0x000fe20003800000 */
[----:B------:R-:W-:Y:S01]  /*109b0*/  MOV R12, RZ ;  /* 0x000000ff000c7202 */ /* 0x000fe20000000f00 */
[----:B------:R-:W-:Y:S02]  /*109c0*/  IMAD.MOV.U32 R11, RZ, RZ, 0x1f ;  /* 0x0000001fff0b7424 */ /* 0x000fe400078e00ff */
[----:B------:R-:W-:Y:S01]  /*109d0*/  IMAD.MOV.U32 R15, RZ, RZ, -0x1 ;  /* 0xffffffffff0f7424 */ /* 0x000fe200078e00ff */
[----:B--2---:R-:W-:-:S04]  /*109e0*/  SHF.R.U32.HI R2, RZ, 0x5, R2 ;  /* 0x00000005ff027819 */ /* 0x004fc80000011602 */
[----:B------:R-:W-:-:S05]  /*109f0*/  LOP3.LUT R2, R2, 0x3, RZ, 0xc0, !PT ;  /* 0x0000000302027812 */ /* 0x000fca00078ec0ff */
[----:B------:R-:W-:-:S07]  /*10a00*/  IMAD.MOV.U32 R13, RZ, RZ, R2 ;  /* 0x000000ffff0d7224 */ /* 0x000fce00078e0002 */
[----:B01-3--:R-:W-:Y:S05]  /*10a10*/  WARPSYNC.COLLECTIVE R15, `(.L_x_429) ;  /* 0x000000000f087348 */ /* 0x00bfea0003c00000 */
[----:B------:R2:W4:Y:S02]  /*10a20*/  SHFL.IDX P6, R14, R13, R12, R11 ;  /* 0x0000000c0d0e7389 */ /* 0x00052400000c000b */
[----:B01234-:R-:W-:Y:S01]  /*10a30*/  ENDCOLLECTIVE ;  /* 0x000000000000791b */ /* 0x01ffe20003800000 */
.L_x_429:
[----:B------:R-:W-:Y:S05]  /*10a40*/  BSYNC B0 ;  /* 0x0000000000007941 */ /* 0x000fea0003800000 */
.L_x_428:
[----:B------:R-:W-:Y:S05]  /*10a50*/  BRA `(.L_x_430) ;  /* 0xffffffc4002c7947 */ /* 0x000fea000383ffff */
.L_x_313:
[----:B------:R-:W-:Y:S01]  /*10a60*/  BSSY B1, `(.L_x_431) ;  /* 0x0000006000017945 */ /* 0x000fe20003800000 */
[----:B------:R-:W-:-:S07]  /*10a70*/  IMAD.MOV.U32 R15, RZ, RZ, -0x1 ;  /* 0xffffffffff0f7424 */ /* 0x000fce00078e00ff */
[----:B01-3--:R-:W-:Y:S05]  /*10a80*/  WARPSYNC.COLLECTIVE R15, `(.L_x_432) ;  /* 0x000000000f0c7348 */ /* 0x00bfea0003c00000 */
[----:B------:R-:W-:Y:S02]  /*10a90*/  ELECT P6, UR62, PT ;  /* 0x00000000003e782f */ /* 0x000fe400038c0000 */
[----:B------:R-:W-:Y:S01]  /*10aa0*/  MOV R14, UR62 ;  /* 0x0000003e000e7c02 */ /* 0x000fe20008000f00 */
[----:B01-3--:R-:W-:Y:S10]  /*10ab0*/  ENDCOLLECTIVE ;  /* 0x000000000000791b */ /* 0x00bff40003800000 */
.L_x_432:
[----:B------:R-:W-:Y:S05]  /*10ac0*/  BSYNC B1 ;  /* 0x0000000000017941 */ /* 0x000fea0003800000 */
.L_x_431:
[----:B------:R-:W-:Y:S05]  /*10ad0*/  BRA `(.L_x_433) ;  /* 0xffffffc400247947 */ /* 0x000fea000383ffff */
.L_x_315:
[----:B0-----:R0:W2:Y:S02]  /*10ae0*/  SYNCS.PHASECHK.TRANS64.TRYWAIT P1, [R5+URZ+0x2a840], R0 ;  /* 0x02a84000050075a7 */ /* 0x0010a4000802017f */
[----:B--2---:R-:W-:Y:S05]  /*10af0*/  @!P1 NANOSLEEP.SYNCS 0x989680 ;  /* 0x009896800000995d */ /* 0x004fea0003900000 */
[----:B------:R-:W2:Y:S02]  /*10b00*/  @!P1 SYNCS.PHASECHK.TRANS64 P1, [R5+URZ+0x2a840], R0 ;  /* 0x02a84000050095a7 */ /* 0x000ea4000802007f */
[----:B--2---:R-:W-:Y:S05]  /*10b10*/  @!P1 BRA `(.L_x_315) ;  /* 0xfffffffc00f09947 */ /* 0x004fea000383ffff */
[----:B------:R-:W-:Y:S05]  /*10b20*/  BRA `(.L_x_434) ;  /* 0xffffffc400447947 */ /* 0x000fea000383ffff */
.L_x_317:
[----:B--2---:R2:W4:Y:S02]  /*10b30*/  SYNCS.PHASECHK.TRANS64.TRYWAIT P1, [R27+URZ+0x2a840], R2 ;  /* 0x02a840021b0075a7 */ /* 0x004524000802017f */
[----:B----4-:R-:W-:Y:S05]  /*10b40*/  @!P1 NANOSLEEP.SYNCS 0x989680 ;  /* 0x009896800000995d */ /* 0x010fea0003900000 */
[----:B------:R-:W4:Y:S02]  /*10b50*/  @!P1 SYNCS.PHASECHK.TRANS64 P1, [R27+URZ+0x2a840], R2 ;  /* 0x02a840021b0095a7 */ /* 0x000f24000802007f */
[----:B----4-:R-:W-:Y:S05]  /*10b60*/  @!P1 BRA `(.L_x_317) ;  /* 0xfffffffc00f09947 */ /* 0x010fea000383ffff */
[----:B------:R-:W-:Y:S05]  /*10b70*/  BRA `(.L_x_435) ;  /* 0xffffffc400507947 */ /* 0x000fea000383ffff */
.L_x_319:
[----:B----4-:R4:W0:Y:S02]  /*10b80*/  SYNCS.PHASECHK.TRANS64.TRYWAIT P1, [R5+URZ+0x2a860], R0 ;  /* 0x02a86000050075a7 */ /* 0x010824000802017f */
[----:B0-----:R-:W-:Y:S05]  /*10b90*/  @!P1 NANOSLEEP.SYNCS 0x989680 ;  /* 0x009896800000995d */ /* 0x001fea0003900000 */
[----:B------:R-:W0:Y:S02]  /*10ba0*/  @!P1 SYNCS.PHASECHK.TRANS64 P1, [R5+URZ+0x2a860], R0 ;  /* 0x02a86000050095a7 */ /* 0x000e24000802007f */
[----:B0-----:R-:W-:Y:S05]  /*10bb0*/  @!P1 BRA `(.L_x_319) ;  /* 0xfffffffc00f09947 */ /* 0x001fea000383ffff */
[----:B------:R-:W-:Y:S05]  /*10bc0*/  BRA `(.L_x_436) ;  /* 0xffffffc4004c7947 */ /* 0x000fea000383ffff */
.L_x_437:
        /* <DEDUP_REMOVED lines=11> */
.L_x_3227:


//--------------------- .text._ZN7cutlass13device_kernelIN5flash11enable_sm90INS1_16FlashAttnFwdSm90INS1_25CollectiveMainloopFwdSm90ILi2EN4cute5tupleIJNS5_1CILi1EEES8_S8_EEENS6_IJNS7_ILi128EEENS7_ILi96EEENS7_ILi192EEEEEELi128ENS_6half_tEfNS_4arch4Sm90ELb0ELb0ELb0ELb1ELb1ELb1ELb0ELb1ELb1ELb1ELb0ELb0EEENS1_21CollectiveEpilogueFwdINS6_IJSA_SA_SB_EEES9_SE_SG_Li256ELb1ELb1ELb0ELb0EEENS1_36VarlenDynamicPersistentTileSchedulerILi128ELi96ELi256ELi128ELb0ELb1ELb1ELb0ELb1ELb1EEEEEEEEEvNT_6ParamsE --------------------------
	.section	.text._ZN7cutlass13device_kernelIN5flash11enable_sm90INS1_16FlashAttnFwdSm90INS1_25CollectiveMainloopFwdSm90ILi2EN4cute5tupleIJNS5_1CILi1EEES8_S8_EEENS6_IJNS7_ILi128EEENS7_ILi96EEENS7_ILi192EEEEEELi128ENS_6half_tEfNS_4arch4Sm90ELb0ELb0ELb0ELb1ELb1ELb1ELb0ELb1ELb1ELb1ELb0ELb0EEENS1_21CollectiveEpilogueFwdINS6_IJSA_SA_SB_EEES9_SE_SG_Li256ELb1ELb1ELb0ELb0EEENS1_36VarlenDynamicPersistentTileSchedulerILi128ELi96ELi256ELi128ELb0ELb1ELb1ELb0ELb1ELb1EEEEEEEEEvNT_6ParamsE,"ax",@progbits
	.align	128
.text._ZN7cutlass13device_kernelIN5flash11enable_sm90INS1_16FlashAttnFwdSm90INS1_25CollectiveMainloopFwdSm90ILi2EN4cute5tupleIJNS5_1CILi1EEES8_S8_EEENS6_IJNS7_ILi128EEENS7_ILi96EEENS7_ILi192EEEEEELi128ENS_6half_tEfNS_4arch4Sm90ELb0ELb0ELb0ELb1ELb1ELb1ELb0ELb1ELb1ELb1ELb0ELb0EEENS1_21CollectiveEpilogueFwdINS6_IJSA_SA_SB_EEES9_SE_SG_Li256ELb1ELb1ELb0ELb0EEENS1_36VarlenDynamicPersistentTileSchedulerILi128ELi96ELi256ELi128ELb0ELb1ELb1ELb0ELb1ELb1EEEEEEEEEvNT_6ParamsE:
        .type           _ZN7cutlass13device_kernelIN5flash11enable_sm90INS1_16FlashAttnFwdSm90INS1_25CollectiveMainloopFwdSm90ILi2EN4cute5tupleIJNS5_1CILi1EEES8_S8_EEENS6_IJNS7_ILi128EEENS7_ILi96EEENS7_ILi192EEEEEELi128ENS_6half_tEfNS_4arch4Sm90ELb0ELb0ELb0ELb1ELb1ELb1ELb0ELb1ELb1ELb1ELb0ELb0EEENS1_21CollectiveEpilogueFwdINS6_IJSA_SA_SB_EEES9_SE_SG_Li256ELb1ELb1ELb0ELb0EEENS1_36VarlenDynamicPersistentTileSchedulerILi128ELi96ELi256ELi128ELb0ELb1ELb1ELb0ELb1ELb1EEEEEEEEEvNT_6ParamsE,@function
        .size           _ZN7cutlass13device_kernelIN5flash11enable_sm90INS1_16FlashAttnFwdSm90INS1_25CollectiveMainloopFwdSm90ILi2EN4cute5tupleIJNS5_1CILi1EEES8_S8_EEENS6_IJNS7_ILi128EEENS7_ILi96EEENS7_ILi192EEEEEELi128ENS_6half_tEfNS_4arch4Sm90ELb0ELb0ELb0ELb1ELb1ELb1ELb0ELb1ELb1ELb1ELb0ELb0EEENS1_21CollectiveEpilogueFwdINS6_IJSA_SA_SB_EEES9_SE_SG_Li256ELb1ELb1ELb0ELb0EEENS1_36VarlenDynamicPersistentTileSchedulerILi128ELi96ELi256ELi128ELb0ELb1ELb1ELb0ELb1ELb1EEEEEEEEEvNT_6ParamsE,(.L_x_3228 - _ZN7cutlass13device_kernelIN5flash11enable_sm90INS1_16FlashAttnFwdSm90INS1_25CollectiveMainloopFwdSm90ILi2EN4cute5tupleIJNS5_1CILi1EEES8_S8_EEENS6_IJNS7_ILi128EEENS7_ILi96EEENS7_ILi192EEEEEELi128ENS_6half_tEfNS_4arch4Sm90ELb0ELb0ELb0ELb1ELb1ELb1ELb0ELb1ELb1ELb1ELb0ELb0EEENS1_21CollectiveEpilogueFwdINS6_IJSA_SA_SB_EEES9_SE_SG_Li256ELb1ELb1ELb0ELb0EEENS1_36VarlenDynamicPersistentTileSchedulerILi128ELi96ELi256ELi128ELb0ELb1ELb1ELb0ELb1ELb1EEEEEEEEEvNT_6ParamsE)
        .other          _ZN7cutlass13device_kernelIN5flash11enable_sm90INS1_16FlashAttnFwdSm90INS1_25CollectiveMainloopFwdSm90ILi2EN4cute5tupleIJNS5_1CILi1EEES8_S8_EEENS6_IJNS7_ILi128EEENS7_ILi96EEENS7_ILi192EEEEEELi128ENS_6half_tEfNS_4arch4Sm90ELb0ELb0ELb0ELb1ELb1ELb1ELb0ELb1ELb1ELb1ELb0ELb0EEENS1_21CollectiveEpilogueFwdINS6_IJSA_SA_SB_EEES9_SE_SG_Li256ELb1ELb1ELb0ELb0EEENS1_36VarlenDynamicPersistentTileSchedulerILi128ELi96ELi256ELi128ELb0ELb1ELb1ELb0ELb1ELb1EEEEEEEEEvNT_6ParamsE,@"STO_CUDA_ENTRY STV_DEFAULT"
_ZN7cutlass13device_kernelIN5flash11enable_sm90INS1_16FlashAttnFwdSm90INS1_25CollectiveMainloopFwdSm90ILi2EN4cute5tupleIJNS5_1CILi1EEES8_S8_EEENS6_IJNS7_ILi128EEENS7_ILi96EEENS7_ILi192EEEEEELi128ENS_6half_tEfNS_4arch4Sm90ELb0ELb0ELb0ELb1ELb1ELb1ELb0ELb1ELb1ELb1ELb0ELb0EEENS1_21CollectiveEpilogueFwdINS6_IJSA_SA_SB_EEES9_SE_SG_Li256ELb1ELb1ELb0ELb0EEENS1_36VarlenDynamicPersistentTileSchedulerILi128ELi96ELi256ELi128ELb0ELb1ELb1ELb0ELb1ELb1EEEEEEEEEvNT_6ParamsE:
[----:B------:R-:W0:Y:S02]  /*0000*/  LDC R1, c[0x0][0x28] ;  /* 0x00000a00ff017b82 */ /* 0x000e240000000800 */
[----:B0-----:R-:W-:Y:S01]  /*0010*/  VIADD R1, R1, 0xffffffa8 ;  /* 0xffffffa801017836 */ /* 0x001fe20000000000 */
[----:B------:R-:W0:Y:S01]  /*0020*/  S2R R0, SR_TID.X ;  /* 0x0000000000007919 */ /* 0x000e220000002100 */
[----:B------:R-:W-:Y:S01]  /*0030*/  ELECT P0, URZ, PT ;  /* 0x00000000003f782f */ /* 0x000fe20003800000 */
[----:B------:R-:W-:Y:S01]  /*0040*/  BSSY B0, `(.L_x_438) ;  /* 0x000000e000007945 */ /* 0x000fe20003800000 */
[----:B0-----:R-:W-:-:S05]  /*0050*/  SHF.R.U32.HI R2, RZ, 0x5, R0 ;  /* 0x00000005ff027819 */ /* 0x001fca0000011600 */
[----:B------:R-:W0:Y:S02]  /*0060*/  SHFL.IDX PT, R3, R2, RZ, 0x1f ;  /* 0x00001fff02037589 */ /* 0x000e2400000e0000 */
[----:B0-----:R-:W-:Y:S02]  /*0070*/  ISETP.EQ.AND P0, PT, R3, RZ, P0 ;  /* 0x000000ff0300720c */ /* 0x001fe40000702270 */
[----:B------:R-:W-:-:S11]  /*0080*/  SHF.R.U32.HI R3, RZ, 0x7, R0 ;  /* 0x00000007ff037819 */ /* 0x000fd60000011600 */
[----:B------:R-:W-:Y:S05]  /*0090*/  @!P0 BRA `(.L_x_439) ;  /* 0x0000000000208947 */ /* 0x000fea0003800000 */
[----:B------:R-:W-:Y:S02]  /*00a0*/  ULDC.64 UR4, c[0x0][0x198] ;  /* 0x0000660000047ab9 */ /* 0x000fe40000000a00 */
[----:B------:R-:W-:Y:S02]  /*00b0*/  UIADD3 UR6, UP0, UR4, 0x570, URZ ;  /* 0x0000057004067890 */ /* 0x000fe4000ff1e03f */
[----:B------:R-:W-:Y:S02]  /*00c0*/  UIADD3 UR4, UP1, UR4, 0x670, URZ ;  /* 0x0000067004047890 */ /* 0x000fe4000ff3e03f */
[----:B------:R-:W-:Y:S02]  /*00d0*/  UIADD3.X UR7, URZ, UR5, URZ, UP0, !UPT ;  /* 0x000000053f077290 */ /* 0x000fe400087fe43f */
[----:B------:R-:W-:-:S07]  /*00e0*/  UIADD3.X UR5, URZ, UR5, URZ, UP1, !UPT ;  /* 0x000000053f057290 */ /* 0x000fce0008ffe43f */
[----:B------:R0:W-:Y:S02]  /*00f0*/  UTMACCTL.PF [UR6] ;  /* 0x00000000060079b9 */ /* 0x0001e40008040000 */
[----:B------:R0:W-:Y:S02]  /*0100*/  UTMACCTL.PF [UR4] ;  /* 0x00000000040079b9 */ /* 0x0001e40008040000 */
[----:B0-----:R-:W-:Y:S01]  /*0110*/  NOP ;  /* 0x0000000000007918 */ /* 0x001fe20000000000 */
.L_x_439:
[----:B------:R-:W-:Y:S05]  /*0120*/  BSYNC B0 ;  /* 0x0000000000007941 */ /* 0x000fea0003800000 */
.L_x_438:
[----:B------:R-:W-:Y:S01]  /*0130*/  VOTEU.ANY UP0, P0 ;  /* 0x00000000003f7886 */ /* 0x000fe20000000100 */
[----:B------:R-:W0:Y:S01]  /*0140*/  SHFL.IDX PT, R3, R3, RZ, 0x1f ;  /* 0x00001fff03037589 */ /* 0x000e2200000e0000 */
[----:B------:R-:W-:Y:S01]  /*0150*/  UMOV UR4, 0x80 ;  /* 0x0000008000047882 */ /* 0x000fe20000000000 */
[----:B------:R-:W-:Y:S01]  /*0160*/  UMOV UR7, 0x100 ;  /* 0x0000010000077882 */ /* 0x000fe20000000000 */
[----:B------:R-:W-:Y:S01]  /*0170*/  VOTEU.ANY UP1, P0 ;  /* 0x00000000003f7886 */ /* 0x000fe20000020100 */
[----:B------:R-:W1:Y:S01]  /*0180*/  @UP0 S2UR UR8, SR_CgaCtaId ;  /* 0x00000000000809c3 */ /* 0x000e620000008800 */
[----:B------:R-:W2:Y:S01]  /*0190*/  SHFL.IDX PT, R4, R2, RZ, 0x1f ;  /* 0x00001fff02047589 */ /* 0x000ea200000e0000 */
[----:B------:R-:W-:Y:S01]  /*01a0*/  @UP0 UMOV UR6, 0x400 ;  /* 0x0000040000060882 */ /* 0x000fe20000000000 */
[----:B------:R-:W-:-:S04]  /*01b0*/  @UP0 UIADD3 UR4, -UR4, 0x100000, URZ ;  /* 0x0010000004040890 */ /* 0x000fc8000fffe13f */
[----:B------:R-:W-:Y:S02]  /*01c0*/  @UP0 USHF.L.U32 UR5, UR4, 0xb, URZ ;  /* 0x0000000b04050899 */ /* 0x000fe4000800063f */
[----:B------:R-:W-:Y:S01]  /*01d0*/  @UP0 USHF.L.U32 UR4, UR4, 0x1, URZ ;  /* 0x0000000104040899 */ /* 0x000fe2000800063f */
[----:B------:R-:W-:Y:S01]  /*01e0*/  VOTEU.ANY UP2, P0 ;  /* 0x00000000003f7886 */ /* 0x000fe20000040100 */
[----:B0-----:R-:W-:Y:S01]  /*01f0*/  R2UR UR9, R3 ;  /* 0x00000000030972ca */ /* 0x001fe200000e0000 */
[----:B-1----:R-:W-:Y:S01]  /*0200*/  @UP0 ULEA UR8, UR8, UR6, 0x18 ;  /* 0x0000000608080291 */ /* 0x002fe2000f8ec03f */
[----:B--2---:R-:W-:Y:S01]  /*0210*/  ISETP.NE.AND P1, PT, R4, RZ, PT ;  /* 0x000000ff0400720c */ /* 0x004fe20003f25270 */
[----:B------:R-:W-:-:S04]  /*0220*/  @UP0 UIADD3 UR6, -UR7, 0x100000, URZ ;  /* 0x0010000007060890 */ /* 0x000fc8000fffe13f */
[----:B------:R-:W-:Y:S02]  /*0230*/  @UP0 USHF.L.U32 UR7, UR6, 0xb, URZ ;  /* 0x0000000b06070899 */ /* 0x000fe4000800063f */
[----:B------:R-:W-:-:S04]  /*0240*/  @UP0 USHF.L.U32 UR6, UR6, 0x1, URZ ;  /* 0x0000000106060899 */ /* 0x000fc8000800063f */
[----:B------:R-:W-:Y:S01]  /*0250*/  UISETP.NE.AND UP0, UPT, UR9, URZ, UPT ;  /* 0x0000003f0900728c */ /* 0x000fe2000bf05270 */
[----:B------:R-:W0:Y:S02]  /*0260*/  FENCE.VIEW.ASYNC.S ;  /* 0x00000000000073c6 */ /* 0x000e240000000000 */
[----:B0-----:R0:W1:Y:S05]  /*0270*/  @UP1 SYNCS.EXCH.64 URZ, [UR8+0x2a800], UR4 ;  /* 0x02a80004083f15b2 */ /* 0x00106a0008000100 */
[----:B------:R0:W2:Y:S01]  /*0280*/  @UP2 SYNCS.EXCH.64 URZ, [UR8+0x2a820], UR6 ;  /* 0x02a82006083f25b2 */ /* 0x0000a20008000100 */
        /* <DEDUP_REMOVED lines=14> */
[----:B0-----:R3:W4:Y:S08]  /*0370*/  SYNCS.EXCH.64 URZ, [UR8+0x2a830], UR4 ;  /* 0x02a83004083f75b2 */ /* 0x0017300008000100 */
[----:B------:R3:W0:Y:S01]  /*0380*/  SYNCS.EXCH.64 URZ, [UR8+0x2a840], UR6 ;  /* 0x02a84006083f75b2 */ /* 0x0006220008000100 */
[----:B------:R3:W0:Y:S01]  /*0390*/  SYNCS.EXCH.64 URZ, [UR8+0x2a838], UR4 ;  /* 0x02a83804083f75b2 */ /* 0x0006220008000100 */
[----:B------:R3:W0:Y:S02]  /*03a0*/  SYNCS.EXCH.64 URZ, [UR8+0x2a848], UR6 ;  /* 0x02a84806083f75b2 */ /* 0x0006240008000100 */
[----:B---3--:R-:W-:Y:S01]  /*03b0*/  NOP ;  /* 0x0000000000007918 */ /* 0x008fe20000000000 */
.L_x_440:
[----:B------:R-:W3:Y:S01]  /*03c0*/  SHFL.IDX PT, R3, R2, RZ, 0x1f ;  /* 0x00001fff02037589 */ /* 0x000ee200000e0000 */
[----:B------:R-:W-:Y:S01]  /*03d0*/  NOP ;  /* 0x0000000000007918 */ /* 0x000fe20000000000 */
[----:B---3--:R-:W-:-:S13]  /*03e0*/  ISETP.NE.AND P0, PT, R3, RZ, PT ;  /* 0x000000ff0300720c */ /* 0x008fda0003f05270 */
        /* <DEDUP_REMOVED lines=17> */
[----:B------:R3:W0:Y:S02]  /*0500*/  SYNCS.EXCH.64 URZ, [UR8+0x2a868], UR6 ;  /* 0x02a86806083f75b2 */ /* 0x0006240008000100 */
[----:B---3--:R-:W-:Y:S01]  /*0510*/  NOP ;  /* 0x0000000000007918 */ /* 0x008fe20000000000 */
.L_x_441:
[----:B------:R-:W3:Y:S01]  /*0520*/  SHFL.IDX PT, R3, R2, RZ, 0x1f ;  /* 0x00001fff02037589 */ /* 0x000ee200000e0000 */
[----:B------:R-:W-:Y:S01]  /*0530*/  NOP ;  /* 0x0000000000007918 */ /* 0x000fe20000000000 */
[----:B---3--:R-:W-:-:S13]  /*0540*/  ISETP.NE.AND P0, PT, R3, RZ, PT ;  /* 0x000000ff0300720c */ /* 0x008fda0003f05270 */
        /* <DEDUP_REMOVED lines=13> */
[----:B------:R3:W0:Y:S02]  /*0620*/  SYNCS.EXCH.64 URZ, [UR6+0x2a888], UR4 ;  /* 0x02a88804063f75b2 */ /* 0x0006240008000100 */
[----:B---3--:R-:W-:Y:S01]  /*0630*/  NOP ;  /* 0x0000000000007918 */ /* 0x008fe20000000000 */
.L_x_442:
        /* <DEDUP_REMOVED lines=22> */
.L_x_443:
        /* <DEDUP_REMOVED lines=22> */
.L_x_444:
[----:B0-----:R-:W-:Y:S01]  /*0900*/  UMOV UR4, 0x1 ;  /* 0x0000000100047882 */ /* 0x001fe20000000000 */
[----:B------:R-:W-:Y:S01]  /*0910*/  PLOP3.LUT P0, PT, PT, PT, UP0, 0x80, 0x0 ;  /* 0x000000000000781c */ /* 0x000fe20003f0f008 */
[----:B------:R-:W-:Y:S01]  /*0920*/  USEL UR4, UR4, 0x2, !UP0 ;  /* 0x0000000204047887 */ /* 0x000fe2000c000000 */
[----:B------:R-:W-:Y:S01]  /*0930*/  NOP ;  /* 0x0000000000007918 */ /* 0x000fe20000000000 */
[----:B------:R-:W-:Y:S01]  /*0940*/  ULDC.64 UR60, c[0x0][0x208] ;  /* 0x00008200003c7ab9 */ /* 0x000fe20000000a00 */
[----:B------:R-:W-:Y:S03]  /*0950*/  BSSY B9, `(.L_x_445) ;  /* 0x0001d8e000097945 */ /* 0x000fe60003800000 */
[----:B------:R-:W-:-:S05]  /*0960*/  IMAD.U32 R3, RZ, RZ, UR4 ;  /* 0x00000004ff037e24 */ /* 0x000fca000f8e00ff */
[----:B------:R0:W-:Y:S01]  /*0970*/  STL [R1+0x40], R3 ;  /* 0x0000400301007387 */ /* 0x0001e20000100800 */
[----:B-12-4-:R-:W-:Y:S06]  /*0980*/  BAR.SYNC.DEFER_BLOCKING 0x0 ;  /* 0x0000000000007b1d */ /* 0x016fec0000010000 */
[----:B------:R-:W-:Y:S05]  /*0990*/  @!P0 BRA `(.L_x_446) ;  /* 0x0000017000188947 */ /* 0x000fea0003800000 */
.L_x_447:
[----:B------:R-:W-:-:S08]  /*09a0*/  NOP ;  /* 0x0000000000007918 */ /* 0x000fd00000000000 */
[----:B------:R-:W1:Y:S02]  /*09b0*/  USETMAXREG.TRY_ALLOC.CTAPOOL UP0, 0xe8 ;  /* 0x000000e8000079c8 */ /* 0x000e640008000600 */
[----:B-1----:R-:W-:-:S13]  /*09c0*/  PLOP3.LUT P0, PT, PT, PT, UP0, 0x80, 0x0 ;  /* 0x000000000000781c */ /* 0x002fda0003f0f008 */
[----:B------:R-:W-:Y:S05]  /*09d0*/  @!P0 BRA `(.L_x_447) ;  /* 0xfffffffc00f08947 */ /* 0x000fea000383ffff */
[----:B------:R-:W1:Y:S08]  /*09e0*/  S2UR UR4, SR_CgaCtaId ;  /* 0x00000000000479c3 */ /* 0x000e700000008800 */
[----:B------:R-:W-:Y:S06]  /*09f0*/  BAR.ARV 0x8, 0x180 ;  /* 0x0206000000007b1d */ /* 0x000fec0000002000 */
[----:B------:R-:W-:-:S02]  /*0a00*/  MOV R2, 0x400 ;  /* 0x0000040000027802 */ /* 0x000fc40000000f00 */
[----:B------:R-:W-:Y:S01]  /*0a10*/  BAR.SYNC.DEFER_BLOCKING 0x5, 0x180 ;  /* 0x0146000000007b1d */ /* 0x000fe20000010000 */
[----:B-1----:R-:W-:-:S05]  /*0a20*/  MOV R181, UR4 ;  /* 0x0000000400b57c02 */ /* 0x002fca0008000f00 */
[----:B------:R-:W-:Y:S01]  /*0a30*/  ULDC UR4, c[0x0][0xc3c] ;  /* 0x00030f0000047ab9 */ /* 0x000fe20000000800 */
[----:B------:R-:W-:-:S05]  /*0a40*/  LEA R2, R181, R2, 0x18 ;  /* 0x00000002b5027211 */ /* 0x000fca00078ec0ff */
[----:B------:R-:W1:Y:S01]  /*0a50*/  LDS.128 R28, [R2+0x2a8d0] ;  /* 0x02a8d000021c7984 */ /* 0x000e620000000c00 */
[----:B------:R-:W-:Y:S06]  /*0a60*/  BAR.ARV 0x4, 0x180 ;  /* 0x0106000000007b1d */ /* 0x000fec0000002000 */
[----:B-1----:R-:W-:-:S13]  /*0a70*/  ISETP.GE.AND P0, PT, R31, UR4, PT ;  /* 0x000000041f007c0c */ /* 0x002fda000bf06270 */
[----:B------:R-:W-:Y:S05]  /*0a80*/  @P0 BRA `(.L_x_448) ;  /* 0x000001d400e80947 */ /* 0x000fea0003800000 */
[----:B0-----:R-:W2:Y:S01]  /*0a90*/  LDL R3, [R1+0x40] ;  /* 0x0000400001037983 */ /* 0x001ea20000100800 */
[----:B------:R-:W-:Y:S01]  /*0aa0*/  VIADD R16, R0, 0xffffff80 ;  /* 0xffffff8000107836 */ /* 0x000fe20000000000 */
[----:B------:R-:W-:Y:S01]  /*0ab0*/  R2UR UR4, R2 ;  /* 0x00000000020472ca */ /* 0x000fe200000e0000 */
[----:B------:R-:W-:Y:S01]  /*0ac0*/  IMAD.MOV.U32 R15, RZ, RZ, -0x2 ;  /* 0xfffffffeff0f7424 */ /* 0x000fe200078e00ff */
[----:B------:R-:W-:Y:S01]  /*0ad0*/  MOV R189, RZ ;  /* 0x000000ff00bd7202 */ /* 0x000fe20000000f00 */
[----:B------:R-:W-:Y:S01]  /*0ae0*/  IMAD.MOV.U32 R18, RZ, RZ, RZ ;  /* 0x000000ffff127224 */ /* 0x000fe200078e00ff */
[----:B------:R-:W-:Y:S01]  /*0af0*/  SHF.R.S32.HI R0, RZ, 0x1f, R16 ;  /* 0x0000001fff007819 */ /* 0x000fe20000011410 */
[----:B------:R-:W-:Y:S01]  /*0b00*/  IMAD.MOV.U32 R180, RZ, RZ, RZ ;  /* 0x000000ffffb47224 */ /* 0x000fe200078e00ff */
[----:B------:R-:W-:Y:S01]  /*0b10*/  MOV R166, RZ ;  /* 0x000000ff00a67202 */ /* 0x000fe20000000f00 */
[----:B------:R-:W-:Y:S01]  /*0b20*/  IMAD.MOV.U32 R173, RZ, RZ, RZ ;  /* 0x000000ffffad7224 */ /* 0x000fe200078e00ff */
[----:B------:R-:W-:-:S02]  /*0b30*/  LEA.HI R4, R0, R16, RZ, 0x4 ;  /* 0x0000001000047211 */ /* 0x000fc400078f20ff */
[----:B------:R-:W-:Y:S02]  /*0b40*/  LEA.HI R9, R0, R16, RZ, 0x2 ;  /* 0x0000001000097211 */ /* 0x000fe400078f10ff */
[----:B------:R-:W-:Y:S01]  /*0b50*/  SHF.R.S32.HI R5, RZ, 0x4, R4 ;  /* 0x00000004ff057819 */ /* 0x000fe20000011404 */
[----:B------:R-:W-:Y:S01]  /*0b60*/  UIADD3 UR4, UR4, 0xc400, URZ ;  /* 0x0000c40004047890 */ /* 0x000fe2000fffe03f */
[----:B------:R-:W-:Y:S02]  /*0b70*/  LOP3.LUT R191, R9, 0xfffffffc, RZ, 0xc0, !PT ;  /* 0xfffffffc09bf7812 */ /* 0x000fe400078ec0ff */
[C---:B------:R-:W-:Y:S02]  /*0b80*/  LEA.HI R6, R4.reuse, R5, RZ, 0x1 ;  /* 0x0000000504067211 */ /* 0x040fe400078f08ff */
[----:B------:R-:W-:Y:S01]  /*0b90*/  LOP3.LUT R4, R4, 0x3fffff0, RZ, 0xc0, !PT ;  /* 0x03fffff004047812 */ /* 0x000fe200078ec0ff */
[----:B------:R-:W-:Y:S01]  /*0ba0*/  IMAD.IADD R191, R16, 0x1, -R191 ;  /* 0x0000000110bf7824 */ /* 0x000fe200078e0abf */
[----:B------:R-:W-:-:S02]  /*0bb0*/  LOP3.LUT R6, R6, 0x1ffffffe, RZ, 0xc0, !PT ;  /* 0x1ffffffe06067812 */ /* 0x000fc400078ec0ff */
[----:B------:R-:W-:Y:S01]  /*0bc0*/  SHF.R.S32.HI R165, RZ, 0x2, R9 ;  /* 0x00000002ffa57819 */ /* 0x000fe20000011409 */
[----:B------:R-:W-:Y:S01]  /*0bd0*/  IMAD.IADD R4, R16, 0x1, -R4 ;  /* 0x0000000110047824 */ /* 0x000fe200078e0a04 */
[----:B------:R-:W-:Y:S02]  /*0be0*/  IADD3 R6, R5, -R6, RZ ;  /* 0x8000000605067210 */ /* 0x000fe40007ffe0ff */
[----:B------:R-:W-:Y:S01]  /*0bf0*/  LEA.HI R5, R0, R16, RZ, 0x5 ;  /* 0x0000001000057211 */ /* 0x000fe200078f28ff */
[----:B------:R-:W-:Y:S01]  /*0c00*/  VIADD R225, R165, 0x40 ;  /* 0x00000040a5e17836 */ /* 0x000fe20000000000 */
[----:B------:R-:W-:Y:S02]  /*0c10*/  SHF.L.U32 R160, R191, 0x2, RZ ;  /* 0x00000002bfa07819 */ /* 0x000fe400000006ff */
[----:B------:R-:W-:Y:S01]  /*0c20*/  SHF.R.S32.HI R5, RZ, 0x5, R5 ;  /* 0x00000005ff057819 */ /* 0x000fe20000011405 */
[----:B------:R-:W-:Y:S01]  /*0c30*/  IMAD.SHL.U32 R167, R225, 0x40, RZ ;  /* 0x00000040e1a77824 */ /* 0x000fe200078e00ff */
[C---:B------:R-:W-:Y:S01]  /*0c40*/  IADD3 R168, R160.reuse, 0x20, RZ ;  /* 0x00000020a0a87810 */ /* 0x040fe20007ffe0ff */
[C---:B------:R-:W-:Y:S01]  /*0c50*/  VIADD R170, R160.reuse, 0x40 ;  /* 0x00000040a0aa7836 */ /* 0x040fe20000000000 */
[C---:B------:R-:W-:Y:S01]  /*0c60*/  SHF.L.U32 R178, R5.reuse, 0x9, RZ ;  /* 0x0000000905b27819 */ /* 0x040fe200000006ff */
[----:B------:R-:W-:Y:S01]  /*0c70*/  IMAD R13, R5, 0x10, R4 ;  /* 0x00000010050d7824 */ /* 0x000fe200078e0204 */
[C---:B------:R-:W-:Y:S01]  /*0c80*/  IADD3 R11, R160.reuse, R168, RZ ;  /* 0x000000a8a00b7210 */ /* 0x040fe20007ffe0ff */
[C---:B------:R-:W-:Y:S01]  /*0c90*/  VIADD R169, R160.reuse, 0x10 ;  /* 0x00000010a0a97836 */ /* 0x040fe20000000000 */
[----:B------:R-:W-:Y:S01]  /*0ca0*/  LOP3.LUT R167, R167, 0x1c0, RZ, 0xc0, !PT ;  /* 0x000001c0a7a77812 */ /* 0x000fe200078ec0ff */
[----:B------:R-:W-:Y:S01]  /*0cb0*/  IMAD R14, R13, 0x8, R6 ;  /* 0x000000080d0e7824 */ /* 0x000fe200078e0206 */
[C---:B------:R-:W-:Y:S01]  /*0cc0*/  IADD3 R172, R160.reuse, 0x50, RZ ;  /* 0x00000050a0ac7810 */ /* 0x040fe20007ffe0ff */
[C---:B------:R-:W-:Y:S01]  /*0cd0*/  IMAD.IADD R6, R160.reuse, 0x1, R170 ;  /* 0x00000001a0067824 */ /* 0x040fe200078e02aa */
[----:B------:R-:W-:Y:S01]  /*0ce0*/  SHF.R.U32.HI R223, RZ, 0x3, R167 ;  /* 0x00000003ffdf7819 */ /* 0x000fe200000116a7 */
[----:B------:R-:W-:Y:S01]  /*0cf0*/  VIADD R171, R160, 0x30 ;  /* 0x00000030a0ab7836 */ /* 0x000fe20000000000 */
[----:B------:R-:W-:Y:S01]  /*0d00*/  SHF.R.S32.HI R198, RZ, 0x1f, R169 ;  /* 0x0000001fffc67819 */ /* 0x000fe200000114a9 */
[----:B------:R-:W-:Y:S01]  /*0d10*/  IMAD.SHL.U32 R201, R168, 0x2, RZ ;  /* 0x00000002a8c97824 */ /* 0x000fe200078e00ff */
[----:B------:R-:W-:Y:S01]  /*0d20*/  SHF.R.S32.HI R13, RZ, 0x1f, R6 ;  /* 0x0000001fff0d7819 */ /* 0x000fe20000011406 */
[----:B------:R-:W-:Y:S01]  /*0d30*/  IMAD.SHL.U32 R203, R171, 0x2, RZ ;  /* 0x00000002abcb7824 */ /* 0x000fe200078e00ff */
[----:B------:R-:W-:Y:S01]  /*0d40*/  SHF.R.S32.HI R202, RZ, 0x1f, R171 ;  /* 0x0000001fffca7819 */ /* 0x000fe200000114ab */
[----:B------:R-:W-:Y:S01]  /*0d50*/  IMAD.SHL.U32 R217, R172, 0x2, RZ ;  /* 0x00000002acd97824 */ /* 0x000fe200078e00ff */
[----:B------:R-:W-:-:S02]  /*0d60*/  LEA.HI R163, R13, R6, RZ, 0x3 ;  /* 0x000000060da37211 */ /* 0x000fc400078f18ff */
[----:B------:R-:W-:Y:S02]  /*0d70*/  LEA.HI R13, R13, R6, RZ, 0x6 ;  /* 0x000000060d0d7211 */ /* 0x000fe400078f30ff */
[----:B------:R-:W-:Y:S02]  /*0d80*/  SHF.R.S32.HI R6, RZ, 0x1f, R9 ;  /* 0x0000001fff067819 */ /* 0x000fe40000011409 */
[----:B------:R-:W-:Y:S01]  /*0d90*/  LOP3.LUT R12, R167, 0x38, R163, 0xf8, !PT ;  /* 0x00000038a70c7812 */ /* 0x000fe200078ef8a3 */
[----:B------:R-:W-:Y:S01]  /*0da0*/  IMAD.SHL.U32 R13, R13, 0x80, RZ ;  /* 0x000000800d0d7824 */ /* 0x000fe200078e00ff */
[----:B------:R-:W-:Y:S02]  /*0db0*/  LEA.HI R6, R6, R165, RZ, 0x3 ;  /* 0x000000a506067211 */ /* 0x000fe400078f18ff */
[----:B------:R-:W-:Y:S02]  /*0dc0*/  LOP3.LUT R12, R12, R223, RZ, 0x3c, !PT ;  /* 0x000000df0c0c7212 */ /* 0x000fe400078e3cff */
[----:B------:R-:W-:-:S02]  /*0dd0*/  LOP3.LUT R6, R6, 0xfffffff8, RZ, 0xc0, !PT ;  /* 0xfffffff806067812 */ /* 0x000fc400078ec0ff */
[----:B------:R-:W-:Y:S02]  /*0de0*/  LOP3.LUT R13, R13, 0xffffe000, RZ, 0xc0, !PT ;  /* 0xffffe0000d0d7812 */ /* 0x000fe400078ec0ff */
[----:B------:R-:W-:Y:S02]  /*0df0*/  IADD3 R195, R165, -R6, RZ ;  /* 0x80000006a5c37210 */ /* 0x000fe40007ffe0ff */
[----:B------:R-:W-:Y:S02]  /*0e00*/  SHF.R.S32.HI R5, RZ, 0x1f, R170 ;  /* 0x0000001fff057819 */ /* 0x000fe400000114aa */
[----:B------:R-:W-:Y:S02]  /*0e10*/  SHF.L.U32 R176, R195, 0x6, RZ ;  /* 0x00000006c3b07819 */ /* 0x000fe400000006ff */
[----:B------:R-:W-:Y:S02]  /*0e20*/  SHF.L.U32 R199, R169, 0x1, RZ ;  /* 0x00000001a9c77819 */ /* 0x000fe400000006ff */
[----:B------:R-:W-:-:S02]  /*0e30*/  LOP3.LUT R176, R176, 0x1c0, RZ, 0xc0, !PT ;  /* 0x000001c0b0b07812 */ /* 0x000fc400078ec0ff */
[----:B------:R-:W-:Y:S02]  /*0e40*/  SHF.L.U32 R215, R170, 0x1, RZ ;  /* 0x00000001aad77819 */ /* 0x000fe400000006ff */
[----:B------:R-:W-:Y:S02]  /*0e50*/  SHF.R.U32.HI R177, RZ, 0x3, R176 ;  /* 0x00000003ffb17819 */ /* 0x000fe400000116b0 */
[----:B------:R-:W-:Y:S02]  /*0e60*/  LOP3.LUT R6, R176, 0x38, R163, 0xf8, !PT ;  /* 0x00000038b0067812 */ /* 0x000fe400078ef8a3 */
[----:B------:R-:W-:Y:S02]  /*0e70*/  SHF.L.U64.HI R198, R169, 0x1, R198 ;  /* 0x00000001a9c67819 */ /* 0x000fe400000102c6 */
[----:B------:R-:W-:Y:S02]  /*0e80*/  LOP3.LUT R6, R6, R177, RZ, 0x3c, !PT ;  /* 0x000000b106067212 */ /* 0x000fe400078e3cff */
[----:B------:R-:W-:-:S02]  /*0e90*/  SHF.L.U64.HI R202, R171, 0x1, R202 ;  /* 0x00000001abca7819 */ /* 0x000fc400000102ca */
[----:B------:R-:W-:Y:S02]  /*0ea0*/  IADD3 R6, R6, R13, R178 ;  /* 0x0000000d06067210 */ /* 0x000fe40007ffe0b2 */
[----:B------:R-:W-:Y:S02]  /*0eb0*/  SHF.L.U64.HI R214, R170, 0x1, R5 ;  /* 0x00000001aad67819 */ /* 0x000fe40000010205 */
[----:B------:R-:W-:Y:S02]  /*0ec0*/  SHF.R.S32.HI R163, RZ, 0x3, R163 ;  /* 0x00000003ffa37819 */ /* 0x000fe400000114a3 */
[----:B------:R-:W-:Y:S02]  /*0ed0*/  LEA R220, R6, UR4, 0x1 ;  /* 0x0000000406dc7c11 */ /* 0x000fe4000f8e08ff */
[----:B--2---:R-:W-:Y:S02]  /*0ee0*/  R2UR UR5, R3 ;  /* 0x00000000030572ca */ /* 0x004fe400000e0000 */
[----:B------:R-:W-:-:S02]  /*0ef0*/  LEA.HI R3, R0, R16, RZ, 0x7 ;  /* 0x0000001000037211 */ /* 0x000fc400078f38ff */
[----:B------:R-:W-:Y:S02]  /*0f00*/  LEA.HI R0, R0, R16, RZ, 0x3 ;  /* 0x0000001000007211 */ /* 0x000fe400078f18ff */
[C---:B------:R-:W-:Y:S02]  /*0f10*/  LOP3.LUT R197, R3.reuse, 0xffffff80, RZ, 0xc0, !PT ;  /* 0xffffff8003c57812 */ /* 0x040fe400078ec0ff */
[----:B------:R-:W-:Y:S02]  /*0f20*/  SHF.R.S32.HI R226, RZ, 0x7, R3 ;  /* 0x00000007ffe27819 */ /* 0x000fe40000011403 */
[----:B------:R-:W-:Y:S01]  /*0f30*/  LOP3.LUT R184, R0, 0xfffffff8, RZ, 0xc0, !PT ;  /* 0xfffffff800b87812 */ /* 0x000fe200078ec0ff */
[C---:B------:R-:W-:Y:S01]  /*0f40*/  IMAD.IADD R197, R16.reuse, 0x1, -R197 ;  /* 0x0000000110c57824 */ /* 0x040fe200078e0ac5 */
[----:B------:R-:W-:Y:S01]  /*0f50*/  LEA.HI R3, R3, R226, RZ, 0x1 ;  /* 0x000000e203037211 */ /* 0x000fe200078f08ff */
[----:B------:R-:W-:Y:S01]  /*0f60*/  ULOP3.LUT UR5, UR5, 0x1, URZ, 0xfc, !UPT ;  /* 0x0000000105057892 */ /* 0x000fe2000f8efc3f */
[----:B------:R-:W-:Y:S01]  /*0f70*/  IADD3 R184, R16, -R184, RZ ;  /* 0x800000b810b87210 */ /* 0x000fe20007ffe0ff */
[----:B------:R-:W-:Y:S01]  /*0f80*/  IMAD.SHL.U32 R16, R191, 0x8, RZ ;  /* 0x00000008bf107824 */ /* 0x000fe200078e00ff */
[----:B------:R-:W-:-:S02]  /*0f90*/  SHF.R.S32.HI R8, RZ, 0x1f, R197 ;  /* 0x0000001fff087819 */ /* 0x000fc400000114c5 */
[----:B------:R-:W-:Y:S01]  /*0fa0*/  LOP3.LUT R3, R3, 0x3fffffe, RZ, 0xc0, !PT ;  /* 0x03fffffe03037812 */ /* 0x000fe200078ec0ff */
[----:B------:R-:W-:Y:S01]  /*0fb0*/  VIADD R19, R16, 0x60 ;  /* 0x0000006010137836 */ /* 0x000fe20000000000 */
[-C--:B------:R-:W-:Y:S01]  /*0fc0*/  LEA.HI R7, R8, R197.reuse, RZ, 0x2 ;  /* 0x000000c508077211 */ /* 0x080fe200078f10ff */
[----:B------:R-:W-:Y:S01]  /*0fd0*/  VIADD R22, R16, 0x80 ;  /* 0x0000008010167836 */ /* 0x000fe20000000000 */
[----:B------:R-:W-:Y:S01]  /*0fe0*/  LEA.HI R8, R8, R197, RZ, 0x5 ;  /* 0x000000c508087211 */ /* 0x000fe200078f28ff */
[----:B------:R-:W-:Y:S01]  /*0ff0*/  IMAD.IADD R3, R226, 0x1, -R3 ;  /* 0x00000001e2037824 */ /* 0x000fe200078e0a03 */
[----:B------:R-:W-:Y:S02]  /*1000*/  LOP3.LUT R10, R7, 0x7ffffffc, RZ, 0xc0, !PT ;  /* 0x7ffffffc070a7812 */ /* 0x000fe400078ec0ff */
[--C-:B------:R-:W-:Y:S02]  /*1010*/  SHF.R.S32.HI R4, RZ, 0x2, R7.reuse ;  /* 0x00000002ff047819 */ /* 0x100fe40000011407 */
[----:B------:R-:W-:Y:S01]  /*1020*/  SHF.R.S32.HI R7, RZ, 0x1f, R7 ;  /* 0x0000001fff077819 */ /* 0x000fe20000011407 */
[----:B------:R-:W-:Y:S01]  /*1030*/  IMAD.IADD R10, R197, 0x1, -R10 ;  /* 0x00000001c50a7824 */ /* 0x000fe200078e0a0a */
[----:B------:R-:W-:-:S02]  /*1040*/  SHF.R.S32.HI R8, RZ, 0x5, R8 ;  /* 0x00000005ff087819 */ /* 0x000fc40000011408 */
[----:B------:R-:W-:Y:S01]  /*1050*/  LEA.HI R7, R7, R4, RZ, 0x3 ;  /* 0x0000000407077211 */ /* 0x000fe200078f18ff */
[----:B------:R-:W-:Y:S01]  /*1060*/  IMAD R228, R10, R15, 0x60 ;  /* 0x000000600ae47424 */ /* 0x000fe200078e020f */
[----:B------:R-:W-:Y:S02]  /*1070*/  SHF.R.S32.HI R10, RZ, 0x1f, R11 ;  /* 0x0000001fff0a7819 */ /* 0x000fe4000001140b */
[----:B------:R-:W-:Y:S02]  /*1080*/  LOP3.LUT R7, R7, 0xfffffff8, RZ, 0xc0, !PT ;  /* 0xfffffff807077812 */ /* 0x000fe400078ec0ff */
[----:B------:R-:W-:Y:S02]  /*1090*/  LEA.HI R162, R10, R11, RZ, 0x3 ;  /* 0x0000000b0aa27211 */ /* 0x000fe400078f18ff */
[----:B------:R-:W-:Y:S02]  /*10a0*/  IADD3 R7, R4, -R7, RZ ;  /* 0x8000000704077210 */ /* 0x000fe40007ffe0ff */
[----:B------:R-:W-:-:S02]  /*10b0*/  SHF.R.S32.HI R4, RZ, 0x1f, R225 ;  /* 0x0000001fff047819 */ /* 0x000fc400000114e1 */
[----:B------:R-:W-:Y:S01]  /*10c0*/  LEA.HI R10, R10, R11, RZ, 0x6 ;  /* 0x0000000b0a0a7211 */ /* 0x000fe200078f30ff */
[----:B------:R-:W-:Y:S01]  /*10d0*/  IMAD R8, R8, 0x10, R7 ;  /* 0x0000001008087824 */ /* 0x000fe200078e0207 */
[----:B------:R-:W-:Y:S02]  /*10e0*/  LEA.HI R4, R4, R225, RZ, 0x3 ;  /* 0x000000e104047211 */ /* 0x000fe400078f18ff */
[----:B------:R-:W-:Y:S01]  /*10f0*/  SHF.L.U32 R182, R184, 0x3, RZ ;  /* 0x00000003b8b67819 */ /* 0x000fe200000006ff */
[----:B------:R-:W-:Y:S01]  /*1100*/  IMAD.SHL.U32 R10, R10, 0x80, RZ ;  /* 0x000000800a0a7824 */ /* 0x000fe200078e00ff */
[----:B------:R-:W-:Y:S01]  /*1110*/  SHF.R.S32.HI R192, RZ, 0x3, R0 ;  /* 0x00000003ffc07819 */ /* 0x000fe20000011400 */
[----:B------:R-:W-:Y:S01]  /*1120*/  IMAD.SHL.U32 R4, R4, 0x40, RZ ;  /* 0x0000004004047824 */ /* 0x000fe200078e00ff */
[----:B------:R-:W-:Y:S01]  /*1130*/  IADD3 R23, R16, 0xa0, RZ ;  /* 0x000000a010177810 */ /* 0x000fe20007ffe0ff */
[----:B------:R-:W-:Y:S01]  /*1140*/  IMAD R227, R3, 0x40, R8 ;  /* 0x0000004003e37824 */ /* 0x000fe200078e0208 */
[----:B------:R-:W-:Y:S01]  /*1150*/  LOP3.LUT R10, R10, 0xffffe000, RZ, 0xc0, !PT ;  /* 0xffffe0000a0a7812 */ /* 0x000fe200078ec0ff */
[----:B------:R-:W-:Y:S01]  /*1160*/  VIADD R183, R182, 0x40 ;  /* 0x00000040b6b77836 */ /* 0x000fe20000000000 */
[----:B------:R-:W-:Y:S01]  /*1170*/  LOP3.LUT R179, R4, 0xfffffe00, RZ, 0xc0, !PT ;  /* 0xfffffe0004b37812 */ /* 0x000fe200078ec0ff */
[----:B------:R-:W-:Y:S01]  /*1180*/  IMAD.U32 R0, RZ, RZ, UR4 ;  /* 0x00000004ff007e24 */ /* 0x000fe2000f8e00ff */
[----:B------:R-:W-:-:S02]  /*1190*/  LOP3.LUT R4, R176, 0x38, R162, 0xf8, !PT ;  /* 0x00000038b0047812 */ /* 0x000fc400078ef8a2 */
[----:B------:R-:W-:Y:S01]  /*11a0*/  SHF.R.S32.HI R9, RZ, 0x1f, R183 ;  /* 0x0000001fff097819 */ /* 0x000fe200000114b7 */
[----:B------:R-:W-:Y:S01]  /*11b0*/  IMAD.SHL.U32 R9, R14, 0x8, RZ ;  /* 0x000000080e097824 */ /* 0x000fe200078e00ff */
[----:B------:R-:W-:Y:S02]  /*11c0*/  LOP3.LUT R3, R4, R177, RZ, 0x3c, !PT ;  /* 0x000000b104037212 */ /* 0x000fe400078e3cff */
[----:B------:R-:W-:Y:S02]  /*11d0*/  LOP3.LUT R8, R167, 0x38, R162, 0xf8, !PT ;  /* 0x00000038a7087812 */ /* 0x000fe400078ef8a2 */
[----:B------:R-:W-:Y:S01]  /*11e0*/  IADD3 R222, R3, R10, R178 ;  /* 0x0000000a03de7210 */ /* 0x000fe20007ffe0b2 */
[----:B------:R-:W-:Y:S01]  /*11f0*/  IMAD.U32 R3, RZ, RZ, UR5 ;  /* 0x00000005ff037e24 */ /* 0x000fe2000f8e00ff */
[----:B------:R-:W-:Y:S02]  /*1200*/  LOP3.LUT R8, R8, R223, RZ, 0x3c, !PT ;  /* 0x000000df08087212 */ /* 0x000fe400078e3cff */
[----:B------:R-:W-:-:S02]  /*1210*/  LOP3.LUT R4, R167, 0x38, R16, 0xf8, !PT ;  /* 0x00000038a7047812 */ /* 0x000fc400078ef810 */
[----:B------:R0:W-:Y:S01]  /*1220*/  STL [R1+0x30], R3 ;  /* 0x0000300301007387 */ /* 0x0001e20000100800 */
[--C-:B------:R-:W-:Y:S02]  /*1230*/  IADD3 R8, R8, R10, R179.reuse ;  /* 0x0000000a08087210 */ /* 0x100fe40007ffe0b3 */
[----:B------:R-:W-:Y:S01]  /*1240*/  IADD3 R12, R12, R13, R179 ;  /* 0x0000000d0c0c7210 */ /* 0x000fe20007ffe0b3 */
[----:B------:R1:W-:Y:S01]  /*1250*/  STL [R1+0x34], R0 ;  /* 0x0000340001007387 */ /* 0x0003e20000100800 */
[----:B------:R-:W-:Y:S02]  /*1260*/  SHF.R.S32.HI R7, RZ, 0x1f, R172 ;  /* 0x0000001fff077819 */ /* 0x000fe400000114ac */
[----:B------:R-:W-:Y:S01]  /*1270*/  LOP3.LUT R4, R179, R4, R223, 0xf6, !PT ;  /* 0x00000004b3047212 */ /* 0x000fe200078ef6df */
[----:B------:R2:W-:Y:S01]  /*1280*/  STL [R1+0x38], R9 ;  /* 0x0000380901007387 */ /* 0x0005e20000100800 */
[----:B------:R-:W-:Y:S02]  /*1290*/  SHF.R.S32.HI R17, RZ, 0x1f, R16 ;  /* 0x0000001fff117819 */ /* 0x000fe40000011410 */
[----:B0-----:R-:W-:-:S02]  /*12a0*/  LEA.HI R3, R191, R191, RZ, 0x1 ;  /* 0x000000bfbf037211 */ /* 0x001fc400078f08ff */
[----:B------:R-:W-:Y:S02]  /*12b0*/  SHF.R.S32.HI R164, RZ, 0x1f, R19 ;  /* 0x0000001fffa47819 */ /* 0x000fe40000011413 */
[----:B-1----:R-:W-:Y:S02]  /*12c0*/  LOP3.LUT R0, R3, 0x1ffffffe, RZ, 0xc0, !PT ;  /* 0x1ffffffe03007812 */ /* 0x002fe400078ec0ff */
[----:B------:R-:W-:Y:S02]  /*12d0*/  SHF.R.S32.HI R3, RZ, 0x1f, R182 ;  /* 0x0000001fff037819 */ /* 0x000fe400000114b6 */
[----:B------:R-:W-:Y:S01]  /*12e0*/  SHF.R.S32.HI R3, RZ, 0x1f, R168 ;  /* 0x0000001fff037819 */ /* 0x000fe200000114a8 */
[----:B------:R-:W-:Y:S01]  /*12f0*/  IMAD.IADD R0, R191, 0x1, -R0 ;  /* 0x00000001bf007824 */ /* 0x000fe200078e0a00 */
[----:B------:R-:W-:Y:S02]  /*1300*/  SHF.R.S32.HI R175, RZ, 0x1f, R22 ;  /* 0x0000001fffaf7819 */ /* 0x000fe40000011416 */
[----:B------:R-:W-:-:S02]  /*1310*/  SHF.R.S32.HI R174, RZ, 0x1f, R23 ;  /* 0x0000001fffae7819 */ /* 0x000fc40000011417 */
[----:B------:R-:W-:Y:S02]  /*1320*/  SHF.L.U64.HI R200, R168, 0x1, R3 ;  /* 0x00000001a8c87819 */ /* 0x000fe40000010203 */
[----:B------:R-:W-:Y:S02]  /*1330*/  SHF.L.U64.HI R216, R172, 0x1, R7 ;  /* 0x00000001acd87819 */ /* 0x000fe40000010207 */
[----:B------:R-:W-:Y:S02]  /*1340*/  SHF.R.S32.HI R162, RZ, 0x3, R162 ;  /* 0x00000003ffa27819 */ /* 0x000fe400000114a2 */
[----:B------:R-:W-:Y:S02]  /*1350*/  LEA R221, R4, UR4, 0x1 ;  /* 0x0000000404dd7c11 */ /* 0x000fe4000f8e08ff */
[----:B------:R-:W-:Y:S02]  /*1360*/  LEA R222, R222, UR4, 0x1 ;  /* 0x00000004dede7c11 */ /* 0x000fe4000f8e08ff */
[----:B------:R-:W-:-:S02]  /*1370*/  LEA R219, R8, UR4, 0x1 ;  /* 0x0000000408db7c11 */ /* 0x000fc4000f8e08ff */
[----:B------:R-:W-:Y:S02]  /*1380*/  LEA R218, R12, UR4, 0x1 ;  /* 0x000000040cda7c11 */ /* 0x000fe4000f8e08ff */
[----:B--2---:R-:W-:-:S07]  /*1390*/  LEA R229, R0, R227, 0x3 ;  /* 0x000000e300e57211 */ /* 0x004fce00078e18ff */
.L_x_663:
[----:B0--3--:R-:W0:Y:S01]  /*13a0*/  LDC.64 R4, c[0x0][0xc88] ;  /* 0x00032200ff047b82 */ /* 0x009e220000000a00 */
[----:B------:R-:W-:Y:S01]  /*13b0*/  ULDC.64 UR4, c[0x0][0xa28] ;  /* 0x00028a0000047ab9 */ /* 0x000fe20000000a00 */
[----:B------:R-:W-:Y:S01]  /*13c0*/  ULDC.64 UR8, c[0x0][0xa18] ;  /* 0x0002860000087ab9 */ /* 0x000fe20000000a00 */
[----:B------:R-:W-:Y:S01]  /*13d0*/  ULDC.64 UR6, c[0x0][0xa08] ;  /* 0x0002820000067ab9 */ /* 0x000fe20000000a00 */
[----:B0-----:R-:W-:-:S05]  /*13e0*/  IMAD.WIDE R4, R31, 0x4, R4 ;  /* 0x000000041f047825 */ /* 0x001fca00078e0204 */
[----:B--2---:R-:W2:Y:S01]  /*13f0*/  LDG.E R188, desc[UR60][R4.64] ;  /* 0x0000003c04bc7981 */ /* 0x004ea2000c1e1900 */
[----:B------:R-:W-:Y:S01]  /*1400*/  ISETP.NE.U32.AND P2, PT, RZ, UR4, PT ;  /* 0x00000004ff007c0c */ /* 0x000fe2000bf45070 */
[----:B------:R-:W-:Y:S01]  /*1410*/  IMAD.MOV.U32 R3, RZ, RZ, RZ ;  /* 0x000000ffff037224 */ /* 0x000fe200078e00ff */
[----:B------:R-:W-:Y:S02]  /*1420*/  ISETP.NE.U32.AND P1, PT, RZ, UR8, PT ;  /* 0x00000008ff007c0c */ /* 0x000fe4000bf25070 */
[----:B------:R-:W-:Y:S02]  /*1430*/  ISETP.NE.AND.EX P2, PT, RZ, UR5, PT, P2 ;  /* 0x00000005ff007c0c */ /* 0x000fe4000bf45320 */
[----:B------:R-:W-:Y:S02]  /*1440*/  ISETP.NE.AND.EX P1, PT, RZ, UR9, PT, P1 ;  /* 0x00000009ff007c0c */ /* 0x000fe4000bf25310 */
[----:B------:R-:W-:Y:S02]  /*1450*/  ISETP.NE.U32.AND P0, PT, RZ, UR6, PT ;  /* 0x00000006ff007c0c */ /* 0x000fe4000bf05070 */
[----:B------:R-:W-:-:S02]  /*1460*/  MOV R133, RZ ;  /* 0x000000ff00857202 */ /* 0x000fc40000000f00 */
[----:B------:R-:W-:Y:S02]  /*1470*/  ISETP.NE.AND.EX P0, PT, RZ, UR7, PT, P0 ;  /* 0x00000007ff007c0c */ /* 0x000fe4000bf05300 */
[----:B--2---:R-:W-:Y:S01]  /*1480*/  SHF.R.S32.HI R193, RZ, 0x1f, R188 ;  /* 0x0000001fffc17819 */ /* 0x004fe200000114bc */
[C---:B------:R-:W-:Y:S02]  /*1490*/  IMAD.SHL.U32 R186, R188.reuse, 0x4, RZ ;  /* 0x00000004bcba7824 */ /* 0x040fe400078e00ff */
[C---:B------:R-:W-:Y:S02]  /*14a0*/  @P2 LEA R4, P3, R188.reuse, UR4, 0x2 ;  /* 0x00000004bc042c11 */ /* 0x040fe4000f8610ff */
[C-C-:B------:R-:W-:Y:S02]  /*14b0*/  SHF.L.U64.HI R187, R188.reuse, 0x2, R193.reuse ;  /* 0x00000002bcbb7819 */ /* 0x140fe400000102c1 */
[----:B------:R-:W-:Y:S01]  /*14c0*/  @P2 LEA.HI.X R5, R188, UR5, R193, 0x2, P3 ;  /* 0x00000005bc052c11 */ /* 0x000fe200098f14c1 */
[----:B------:R-:W-:Y:S01]  /*14d0*/  ULDC UR4, c[0x0][0x288] ;  /* 0x0000a20000047ab9 */ /* 0x000fe20000000800 */
[----:B------:R-:W-:-:S03]  /*14e0*/  IADD3 R8, P4, R186, UR6, RZ ;  /* 0x00000006ba087c10 */ /* 0x000fc6000ff9e0ff */
[----:B------:R0:W5:Y:S01]  /*14f0*/  @P2 LDG.E R3, desc[UR60][R4.64] ;  /* 0x0000003c04032981 */ /* 0x000162000c1e1900 */
[----:B------:R-:W-:Y:S01]  /*1500*/  @P1 IADD3 R6, P2, R186, UR8, RZ ;  /* 0x00000008ba061c10 */ /* 0x000fe2000ff5e0ff */
[----:B------:R-:W-:Y:S01]  /*1510*/  IMAD.U32 R146, RZ, RZ, UR4 ;  /* 0x00000004ff927e24 */ /* 0x000fe2000f8e00ff */
[C---:B------:R-:W-:Y:S01]  /*1520*/  IADD3.X R9, R187.reuse, UR7, RZ, P4, !PT ;  /* 0x00000007bb097c10 */ /* 0x040fe2000a7fe4ff */
[----:B------:R-:W-:Y:S01]  /*1530*/  ULDC.64 UR4, c[0x0][0x418] ;  /* 0x0001060000047ab9 */ /* 0x000fe20000000a00 */
[----:B------:R-:W-:-:S03]  /*1540*/  @P1 IADD3.X R7, R187, UR9, RZ, P2, !PT ;  /* 0x00000009bb071c10 */ /* 0x000fc600097fe4ff */
[----:B------:R0:W5:Y:S01]  /*1550*/  @P0 LDG.E R133, desc[UR60][R8.64] ;  /* 0x0000003c08850981 */ /* 0x000162000c1e1900 */
[----:B------:R-:W-:Y:S01]  /*1560*/  UISETP.NE.U32.AND UP0, UPT, UR4, URZ, UPT ;  /* 0x0000003f0400728c */ /* 0x000fe2000bf05070 */
[----:B------:R-:W-:Y:S02]  /*1570*/  ULDC.64 UR8, c[0x0][0xa20] ;  /* 0x0002880000087ab9 */ /* 0x000fe40000000a00 */
[----:B------:R0:W5:Y:S01]  /*1580*/  @P1 LDG.E R146, desc[UR60][R6.64] ;  /* 0x0000003c06921981 */ /* 0x000162000c1e1900 */
[----:B------:R-:W-:Y:S01]  /*1590*/  UISETP.NE.AND.EX UP0, UPT, UR5, URZ, UPT, UP0 ;  /* 0x0000003f0500728c */ /* 0x000fe2000bf05300 */
[----:B------:R-:W-:Y:S01]  /*15a0*/  ULDC UR4, c[0x0][0x424] ;  /* 0x0001090000047ab9 */ /* 0x000fe20000000800 */
[----:B------:R-:W-:Y:S02]  /*15b0*/  ISETP.NE.U32.AND P2, PT, RZ, UR8, PT ;  /* 0x00000008ff007c0c */ /* 0x000fe4000bf45070 */
[----:B------:R-:W-:Y:S01]  /*15c0*/  USEL UR4, UR4, 0x1, UP0 ;  /* 0x0000000104047887 */ /* 0x000fe20008000000 */
[----:B------:R-:W-:Y:S01]  /*15d0*/  ULDC UR5, c[0x0][0x2f0] ;  /* 0x0000bc0000057ab9 */ /* 0x000fe20000000800 */
[----:B------:R-:W-:-:S02]  /*15e0*/  ISETP.NE.AND.EX P2, PT, RZ, UR9, PT, P2 ;  /* 0x00000009ff007c0c */ /* 0x000fc4000bf45320 */
[----:B------:R-:W-:-:S03]  /*15f0*/  UIMAD UR4, UR4, UR5, URZ ;  /* 0x00000005040472a4 */ /* 0x000fc6000f8e023f */
[----:B------:R-:W-:Y:S01]  /*1600*/  ULDC UR5, c[0x0][0x348] ;  /* 0x0000d20000057ab9 */ /* 0x000fe20000000800 */
[----:B------:R-:W-:Y:S01]  /*1610*/  IMAD.MOV.U32 R190, RZ, RZ, R29 ;  /* 0x000000ffffbe7224 */ /* 0x000fe200078e001d */
[----:B------:R-:W-:Y:S01]  /*1620*/  MOV R185, R30 ;  /* 0x0000001e00b97202 */ /* 0x000fe20000000f00 */
[----:B------:R-:W-:Y:S01]  /*1630*/  IMAD.MOV.U32 R102, RZ, RZ, R188 ;  /* 0x000000ffff667224 */ /* 0x000fe200078e00bc */
[----:B0---4-:R-:W-:Y:S06]  /*1640*/  @P1 BRA `(.L_x_449) ;  /* 0x0000000000241947 */ /* 0x011fec0003800000 */
[----:B------:R-:W-:Y:S02]  /*1650*/  ULDC.64 UR6, c[0x0][0xa00] ;  /* 0x0002800000067ab9 */ /* 0x000fe40000000a00 */
[----:B------:R-:W-:-:S04]  /*1660*/  ISETP.NE.U32.AND P1, PT, RZ, UR6, PT ;  /* 0x00000006ff007c0c */ /* 0x000fc8000bf25070 */
[----:B------:R-:W-:-:S13]  /*1670*/  ISETP.NE.AND.EX P1, PT, RZ, UR7, PT, P1 ;  /* 0x00000007ff007c0c */ /* 0x000fda000bf25310 */
[----:B------:R-:W-:Y:S05]  /*1680*/  @!P1 BRA `(.L_x_449) ;  /* 0x0000000000149947 */ /* 0x000fea0003800000 */
[----:B------:R-:W0:Y:S02]  /*1690*/  LDC.64 R4, c[0x0][0xa00] ;  /* 0x00028000ff047b82 */ /* 0x000e240000000a00 */
[----:B0-----:R-:W-:-:S05]  /*16a0*/  IMAD.WIDE R4, R102, 0x4, R4 ;  /* 0x0000000466047825 */ /* 0x001fca00078e0204 */
[----:B-----5:R-:W2:Y:S04]  /*16b0*/  LDG.E R146, desc[UR60][R4.64] ;  /* 0x0000003c04927981 */ /* 0x020ea8000c1e1900 */
[----:B------:R-:W2:Y:S02]  /*16c0*/  LDG.E R7, desc[UR60][R4.64+0x4] ;  /* 0x0000043c04077981 */ /* 0x000ea4000c1e1900 */
[----:B--2---:R-:W-:-:S07]  /*16d0*/  IMAD.IADD R146, R7, 0x1, -R146 ;  /* 0x0000000107927824 */ /* 0x004fce00078e0a92 */
.L_x_449:
[----:B------:R-:W-:Y:S01]  /*16e0*/  MOV R25, UR5 ;  /* 0x0000000500197c02 */ /* 0x000fe20008000f00 */
[----:B------:R-:W-:Y:S01]  /*16f0*/  IMAD.U32 R26, RZ, RZ, UR4 ;  /* 0x00000004ff1a7e24 */ /* 0x000fe2000f8e00ff */
[----:B------:R-:W-:Y:S06]  /*1700*/  @!P2 BRA `(.L_x_450) ;  /* 0x000000000010a947 */ /* 0x000fec0003800000 */
[----:B------:R-:W-:-:S04]  /*1710*/  IADD3 R4, P0, R186, UR8, RZ ;  /* 0x00000008ba047c10 */ /* 0x000fc8000ff1e0ff */
[----:B------:R-:W-:-:S05]  /*1720*/  IADD3.X R5, R187, UR9, RZ, P0, !PT ;  /* 0x00000009bb057c10 */ /* 0x000fca00087fe4ff */
[----:B------:R0:W5:Y:S01]  /*1730*/  LDG.E R26, desc[UR60][R4.64] ;  /* 0x0000003c041a7981 */ /* 0x000162000c1e1900 */
[----:B------:R-:W-:Y:S05]  /*1740*/  BRA `(.L_x_451) ;  /* 0x0000000000107947 */ /* 0x000fea0003800000 */
.L_x_450:
[----:B------:R-:W-:Y:S05]  /*1750*/  @!P0 BRA `(.L_x_451) ;  /* 0x00000000000c8947 */ /* 0x000fea0003800000 */
[----:B------:R-:W2:Y:S04]  /*1760*/  LDG.E R5, desc[UR60][R8.64] ;  /* 0x0000003c08057981 */ /* 0x000ea8000c1e1900 */
[----:B------:R-:W2:Y:S02]  /*1770*/  LDG.E R26, desc[UR60][R8.64+0x4] ;  /* 0x0000043c081a7981 */ /* 0x000ea4000c1e1900 */
[----:B--2---:R-:W-:-:S07]  /*1780*/  IMAD.IADD R26, R26, 0x1, -R5 ;  /* 0x000000011a1a7824 */ /* 0x004fce00078e0a05 */
.L_x_451:
[----:B------:R-:W-:Y:S02]  /*1790*/  ULDC.64 UR4, c[0x0][0xa10] ;  /* 0x0002840000047ab9 */ /* 0x000fe40000000a00 */
[----:B------:R-:W-:-:S04]  /*17a0*/  ISETP.NE.U32.AND P0, PT, RZ, UR4, PT ;  /* 0x00000004ff007c0c */ /* 0x000fc8000bf05070 */
[----:B------:R-:W-:Y:S01]  /*17b0*/  ISETP.NE.AND.EX P0, PT, RZ, UR5, PT, P0 ;  /* 0x00000005ff007c0c */ /* 0x000fe2000bf05300 */
[----:B-----5:R-:W-:Y:S01]  /*17c0*/  IMAD.IADD R8, R26, 0x1, -R3 ;  /* 0x000000011a087824 */ /* 0x020fe200078e0a03 */
[----:B------:R-:W-:-:S11]  /*17d0*/  ULDC.64 UR4, c[0x0][0xa30] ;  /* 0x00028c0000047ab9 */ /* 0x000fd60000000a00 */
[----:B0-----:R-:W0:Y:S02]  /*17e0*/  @P0 LDC.64 R4, c[0x0][0xa10] ;  /* 0x00028400ff040b82 */ /* 0x001e240000000a00 */
[----:B0-----:R-:W-:-:S05]  /*17f0*/  @P0 IMAD.WIDE R4, R102, 0x4, R4 ;  /* 0x0000000466040825 */ /* 0x001fca00078e0204 */
[----:B------:R-:W2:Y:S04]  /*1800*/  @P0 LDG.E R0, desc[UR60][R4.64] ;  /* 0x0000003c04000981 */ /* 0x000ea8000c1e1900 */
[----:B------:R-:W2:Y:S01]  /*1810*/  @P0 LDG.E R9, desc[UR60][R4.64+0x4] ;  /* 0x0000043c04090981 */ /* 0x000ea2000c1e1900 */
[----:B------:R-:W-:Y:S01]  /*1820*/  IMAD.MOV R130, RZ, RZ, -R8 ;  /* 0x000000ffff827224 */ /* 0x000fe200078e0a08 */
[----:B------:R-:W-:Y:S02]  /*1830*/  ISETP.NE.U32.AND P1, PT, RZ, UR4, PT ;  /* 0x00000004ff007c0c */ /* 0x000fe4000bf25070 */
[----:B------:R-:W-:Y:S02]  /*1840*/  MOV R145, R26 ;  /* 0x0000001a00917202 */ /* 0x000fe40000000f00 */
[----:B------:R-:W-:-:S02]  /*1850*/  VIMNMX R130, RZ, R130, !PT ;  /* 0x00000082ff827248 */ /* 0x000fc40007fe0100 */
[----:B------:R-:W-:-:S13]  /*1860*/  ISETP.NE.AND.EX P1, PT, RZ, UR5, PT, P1 ;  /* 0x00000005ff007c0c */ /* 0x000fda000bf25310 */
[----:B------:R-:W-:-:S04]  /*1870*/  @P1 IADD3 R6, P2, R186, UR4, RZ ;  /* 0x00000004ba061c10 */ /* 0x000fc8000ff5e0ff */
[----:B------:R-:W-:-:S05]  /*1880*/  @P1 IADD3.X R7, R187, UR5, RZ, P2, !PT ;  /* 0x00000005bb071c10 */ /* 0x000fca00097fe4ff */
[----:B------:R0:W5:Y:S01]  /*1890*/  @P1 LDG.E R145, desc[UR60][R6.64] ;  /* 0x0000003c06911981 */ /* 0x000162000c1e1900 */
[----:B--2---:R-:W-:-:S05]  /*18a0*/  @P0 IMAD.IADD R25, R9, 0x1, -R0 ;  /* 0x0000000109190824 */ /* 0x004fca00078e0a00 */
[----:B------:R-:W-:-:S05]  /*18b0*/  IADD3 R147, R8, R25, RZ ;  /* 0x0000001908937210 */ /* 0x000fca0007ffe0ff */
[----:B------:R-:W-:-:S04]  /*18c0*/  VIADD R0, R147, 0x5f ;  /* 0x0000005f93007836 */ /* 0x000fc80000000000 */
[----:B------:R-:W-:-:S05]  /*18d0*/  IMAD.HI R0, R0, 0x2aaaaaab, RZ ;  /* 0x2aaaaaab00007827 */ /* 0x000fca00078e02ff */
[----:B------:R-:W-:-:S04]  /*18e0*/  SHF.R.U32.HI R3, RZ, 0x1f, R0 ;  /* 0x0000001fff037819 */ /* 0x000fc80000011600 */
[----:B------:R-:W-:-:S05]  /*18f0*/  LEA.HI.SX32 R194, R0, R3, 0x1c ;  /* 0x0000000300c27211 */ /* 0x000fca00078fe2ff */
[----:B------:R-:W-:-:S05]  /*1900*/  IMAD R0, R194, 0x60, -R8 ;  /* 0x00000060c2007824 */ /* 0x000fca00078e0a08 */
[----:B------:R-:W-:-:S04]  /*1910*/  VIMNMX R3, R0, R25, PT ;  /* 0x0000001900037248 */ /* 0x000fc80003fe0100 */
[----:B------:R-:W-:Y:S01]  /*1920*/  ISETP.GT.AND P0, PT, R3, R130, PT ;  /* 0x000000820300720c */ /* 0x000fe20003f04270 */
[----:B------:R-:W-:-:S05]  /*1930*/  IMAD.WIDE.U32 R130, R130, -0x55555555, RZ ;  /* 0xaaaaaaab82827825 */ /* 0x000fca00078e00ff */
[----:B------:R-:W-:-:S05]  /*1940*/  SHF.R.U32.HI R130, RZ, 0x6, R131 ;  /* 0x00000006ff827819 */ /* 0x000fca0000011683 */
[----:B------:R-:W-:Y:S02]  /*1950*/  IMAD.MOV.U32 R24, RZ, RZ, R130 ;  /* 0x000000ffff187224 */ /* 0x000fe400078e0082 */
[----:B------:R-:W-:-:S05]  /*1960*/  @P0 IADD3 R0, R3, 0x5f, RZ ;  /* 0x0000005f03000810 */ /* 0x000fca0007ffe0ff */
[----:B------:R-:W-:-:S05]  /*1970*/  @P0 IMAD.HI R0, R0, 0x2aaaaaab, RZ ;  /* 0x2aaaaaab00000827 */ /* 0x000fca00078e02ff */
[----:B------:R-:W-:-:S04]  /*1980*/  @P0 SHF.R.U32.HI R3, RZ, 0x1f, R0 ;  /* 0x0000001fff030819 */ /* 0x000fc80000011600 */
[----:B------:R-:W-:Y:S02]  /*1990*/  @P0 LEA.HI.SX32 R24, R0, R3, 0x1c ;  /* 0x0000000300180211 */ /* 0x000fe400078fe2ff */
[----:B------:R-:W-:Y:S02]  /*19a0*/  PLOP3.LUT P0, PT, PT, PT, PT, 0x80, 0x0 ;  /* 0x000000000000781c */ /* 0x000fe40003f0f070 */
[----:B------:R-:W-:-:S13]  /*19b0*/  ISETP.GT.AND P1, PT, R24, R130, PT ;  /* 0x000000821800720c */ /* 0x000fda0003f24270 */
[----:B0-----:R-:W-:Y:S05]  /*19c0*/  @!P1 BRA `(.L_x_452) ;  /* 0x0000009000049947 */ /* 0x001fea0003800000 */
[----:B------:R-:W-:Y:S01]  /*19d0*/  VIADD R126, R2, 0x18400 ;  /* 0x00018400027e7836 */ /* 0x000fe20000000000 */
[----:B------:R-:W-:Y:S04]  /*19e0*/  BSSY B6, `(.L_x_453) ;  /* 0x0000013000067945 */ /* 0x000fe80003800000 */
[----:B------:R-:W-:-:S13]  /*19f0*/  LOP3.LUT P0, RZ, R126, 0x3ff, RZ, 0xc0, !PT ;  /* 0x000003ff7eff7812 */ /* 0x000fda000780c0ff */
[----:B------:R-:W-:Y:S05]  /*1a00*/  @!P0 BRA `(.L_x_454) ;  /* 0x0000000000408947 */ /* 0x000fea0003800000 */
[----:B------:R-:W-:Y:S01]  /*1a10*/  MOV R0, 0x0 ;  /* 0x0000000000007802 */ /* 0x000fe20000000f00 */
[----:B------:R-:W-:Y:S01]  /*1a20*/  ULDC.64 UR4, c[0x4][0x90] ;  /* 0x0100240000047ab9 */ /* 0x000fe20000000a00 */
[----:B------:R-:W-:Y:S01]  /*1a30*/  ULDC.64 UR6, c[0x4][0x28] ;  /* 0x01000a0000067ab9 */ /* 0x000fe20000000a00 */
[----:B------:R-:W-:Y:S01]  /*1a40*/  MOV R4, UR4 ;  /* 0x0000000400047c02 */ /* 0x000fe20008000f00 */
        /* <DEDUP_REMOVED lines=11> */
[----:B-1---5:R-:W-:Y:S05]  /*1b00*/  CALL.ABS.NOINC R14 ;  /* 0x000000000e007343 */ /* 0x022fea0003c00000 */
.L_x_454:
[----:B------:R-:W-:Y:S05]  /*1b10*/  BSYNC B6 ;  /* 0x0000000000067941 */ /* 0x000fea0003800000 */
.L_x_453:
[----:B------:R-:W-:Y:S01]  /*1b20*/  IADD3 R125, R2, 0x400, RZ ;  /* 0x00000400027d7810 */ /* 0x000fe20007ffe0ff */
[----:B------:R-:W-:Y:S03]  /*1b30*/  BSSY B6, `(.L_x_455) ;  /* 0x0000013000067945 */ /* 0x000fe60003800000 */
[----:B------:R-:W-:-:S13]  /*1b40*/  LOP3.LUT P0, RZ, R125, 0x3ff, RZ, 0xc0, !PT ;  /* 0x000003ff7dff7812 */ /* 0x000fda000780c0ff */
[----:B------:R-:W-:Y:S05]  /*1b50*/  @!P0 BRA `(.L_x_456) ;  /* 0x0000000000408947 */ /* 0x000fea0003800000 */
[----:B------:R-:W-:Y:S01]  /*1b60*/  MOV R0, 0x0 ;  /* 0x0000000000007802 */ /* 0x000fe20000000f00 */
[----:B------:R-:W-:Y:S01]  /*1b70*/  ULDC.64 UR4, c[0x4][0x90] ;  /* 0x0100240000047ab9 */ /* 0x000fe20000000a00 */
[----:B------:R-:W-:Y:S01]  /*1b80*/  ULDC.64 UR6, c[0x4][0x98] ;  /* 0x0100260000067ab9 */ /* 0x000fe20000000a00 */
[----:B------:R-:W-:Y:S01]  /*1b90*/  IMAD.U32 R4, RZ, RZ, UR4 ;  /* 0x00000004ff047e24 */ /* 0x000fe2000f8e00ff */
[----:B------:R0:W1:Y:S01]  /*1ba0*/  LDC.64 R14, c[0x4][R0] ;  /* 0x01000000000e7b82 */ /* 0x0000620000000a00 */
[----:B------:R-:W-:Y:S01]  /*1bb0*/  IMAD.U32 R5, RZ, RZ, UR5 ;  /* 0x00000005ff057e24 */ /* 0x000fe2000f8e00ff */
[----:B------:R-:W-:Y:S01]  /*1bc0*/  ULDC.64 UR4, c[0x4][0x18] ;  /* 0x0100060000047ab9 */ /* 0x000fe20000000a00 */
[----:B------:R-:W-:Y:S01]  /*1bd0*/  MOV R6, UR6 ;  /* 0x0000000600067c02 */ /* 0x000fe20008000f00 */
[----:B------:R-:W-:Y:S01]  /*1be0*/  IMAD.U32 R7, RZ, RZ, UR7 ;  /* 0x00000007ff077e24 */ /* 0x000fe2000f8e00ff */
[----:B------:R-:W-:Y:S01]  /*1bf0*/  MOV R11, UR5 ;  /* 0x00000005000b7c02 */ /* 0x000fe20008000f00 */
[----:B------:R-:W-:Y:S01]  /*1c00*/  IMAD.U32 R10, RZ, RZ, UR4 ;  /* 0x00000004ff0a7e24 */ /* 0x000fe2000f8e00ff */
[----:B------:R-:W-:Y:S01]  /*1c10*/  MOV R13, RZ ;  /* 0x000000ff000d7202 */ /* 0x000fe20000000f00 */
[----:B------:R-:W-:-:S02]  /*1c20*/  IMAD.MOV.U32 R8, RZ, RZ, 0x70 ;  /* 0x00000070ff087424 */ /* 0x000fc400078e00ff */
[----:B0-----:R-:W-:-:S07]  /*1c30*/  IMAD.MOV.U32 R12, RZ, RZ, 0x1 ;  /* 0x00000001ff0c7424 */ /* 0x001fce00078e00ff */
[----:B------:R-:W-:-:S07]  /*1c40*/  LEPC R20, `(.L_x_456) ;  /* 0x000000001014794e */ /* 0x000fce0000000000 */
[----:B-1---5:R-:W-:Y:S05]  /*1c50*/  CALL.ABS.NOINC R14 ;  /* 0x000000000e007343 */ /* 0x022fea0003c00000 */
.L_x_456:
[----:B------:R-:W-:Y:S05]  /*1c60*/  BSYNC B6 ;  /* 0x0000000000067941 */ /* 0x000fea0003800000 */
.L_x_455:
[----:B------:R-:W-:Y:S01]  /*1c70*/  ULDC.64 UR4, c[0x0][0x9f8] ;  /* 0x00027e0000047ab9 */ /* 0x000fe20000000a00 */
[----:B------:R-:W-:Y:S01]  /*1c80*/  VIADD R0, R16, 0x20 ;  /* 0x0000002010007836 */ /* 0x000fe20000000000 */
[----:B------:R-:W-:Y:S01]  /*1c90*/  ISETP.NE.U32.AND P0, PT, RZ, UR4, PT ;  /* 0x00000004ff007c0c */ /* 0x000fe2000bf05070 */
[----:B------:R-:W0:Y:S03]  /*1ca0*/  LDC.64 R96, c[0x0][0x3f8] ;  /* 0x0000fe00ff607b82 */ /* 0x000e260000000a00 */
[----:B------:R-:W-:-:S05]  /*1cb0*/  ISETP.NE.AND.EX P0, PT, RZ, UR5, PT, P0 ;  /* 0x00000005ff007c0c */ /* 0x000fca000bf05300 */
[----:B------:R-:W1:Y:S08]  /*1cc0*/  LDC R129, c[0x0][0x3f4] ;  /* 0x0000fd00ff817b82 */ /* 0x000e700000000800 */
[----:B------:R-:W-:Y:S01]  /*1cd0*/  @P0 IADD3 R4, P1, R186, UR4, RZ ;  /* 0x00000004ba040c10 */ /* 0x000fe2000ff3e0ff */
[----:B------:R-:W-:Y:S01]  /*1ce0*/  ULDC UR4, c[0x0][0x2f4] ;  /* 0x0000bd0000047ab9 */ /* 0x000fe20000000800 */
[----:B------:R-:W2:Y:S02]  /*1cf0*/  LDC.64 R90, c[0x0][0x408] ;  /* 0x00010200ff5a7b82 */ /* 0x000ea40000000a00 */
[----:B------:R-:W-:Y:S01]  /*1d00*/  @P0 IADD3.X R5, R187, UR5, RZ, P1, !PT ;  /* 0x00000005bb050c10 */ /* 0x000fe20008ffe4ff */
[----:B------:R-:W-:-:S04]  /*1d10*/  ULDC UR5, c[0x0][0x320] ;  /* 0x0000c80000057ab9 */ /* 0x000fc80000000800 */
[----:B------:R3:W4:Y:S01]  /*1d20*/  @P0 LDG.E R102, desc[UR60][R4.64] ;  /* 0x0000003c04660981 */ /* 0x000722000c1e1900 */
[----:B------:R-:W-:Y:S01]  /*1d30*/  ISETP.GE.AND P1, PT, R0, UR4, PT ;  /* 0x0000000400007c0c */ /* 0x000fe2000bf26270 */
[----:B0-----:R-:W-:Y:S01]  /*1d40*/  IMAD.WIDE.U32 R98, R165, R96, R16 ;  /* 0x00000060a5627225 */ /* 0x001fe200078e0010 */
[----:B------:R-:W-:Y:S01]  /*1d50*/  ISETP.GE.AND P0, PT, R16, UR4, PT ;  /* 0x0000000410007c0c */ /* 0x000fe2000bf06270 */
[----:B------:R-:W0:Y:S01]  /*1d60*/  S2R R148, SR_TID.X ;  /* 0x0000000000947919 */ /* 0x000e220000002100 */
[----:B------:R-:W-:Y:S01]  /*1d70*/  SEL R6, RZ, 0xffffffff, P1 ;  /* 0xffffffffff067807 */ /* 0x000fe20000800000 */
[----:B------:R-:W-:Y:S01]  /*1d80*/  IMAD.SHL.U32 R111, R96, 0x40, RZ ;  /* 0x00000040606f7824 */ /* 0x000fe200078e00ff */
[----:B------:R-:W-:Y:S01]  /*1d90*/  SEL R3, RZ, 0x1, P0 ;  /* 0x00000001ff037807 */ /* 0x000fe20000000000 */
[----:B------:R-:W-:Y:S01]  /*1da0*/  IMAD R117, R191, 0x40, R165 ;  /* 0x00000040bf757824 */ /* 0x000fe200078e02a5 */
[----:B------:R-:W-:Y:S01]  /*1db0*/  ISETP.GE.AND P0, PT, R0, UR5, PT ;  /* 0x0000000500007c0c */ /* 0x000fe2000bf06270 */
[----:B------:R-:W-:Y:S01]  /*1dc0*/  IMAD.SHL.U32 R6, R6, 0x2, RZ ;  /* 0x0000000206067824 */ /* 0x000fe200078e00ff */
[----:B------:R-:W-:-:S02]  /*1dd0*/  ISETP.GE.AND P1, PT, R19, UR4, PT ;  /* 0x0000000413007c0c */ /* 0x000fc4000bf26270 */
[----:B---3--:R-:W-:Y:S02]  /*1de0*/  SEL R4, RZ, 0xffffffff, P0 ;  /* 0xffffffffff047807 */ /* 0x008fe40000000000 */
[----:B------:R-:W-:Y:S02]  /*1df0*/  LOP3.LUT R6, R6, 0x2, R3, 0xe2, !PT ;  /* 0x0000000206067812 */ /* 0x000fe400078ee203 */
[----:B------:R-:W-:Y:S01]  /*1e00*/  IADD3 R3, R16, 0x40, RZ ;  /* 0x0000004010037810 */ /* 0x000fe20007ffe0ff */
[----:B------:R-:W-:Y:S01]  /*1e10*/  IMAD.SHL.U32 R8, R4, 0x2, RZ ;  /* 0x0000000204087824 */ /* 0x000fe200078e00ff */
[----:B------:R-:W-:Y:S01]  /*1e20*/  SHF.R.S32.HI R9, RZ, 0x1f, R165 ;  /* 0x0000001fff097819 */ /* 0x000fe200000114a5 */
[----:B--2---:R-:W-:Y:S01]  /*1e30*/  IMAD.WIDE.U32 R92, R165, R90, R16 ;  /* 0x0000005aa55c7225 */ /* 0x004fe200078e0010 */
[----:B------:R-:W-:Y:S02]  /*1e40*/  ISETP.GE.AND P0, PT, R3, UR4, PT ;  /* 0x0000000403007c0c */ /* 0x000fe4000bf06270 */
[----:B------:R-:W-:Y:S01]  /*1e50*/  SEL R4, RZ, 0x8, P1 ;  /* 0x00000008ff047807 */ /* 0x000fe20000800000 */
[----:B------:R-:W-:Y:S01]  /*1e60*/  IMAD.SHL.U32 R113, R90, 0x40, RZ ;  /* 0x000000405a717824 */ /* 0x000fe200078e00ff */
[----:B------:R-:W-:-:S02]  /*1e70*/  SEL R5, RZ, 0x4, P0 ;  /* 0x00000004ff057807 */ /* 0x000fc40000000000 */
[--C-:B------:R-:W-:Y:S02]  /*1e80*/  SHF.R.S32.HI R161, RZ, 0x1f, R160.reuse ;  /* 0x0000001fffa17819 */ /* 0x100fe400000114a0 */
[----:B------:R-:W-:Y:S01]  /*1e90*/  LOP3.LUT R4, R4, R6, R5, 0xfe, !PT ;  /* 0x0000000604047212 */ /* 0x000fe200078efe05 */
[-C--:B------:R-:W-:Y:S01]  /*1ea0*/  IMAD R6, R9, R96.reuse, RZ ;  /* 0x0000006009067224 */ /* 0x080fe200078e02ff */
[----:B------:R-:W-:Y:S01]  /*1eb0*/  ISETP.GE.AND P0, PT, R22, UR4, PT ;  /* 0x0000000416007c0c */ /* 0x000fe2000bf06270 */
[C---:B------:R-:W-:Y:S01]  /*1ec0*/  IMAD.WIDE.U32 R100, R165.reuse, R96, R160 ;  /* 0x00000060a5647225 */ /* 0x040fe200078e00a0 */
[----:B------:R-:W-:Y:S02]  /*1ed0*/  ISETP.GE.AND P2, PT, R16, UR5, PT ;  /* 0x0000000510007c0c */ /* 0x000fe4000bf46270 */
[----:B------:R-:W-:Y:S01]  /*1ee0*/  SEL R5, RZ, 0x10, P0 ;  /* 0x00000010ff057807 */ /* 0x000fe20000000000 */
[C---:B------:R-:W-:Y:S01]  /*1ef0*/  IMAD R11, R165.reuse, R97, R6 ;  /* 0x00000061a50b7224 */ /* 0x040fe200078e0206 */
[----:B------:R-:W-:Y:S01]  /*1f00*/  SEL R7, RZ, 0x1, P2 ;  /* 0x00000001ff077807 */ /* 0x000fe20001000000 */
[----:B------:R-:W-:Y:S01]  /*1f10*/  IMAD.WIDE.U32 R94, R165, R90, R160 ;  /* 0x0000005aa55e7225 */ /* 0x000fe200078e00a0 */
[----:B-1----:R-:W-:-:S02]  /*1f20*/  ISETP.GE.AND P2, PT, R0, R129, PT ;  /* 0x000000810000720c */ /* 0x002fc40003f46270 */
[----:B------:R-:W-:Y:S01]  /*1f30*/  ISETP.GE.AND P1, PT, R3, UR5, PT ;  /* 0x0000000503007c0c */ /* 0x000fe2000bf26270 */
[----:B------:R-:W-:Y:S01]  /*1f40*/  IMAD.IADD R101, R101, 0x1, R11 ;  /* 0x0000000165657824 */ /* 0x000fe200078e020b */
[----:B------:R-:W-:Y:S01]  /*1f50*/  ISETP.GE.AND P3, PT, R16, R129, PT ;  /* 0x000000811000720c */ /* 0x000fe20003f66270 */
[----:B------:R-:W-:Y:S01]  /*1f60*/  IMAD.IADD R99, R11, 0x1, R99 ;  /* 0x000000010b637824 */ /* 0x000fe200078e0263 */
[----:B------:R-:W-:Y:S01]  /*1f70*/  LOP3.LUT R11, R4, R5, RZ, 0xfc, !PT ;  /* 0x00000005040b7212 */ /* 0x000fe200078efcff */
[----:B------:R-:W-:Y:S01]  /*1f80*/  IMAD R4, R9, R90, RZ ;  /* 0x0000005a09047224 */ /* 0x000fe200078e02ff */
[----:B------:R-:W-:Y:S01]  /*1f90*/  SEL R9, R129, RZ, P2 ;  /* 0x000000ff81097207 */ /* 0x000fe20001000000 */
[----:B-----5:R-:W-:Y:S01]  /*1fa0*/  IMAD.WIDE.U32 R100, R145, R96, R100 ;  /* 0x0000006091647225 */ /* 0x020fe200078e0064 */
[----:B------:R-:W-:Y:S02]  /*1fb0*/  SEL R6, RZ, 0x4, P1 ;  /* 0x00000004ff067807 */ /* 0x000fe40000800000 */
[----:B------:R-:W-:Y:S01]  /*1fc0*/  SEL R5, R129, RZ, P3 ;  /* 0x000000ff81057207 */ /* 0x000fe20001800000 */
[----:B------:R-:W-:Y:S01]  /*1fd0*/  IMAD.IADD R9, R0, 0x1, R9 ;  /* 0x0000000100097824 */ /* 0x000fe200078e0209 */
[----:B------:R-:W-:Y:S01]  /*1fe0*/  ISETP.GE.AND P1, PT, R3, R129, PT ;  /* 0x000000810300720c */ /* 0x000fe20003f26270 */
[----:B------:R-:W-:Y:S01]  /*1ff0*/  IMAD R13, R165, R91, R4 ;  /* 0x0000005ba50d7224 */ /* 0x000fe200078e0204 */
[----:B------:R-:W-:Y:S01]  /*2000*/  LOP3.LUT R7, R8, 0x2, R7, 0xe2, !PT ;  /* 0x0000000208077812 */ /* 0x000fe200078ee207 */
[----:B------:R-:W-:Y:S01]  /*2010*/  IMAD.IADD R5, R16, 0x1, R5 ;  /* 0x0000000110057824 */ /* 0x000fe200078e0205 */
[----:B------:R-:W-:Y:S01]  /*2020*/  SEL R4, R129, RZ, P1 ;  /* 0x000000ff81047207 */ /* 0x000fe20000800000 */
[----:B------:R-:W-:Y:S01]  /*2030*/  IMAD.IADD R95, R95, 0x1, R13 ;  /* 0x000000015f5f7824 */ /* 0x000fe200078e020d */
[----:B------:R-:W-:Y:S01]  /*2040*/  LOP3.LUT R7, R7, R6, RZ, 0xfc, !PT ;  /* 0x0000000607077212 */ /* 0x000fe200078efcff */
[----:B------:R-:W-:Y:S01]  /*2050*/  IMAD.WIDE.U32 R98, R145, R96, R98 ;  /* 0x0000006091627225 */ /* 0x000fe200078e0062 */
[----:B------:R-:W-:-:S02]  /*2060*/  SHF.R.S32.HI R6, RZ, 0x1f, R9 ;  /* 0x0000001fff067819 */ /* 0x000fc40000011409 */
[----:B------:R-:W-:Y:S01]  /*2070*/  IADD3 R14, R3, R4, RZ ;  /* 0x00000004030e7210 */ /* 0x000fe20007ffe0ff */
[----:B------:R-:W-:Y:S01]  /*2080*/  IMAD.WIDE.U32 R94, R145, R90, R94 ;  /* 0x0000005a915e7225 */ /* 0x000fe200078e005e */
[----:B------:R-:W-:Y:S02]  /*2090*/  SHF.R.S32.HI R4, RZ, 0x1f, R5 ;  /* 0x0000001fff047819 */ /* 0x000fe40000011405 */
[----:B------:R-:W-:Y:S01]  /*20a0*/  LEA.HI R10, R6, R9, RZ, 0x6 ;  /* 0x00000009060a7211 */ /* 0x000fe200078f30ff */
[----:B------:R-:W-:Y:S01]  /*20b0*/  IMAD.SHL.U32 R129, R129, 0x2, RZ ;  /* 0x0000000281817824 */ /* 0x000fe200078e00ff */
[----:B------:R-:W-:Y:S02]  /*20c0*/  LEA.HI R8, R4, R5, RZ, 0x3 ;  /* 0x0000000504087211 */ /* 0x000fe400078f18ff */
[----:B------:R-:W-:Y:S02]  /*20d0*/  LEA.HI R9, R6, R9, RZ, 0x3 ;  /* 0x0000000906097211 */ /* 0x000fe400078f18ff */
[----:B------:R-:W-:-:S02]  /*20e0*/  LEA.HI R4, R4, R5, RZ, 0x6 ;  /* 0x0000000504047211 */ /* 0x000fc400078f30ff */
[----:B------:R-:W-:Y:S02]  /*20f0*/  SHF.R.S32.HI R10, RZ, 0x6, R10 ;  /* 0x00000006ff0a7819 */ /* 0x000fe4000001140a */
[----:B------:R-:W-:Y:S02]  /*2100*/  LOP3.LUT R6, R176, 0x38, R9, 0xf8, !PT ;  /* 0x00000038b0067812 */ /* 0x000fe400078ef809 */
[----:B------:R-:W-:Y:S01]  /*2110*/  SHF.R.S32.HI R5, RZ, 0x6, R4 ;  /* 0x00000006ff057819 */ /* 0x000fe20000011404 */
[C---:B------:R-:W-:Y:S01]  /*2120*/  IMAD R143, R10.reuse, 0x1800, R178 ;  /* 0x000018000a8f7824 */ /* 0x040fe200078e02b2 */
[----:B------:R-:W-:Y:S01]  /*2130*/  SHF.R.S32.HI R15, RZ, 0x1f, R14 ;  /* 0x0000001fff0f7819 */ /* 0x000fe2000001140e */
[--C-:B------:R-:W-:Y:S01]  /*2140*/  IMAD R140, R10, 0x1800, R179.reuse ;  /* 0x000018000a8c7824 */ /* 0x100fe200078e02b3 */
[----:B------:R-:W-:Y:S01]  /*2150*/  LOP3.LUT R4, R176, 0x38, R8, 0xf8, !PT ;  /* 0x00000038b0047812 */ /* 0x000fe200078ef808 */
[C---:B------:R-:W-:Y:S01]  /*2160*/  IMAD R144, R5.reuse, 0x1800, R178 ;  /* 0x0000180005907824 */ /* 0x040fe200078e02b2 */
[----:B------:R-:W-:Y:S01]  /*2170*/  LOP3.LUT R6, R6, R177, RZ, 0x3c, !PT ;  /* 0x000000b106067212 */ /* 0x000fe200078e3cff */
[----:B------:R-:W-:Y:S01]  /*2180*/  IMAD R142, R5, 0x1800, R179 ;  /* 0x00001800058e7824 */ /* 0x000fe200078e02b3 */
[----:B------:R-:W-:-:S02]  /*2190*/  LEA.HI R20, R15, R14, RZ, 0x3 ;  /* 0x0000000e0f147211 */ /* 0x000fc400078f18ff */
[----:B------:R-:W-:Y:S02]  /*21a0*/  LOP3.LUT R5, R4, R177, RZ, 0x3c, !PT ;  /* 0x000000b104057212 */ /* 0x000fe400078e3cff */
[----:B------:R-:W-:Y:S02]  /*21b0*/  LEA.HI R14, R15, R14, RZ, 0x6 ;  /* 0x0000000e0f0e7211 */ /* 0x000fe400078f30ff */
[----:B------:R-:W-:Y:S01]  /*21c0*/  IADD3 R143, R143, R6, RZ ;  /* 0x000000068f8f7210 */ /* 0x000fe20007ffe0ff */
[----:B------:R-:W-:Y:S01]  /*21d0*/  IMAD.IADD R144, R144, 0x1, R5 ;  /* 0x0000000190907824 */ /* 0x000fe200078e0205 */
[----:B------:R-:W-:Y:S02]  /*21e0*/  SHF.R.S32.HI R15, RZ, 0x1f, R145 ;  /* 0x0000001fff0f7819 */ /* 0x000fe40000011491 */
[----:B------:R-:W-:Y:S02]  /*21f0*/  LOP3.LUT R6, R167, 0x38, R9, 0xf8, !PT ;  /* 0x00000038a7067812 */ /* 0x000fe400078ef809 */
[----:B------:R-:W-:-:S02]  /*2200*/  SHF.R.S32.HI R14, RZ, 0x6, R14 ;  /* 0x00000006ff0e7819 */ /* 0x000fc4000001140e */
[----:B------:R-:W-:Y:S01]  /*2210*/  LOP3.LUT R5, R6, R223, RZ, 0x3c, !PT ;  /* 0x000000df06057212 */ /* 0x000fe200078e3cff */
[----:B------:R-:W-:Y:S01]  /*2220*/  IMAD R6, R15, R96, RZ ;  /* 0x000000600f067224 */ /* 0x000fe200078e02ff */
[----:B------:R-:W-:Y:S01]  /*2230*/  LOP3.LUT R4, R176, 0x38, R20, 0xf8, !PT ;  /* 0x00000038b0047812 */ /* 0x000fe200078ef814 */
[----:B------:R-:W-:Y:S01]  /*2240*/  IMAD R141, R14, 0x1800, R178 ;  /* 0x000018000e8d7824 */ /* 0x000fe200078e02b2 */
[----:B------:R-:W-:Y:S01]  /*2250*/  LOP3.LUT R12, R167, 0x38, R8, 0xf8, !PT ;  /* 0x00000038a70c7812 */ /* 0x000fe200078ef808 */
[----:B------:R-:W-:Y:S01]  /*2260*/  IMAD R107, R145, R97, R6 ;  /* 0x00000061916b7224 */ /* 0x000fe200078e0206 */
[----:B------:R-:W-:Y:S01]  /*2270*/  IADD3 R93, R13, R93, RZ ;  /* 0x0000005d0d5d7210 */ /* 0x000fe20007ffe0ff */
[----:B------:R-:W-:Y:S01]  /*2280*/  IMAD.IADD R140, R140, 0x1, R5 ;  /* 0x000000018c8c7824 */ /* 0x000fe200078e0205 */
[----:B------:R-:W-:Y:S01]  /*2290*/  LOP3.LUT R4, R4, R177, RZ, 0x3c, !PT ;  /* 0x000000b104047212 */ /* 0x000fe200078e3cff */
[----:B------:R-:W-:Y:S01]  /*22a0*/  IMAD R138, R14, 0x1800, R179 ;  /* 0x000018000e8a7824 */ /* 0x000fe200078e02b3 */
[----:B------:R-:W-:Y:S01]  /*22b0*/  LOP3.LUT R6, R176, 0x18, R16, 0xf8, !PT ;  /* 0x00000018b0067812 */ /* 0x000fe200078ef810 */
[----:B------:R-:W-:Y:S01]  /*22c0*/  IMAD.WIDE.U32 R92, R145, R90, R92 ;  /* 0x0000005a915c7225 */ /* 0x000fe200078e005c */
[----:B------:R-:W-:-:S02]  /*22d0*/  LOP3.LUT R13, R12, R223, RZ, 0x3c, !PT ;  /* 0x000000df0c0d7212 */ /* 0x000fc400078e3cff */
[----:B------:R-:W-:Y:S01]  /*22e0*/  ISETP.GE.AND P4, PT, R19, UR5, PT ;  /* 0x0000000513007c0c */ /* 0x000fe2000bf86270 */
[----:B------:R-:W-:Y:S01]  /*22f0*/  IMAD.IADD R141, R141, 0x1, R4 ;  /* 0x000000018d8d7824 */ /* 0x000fe200078e0204 */
[----:B------:R-:W-:Y:S01]  /*2300*/  LOP3.LUT R12, R167, 0x38, R20, 0xf8, !PT ;  /* 0x00000038a70c7812 */ /* 0x000fe200078ef814 */
[----:B------:R-:W-:Y:S01]  /*2310*/  IMAD.IADD R142, R142, 0x1, R13 ;  /* 0x000000018e8e7824 */ /* 0x000fe200078e020d */
[----:B------:R-:W-:Y:S01]  /*2320*/  ISETP.GE.AND P0, PT, R23, UR4, PT ;  /* 0x0000000417007c0c */ /* 0x000fe2000bf06270 */
[----:B------:R-:W-:Y:S01]  /*2330*/  IMAD R4, R15, R90, RZ ;  /* 0x0000005a0f047224 */ /* 0x000fe200078e02ff */
[----:B------:R-:W-:Y:S01]  /*2340*/  LOP3.LUT R5, R6, R177, RZ, 0x3c, !PT ;  /* 0x000000b106057212 */ /* 0x000fe200078e3cff */
[----:B------:R-:W-:Y:S01]  /*2350*/  IMAD R15, R91, 0x60, RZ ;  /* 0x000000605b0f7824 */ /* 0x000fe200078e02ff */
[----:B------:R-:W-:Y:S01]  /*2360*/  SEL R6, RZ, 0x8, P4 ;  /* 0x00000008ff067807 */ /* 0x000fe20002000000 */
[----:B------:R-:W-:Y:S01]  /*2370*/  IMAD R21, R145, R91, R4 ;  /* 0x0000005b91157224 */ /* 0x000fe200078e0204 */
[----:B------:R-:W-:Y:S01]  /*2380*/  LOP3.LUT R13, R12, R223, RZ, 0x3c, !PT ;  /* 0x000000df0c0d7212 */ /* 0x000fe200078e3cff */
[----:B------:R-:W-:Y:S01]  /*2390*/  IMAD.IADD R109, R101, 0x1, R107 ;  /* 0x00000001656d7824 */ /* 0x000fe200078e026b */
[----:B------:R-:W-:Y:S01]  /*23a0*/  IADD3 R133, R133, R26, RZ ;  /* 0x0000001a85857210 */ /* 0x000fe20007ffe0ff */
[----:B------:R-:W-:Y:S01]  /*23b0*/  IMAD.IADD R106, R21, 0x1, R93 ;  /* 0x00000001156a7824 */ /* 0x000fe200078e025d */
[----:B------:R-:W-:Y:S01]  /*23c0*/  SEL R10, RZ, 0x20, P0 ;  /* 0x00000020ff0a7807 */ /* 0x000fe20000000000 */
[----:B------:R-:W-:Y:S01]  /*23d0*/  IMAD.IADD R107, R107, 0x1, R99 ;  /* 0x000000016b6b7824 */ /* 0x000fe200078e0263 */
[----:B------:R-:W-:-:S02]  /*23e0*/  LOP3.LUT P5, RZ, R195, 0x4, RZ, 0xc0, !PT ;  /* 0x00000004c3ff7812 */ /* 0x000fc400078ac0ff */
[----:B------:R-:W-:Y:S02]  /*23f0*/  MOV R131, 0x20 ;  /* 0x0000002000837802 */ /* 0x000fe40000000f00 */
[C---:B------:R-:W-:Y:S02]  /*2400*/  LOP3.LUT R26, R7.reuse, R6, RZ, 0xfc, !PT ;  /* 0x00000006071a7212 */ /* 0x040fe400078efcff */
[----:B------:R-:W-:Y:S02]  /*2410*/  LOP3.LUT R6, R7, 0x1, RZ, 0xc0, !PT ;  /* 0x0000000107067812 */ /* 0x000fe400078ec0ff */
[----:B------:R-:W-:Y:S01]  /*2420*/  IADD3 R138, R138, R13, RZ ;  /* 0x0000000d8a8a7210 */ /* 0x000fe20007ffe0ff */
[----:B------:R-:W-:Y:S01]  /*2430*/  IMAD R13, R97, 0x60, RZ ;  /* 0x00000060610d7824 */ /* 0x000fe200078e02ff */
[----:B------:R-:W-:Y:S02]  /*2440*/  SHF.R.S32.HI R124, RZ, 0x3, R8 ;  /* 0x00000003ff7c7819 */ /* 0x000fe40000011408 */
[----:B------:R-:W-:-:S02]  /*2450*/  LOP3.LUT R7, R8, 0xfffffff8, RZ, 0xc0, !PT ;  /* 0xfffffff808077812 */ /* 0x000fc400078ec0ff */
[C---:B------:R-:W-:Y:S01]  /*2460*/  SHF.L.U64.HI R110, R96.reuse, 0x6, R97 ;  /* 0x00000006606e7819 */ /* 0x040fe20000010261 */
[----:B------:R-:W-:Y:S01]  /*2470*/  IMAD.WIDE.U32 R96, R96, 0x60, RZ ;  /* 0x0000006060607825 */ /* 0x000fe200078e00ff */
[C---:B------:R-:W-:Y:S02]  /*2480*/  SHF.L.U64.HI R112, R90.reuse, 0x6, R91 ;  /* 0x000000065a707819 */ /* 0x040fe4000001025b */
[----:B------:R-:W-:Y:S01]  /*2490*/  SHF.R.S32.HI R121, RZ, 0x3, R9 ;  /* 0x00000003ff797819 */ /* 0x000fe20000011409 */
[----:B------:R-:W-:Y:S01]  /*24a0*/  IMAD.WIDE.U32 R90, R90, 0x60, RZ ;  /* 0x000000605a5a7825 */ /* 0x000fe200078e00ff */
[----:B------:R-:W-:Y:S02]  /*24b0*/  LOP3.LUT R8, R9, 0xfffffff8, RZ, 0xc0, !PT ;  /* 0xfffffff809087812 */ /* 0x000fe400078ec0ff */
[----:B------:R-:W-:Y:S01]  /*24c0*/  LOP3.LUT R103, R11, R10, RZ, 0xfc, !PT ;  /* 0x0000000a0b677212 */ /* 0x000fe200078efcff */
[----:B------:R-:W-:Y:S01]  /*24d0*/  IMAD.IADD R134, R97, 0x1, R13 ;  /* 0x0000000161867824 */ /* 0x000fe200078e020d */
[----:B------:R-:W-:Y:S01]  /*24e0*/  SEL R131, R131, 0xffffffe0, !P5 ;  /* 0xffffffe083837807 */ /* 0x000fe20006800000 */
[----:B------:R-:W-:Y:S01]  /*24f0*/  IMAD.IADD R136, R91, 0x1, R15 ;  /* 0x000000015b887824 */ /* 0x000fe200078e020f */
[----:B------:R-:W-:-:S02]  /*2500*/  IADD3 R5, R178, R5, RZ ;  /* 0x00000005b2057210 */ /* 0x000fc40007ffe0ff */
[----:B------:R-:W-:Y:S02]  /*2510*/  LOP3.LUT R9, R20, 0xfffffff8, RZ, 0xc0, !PT ;  /* 0xfffffff814097812 */ /* 0x000fe400078ec0ff */
[----:B------:R-:W-:Y:S02]  /*2520*/  IADD3 R108, R95, R21, RZ ;  /* 0x000000155f6c7210 */ /* 0x000fe40007ffe0ff */
[----:B------:R-:W-:Y:S02]  /*2530*/  SHF.R.S32.HI R120, RZ, 0x3, R20 ;  /* 0x00000003ff787819 */ /* 0x000fe40000011414 */
[C---:B------:R-:W-:Y:S02]  /*2540*/  LOP3.LUT R20, R26.reuse, 0x2, RZ, 0xc0, !PT ;  /* 0x000000021a147812 */ /* 0x040fe400078ec0ff */
[----:B------:R-:W-:Y:S02]  /*2550*/  LOP3.LUT R21, R26, 0x4, RZ, 0xc0, !PT ;  /* 0x000000041a157812 */ /* 0x000fe400078ec0ff */
[----:B------:R-:W-:-:S02]  /*2560*/  LOP3.LUT R27, R103, 0x2, RZ, 0xc0, !PT ;  /* 0x00000002671b7812 */ /* 0x000fc400078ec0ff */
[C---:B------:R-:W-:Y:S02]  /*2570*/  LOP3.LUT R28, R103.reuse, 0x4, RZ, 0xc0, !PT ;  /* 0x00000004671c7812 */ /* 0x040fe400078ec0ff */
[C---:B------:R-:W-:Y:S02]  /*2580*/  LOP3.LUT R105, R103.reuse, 0x8, RZ, 0xc0, !PT ;  /* 0x0000000867697812 */ /* 0x040fe400078ec0ff */
[----:B------:R-:W-:Y:S02]  /*2590*/  LOP3.LUT R104, R103, 0x10, RZ, 0xc0, !PT ;  /* 0x0000001067687812 */ /* 0x000fe400078ec0ff */
[----:B------:R-:W-:Y:S02]  /*25a0*/  SHF.R.S32.HI R4, RZ, 0x1f, R30 ;  /* 0x0000001fff047819 */ /* 0x000fe4000001141e */
[----:B0-----:R-:W-:Y:S02]  /*25b0*/  LEA.HI R148, R148, 0x8, RZ, 0x19 ;  /* 0x0000000894947811 */ /* 0x001fe400078fc8ff */
[----:B------:R-:W-:-:S02]  /*25c0*/  IADD3 R137, R131, R5, RZ ;  /* 0x0000000583897210 */ /* 0x000fc40007ffe0ff */
[----:B------:R-:W-:Y:S02]  /*25d0*/  LOP3.LUT R10, R11, 0x1, RZ, 0xc0, !PT ;  /* 0x000000010b0a7812 */ /* 0x000fe400078ec0ff */
[----:B------:R-:W-:Y:S02]  /*25e0*/  LOP3.LUT R26, R26, 0x8, RZ, 0xc0, !PT ;  /* 0x000000081a1a7812 */ /* 0x000fe400078ec0ff */
[----:B------:R-:W-:Y:S02]  /*25f0*/  SHF.R.S32.HI R116, RZ, 0x1f, R7 ;  /* 0x0000001fff747819 */ /* 0x000fe40000011407 */
[----:B------:R-:W-:Y:S02]  /*2600*/  SHF.R.S32.HI R115, RZ, 0x1f, R8 ;  /* 0x0000001fff737819 */ /* 0x000fe40000011408 */
[----:B------:R-:W-:Y:S02]  /*2610*/  SHF.R.S32.HI R114, RZ, 0x1f, R9 ;  /* 0x0000001fff727819 */ /* 0x000fe40000011409 */
[----:B------:R-:W-:-:S02]  /*2620*/  LOP3.LUT R103, R103, 0x20, RZ, 0xc0, !PT ;  /* 0x0000002067677812 */ /* 0x000fc400078ec0ff */
[----:B----4-:R-:W-:-:S07]  /*2630*/  SHF.R.S32.HI R132, RZ, 0x1f, R102 ;  /* 0x0000001fff847819 */ /* 0x010fce0000011466 */
.L_x_562:
[----:B------:R-:W0:Y:S01]  /*2640*/  LDC R84, c[0x0][0x430] ;  /* 0x00010c00ff547b82 */ /* 0x000e220000000800 */
[----:B------:R-:W-:Y:S01]  /*2650*/  VIADD R24, R24, 0xffffffff ;  /* 0xffffffff18187836 */ /* 0x000fe20000000000 */
[----:B------:R-:W-:-:S03]  /*2660*/  MOV R31, RZ ;  /* 0x000000ff001f7202 */ /* 0x000fc60000000f00 */
[----:B-1----:R-:W-:-:S03]  /*2670*/  IMAD R12, R24, 0x60, R117 ;  /* 0x00000060180c7824 */ /* 0x002fc600078e0275 */
[----:B------:R-:W1:Y:S02]  /*2680*/  LDC R128, c[0x0][0x3f4] ;  /* 0x0000fd00ff807b82 */ /* 0x000e640000000800 */
[----:B------:R-:W-:Y:S02]  /*2690*/  ISETP.GE.AND P0, PT, R12, R25, PT ;  /* 0x000000190c00720c */ /* 0x000fe40003f06270 */
[----:B------:R-:W-:Y:S02]  /*26a0*/  IADD3 R36, R133, R12, RZ ;  /* 0x0000000c85247210 */ /* 0x000fe40007ffe0ff */
[----:B------:R-:W-:-:S03]  /*26b0*/  ISETP.GT.OR P0, PT, R117, 0x5f, P0 ;  /* 0x0000005f7500780c */ /* 0x000fc60000704670 */
[----:B--2---:R-:W-:Y:S01]  /*26c0*/  IMAD.MOV.U32 R32, RZ, RZ, R36 ;  /* 0x000000ffff207224 */ /* 0x004fe200078e0024 */
[----:B0-----:R-:W-:-:S09]  /*26d0*/  ISETP.NE.AND P4, PT, R84, 0x1, PT ;  /* 0x000000015400780c */ /* 0x001fd20003f85270 */
[----:B------:R-:W0:Y:S08]  /*26e0*/  @!P0 LDC.64 R14, c[0x0][0x428] ;  /* 0x00010a00ff0e8b82 */ /* 0x000e300000000a00 */
[----:B------:R-:W2:Y:S08]  /*26f0*/  @!P0 LDC.64 R12, c[0x0][0x418] ;  /* 0x00010600ff0c8b82 */ /* 0x000eb00000000a00 */
[----:B------:R-:W3:Y:S08]  /*2700*/  @P4 LDC R11, c[0x0][0x434] ;  /* 0x00010d00ff0b4b82 */ /* 0x000ef00000000800 */
[----:B----4-:R-:W4:Y:S01]  /*2710*/  @P4 LDC R34, c[0x0][0x438] ;  /* 0x00010e00ff224b82 */ /* 0x010f220000000800 */
[----:B---3--:R-:W-:-:S05]  /*2720*/  @P4 IMAD.HI.U32 R11, R36, R11, RZ ;  /* 0x0000000b240b4227 */ /* 0x008fca00078e00ff */
[----:B----4-:R-:W-:Y:S01]  /*2730*/  @P4 SHF.R.U32.HI R32, RZ, R34, R11 ;  /* 0x00000022ff204219 */ /* 0x010fe2000001160b */
[----:B0-----:R-:W-:-:S03]  /*2740*/  @!P0 IMAD R11, R132, R14, RZ ;  /* 0x0000000e840b8224 */ /* 0x001fc600078e02ff */
[--C-:B------:R-:W-:Y:S01]  /*2750*/  @!P0 SHF.R.S32.HI R33, RZ, 0x1f, R32.reuse ;  /* 0x0000001fff218819 */ /* 0x100fe20000011420 */
[C---:B------:R-:W-:Y:S02]  /*2760*/  @!P0 IMAD R11, R102.reuse, R15, R11 ;  /* 0x0000000f660b8224 */ /* 0x040fe400078e020b */
[----:B------:R-:W-:-:S04]  /*2770*/  @!P0 IMAD.WIDE.U32 R14, R102, R14, R32 ;  /* 0x0000000e660e8225 */ /* 0x000fc800078e0020 */
[----:B------:R-:W-:Y:S01]  /*2780*/  @!P0 IMAD.IADD R11, R15, 0x1, R11 ;  /* 0x000000010f0b8824 */ /* 0x000fe200078e020b */
[----:B--2---:R-:W-:-:S04]  /*2790*/  @!P0 LEA R12, P4, R14, R12, 0x2 ;  /* 0x0000000c0e0c8211 */ /* 0x004fc800078810ff */
[----:B------:R-:W-:-:S05]  /*27a0*/  @!P0 LEA.HI.X R13, R14, R13, R11, 0x2, P4 ;  /* 0x0000000d0e0d8211 */ /* 0x000fca00020f140b */
[----:B------:R0:W5:Y:S01]  /*27b0*/  @!P0 LDG.E R31, desc[UR60][R12.64] ;  /* 0x0000003c0c1f8981 */ /* 0x000162000c1e1900 */
[----:B-1----:R-:W-:Y:S01]  /*27c0*/  ISETP.GE.AND P0, PT, R128, 0x1, PT ;  /* 0x000000018000780c */ /* 0x002fe20003f06270 */
[----:B------:R-:W-:Y:S01]  /*27d0*/  IMAD.MOV R11, RZ, RZ, -R32 ;  /* 0x000000ffff0b7224 */ /* 0x000fe200078e0a20 */
[----:B------:R-:W-:Y:S01]  /*27e0*/  ISETP.GT.AND P4, PT, R24, R130, PT ;  /* 0x000000821800720c */ /* 0x000fe20003f84270 */
[----:B------:R-:W-:Y:S01]  /*27f0*/  IMAD R33, R18, 0x4800, R5 ;  /* 0x0000480012217824 */ /* 0x000fe200078e0205 */
[----:B------:R-:W-:Y:S05]  /*2800*/  YIELD ;  /* 0x0000000000007946 */ /* 0x000fea0003800000 */
[----:B------:R-:W-:Y:S01]  /*2810*/  IMAD R84, R84, R11, R36 ;  /* 0x0000000b54547224 */ /* 0x000fe200078e0224 */
[----:B------:R-:W-:Y:S01]  /*2820*/  BSSY B0, `(.L_x_457) ;  /* 0x00007a8000007945 */ /* 0x000fe20003800000 */
[----:B------:R-:W-:Y:S01]  /*2830*/  IMAD R11, R18, 0x4800, R137 ;  /* 0x00004800120b7824 */ /* 0x000fe200078e0289 */
[----:B------:R-:W-:Y:S01]  /*2840*/  P2R R127, PR, RZ, 0x10 ;  /* 0x00000010ff7f7803 */ /* 0x000fe20000000000 */
[----:B------:R-:W-:-:S03]  /*2850*/  IMAD R33, R33, 0x2, R126 ;  /* 0x0000000221217824 */ /* 0x000fc600078e027e */
[----:B------:R-:W-:Y:S01]  /*2860*/  LEA R32, R11, R126, 0x1 ;  /* 0x0000007e0b207211 */ /* 0x000fe200078e08ff */
[----:B0-----:R-:W-:Y:S06]  /*2870*/  @!P0 BRA `(.L_x_458) ;  /* 0x0000007000ac8947 */ /* 0x001fec0003800000 */
[----:B------:R-:W-:Y:S01]  /*2880*/  SHF.R.S32.HI R85, RZ, 0x1f, R84 ;  /* 0x0000001fff557819 */ /* 0x000fe20000011454 */
[----:B------:R-:W-:Y:S01]  /*2890*/  ULDC.64 UR4, c[0x0][0x300] ;  /* 0x0000c00000047ab9 */ /* 0x000fe20000000a00 */
[----:B-----5:R-:W-:Y:S01]  /*28a0*/  SHF.R.S32.HI R86, RZ, 0x1f, R31 ;  /* 0x0000001fff567819 */ /* 0x020fe2000001141f */
[----:B------:R-:W-:Y:S01]  /*28b0*/  IMAD.WIDE.U32 R12, R84, UR4, RZ ;  /* 0x00000004540c7c25 */ /* 0x000fe2000f8e00ff */
[----:B------:R-:W-:Y:S02]  /*28c0*/  ULDC.U8 UR6, c[0x0][0x410] ;  /* 0x0001040000067ab9 */ /* 0x000fe40000000000 */
[----:B------:R-:W-:Y:S01]  /*28d0*/  ISETP.NE.AND P0, PT, RZ, UR6, PT ;  /* 0x00000006ff007c0c */ /* 0x000fe2000bf05270 */
[----:B------:R-:W-:Y:S02]  /*28e0*/  IMAD R11, R85, UR4, RZ ;  /* 0x00000004550b7c24 */ /* 0x000fe4000f8e02ff */
[----:B------:R-:W-:Y:S02]  /*28f0*/  IMAD R34, R136, R24, RZ ;  /* 0x0000001888227224 */ /* 0x000fe400078e02ff */
[----:B------:R-:W-:Y:S01]  /*2900*/  IMAD R11, R84, UR5, R11 ;  /* 0x00000005540b7c24 */ /* 0x000fe2000f8e020b */
[----:B------:R-:W-:Y:S01]  /*2910*/  ULDC.64 UR4, c[0x0][0x310] ;  /* 0x0000c40000047ab9 */ /* 0x000fe20000000a00 */
[----:B------:R-:W-:-:S02]  /*2920*/  IMAD R87, R24, -0x60, R25 ;  /* 0xffffffa018577824 */ /* 0x000fc400078e0219 */
[----:B------:R-:W-:Y:S02]  /*2930*/  IMAD R14, R86, UR4, RZ ;  /* 0x00000004560e7c24 */ /* 0x000fe4000f8e02ff */
[----:B------:R-:W-:Y:S01]  /*2940*/  IMAD.IADD R13, R13, 0x1, R11 ;  /* 0x000000010d0d7824 */ /* 0x000fe200078e020b */
[----:B------:R-:W-:Y:S01]  /*2950*/  SHF.R.S32.HI R11, RZ, 0x1f, R24 ;  /* 0x0000001fff0b7819 */ /* 0x000fe20000011418 */
[----:B------:R-:W-:Y:S01]  /*2960*/  IMAD R15, R31, UR5, R14 ;  /* 0x000000051f0f7c24 */ /* 0x000fe2000f8e020e */
[----:B------:R-:W-:Y:S01]  /*2970*/  VIMNMX R87, R87, 0x60, PT ;  /* 0x0000006057577848 */ /* 0x000fe20003fe0100 */
[----:B------:R-:W-:Y:S01]  /*2980*/  IMAD.WIDE.U32 R12, R31, UR4, R12 ;  /* 0x000000041f0c7c25 */ /* 0x000fe2000f8e000c */
[----:B------:R-:W-:-:S03]  /*2990*/  ULDC.64 UR4, c[0x0][0x308] ;  /* 0x0000c20000047ab9 */ /* 0x000fc60000000a00 */
[----:B------:R-:W-:Y:S02]  /*29a0*/  IMAD R14, R134, R24, RZ ;  /* 0x00000018860e7224 */ /* 0x000fe400078e02ff */
[----:B------:R-:W-:Y:S02]  /*29b0*/  IMAD.IADD R13, R13, 0x1, R15 ;  /* 0x000000010d0d7824 */ /* 0x000fe400078e020f */
[----:B------:R-:W-:Y:S02]  /*29c0*/  IMAD R15, R4, UR4, RZ ;  /* 0x00000004040f7c24 */ /* 0x000fe4000f8e02ff */
[C---:B------:R-:W-:Y:S02]  /*29d0*/  IMAD R35, R11.reuse, R96, R14 ;  /* 0x000000600b237224 */ /* 0x040fe400078e020e */
[----:B------:R-:W-:Y:S02]  /*29e0*/  IMAD R37, R11, R90, R34 ;  /* 0x0000005a0b257224 */ /* 0x000fe400078e0222 */
[----:B------:R-:W-:-:S02]  /*29f0*/  IMAD R11, R30, UR5, R15 ;  /* 0x000000051e0b7c24 */ /* 0x000fc4000f8e020f */
[----:B------:R-:W-:Y:S01]  /*2a00*/  IMAD.WIDE.U32 R118, R30, UR4, R12 ;  /* 0x000000041e767c25 */ /* 0x000fe2000f8e000c */
[----:B------:R-:W-:-:S03]  /*2a10*/  ULDC.64 UR4, c[0x0][0x2e8] ;  /* 0x0000ba0000047ab9 */ /* 0x000fc60000000a00 */
[-C--:B------:R-:W-:Y:S01]  /*2a20*/  IMAD.WIDE.U32 R14, R96, R24.reuse, RZ ;  /* 0x00000018600e7225 */ /* 0x080fe200078e00ff */
[----:B------:R-:W-:Y:S02]  /*2a30*/  IADD3 R11, R119, R11, RZ ;  /* 0x0000000b770b7210 */ /* 0x000fe40007ffe0ff */
[----:B------:R-:W-:Y:S01]  /*2a40*/  LEA R119, P4, R118, UR4, 0x1 ;  /* 0x0000000476777c11 */ /* 0x000fe2000f8808ff */
[----:B------:R-:W-:-:S03]  /*2a50*/  IMAD.WIDE.U32 R12, R90, R24, RZ ;  /* 0x000000185a0c7225 */ /* 0x000fc600078e00ff */
[----:B------:R-:W-:Y:S01]  /*2a60*/  LEA.HI.X R118, R118, UR5, R11, 0x1, P4 ;  /* 0x0000000576767c11 */ /* 0x000fe2000a0f0c0b */
[----:B------:R-:W-:Y:S02]  /*2a70*/  IMAD.IADD R11, R15, 0x1, R35 ;  /* 0x000000010f0b7824 */ /* 0x000fe400078e0223 */
[----:B------:R-:W-:Y:S01]  /*2a80*/  IMAD.IADD R82, R13, 0x1, R37 ;  /* 0x000000010d527824 */ /* 0x000fe200078e0225 */
[----:B------:R-:W-:Y:S06]  /*2a90*/  @!P0 BRA `(.L_x_459) ;  /* 0x0000003400ac8947 */ /* 0x000fec0003800000 */
[----:B------:R-:W-:Y:S01]  /*2aa0*/  ISETP.GE.AND P4, PT, R165, R87, PT ;  /* 0x00000057a500720c */ /* 0x000fe20003f86270 */
[----:B------:R-:W-:Y:S01]  /*2ab0*/  BSSY B1, `(.L_x_460) ;  /* 0x0000037000017945 */ /* 0x000fe20003800000 */
        /* <DEDUP_REMOVED lines=13> */
[----:B------:R-:W-:Y:S06]  /*2b90*/  @P4 BRA `(.L_x_461) ;  /* 0x0000000000a04947 */ /* 0x000fec0003800000 */
[----:B------:R-:W-:Y:S01]  /*2ba0*/  IADD3 R37, P5, R100, R14, RZ ;  /* 0x0000000e64257210 */ /* 0x000fe20007fbe0ff */
[----:B------:R-:W-:Y:S01]  /*2bb0*/  ULDC.64 UR4, c[0x0][0x3e8] ;  /* 0x0000fa0000047ab9 */ /* 0x000fe20000000a00 */
[----:B------:R-:W-:Y:S01]  /*2bc0*/  IADD3 R39, P0, R94, R12, RZ ;  /* 0x0000000c5e277210 */ /* 0x000fe20007f1e0ff */
[----:B------:R-:W-:Y:S01]  /*2bd0*/  ULDC.64 UR6, c[0x0][0x400] ;  /* 0x0001000000067ab9 */ /* 0x000fe20000000a00 */
[----:B------:R-:W-:Y:S02]  /*2be0*/  IADD3.X R38, R11, R109, RZ, P5, !PT ;  /* 0x0000006d0b267210 */ /* 0x000fe40002ffe4ff */
[----:B------:R-:W-:Y:S02]  /*2bf0*/  CS2R R78, SRZ ;  /* 0x00000000004e7805 */ /* 0x000fe4000001ff00 */
[----:B------:R-:W-:Y:S01]  /*2c00*/  LEA R36, P5, R37, UR4, 0x1 ;  /* 0x0000000425247c11 */ /* 0x000fe2000f8a08ff */
[----:B------:R-:W-:Y:S01]  /*2c10*/  IMAD.X R40, R82, 0x1, R108, P0 ;  /* 0x0000000152287824 */ /* 0x000fe200000e066c */
[----:B------:R-:W-:-:S02]  /*2c20*/  ISETP.GE.AND P0, PT, R160, R128, PT ;  /* 0x00000080a000720c */ /* 0x000fc40003f06270 */
[----:B------:R-:W-:Y:S02]  /*2c30*/  CS2R R74, SRZ ;  /* 0x00000000004a7805 */ /* 0x000fe4000001ff00 */
[----:B------:R-:W-:Y:S02]  /*2c40*/  LEA.HI.X R37, R37, UR5, R38, 0x1, P5 ;  /* 0x0000000525257c11 */ /* 0x000fe4000a8f0c26 */
[----:B------:R-:W-:Y:S02]  /*2c50*/  CS2R R80, SRZ ;  /* 0x0000000000507805 */ /* 0x000fe4000001ff00 */
[C---:B------:R-:W-:Y:S02]  /*2c60*/  LEA R38, P5, R39.reuse, UR6, 0x1 ;  /* 0x0000000627267c11 */ /* 0x040fe4000f8a08ff */
[----:B------:R-:W-:Y:S02]  /*2c70*/  CS2R R76, SRZ ;  /* 0x00000000004c7805 */ /* 0x000fe4000001ff00 */
[----:B------:R-:W-:-:S02]  /*2c80*/  LEA.HI.X R39, R39, UR7, R40, 0x1, P5 ;  /* 0x0000000727277c11 */ /* 0x000fc4000a8f0c28 */
[-C--:B------:R-:W-:Y:S01]  /*2c90*/  ISETP.GE.AND P5, PT, R169, R128.reuse, PT ;  /* 0x00000080a900720c */ /* 0x080fe20003fa6270 */
[----:B------:R0:W5:Y:S04]  /*2ca0*/  @!P0 LDG.E.64 R78, desc[UR60][R36.64] ;  /* 0x0000003c244e8981 */ /* 0x000168000c1e1b00 */
[----:B------:R0:W5:Y:S01]  /*2cb0*/  @!P0 LDG.E.64 R80, desc[UR60][R38.64] ;  /* 0x0000003c26508981 */ /* 0x000162000c1e1b00 */
[----:B------:R-:W-:-:S07]  /*2cc0*/  ISETP.GE.AND P0, PT, R168, R128, PT ;  /* 0x00000080a800720c */ /* 0x000fce0003f06270 */
[----:B------:R0:W5:Y:S04]  /*2cd0*/  @!P5 LDG.E.64 R74, desc[UR60][R36.64+0x20] ;  /* 0x0000203c244ad981 */ /* 0x000168000c1e1b00 */
[----:B------:R0:W5:Y:S01]  /*2ce0*/  @!P5 LDG.E.64 R76, desc[UR60][R38.64+0x20] ;  /* 0x0000203c264cd981 */ /* 0x000162000c1e1b00 */
[----:B------:R-:W-:Y:S02]  /*2cf0*/  ISETP.GE.AND P5, PT, R171, R128, PT ;  /* 0x00000080ab00720c */ /* 0x000fe40003fa6270 */
[----:B------:R-:W-:Y:S02]  /*2d00*/  CS2R R70, SRZ ;  /* 0x0000000000467805 */ /* 0x000fe4000001ff00 */
[----:B------:R-:W-:Y:S02]  /*2d10*/  CS2R R72, SRZ ;  /* 0x0000000000487805 */ /* 0x000fe4000001ff00 */
[----:B------:R-:W-:-:S02]  /*2d20*/  CS2R R66, SRZ ;  /* 0x0000000000427805 */ /* 0x000fc4000001ff00 */
[----:B------:R-:W-:Y:S01]  /*2d30*/  CS2R R68, SRZ ;  /* 0x0000000000447805 */ /* 0x000fe2000001ff00 */
[----:B------:R0:W5:Y:S04]  /*2d40*/  @!P0 LDG.E.64 R70, desc[UR60][R36.64+0x40] ;  /* 0x0000403c24468981 */ /* 0x000168000c1e1b00 */
[----:B------:R0:W5:Y:S01]  /*2d50*/  @!P0 LDG.E.64 R72, desc[UR60][R38.64+0x40] ;  /* 0x0000403c26488981 */ /* 0x000162000c1e1b00 */
[----:B------:R-:W-:-:S03]  /*2d60*/  ISETP.GE.AND P0, PT, R170, R128, PT ;  /* 0x00000080aa00720c */ /* 0x000fc60003f06270 */
        /* <DEDUP_REMOVED lines=8> */
[----:B------:R0:W5:Y:S04]  /*2df0*/  @!P0 LDG.E.64 R64, desc[UR60][R38.64+0x80] ;  /* 0x0000803c26408981 */ /* 0x000168000c1e1b00 */
[----:B------:R0:W5:Y:S04]  /*2e00*/  @!P5 LDG.E.64 R58, desc[UR60][R36.64+0xa0] ;  /* 0x0000a03c243ad981 */ /* 0x000168000c1e1b00 */
[----:B------:R0:W5:Y:S02]  /*2e10*/  @!P5 LDG.E.64 R60, desc[UR60][R38.64+0xa0] ;  /* 0x0000a03c263cd981 */ /* 0x000164000c1e1b00 */
.L_x_461:
[----:B------:R-:W-:Y:S05]  /*2e20*/  BSYNC B1 ;  /* 0x0000000000017941 */ /* 0x000fea0003800000 */
.L_x_460:
[----:B------:R-:W-:Y:S01]  /*2e30*/  ISETP.GE.AND P5, PT, R225, R87, PT ;  /* 0x00000057e100720c */ /* 0x000fe20003fa6270 */
[----:B------:R-:W-:Y:S01]  /*2e40*/  BSSY B1, `(.L_x_462) ;  /* 0x0000037000017945 */ /* 0x000fe20003800000 */
[----:B0-----:R-:W-:Y:S02]  /*2e50*/  CS2R R38, SRZ ;  /* 0x0000000000267805 */ /* 0x001fe4000001ff00 */
        /* <DEDUP_REMOVED lines=8> */
[----:B------:R-:W-:Y:S01]  /*2ee0*/  CS2R R52, SRZ ;  /* 0x0000000000347805 */ /* 0x000fe2000001ff00 */
[----:B-----5:R-:W-:Y:S01]  /*2ef0*/  IMAD.MOV.U32 R88, RZ, RZ, R58 ;  /* 0x000000ffff587224 */ /* 0x020fe200078e003a */
[----:B------:R-:W-:-:S02]  /*2f00*/  MOV R83, R59 ;  /* 0x0000003b00537202 */ /* 0x000fc40000000f00 */
[----:B------:R-:W-:Y:S01]  /*2f10*/  CS2R R56, SRZ ;  /* 0x0000000000387805 */ /* 0x000fe2000001ff00 */
[----:B------:R-:W-:Y:S06]  /*2f20*/  @P5 BRA `(.L_x_463) ;  /* 0x0000000000a05947 */ /* 0x000fec0003800000 */
[----:B------:R-:W-:Y:S01]  /*2f30*/  IADD3 R14, P0, P6, R100, R14, R111 ;  /* 0x0000000e640e7210 */ /* 0x000fe20007e1e06f */
[----:B------:R-:W-:Y:S01]  /*2f40*/  ULDC.64 UR4, c[0x0][0x3e8] ;  /* 0x0000fa0000047ab9 */ /* 0x000fe20000000a00 */
[----:B------:R-:W-:Y:S01]  /*2f50*/  ULDC.64 UR6, c[0x0][0x400] ;  /* 0x0001000000067ab9 */ /* 0x000fe20000000a00 */
[----:B------:R-:W-:Y:S02]  /*2f60*/  CS2R R54, SRZ ;  /* 0x0000000000367805 */ /* 0x000fe4000001ff00 */
[----:B------:R-:W-:Y:S02]  /*2f70*/  IADD3.X R13, R109, R11, R110, P0, P6 ;  /* 0x0000000b6d0d7210 */ /* 0x000fe400007ec46e */
[----:B------:R-:W-:Y:S02]  /*2f80*/  CS2R R56, SRZ ;  /* 0x0000000000387805 */ /* 0x000fe4000001ff00 */
[----:B------:R-:W-:-:S04]  /*2f90*/  IADD3 R11, P0, P6, R94, R12, R113 ;  /* 0x0000000c5e0b7210 */ /* 0x000fc80007e1e071 */
[----:B------:R-:W-:Y:S02]  /*2fa0*/  IADD3.X R82, R108, R82, R112, P0, P6 ;  /* 0x000000526c527210 */ /* 0x000fe400007ec470 */
[----:B------:R-:W-:-:S04]  /*2fb0*/  LEA R12, P0, R14, UR4, 0x1 ;  /* 0x000000040e0c7c11 */ /* 0x000fc8000f8008ff */
[----:B------:R-:W-:Y:S02]  /*2fc0*/  LEA.HI.X R13, R14, UR5, R13, 0x1, P0 ;  /* 0x000000050e0d7c11 */ /* 0x000fe400080f0c0d */
[----:B------:R-:W-:-:S04]  /*2fd0*/  LEA R14, P0, R11, UR6, 0x1 ;  /* 0x000000060b0e7c11 */ /* 0x000fc8000f8008ff */
[----:B------:R-:W-:Y:S02]  /*2fe0*/  LEA.HI.X R15, R11, UR7, R82, 0x1, P0 ;  /* 0x000000070b0f7c11 */ /* 0x000fe400080f0c52 */
[----:B------:R-:W-:Y:S02]  /*2ff0*/  ISETP.GE.AND P0, PT, R160, R128, PT ;  /* 0x00000080a000720c */ /* 0x000fe40003f06270 */
[----:B------:R-:W-:Y:S02]  /*3000*/  CS2R R50, SRZ ;  /* 0x0000000000327805 */ /* 0x000fe4000001ff00 */
[----:B------:R-:W-:-:S09]  /*3010*/  CS2R R52, SRZ ;  /* 0x0000000000347805 */ /* 0x000fd2000001ff00 */
[----:B------:R0:W5:Y:S04]  /*3020*/  @!P0 LDG.E.64 R54, desc[UR60][R12.64] ;  /* 0x0000003c0c368981 */ /* 0x000168000c1e1b00 */
[----:B------:R0:W5:Y:S01]  /*3030*/  @!P0 LDG.E.64 R56, desc[UR60][R14.64] ;  /* 0x0000003c0e388981 */ /* 0x000162000c1e1b00 */
        /* <DEDUP_REMOVED lines=20> */
[----:B------:R-:W-:-:S13]  /*3180*/  ISETP.GE.AND P0, PT, R172, R128, PT ;  /* 0x00000080ac00720c */ /* 0x000fda0003f06270 */
[----:B------:R0:W5:Y:S04]  /*3190*/  @!P0 LDG.E.64 R34, desc[UR60][R12.64+0xa0] ;  /* 0x0000a03c0c228981 */ /* 0x000168000c1e1b00 */
[----:B------:R0:W5:Y:S02]  /*31a0*/  @!P0 LDG.E.64 R36, desc[UR60][R14.64+0xa0] ;  /* 0x0000a03c0e248981 */ /* 0x000164000c1e1b00 */
.L_x_463:
[----:B------:R-:W-:Y:S05]  /*31b0*/  BSYNC B1 ;  /* 0x0000000000017941 */ /* 0x000fea0003800000 */
.L_x_462:
[----:B------:R-:W2:Y:S01]  /*31c0*/  LDL R11, [R1+0x30] ;  /* 0x00003000010b7983 */ /* 0x000ea20000100800 */
[----:B0-----:R-:W-:Y:S01]  /*31d0*/  IMAD.MOV.U32 R12, RZ, RZ, R63 ;  /* 0x000000ffff0c7224 */ /* 0x001fe200078e003f */
[----:B------:R-:W-:Y:S01]  /*31e0*/  MOV R14, R71 ;  /* 0x00000047000e7202 */ /* 0x000fe20000000f00 */
[----:B------:R-:W-:Y:S01]  /*31f0*/  IMAD.MOV.U32 R13, RZ, RZ, R70 ;  /* 0x000000ffff0d7224 */ /* 0x000fe200078e0046 */
[----:B------:R-:W-:-:S04]  /*3200*/  PRMT R159, R88, 0x5410, R83 ;  /* 0x00005410589f7816 */ /* 0x000fc80000000053 */
[----:B------:R-:W-:Y:S01]  /*3210*/  PRMT R208, R13, 0x5410, R14 ;  /* 0x000054100dd07816 */ /* 0x000fe2000000000e */
[----:B------:R-:W-:Y:S01]  /*3220*/  IMAD.MOV.U32 R14, RZ, RZ, R79 ;  /* 0x000000ffff0e7224 */ /* 0x000fe200078e004f */
[----:B------:R-:W-:-:S04]  /*3230*/  MOV R13, R78 ;  /* 0x0000004e000d7202 */ /* 0x000fc80000000f00 */
[----:B------:R-:W-:Y:S01]  /*3240*/  PRMT R156, R13, 0x5410, R14 ;  /* 0x000054100d9c7816 */ /* 0x000fe2000000000e */
[----:B------:R-:W-:Y:S01]  /*3250*/  IMAD.MOV.U32 R14, RZ, RZ, R60 ;  /* 0x000000ffff0e7224 */ /* 0x000fe200078e003c */
[----:B------:R-:W-:-:S04]  /*3260*/  MOV R13, R61 ;  /* 0x0000003d000d7202 */ /* 0x000fc80000000f00 */
[----:B------:R-:W-:Y:S01]  /*3270*/  PRMT R196, R14, 0x5410, R13 ;  /* 0x000054100ec47816 */ /* 0x000fe2000000000d */
[----:B------:R-:W-:Y:S01]  /*3280*/  IMAD.MOV.U32 R13, RZ, RZ, R69 ;  /* 0x000000ffff0d7224 */ /* 0x000fe200078e0045 */
[----:B------:R-:W-:Y:S02]  /*3290*/  MOV R14, R68 ;  /* 0x00000044000e7202 */ /* 0x000fe40000000f00 */
[----:B--2---:R-:W-:Y:S01]  /*32a0*/  R2UR UR4, R11 ;  /* 0x000000000b0472ca */ /* 0x004fe200000e0000 */
[----:B------:R-:W-:-:S05]  /*32b0*/  IMAD.MOV.U32 R11, RZ, RZ, R62 ;  /* 0x000000ffff0b7224 */ /* 0x000fca00078e003e */
[----:B------:R-:W-:Y:S01]  /*32c0*/  PRMT R204, R12, 0x5410, R11 ;  /* 0x000054100ccc7816 */ /* 0x000fe2000000000b */
[----:B------:R-:W-:Y:S01]  /*32d0*/  IMAD.MOV.U32 R12, RZ, RZ, R67 ;  /* 0x000000ffff0c7224 */ /* 0x000fe200078e0043 */
[----:B------:R-:W-:-:S04]  /*32e0*/  MOV R11, R66 ;  /* 0x00000042000b7202 */ /* 0x000fc80000000f00 */
[----:B------:R-:W-:Y:S01]  /*32f0*/  PRMT R207, R11, 0x7610, R207 ;  /* 0x000076100bcf7816 */ /* 0x000fe200000000cf */
[----:B------:R-:W-:Y:S01]  /*3300*/  IMAD.MOV.U32 R11, RZ, RZ, R74 ;  /* 0x000000ffff0b7224 */ /* 0x000fe200078e004a */
[----:B------:R-:W-:Y:S01]  /*3310*/  PRMT R206, R12, 0x7610, R206 ;  /* 0x000076100cce7816 */ /* 0x000fe200000000ce */
[----:B------:R-:W-:Y:S01]  /*3320*/  IMAD.MOV.U32 R12, RZ, RZ, R75 ;  /* 0x000000ffff0c7224 */ /* 0x000fe200078e004b */
[----:B------:R-:W-:Y:S01]  /*3330*/  UISETP.NE.AND UP0, UPT, UR4, 0x3, UPT ;  /* 0x000000030400788c */ /* 0x000fe2000bf05270 */
[----:B------:R-:W-:Y:S01]  /*3340*/  PRMT R207, R207, 0x5410, R14 ;  /* 0x00005410cfcf7816 */ /* 0x000fe2000000000e */
[----:B------:R-:W-:Y:S01]  /*3350*/  IMAD.MOV.U32 R14, RZ, RZ, R81 ;  /* 0x000000ffff0e7224 */ /* 0x000fe200078e0051 */
[----:B------:R-:W-:Y:S02]  /*3360*/  PRMT R206, R206, 0x5410, R13 ;  /* 0x00005410cece7816 */ /* 0x000fe4000000000d */
[----:B------:R-:W-:Y:S01]  /*3370*/  PRMT R209, R11, 0x5410, R12 ;  /* 0x000054100bd17816 */ /* 0x000fe2000000000c */
[----:B------:R-:W-:Y:S01]  /*3380*/  IMAD.MOV.U32 R12, RZ, RZ, R64 ;  /* 0x000000ffff0c7224 */ /* 0x000fe200078e0040 */
[----:B------:R-:W-:Y:S01]  /*3390*/  PLOP3.LUT P0, PT, PT, PT, UP0, 0x80, 0x0 ;  /* 0x000000000000781c */ /* 0x000fe20003f0f008 */
[----:B------:R-:W-:Y:S01]  /*33a0*/  IMAD.MOV.U32 R11, RZ, RZ, R65 ;  /* 0x000000ffff0b7224 */ /* 0x000fe200078e0041 */
[----:B------:R-:W-:-:S04]  /*33b0*/  MOV R13, R80 ;  /* 0x00000050000d7202 */ /* 0x000fc80000000f00 */
[----:B------:R-:W-:Y:S01]  /*33c0*/  PRMT R205, R11, 0x5410, R12 ;  /* 0x000054100bcd7816 */ /* 0x000fe2000000000c */
[----:B------:R-:W-:Y:S01]  /*33d0*/  IMAD.MOV.U32 R11, RZ, RZ, R72 ;  /* 0x000000ffff0b7224 */ /* 0x000fe200078e0048 */
[----:B------:R-:W-:Y:S02]  /*33e0*/  MOV R12, R73 ;  /* 0x00000049000c7202 */ /* 0x000fe40000000f00 */
[----:B------:R-:W-:Y:S01]  /*33f0*/  PRMT R212, R13, 0x5410, R14 ;  /* 0x000054100dd47816 */ /* 0x000fe2000000000e */
[----:B-----5:R-:W-:Y:S01]  /*3400*/  IMAD.MOV.U32 R14, RZ, RZ, R34 ;  /* 0x000000ffff0e7224 */ /* 0x020fe200078e0022 */
[----:B------:R-:W-:Y:S01]  /*3410*/  PRMT R210, R11, 0x5410, R12 ;  /* 0x000054100bd27816 */ /* 0x000fe2000000000c */
[----:B------:R-:W-:Y:S01]  /*3420*/  IMAD.MOV.U32 R11, RZ, RZ, R76 ;  /* 0x000000ffff0b7224 */ /* 0x000fe200078e004c */
[----:B------:R-:W-:Y:S01]  /*3430*/  MOV R13, R35 ;  /* 0x00000023000d7202 */ /* 0x000fe20000000f00 */
[----:B------:R-:W-:-:S03]  /*3440*/  IMAD.MOV.U32 R12, RZ, RZ, R77 ;  /* 0x000000ffff0c7224 */ /* 0x000fc600078e004d */
[----:B------:R-:W-:Y:S02]  /*3450*/  PRMT R83, R14, 0x5410, R13 ;  /* 0x000054100e537816 */ /* 0x000fe4000000000d */
[----:B------:R-:W-:Y:S01]  /*3460*/  PRMT R211, R11, 0x5410, R12 ;  /* 0x000054100bd37816 */ /* 0x000fe2000000000c */
[----:B------:R-:W-:Y:S02]  /*3470*/  IMAD.MOV.U32 R12, RZ, RZ, R38 ;  /* 0x000000ffff0c7224 */ /* 0x000fe400078e0026 */
[----:B------:R-:W-:-:S05]  /*3480*/  IMAD.MOV.U32 R11, RZ, RZ, R39 ;  /* 0x000000ffff0b7224 */ /* 0x000fca00078e0027 */
[----:B------:R-:W-:Y:S01]  /*3490*/  PRMT R123, R12, 0x5410, R11 ;  /* 0x000054100c7b7816 */ /* 0x000fe2000000000b */
[----:B------:R-:W-:Y:S01]  /*34a0*/  IMAD.MOV.U32 R11, RZ, RZ, R43 ;  /* 0x000000ffff0b7224 */ /* 0x000fe200078e002b */
[----:B------:R-:W-:-:S04]  /*34b0*/  MOV R12, R42 ;  /* 0x0000002a000c7202 */ /* 0x000fc80000000f00 */
[----:B------:R-:W-:Y:S01]  /*34c0*/  PRMT R139, R12, 0x5410, R11 ;  /* 0x000054100c8b7816 */ /* 0x000fe2000000000b */
[----:B------:R-:W-:Y:S01]  /*34d0*/  IMAD.MOV.U32 R12, RZ, RZ, R46 ;  /* 0x000000ffff0c7224 */ /* 0x000fe200078e002e */
[----:B------:R-:W-:-:S04]  /*34e0*/  MOV R11, R47 ;  /* 0x0000002f000b7202 */ /* 0x000fc80000000f00 */
        /* <DEDUP_REMOVED lines=25> */
[----:B------:R-:W-:Y:S06]  /*3680*/  @!P0 BRA `(.L_x_464) ;  /* 0x0000000000048947 */ /* 0x000fec0003800000 */
[----:B------:R-:W-:Y:S01]  /*3690*/  BPT.TRAP 0x1 ;  /* 0x000000040000795c */ /* 0x000fe20000300000 */
.L_x_464:
[----:B------:R-:W-:Y:S01]  /*36a0*/  IMAD R88, R18, 0x8, R2 ;  /* 0x0000000812587824 */ /* 0x000fe200078e0202 */
[----:B------:R-:W-:Y:S01]  /*36b0*/  SHF.L.U32 R89, R166, 0x1f, RZ ;  /* 0x0000001fa6597819 */ /* 0x000fe200000006ff */
[----:B------:R-:W-:Y:S03]  /*36c0*/  BSSY B1, `(.L_x_465) ;  /* 0x0000003000017945 */ /* 0x000fe60003800000 */
[----:B------:R-:W0:Y:S02]  /*36d0*/  SYNCS.PHASECHK.TRANS64.TRYWAIT P6, [R88+URZ+0x2a890], R89 ;  /* 0x02a89059580075a7 */ /* 0x000e2400080c017f */
[----:B0-----:R-:W-:Y:S05]  /*36e0*/  @!P6 BRA `(.L_x_466) ;  /* 0x000001a800d8e947 */ /* 0x001fea0003800000 */
.L_x_786:
[----:B------:R-:W-:Y:S05]  /*36f0*/  BSYNC B1 ;  /* 0x0000000000017941 */ /* 0x000fea0003800000 */
.L_x_465:
[----:B------:R-:W-:-:S03]  /*3700*/  UMOV UR4, 0xffffffff ;  /* 0xffffffff00047882 */ /* 0x000fc60000000000 */
[----:B------:R-:W-:Y:S05]  /*3710*/  BRA.DIV UR4, `(.L_x_467) ;  /* 0x000001aa04e07947 */ /* 0x000fea000b800000 */
[----:B------:R1:W2:Y:S04]  /*3720*/  SHFL.IDX PT, R82, R118, RZ, 0x1c1f ;  /* 0x001c1fff76527589 */ /* 0x0002a800000e0000 */
[----:B------:R1:W3:Y:S02]  /*3730*/  SHFL.IDX PT, R11, R119, RZ, 0x1c1f ;  /* 0x001c1fff770b7589 */ /* 0x0002e400000e0000 */
.L_x_790:
[----:B------:R-:W-:Y:S04]  /*3740*/  BSSY B1, `(.L_x_468) ;  /* 0x000015b000017945 */ /* 0x000fe80003800000 */
[----:B------:R-:W-:Y:S05]  /*3750*/  @P4 BRA `(.L_x_469) ;  /* 0x0000001400644947 */ /* 0x000fea0003800000 */
[----:B------:R-:W-:Y:S01]  /*3760*/  ISETP.NE.AND P4, PT, R10, RZ, PT ;  /* 0x000000ff0a00720c */ /* 0x000fe20003f85270 */
[----:B------:R-:W-:-:S12]  /*3770*/  BSSY B2, `(.L_x_470) ;  /* 0x0000035000027945 */ /* 0x000fd80003800000 */
[----:B------:R-:W-:Y:S05]  /*3780*/  @!P4 BRA `(.L_x_471) ;  /* 0x0000000000ccc947 */ /* 0x000fea0003800000 */
[----:B------:R4:W0:Y:S01]  /*3790*/  LDS.128 R12, [R33] ;  /* 0x00000000210c7984 */ /* 0x0008220000000c00 */
[----:B------:R-:W-:Y:S01]  /*37a0*/  ISETP.GE.AND P4, PT, R160, R128, PT ;  /* 0x00000080a000720c */ /* 0x000fe20003f86270 */
[----:B------:R-:W-:-:S12]  /*37b0*/  BSSY B3, `(.L_x_472) ;  /* 0x000002d000037945 */ /* 0x000fd80003800000 */
[----:B----4-:R-:W-:Y:S05]  /*37c0*/  @P4 BRA `(.L_x_473) ;  /* 0x0000000000ac4947 */ /* 0x010fea0003800000 */
[--C-:B------:R-:W-:Y:S02]  /*37d0*/  SHF.R.U64 R154, R78, 0x10, R79.reuse ;  /* 0x000000104e9a7819 */ /* 0x100fe4000000124f */
[----:B------:R-:W-:Y:S02]  /*37e0*/  SHF.R.U32.HI R78, RZ, 0x10, R79 ;  /* 0x00000010ff4e7819 */ /* 0x000fe4000001164f */
[--C-:B------:R-:W-:Y:S01]  /*37f0*/  SHF.R.U64 R155, R80, 0x10, R81.reuse ;  /* 0x00000010509b7819 */ /* 0x100fe20000001251 */
[----:B------:R-:W-:Y:S01]  /*3800*/  HADD2.F32 R154, -RZ, R154.H0_H0 ;  /* 0x2000009aff9a7230 */ /* 0x000fe20000004100 */
[----:B0-----:R-:W-:Y:S02]  /*3810*/  MOV R79, R13 ;  /* 0x0000000d004f7202 */ /* 0x001fe40000000f00 */
[----:B------:R-:W-:Y:S01]  /*3820*/  SHF.R.U32.HI R80, RZ, 0x10, R81 ;  /* 0x00000010ff507819 */ /* 0x000fe20000011651 */
[----:B------:R-:W-:Y:S02]  /*3830*/  HADD2.F32 R13, -RZ, R155.H0_H0 ;  /* 0x2000009bff0d7230 */ /* 0x000fe40000004100 */
[----:B------:R-:W-:-:S02]  /*3840*/  HADD2.F32 R81, -RZ, R79.H1_H1 ;  /* 0x3000004fff517230 */ /* 0x000fc40000004100 */
[----:B------:R-:W-:Y:S02]  /*3850*/  HADD2.F32 R155, -RZ, R79.H0_H0 ;  /* 0x2000004fff9b7230 */ /* 0x000fe40000004100 */
[----:B------:R-:W-:Y:S02]  /*3860*/  HADD2.F32 R80, -RZ, R80.H0_H0 ;  /* 0x20000050ff507230 */ /* 0x000fe40000004100 */
[-C--:B------:R-:W-:Y:S01]  /*3870*/  FMUL.FTZ R79, R81, R13.reuse ;  /* 0x0000000d514f7220 */ /* 0x080fe20000410000 */
[----:B------:R-:W-:-:S03]  /*3880*/  FMUL.FTZ R13, R155, R13 ;  /* 0x0000000d9b0d7220 */ /* 0x000fc60000410000 */
[-C--:B------:R-:W-:Y:S01]  /*3890*/  FFMA.FTZ R79, R155, R154.reuse, -R79 ;  /* 0x0000009a9b4f7223 */ /* 0x080fe2000001084f */
[----:B------:R-:W-:Y:S02]  /*38a0*/  IMAD.MOV.U32 R155, RZ, RZ, R12 ;  /* 0x000000ffff9b7224 */ /* 0x000fe400078e000c */
[----:B------:R-:W-:Y:S01]  /*38b0*/  FFMA.FTZ R13, R81, R154, R13 ;  /* 0x0000009a510d7223 */ /* 0x000fe2000001000d */
[----:B------:R-:W-:Y:S02]  /*38c0*/  IMAD.MOV.U32 R81, RZ, RZ, R15 ;  /* 0x000000ffff517224 */ /* 0x000fe400078e000f */
[----:B------:R-:W-:Y:S02]  /*38d0*/  HADD2.F32 R154, -RZ, R78.H0_H0 ;  /* 0x2000004eff9a7230 */ /* 0x000fe40000004100 */
[----:B------:R-:W-:Y:S01]  /*38e0*/  HADD2.F32 R12, -RZ, R155.H1_H1 ;  /* 0x3000009bff0c7230 */ /* 0x000fe20000004100 */
[----:B------:R-:W-:Y:S01]  /*38f0*/  F2FP.F16.F32.PACK_AB R13, R13, R79 ;  /* 0x0000004f0d0d723e */ /* 0x000fe200000000ff */
[----:B------:R-:W-:-:S02]  /*3900*/  HADD2.F32 R15, -RZ, R81.H1_H1 ;  /* 0x30000051ff0f7230 */ /* 0x000fc40000004100 */
[----:B------:R-:W-:Y:S02]  /*3910*/  HADD2.F32 R81, -RZ, R81.H0_H0 ;  /* 0x20000051ff517230 */ /* 0x000fe40000004100 */
[----:B------:R-:W-:Y:S02]  /*3920*/  HADD2.F32 R155, -RZ, R155.H0_H0 ;  /* 0x2000009bff9b7230 */ /* 0x000fe40000004100 */
[-C--:B------:R-:W-:Y:S01]  /*3930*/  FMUL.FTZ R78, R15, R80.reuse ;  /* 0x000000500f4e7220 */ /* 0x080fe20000410000 */
[----:B------:R-:W-:-:S03]  /*3940*/  FMUL.FTZ R80, R81, R80 ;  /* 0x0000005051507220 */ /* 0x000fc60000410000 */
[-C--:B------:R-:W-:Y:S01]  /*3950*/  FFMA.FTZ R78, R81, R154.reuse, -R78 ;  /* 0x0000009a514e7223 */ /* 0x080fe2000001084e */
[----:B------:R-:W-:Y:S01]  /*3960*/  FFMA.FTZ R15, R15, R154, R80 ;  /* 0x0000009a0f0f7223 */ /* 0x000fe20000010050 */
[----:B------:R-:W-:Y:S02]  /*3970*/  HADD2.F32 R154, -RZ, R212.H0_H0 ;  /* 0x200000d4ff9a7230 */ /* 0x000fe40000004100 */
[----:B------:R-:W-:Y:S02]  /*3980*/  HADD2.F32 R80, -RZ, R156.H0_H0 ;  /* 0x2000009cff507230 */ /* 0x000fe40000004100 */
[----:B------:R-:W-:Y:S01]  /*3990*/  F2FP.F16.F32.PACK_AB R15, R15, R78 ;  /* 0x0000004e0f0f723e */ /* 0x000fe200000000ff */
[-C--:B------:R-:W-:Y:S01]  /*39a0*/  FMUL.FTZ R81, R12, R154.reuse ;  /* 0x0000009a0c517220 */ /* 0x080fe20000410000 */
[----:B------:R-:W-:-:S03]  /*39b0*/  FMUL.FTZ R154, R155, R154 ;  /* 0x0000009a9b9a7220 */ /* 0x000fc60000410000 */
[-C--:B------:R-:W-:Y:S01]  /*39c0*/  FFMA.FTZ R81, R155, R80.reuse, -R81 ;  /* 0x000000509b517223 */ /* 0x080fe20000010851 */
[----:B------:R-:W-:Y:S01]  /*39d0*/  FFMA.FTZ R12, R12, R80, R154 ;  /* 0x000000500c0c7223 */ /* 0x000fe2000001009a */
[----:B------:R-:W-:Y:S02]  /*39e0*/  HADD2.F32 R80, -RZ, R212.H1_H1 ;  /* 0x300000d4ff507230 */ /* 0x000fe40000004100 */
[----:B------:R-:W-:Y:S02]  /*39f0*/  HADD2.F32 R154, -RZ, R14.H1_H1 ;  /* 0x3000000eff9a7230 */ /* 0x000fe40000004100 */
[----:B------:R-:W-:Y:S01]  /*3a00*/  HADD2.F32 R155, -RZ, R156.H1_H1 ;  /* 0x3000009cff9b7230 */ /* 0x000fe20000004100 */
[----:B------:R-:W-:Y:S01]  /*3a10*/  F2FP.F16.F32.PACK_AB R12, R12, R81 ;  /* 0x000000510c0c723e */ /* 0x000fe200000000ff */
[----:B------:R-:W-:Y:S02]  /*3a20*/  HADD2.F32 R14, -RZ, R14.H0_H0 ;  /* 0x2000000eff0e7230 */ /* 0x000fe40000004100 */
[----:B------:R-:W-:-:S04]  /*3a30*/  FMUL.FTZ R156, R154, R80 ;  /* 0x000000509a9c7220 */ /* 0x000fc80000410000 */
[C---:B------:R-:W-:Y:S01]  /*3a40*/  FFMA.FTZ R156, R14.reuse, R155, -R156 ;  /* 0x0000009b0e9c7223 */ /* 0x040fe2000001089c */
[----:B------:R-:W-:-:S04]  /*3a50*/  FMUL.FTZ R14, R14, R80 ;  /* 0x000000500e0e7220 */ /* 0x000fc80000410000 */
[----:B------:R-:W-:-:S05]  /*3a60*/  FFMA.FTZ R14, R154, R155, R14 ;  /* 0x0000009b9a0e7223 */ /* 0x000fca000001000e */
[----:B------:R-:W-:-:S07]  /*3a70*/  F2FP.F16.F32.PACK_AB R14, R14, R156 ;  /* 0x0000009c0e0e723e */ /* 0x000fce00000000ff */
.L_x_473:
[----:B------:R-:W-:Y:S05]  /*3a80*/  BSYNC B3 ;  /* 0x0000000000037941 */ /* 0x000fea0003800000 */
.L_x_472:
[----:B---3--:R-:W-:-:S04]  /*3a90*/  LEA R78, P4, R16, R11, 0x1 ;  /* 0x0000000b104e7211 */ /* 0x008fc800078808ff */
[----:B--2---:R-:W-:-:S05]  /*3aa0*/  LEA.HI.X R79, R16, R82, R17, 0x1, P4 ;  /* 0x00000052104f7211 */ /* 0x004fca00020f0c11 */
[----:B0-----:R4:W-:Y:S04]  /*3ab0*/  ST.E.128 desc[UR60][R78.64], R12 ;  /* 0x0000000c4e007985 */ /* 0x0019e8000c101d3c */
.L_x_471:
[----:B------:R-:W-:Y:S05]  /*3ac0*/  BSYNC B2 ;  /* 0x0000000000027941 */ /* 0x000fea0003800000 */
.L_x_470:
[----:B------:R-:W-:Y:S01]  /*3ad0*/  ISETP.NE.AND P4, PT, R27, RZ, PT ;  /* 0x000000ff1b00720c */ /* 0x000fe20003f85270 */
[----:B------:R-:W-:-:S12]  /*3ae0*/  BSSY B2, `(.L_x_474) ;  /* 0x000003c000027945 */ /* 0x000fd80003800000 */
[----:B------:R-:W-:Y:S05]  /*3af0*/  @!P4 BRA `(.L_x_475) ;  /* 0x0000000000e8c947 */ /* 0x000fea0003800000 */
[----:B----4-:R4:W0:Y:S01]  /*3b00*/  LDS.128 R12, [R32] ;  /* 0x00000000200c7984 */ /* 0x0108220000000c00 */
[----:B------:R-:W-:Y:S01]  /*3b10*/  ISETP.GE.AND P4, PT, R169, R128, PT ;  /* 0x00000080a900720c */ /* 0x000fe20003f86270 */
[----:B------:R-:W-:-:S12]  /*3b20*/  BSSY B3, `(.L_x_476) ;  /* 0x0000032000037945 */ /* 0x000fd80003800000 */
[----:B----4-:R-:W-:Y:S05]  /*3b30*/  @P4 BRA `(.L_x_477) ;  /* 0x0000000000c04947 */ /* 0x010fea0003800000 */
[----:B------:R-:W-:Y:S01]  /*3b40*/  SHF.R.U64 R78, R76, 0x10, R77 ;  /* 0x000000104c4e7819 */ /* 0x000fe2000000124d */
[----:B------:R-:W-:Y:S01]  /*3b50*/  HADD2.F32 R80, -RZ, R211.H1_H1 ;  /* 0x300000d3ff507230 */ /* 0x000fe20000004100 */
[----:B0-----:R-:W-:Y:S02]  /*3b60*/  MOV R76, R13 ;  /* 0x0000000d004c7202 */ /* 0x001fe40000000f00 */
[--C-:B------:R-:W-:Y:S01]  /*3b70*/  SHF.R.U64 R74, R74, 0x10, R75.reuse ;  /* 0x000000104a4a7819 */ /* 0x100fe2000000124b */
[----:B------:R-:W-:Y:S01]  /*3b80*/  HADD2.F32 R78, -RZ, R78.H0_H0 ;  /* 0x2000004eff4e7230 */ /* 0x000fe20000004100 */
[----:B------:R-:W-:Y:S01]  /*3b90*/  SHF.R.U32.HI R75, RZ, 0x10, R75 ;  /* 0x00000010ff4b7819 */ /* 0x000fe2000001164b */
[--C-:B------:R-:W-:Y:S02]  /*3ba0*/  HADD2.F32 R13, -RZ, R76.reuse.H1_H1 ;  /* 0x3000004cff0d7230 */ /* 0x100fe40000004100 */
[----:B------:R-:W-:Y:S02]  /*3bb0*/  HADD2.F32 R76, -RZ, R76.H0_H0 ;  /* 0x2000004cff4c7230 */ /* 0x000fe40000004100 */
[----:B------:R-:W-:-:S02]  /*3bc0*/  HADD2.F32 R74, -RZ, R74.H0_H0 ;  /* 0x2000004aff4a7230 */ /* 0x000fc40000004100 */
[CC--:B------:R-:W-:Y:S01]  /*3bd0*/  FMUL.FTZ R79, R13.reuse, R78.reuse ;  /* 0x0000004e0d4f7220 */ /* 0x0c0fe20000410000 */
[----:B------:R-:W-:Y:S02]  /*3be0*/  HADD2.F32 R75, -RZ, R75.H0_H0 ;  /* 0x2000004bff4b7230 */ /* 0x000fe40000004100 */
[C---:B------:R-:W-:Y:S01]  /*3bf0*/  FMUL.FTZ R78, R76.reuse, R78 ;  /* 0x0000004e4c4e7220 */ /* 0x040fe20000410000 */
[-C--:B------:R-:W-:Y:S01]  /*3c00*/  FFMA.FTZ R79, R76, R74.reuse, -R79 ;  /* 0x0000004a4c4f7223 */ /* 0x080fe2000001084f */
[----:B------:R-:W-:Y:S02]  /*3c10*/  SHF.R.U32.HI R76, RZ, 0x10, R77 ;  /* 0x00000010ff4c7819 */ /* 0x000fe4000001164d */
[----:B------:R-:W-:Y:S01]  /*3c20*/  FFMA.FTZ R78, R13, R74, R78 ;  /* 0x0000004a0d4e7223 */ /* 0x000fe2000001004e */
[----:B------:R-:W-:Y:S02]  /*3c30*/  IMAD.MOV.U32 R74, RZ, RZ, R12 ;  /* 0x000000ffff4a7224 */ /* 0x000fe400078e000c */
[----:B------:R-:W-:-:S02]  /*3c40*/  IMAD.MOV.U32 R12, RZ, RZ, R15 ;  /* 0x000000ffff0c7224 */ /* 0x000fc400078e000f */
[----:B------:R-:W-:Y:S01]  /*3c50*/  HADD2.F32 R15, -RZ, R76.H0_H0 ;  /* 0x2000004cff0f7230 */ /* 0x000fe20000004100 */
[----:B------:R-:W-:Y:S02]  /*3c60*/  F2FP.F16.F32.PACK_AB R78, R78, R79 ;  /* 0x0000004f4e4e723e */ /* 0x000fe400000000ff */
[--C-:B------:R-:W-:Y:S02]  /*3c70*/  HADD2.F32 R13, -RZ, R12.reuse.H1_H1 ;  /* 0x3000000cff0d7230 */ /* 0x100fe40000004100 */
[----:B------:R-:W-:-:S03]  /*3c80*/  HADD2.F32 R12, -RZ, R12.H0_H0 ;  /* 0x2000000cff0c7230 */ /* 0x000fc60000004100 */
[CC--:B------:R-:W-:Y:S02]  /*3c90*/  FMUL.FTZ R76, R13.reuse, R15.reuse ;  /* 0x0000000f0d4c7220 */ /* 0x0c0fe40000410000 */
[C---:B------:R-:W-:Y:S02]  /*3ca0*/  FMUL.FTZ R15, R12.reuse, R15 ;  /* 0x0000000f0c0f7220 */ /* 0x040fe40000410000 */
[-C--:B------:R-:W-:Y:S01]  /*3cb0*/  FFMA.FTZ R12, R12, R75.reuse, -R76 ;  /* 0x0000004b0c0c7223 */ /* 0x080fe2000001084c */
[----:B------:R-:W-:Y:S02]  /*3cc0*/  HADD2.F32 R76, -RZ, R211.H0_H0 ;  /* 0x200000d3ff4c7230 */ /* 0x000fe40000004100 */
[----:B------:R-:W-:Y:S01]  /*3cd0*/  FFMA.FTZ R13, R13, R75, R15 ;  /* 0x0000004b0d0d7223 */ /* 0x000fe2000001000f */
[----:B------:R-:W-:Y:S01]  /*3ce0*/  MOV R75, R14 ;  /* 0x0000000e004b7202 */ /* 0x000fe20000000f00 */
[--C-:B------:R-:W-:Y:S02]  /*3cf0*/  HADD2.F32 R14, -RZ, R74.reuse.H1_H1 ;  /* 0x3000004aff0e7230 */ /* 0x100fe40000004100 */
[----:B------:R-:W-:-:S02]  /*3d00*/  HADD2.F32 R15, -RZ, R74.H0_H0 ;  /* 0x2000004aff0f7230 */ /* 0x000fc40000004100 */
[----:B------:R-:W-:Y:S02]  /*3d10*/  HADD2.F32 R74, -RZ, R209.H0_H0 ;  /* 0x200000d1ff4a7230 */ /* 0x000fe40000004100 */
[-C--:B------:R-:W-:Y:S01]  /*3d20*/  FMUL.FTZ R77, R14, R76.reuse ;  /* 0x0000004c0e4d7220 */ /* 0x080fe20000410000 */
[----:B------:R-:W-:-:S03]  /*3d30*/  FMUL.FTZ R76, R15, R76 ;  /* 0x0000004c0f4c7220 */ /* 0x000fc60000410000 */
[-C--:B------:R-:W-:Y:S01]  /*3d40*/  FFMA.FTZ R15, R15, R74.reuse, -R77 ;  /* 0x0000004a0f0f7223 */ /* 0x080fe2000001084d */
[----:B------:R-:W-:Y:S01]  /*3d50*/  FFMA.FTZ R14, R14, R74, R76 ;  /* 0x0000004a0e0e7223 */ /* 0x000fe2000001004c */
[--C-:B------:R-:W-:Y:S02]  /*3d60*/  HADD2.F32 R74, -RZ, R75.reuse.H1_H1 ;  /* 0x3000004bff4a7230 */ /* 0x100fe40000004100 */
[----:B------:R-:W-:Y:S02]  /*3d70*/  HADD2.F32 R76, -RZ, R75.H0_H0 ;  /* 0x2000004bff4c7230 */ /* 0x000fe40000004100 */
[----:B------:R-:W-:Y:S02]  /*3d80*/  HADD2.F32 R75, -RZ, R209.H1_H1 ;  /* 0x300000d1ff4b7230 */ /* 0x000fe40000004100 */
[-C--:B------:R-:W-:Y:S01]  /*3d90*/  FMUL.FTZ R77, R74, R80.reuse ;  /* 0x000000504a4d7220 */ /* 0x080fe20000410000 */
[----:B------:R-:W-:Y:S01]  /*3da0*/  F2FP.F16.F32.PACK_AB R14, R14, R15 ;  /* 0x0000000f0e0e723e */ /* 0x000fe200000000ff */
[----:B------:R-:W-:-:S02]  /*3db0*/  FMUL.FTZ R80, R76, R80 ;  /* 0x000000504c507220 */ /* 0x000fc40000410000 */
[-C--:B------:R-:W-:Y:S02]  /*3dc0*/  FFMA.FTZ R77, R76, R75.reuse, -R77 ;  /* 0x0000004b4c4d7223 */ /* 0x080fe4000001084d */
[----:B------:R-:W-:Y:S01]  /*3dd0*/  FFMA.FTZ R80, R74, R75, R80 ;  /* 0x0000004b4a507223 */ /* 0x000fe20000010050 */
[----:B------:R-:W-:Y:S01]  /*3de0*/  F2FP.F16.F32.PACK_AB R74, R13, R12 ;  /* 0x0000000c0d4a723e */ /* 0x000fe200000000ff */
[----:B------:R-:W-:Y:S02]  /*3df0*/  IMAD.MOV.U32 R12, RZ, RZ, R14 ;  /* 0x000000ffff0c7224 */ /* 0x000fe400078e000e */
[----:B------:R-:W-:Y:S01]  /*3e00*/  IMAD.MOV.U32 R13, RZ, RZ, R78 ;  /* 0x000000ffff0d7224 */ /* 0x000fe200078e004e */
[----:B------:R-:W-:Y:S01]  /*3e10*/  F2FP.F16.F32.PACK_AB R77, R80, R77 ;  /* 0x0000004d504d723e */ /* 0x000fe200000000ff */
[----:B------:R-:W-:-:S03]  /*3e20*/  IMAD.MOV.U32 R15, RZ, RZ, R74 ;  /* 0x000000ffff0f7224 */ /* 0x000fc600078e004a */
[----:B------:R-:W-:-:S07]  /*3e30*/  MOV R14, R77 ;  /* 0x0000004d000e7202 */ /* 0x000fce0000000f00 */
.L_x_477:
[----:B------:R-:W-:Y:S05]  /*3e40*/  BSYNC B3 ;  /* 0x0000000000037941 */ /* 0x000fea0003800000 */
.L_x_476:
[----:B---3--:R-:W-:Y:S01]  /*3e50*/  MOV R74, R11 ;  /* 0x0000000b004a7202 */ /* 0x008fe20000000f00 */
[----:B------:R-:W-:Y:S02]  /*3e60*/  IMAD.SHL.U32 R76, R162, 0x8, RZ ;  /* 0x00000008a24c7824 */ /* 0x000fe400078e00ff */
[----:B--2---:R-:W-:Y:S02]  /*3e70*/  IMAD.MOV.U32 R75, RZ, RZ, R82 ;  /* 0x000000ffff4b7224 */ /* 0x004fe400078e0052 */
[----:B------:R-:W-:-:S05]  /*3e80*/  IMAD.WIDE R74, R76, 0x2, R74 ;  /* 0x000000024c4a7825 */ /* 0x000fca00078e024a */
[----:B0-----:R0:W-:Y:S02]  /*3e90*/  ST.E.128 desc[UR60][R74.64], R12 ;  /* 0x0000000c4a007985 */ /* 0x0011e4000c101d3c */
.L_x_475:
[----:B------:R-:W-:Y:S05]  /*3ea0*/  BSYNC B2 ;  /* 0x0000000000027941 */ /* 0x000fea0003800000 */
.L_x_474:
[----:B------:R-:W-:Y:S01]  /*3eb0*/  ISETP.NE.AND P4, PT, R28, RZ, PT ;  /* 0x000000ff1c00720c */ /* 0x000fe20003f85270 */
[----:B------:R-:W-:-:S12]  /*3ec0*/  BSSY B2, `(.L_x_478) ;  /* 0x000003c000027945 */ /* 0x000fd80003800000 */
[----:B------:R-:W-:Y:S05]  /*3ed0*/  @!P4 BRA `(.L_x_479) ;  /* 0x0000000000e8c947 */ /* 0x000fea0003800000 */
[----:B0---4-:R0:W4:Y:S01]  /*3ee0*/  LDS.128 R12, [R33+0x3000] ;  /* 0x00300000210c7984 */ /* 0x0111220000000c00 */
[----:B------:R-:W-:Y:S01]  /*3ef0*/  ISETP.GE.AND P4, PT, R168, R128, PT ;  /* 0x00000080a800720c */ /* 0x000fe20003f86270 */
[----:B------:R-:W-:-:S12]  /*3f00*/  BSSY B3, `(.L_x_480) ;  /* 0x0000032000037945 */ /* 0x000fd80003800000 */
[----:B0-----:R-:W-:Y:S05]  /*3f10*/  @P4 BRA `(.L_x_481) ;  /* 0x0000000000c04947 */ /* 0x001fea0003800000 */
[----:B------:R-:W-:Y:S01]  /*3f20*/  SHF.R.U64 R75, R72, 0x10, R73 ;  /* 0x00000010484b7819 */ /* 0x000fe20000001249 */
[----:B----4-:R-:W-:Y:S01]  /*3f30*/  IMAD.MOV.U32 R72, RZ, RZ, R13 ;  /* 0x000000ffff487224 */ /* 0x010fe200078e000d */
[----:B------:R-:W-:Y:S01]  /*3f40*/  SHF.R.U64 R70, R70, 0x10, R71 ;  /* 0x0000001046467819 */ /* 0x000fe20000001247 */
[----:B------:R-:W-:Y:S02]  /*3f50*/  HADD2.F32 R76, -RZ, R210.H1_H1 ;  /* 0x300000d2ff4c7230 */ /* 0x000fe40000004100 */
[----:B------:R-:W-:Y:S02]  /*3f60*/  HADD2.F32 R75, -RZ, R75.H0_H0 ;  /* 0x2000004bff4b7230 */ /* 0x000fe40000004100 */
[--C-:B------:R-:W-:Y:S02]  /*3f70*/  HADD2.F32 R13, -RZ, R72.reuse.H1_H1 ;  /* 0x30000048ff0d7230 */ /* 0x100fe40000004100 */
[----:B------:R-:W-:Y:S02]  /*3f80*/  HADD2.F32 R72, -RZ, R72.H0_H0 ;  /* 0x20000048ff487230 */ /* 0x000fe40000004100 */
[----:B------:R-:W-:-:S02]  /*3f90*/  HADD2.F32 R70, -RZ, R70.H0_H0 ;  /* 0x20000046ff467230 */ /* 0x000fc40000004100 */
[-C--:B------:R-:W-:Y:S01]  /*3fa0*/  FMUL.FTZ R74, R13, R75.reuse ;  /* 0x0000004b0d4a7220 */ /* 0x080fe20000410000 */
[----:B------:R-:W-:-:S03]  /*3fb0*/  FMUL.FTZ R75, R72, R75 ;  /* 0x0000004b484b7220 */ /* 0x000fc60000410000 */
[-C--:B------:R-:W-:Y:S01]  /*3fc0*/  FFMA.FTZ R74, R72, R70.reuse, -R74 ;  /* 0x00000046484a7223 */ /* 0x080fe2000001084a */
[----:B------:R-:W-:Y:S01]  /*3fd0*/  SHF.R.U32.HI R72, RZ, 0x10, R73 ;  /* 0x00000010ff487819 */ /* 0x000fe20000011649 */
[----:B------:R-:W-:Y:S01]  /*3fe0*/  FFMA.FTZ R75, R13, R70, R75 ;  /* 0x000000460d4b7223 */ /* 0x000fe2000001004b */
[----:B------:R-:W-:Y:S02]  /*3ff0*/  SHF.R.U32.HI R70, RZ, 0x10, R71 ;  /* 0x00000010ff467819 */ /* 0x000fe40000011647 */
[----:B------:R-:W-:Y:S01]  /*4000*/  MOV R71, R12 ;  /* 0x0000000c00477202 */ /* 0x000fe20000000f00 */
[----:B------:R-:W-:Y:S01]  /*4010*/  IMAD.MOV.U32 R12, RZ, RZ, R15 ;  /* 0x000000ffff0c7224 */ /* 0x000fe200078e000f */
[----:B------:R-:W-:Y:S01]  /*4020*/  F2FP.F16.F32.PACK_AB R74, R75, R74 ;  /* 0x0000004a4b4a723e */ /* 0x000fe200000000ff */
[----:B------:R-:W-:Y:S02]  /*4030*/  HADD2.F32 R15, -RZ, R72.H0_H0 ;  /* 0x20000048ff0f7230 */ /* 0x000fe40000004100 */
[----:B------:R-:W-:-:S02]  /*4040*/  HADD2.F32 R70, -RZ, R70.H0_H0 ;  /* 0x20000046ff467230 */ /* 0x000fc40000004100 */
[--C-:B------:R-:W-:Y:S02]  /*4050*/  HADD2.F32 R13, -RZ, R12.reuse.H1_H1 ;  /* 0x3000000cff0d7230 */ /* 0x100fe40000004100 */
[----:B------:R-:W-:-:S03]  /*4060*/  HADD2.F32 R12, -RZ, R12.H0_H0 ;  /* 0x2000000cff0c7230 */ /* 0x000fc60000004100 */
[CC--:B------:R-:W-:Y:S02]  /*4070*/  FMUL.FTZ R72, R13.reuse, R15.reuse ;  /* 0x0000000f0d487220 */ /* 0x0c0fe40000410000 */
[C---:B------:R-:W-:Y:S02]  /*4080*/  FMUL.FTZ R15, R12.reuse, R15 ;  /* 0x0000000f0c0f7220 */ /* 0x040fe40000410000 */
[-C--:B------:R-:W-:Y:S01]  /*4090*/  FFMA.FTZ R12, R12, R70.reuse, -R72 ;  /* 0x000000460c0c7223 */ /* 0x080fe20000010848 */
[----:B------:R-:W-:Y:S02]  /*40a0*/  HADD2.F32 R72, -RZ, R210.H0_H0 ;  /* 0x200000d2ff487230 */ /* 0x000fe40000004100 */
[----:B------:R-:W-:Y:S01]  /*40b0*/  FFMA.FTZ R13, R13, R70, R15 ;  /* 0x000000460d0d7223 */ /* 0x000fe2000001000f */
[----:B------:R-:W-:Y:S02]  /*40c0*/  IMAD.MOV.U32 R70, RZ, RZ, R14 ;  /* 0x000000ffff467224 */ /* 0x000fe400078e000e */
[----:B------:R-:W-:-:S02]  /*40d0*/  HADD2.F32 R14, -RZ, R71.H1_H1 ;  /* 0x30000047ff0e7230 */ /* 0x000fc40000004100 */
[----:B------:R-:W-:Y:S02]  /*40e0*/  HADD2.F32 R15, -RZ, R71.H0_H0 ;  /* 0x20000047ff0f7230 */ /* 0x000fe40000004100 */
[----:B------:R-:W-:Y:S02]  /*40f0*/  HADD2.F32 R71, -RZ, R208.H0_H0 ;  /* 0x200000d0ff477230 */ /* 0x000fe40000004100 */
[-C--:B------:R-:W-:Y:S01]  /*4100*/  FMUL.FTZ R73, R14, R72.reuse ;  /* 0x000000480e497220 */ /* 0x080fe20000410000 */
[----:B------:R-:W-:-:S03]  /*4110*/  FMUL.FTZ R72, R15, R72 ;  /* 0x000000480f487220 */ /* 0x000fc60000410000 */
[-C--:B------:R-:W-:Y:S01]  /*4120*/  FFMA.FTZ R15, R15, R71.reuse, -R73 ;  /* 0x000000470f0f7223 */ /* 0x080fe20000010849 */
[----:B------:R-:W-:Y:S01]  /*4130*/  FFMA.FTZ R14, R14, R71, R72 ;  /* 0x000000470e0e7223 */ /* 0x000fe20000010048 */
[--C-:B------:R-:W-:Y:S02]  /*4140*/  HADD2.F32 R72, -RZ, R70.reuse.H0_H0 ;  /* 0x20000046ff487230 */ /* 0x100fe40000004100 */
[----:B------:R-:W-:Y:S02]  /*4150*/  HADD2.F32 R70, -RZ, R70.H1_H1 ;  /* 0x30000046ff467230 */ /* 0x000fe40000004100 */
[----:B------:R-:W-:Y:S01]  /*4160*/  HADD2.F32 R71, -RZ, R208.H1_H1 ;  /* 0x300000d0ff477230 */ /* 0x000fe20000004100 */
[----:B------:R-:W-:Y:S02]  /*4170*/  F2FP.F16.F32.PACK_AB R14, R14, R15 ;  /* 0x0000000f0e0e723e */ /* 0x000fe400000000ff */
[-C--:B------:R-:W-:Y:S01]  /*4180*/  FMUL.FTZ R73, R70, R76.reuse ;  /* 0x0000004c46497220 */ /* 0x080fe20000410000 */
[----:B------:R-:W-:-:S03]  /*4190*/  FMUL.FTZ R76, R72, R76 ;  /* 0x0000004c484c7220 */ /* 0x000fc60000410000 */
[-C--:B------:R-:W-:Y:S01]  /*41a0*/  FFMA.FTZ R73, R72, R71.reuse, -R73 ;  /* 0x0000004748497223 */ /* 0x080fe20000010849 */
[----:B------:R-:W-:Y:S01]  /*41b0*/  FFMA.FTZ R76, R70, R71, R76 ;  /* 0x00000047464c7223 */ /* 0x000fe2000001004c */
[----:B------:R-:W-:Y:S01]  /*41c0*/  F2FP.F16.F32.PACK_AB R70, R13, R12 ;  /* 0x0000000c0d46723e */ /* 0x000fe200000000ff */
[----:B------:R-:W-:Y:S01]  /*41d0*/  IMAD.MOV.U32 R13, RZ, RZ, R74 ;  /* 0x000000ffff0d7224 */ /* 0x000fe200078e004a */
[----:B------:R-:W-:Y:S02]  /*41e0*/  MOV R12, R14 ;  /* 0x0000000e000c7202 */ /* 0x000fe40000000f00 */
[----:B------:R-:W-:Y:S02]  /*41f0*/  F2FP.F16.F32.PACK_AB R73, R76, R73 ;  /* 0x000000494c49723e */ /* 0x000fe400000000ff */
[----:B------:R-:W-:-:S03]  /*4200*/  MOV R15, R70 ;  /* 0x00000046000f7202 */ /* 0x000fc60000000f00 */
[----:B------:R-:W-:-:S07]  /*4210*/  IMAD.MOV.U32 R14, RZ, RZ, R73 ;  /* 0x000000ffff0e7224 */ /* 0x000fce00078e0049 */
.L_x_481:
[----:B------:R-:W-:Y:S05]  /*4220*/  BSYNC B3 ;  /* 0x0000000000037941 */ /* 0x000fea0003800000 */
.L_x_480:
[----:B--2---:R-:W-:Y:S01]  /*4230*/  MOV R71, R82 ;  /* 0x0000005200477202 */ /* 0x004fe20000000f00 */
[----:B------:R-:W-:Y:S02]  /*4240*/  IMAD.SHL.U32 R72, R163, 0x8, RZ ;  /* 0x00000008a3487824 */ /* 0x000fe400078e00ff */
[----:B---3--:R-:W-:-:S04]  /*4250*/  IMAD.MOV.U32 R70, RZ, RZ, R11 ;  /* 0x000000ffff467224 */ /* 0x008fc800078e000b */
[----:B------:R-:W-:-:S05]  /*4260*/  IMAD.WIDE R70, R72, 0x2, R70 ;  /* 0x0000000248467825 */ /* 0x000fca00078e0246 */
[----:B----4-:R0:W-:Y:S02]  /*4270*/  ST.E.128 desc[UR60][R70.64], R12 ;  /* 0x0000000c46007985 */ /* 0x0101e4000c101d3c */
.L_x_479:
[----:B------:R-:W-:Y:S05]  /*4280*/  BSYNC B2 ;  /* 0x0000000000027941 */ /* 0x000fea0003800000 */
.L_x_478:
[----:B------:R-:W-:Y:S01]  /*4290*/  ISETP.NE.AND P4, PT, R105, RZ, PT ;  /* 0x000000ff6900720c */ /* 0x000fe20003f85270 */
[----:B------:R-:W-:-:S12]  /*42a0*/  BSSY B2, `(.L_x_482) ;  /* 0x0000039000027945 */ /* 0x000fd80003800000 */
[----:B------:R-:W-:Y:S05]  /*42b0*/  @!P4 BRA `(.L_x_483) ;  /* 0x0000000000dcc947 */ /* 0x000fea0003800000 */
[----:B0---4-:R0:W4:Y:S01]  /*42c0*/  LDS.128 R12, [R32+0x3000] ;  /* 0x00300000200c7984 */ /* 0x0111220000000c00 */
[C---:B---3--:R-:W-:Y:S01]  /*42d0*/  LEA R70, P4, R19.reuse, R11, 0x1 ;  /* 0x0000000b13467211 */ /* 0x048fe200078808ff */
[----:B------:R-:W-:Y:S03]  /*42e0*/  BSSY B3, `(.L_x_484) ;  /* 0x0000033000037945 */ /* 0x000fe60003800000 */
[----:B--2---:R-:W-:Y:S02]  /*42f0*/  LEA.HI.X R71, R19, R82, R164, 0x1, P4 ;  /* 0x0000005213477211 */ /* 0x004fe400020f0ca4 */
[----:B------:R-:W-:-:S13]  /*4300*/  ISETP.GE.AND P4, PT, R171, R128, PT ;  /* 0x00000080ab00720c */ /* 0x000fda0003f86270 */
[----:B0-----:R-:W-:Y:S05]  /*4310*/  @P4 BRA `(.L_x_485) ;  /* 0x0000000000bc4947 */ /* 0x001fea0003800000 */
[----:B------:R-:W-:Y:S01]  /*4320*/  SHF.R.U64 R73, R68, 0x10, R69 ;  /* 0x0000001044497819 */ /* 0x000fe20000001245 */
[----:B----4-:R-:W-:Y:S01]  /*4330*/  IMAD.MOV.U32 R68, RZ, RZ, R13 ;  /* 0x000000ffff447224 */ /* 0x010fe200078e000d */
[--C-:B------:R-:W-:Y:S02]  /*4340*/  SHF.R.U64 R66, R66, 0x10, R67.reuse ;  /* 0x0000001042427819 */ /* 0x100fe40000001243 */
[----:B------:R-:W-:Y:S01]  /*4350*/  SHF.R.U32.HI R67, RZ, 0x10, R67 ;  /* 0x00000010ff437819 */ /* 0x000fe20000011643 */
[----:B------:R-:W-:Y:S02]  /*4360*/  HADD2.F32 R73, -RZ, R73.H0_H0 ;  /* 0x20000049ff497230 */ /* 0x000fe40000004100 */
        /* <DEDUP_REMOVED lines=9> */
[----:B------:R-:W-:Y:S01]  /*4400*/  MOV R13, R15 ;  /* 0x0000000f000d7202 */ /* 0x000fe20000000f00 */
[----:B------:R-:W-:Y:S02]  /*4410*/  IMAD.MOV.U32 R66, RZ, RZ, R12 ;  /* 0x000000ffff427224 */ /* 0x000fe400078e000c */
[----:B------:R-:W-:Y:S01]  /*4420*/  HADD2.F32 R15, -RZ, R68.H0_H0 ;  /* 0x20000044ff0f7230 */ /* 0x000fe20000004100 */
[----:B------:R-:W-:Y:S01]  /*4430*/  F2FP.F16.F32.PACK_AB R72, R73, R72 ;  /* 0x000000484948723e */ /* 0x000fe200000000ff */
[----:B------:R-:W-:-:S02]  /*4440*/  HADD2.F32 R12, -RZ, R13.H1_H1 ;  /* 0x3000000dff0c7230 */ /* 0x000fc40000004100 */
[----:B------:R-:W-:-:S03]  /*4450*/  HADD2.F32 R13, -RZ, R13.H0_H0 ;  /* 0x2000000dff0d7230 */ /* 0x000fc60000004100 */
[CC--:B------:R-:W-:Y:S02]  /*4460*/  FMUL.FTZ R68, R12.reuse, R15.reuse ;  /* 0x0000000f0c447220 */ /* 0x0c0fe40000410000 */
[C---:B------:R-:W-:Y:S02]  /*4470*/  FMUL.FTZ R15, R13.reuse, R15 ;  /* 0x0000000f0d0f7220 */ /* 0x040fe40000410000 */
[-C--:B------:R-:W-:Y:S01]  /*4480*/  FFMA.FTZ R13, R13, R67.reuse, -R68 ;  /* 0x000000430d0d7223 */ /* 0x080fe20000010844 */
[--C-:B------:R-:W-:Y:S02]  /*4490*/  HADD2.F32 R68, -RZ, R66.reuse.H0_H0 ;  /* 0x20000042ff447230 */ /* 0x100fe40000004100 */
[----:B------:R-:W-:Y:S01]  /*44a0*/  FFMA.FTZ R12, R12, R67, R15 ;  /* 0x000000430c0c7223 */ /* 0x000fe2000001000f */
[----:B------:R-:W-:Y:S02]  /*44b0*/  HADD2.F32 R15, -RZ, R207.H1_H1 ;  /* 0x300000cfff0f7230 */ /* 0x000fe40000004100 */
[----:B------:R-:W-:-:S02]  /*44c0*/  HADD2.F32 R67, -RZ, R66.H1_H1 ;  /* 0x30000042ff437230 */ /* 0x000fc40000004100 */
[----:B------:R-:W-:Y:S02]  /*44d0*/  HADD2.F32 R66, -RZ, R207.H0_H0 ;  /* 0x200000cfff427230 */ /* 0x000fe40000004100 */
[-C--:B------:R-:W-:Y:S01]  /*44e0*/  FMUL.FTZ R74, R68, R15.reuse ;  /* 0x0000000f444a7220 */ /* 0x080fe20000410000 */
[----:B------:R-:W-:-:S04]  /*44f0*/  FMUL.FTZ R69, R67, R15 ;  /* 0x0000000f43457220 */ /* 0x000fc80000410000 */
[-C--:B------:R-:W-:Y:S01]  /*4500*/  FFMA.FTZ R15, R68, R66.reuse, -R69 ;  /* 0x00000042440f7223 */ /* 0x080fe20000010845 */
[----:B------:R-:W-:Y:S01]  /*4510*/  FFMA.FTZ R66, R67, R66, R74 ;  /* 0x0000004243427223 */ /* 0x000fe2000001004a */
[----:B------:R-:W-:Y:S02]  /*4520*/  HADD2.F32 R68, -RZ, R206.H1_H1 ;  /* 0x300000ceff447230 */ /* 0x000fe40000004100 */
[--C-:B------:R-:W-:Y:S02]  /*4530*/  HADD2.F32 R67, -RZ, R14.reuse.H1_H1 ;  /* 0x3000000eff437230 */ /* 0x100fe40000004100 */
[----:B------:R-:W-:Y:S01]  /*4540*/  HADD2.F32 R69, -RZ, R14.H0_H0 ;  /* 0x2000000eff457230 */ /* 0x000fe20000004100 */
[----:B------:R-:W-:Y:S01]  /*4550*/  F2FP.F16.F32.PACK_AB R15, R66, R15 ;  /* 0x0000000f420f723e */ /* 0x000fe200000000ff */
[----:B------:R-:W-:Y:S02]  /*4560*/  HADD2.F32 R14, -RZ, R206.H0_H0 ;  /* 0x200000ceff0e7230 */ /* 0x000fe40000004100 */
[-C--:B------:R-:W-:Y:S01]  /*4570*/  FMUL.FTZ R74, R67, R68.reuse ;  /* 0x00000044434a7220 */ /* 0x080fe20000410000 */
[----:B------:R-:W-:-:S03]  /*4580*/  FMUL.FTZ R68, R69, R68 ;  /* 0x0000004445447220 */ /* 0x000fc60000410000 */
[-C--:B------:R-:W-:Y:S01]  /*4590*/  FFMA.FTZ R74, R69, R14.reuse, -R74 ;  /* 0x0000000e454a7223 */ /* 0x080fe2000001084a */
[----:B------:R-:W-:Y:S01]  /*45a0*/  FFMA.FTZ R68, R67, R14, R68 ;  /* 0x0000000e43447223 */ /* 0x000fe20000010044 */
[----:B------:R-:W-:Y:S01]  /*45b0*/  F2FP.F16.F32.PACK_AB R14, R12, R13 ;  /* 0x0000000d0c0e723e */ /* 0x000fe200000000ff */
[----:B------:R-:W-:Y:S02]  /*45c0*/  IMAD.MOV.U32 R12, RZ, RZ, R15 ;  /* 0x000000ffff0c7224 */ /* 0x000fe400078e000f */
[----:B------:R-:W-:Y:S01]  /*45d0*/  IMAD.MOV.U32 R13, RZ, RZ, R72 ;  /* 0x000000ffff0d7224 */ /* 0x000fe200078e0048 */
[----:B------:R-:W-:Y:S02]  /*45e0*/  F2FP.F16.F32.PACK_AB R68, R68, R74 ;  /* 0x0000004a4444723e */ /* 0x000fe400000000ff */
[----:B------:R-:W-:-:S03]  /*45f0*/  MOV R15, R14 ;  /* 0x0000000e000f7202 */ /* 0x000fc60000000f00 */
[----:B------:R-:W-:-:S07]  /*4600*/  IMAD.MOV.U32 R14, RZ, RZ, R68 ;  /* 0x000000ffff0e7224 */ /* 0x000fce00078e0044 */
.L_x_485:
[----:B------:R-:W-:Y:S05]  /*4610*/  BSYNC B3 ;  /* 0x0000000000037941 */ /* 0x000fea0003800000 */
.L_x_484:
[----:B----4-:R0:W-:Y:S02]  /*4620*/  ST.E.128 desc[UR60][R70.64], R12 ;  /* 0x0000000c46007985 */ /* 0x0101e4000c101d3c */
.L_x_483:
[----:B------:R-:W-:Y:S05]  /*4630*/  BSYNC B2 ;  /* 0x0000000000027941 */ /* 0x000fea0003800000 */
.L_x_482:
        /* <DEDUP_REMOVED lines=9> */
[--C-:B------:R-:W-:Y:S01]  /*46d0*/  SHF.R.U64 R64, R64, 0x10, R65.reuse ;  /* 0x0000001040407819 */ /* 0x100fe20000001241 */
[--C-:B----4-:R-:W-:Y:S01]  /*46e0*/  HADD2.F32 R68, -RZ, R13.reuse.H1_H1 ;  /* 0x3000000dff447230 */ /* 0x110fe20000004100 */
[----:B------:R-:W-:Y:S01]  /*46f0*/  SHF.R.U32.HI R65, RZ, 0x10, R65 ;  /* 0x00000010ff417819 */ /* 0x000fe20000011641 */
[----:B------:R-:W-:Y:S01]  /*4700*/  HADD2.F32 R13, -RZ, R13.H0_H0 ;  /* 0x2000000dff0d7230 */ /* 0x000fe20000004100 */
[--C-:B------:R-:W-:Y:S01]  /*4710*/  SHF.R.U64 R62, R62, 0x10, R63.reuse ;  /* 0x000000103e3e7819 */ /* 0x100fe2000000123f */
[----:B------:R-:W-:Y:S01]  /*4720*/  HADD2.F32 R64, -RZ, R64.H0_H0 ;  /* 0x20000040ff407230 */ /* 0x000fe20000004100 */
[----:B------:R-:W-:Y:S01]  /*4730*/  SHF.R.U32.HI R63, RZ, 0x10, R63 ;  /* 0x00000010ff3f7819 */ /* 0x000fe2000001163f */
[----:B------:R-:W-:Y:S02]  /*4740*/  HADD2.F32 R65, -RZ, R65.H0_H0 ;  /* 0x20000041ff417230 */ /* 0x000fe40000004100 */
[----:B------:R-:W-:Y:S02]  /*4750*/  HADD2.F32 R69, -RZ, R15.H1_H1 ;  /* 0x3000000fff457230 */ /* 0x000fe40000004100 */
[----:B------:R-:W-:Y:S01]  /*4760*/  FMUL.FTZ R71, R13, R64 ;  /* 0x000000400d477220 */ /* 0x000fe20000410000 */
[----:B------:R-:W-:-:S02]  /*4770*/  HADD2.F32 R62, -RZ, R62.H0_H0 ;  /* 0x2000003eff3e7230 */ /* 0x000fc40000004100 */
[----:B------:R-:W-:Y:S02]  /*4780*/  HADD2.F32 R70, -RZ, R63.H0_H0 ;  /* 0x2000003fff467230 */ /* 0x000fe40000004100 */
[C---:B------:R-:W-:Y:S01]  /*4790*/  FMUL.FTZ R63, R68.reuse, R64 ;  /* 0x00000040443f7220 */ /* 0x040fe20000410000 */
[----:B------:R-:W-:Y:S02]  /*47a0*/  HADD2.F32 R15, -RZ, R15.H0_H0 ;  /* 0x2000000fff0f7230 */ /* 0x000fe40000004100 */
[-C--:B------:R-:W-:Y:S01]  /*47b0*/  FMUL.FTZ R64, R69, R65.reuse ;  /* 0x0000004145407220 */ /* 0x080fe20000410000 */
[-C--:B------:R-:W-:Y:S01]  /*47c0*/  FFMA.FTZ R71, R68, R62.reuse, R71 ;  /* 0x0000003e44477223 */ /* 0x080fe20000010047 */
[----:B------:R-:W-:Y:S01]  /*47d0*/  FFMA.FTZ R63, R13, R62, -R63 ;  /* 0x0000003e0d3f7223 */ /* 0x000fe2000001083f */
[--C-:B------:R-:W-:Y:S02]  /*47e0*/  HADD2.F32 R62, -RZ, R12.reuse.H1_H1 ;  /* 0x3000000cff3e7230 */ /* 0x100fe40000004100 */
[C---:B------:R-:W-:Y:S01]  /*47f0*/  FMUL.FTZ R65, R15.reuse, R65 ;  /* 0x000000410f417220 */ /* 0x040fe20000410000 */
[----:B------:R-:W-:Y:S01]  /*4800*/  FFMA.FTZ R64, R15, R70, -R64 ;  /* 0x000000460f407223 */ /* 0x000fe20000010840 */
[----:B------:R-:W-:Y:S01]  /*4810*/  HADD2.F32 R15, -RZ, R205.H1_H1 ;  /* 0x300000cdff0f7230 */ /* 0x000fe20000004100 */
[----:B------:R-:W-:Y:S01]  /*4820*/  F2FP.F16.F32.PACK_AB R63, R71, R63 ;  /* 0x0000003f473f723e */ /* 0x000fe200000000ff */
[----:B------:R-:W-:-:S02]  /*4830*/  HADD2.F32 R12, -RZ, R12.H0_H0 ;  /* 0x2000000cff0c7230 */ /* 0x000fc40000004100 */
[----:B------:R-:W-:Y:S01]  /*4840*/  FFMA.FTZ R65, R69, R70, R65 ;  /* 0x0000004645417223 */ /* 0x000fe20000010041 */
[----:B------:R-:W-:Y:S02]  /*4850*/  HADD2.F32 R205, -RZ, R205.H0_H0 ;  /* 0x200000cdffcd7230 */ /* 0x000fe40000004100 */
[-C--:B------:R-:W-:Y:S01]  /*4860*/  FMUL.FTZ R69, R62, R15.reuse ;  /* 0x0000000f3e457220 */ /* 0x080fe20000410000 */
[--C-:B------:R-:W-:Y:S02]  /*4870*/  HADD2.F32 R68, -RZ, R14.reuse.H1_H1 ;  /* 0x3000000eff447230 */ /* 0x100fe40000004100 */
[----:B------:R-:W-:Y:S01]  /*4880*/  FMUL.FTZ R70, R12, R15 ;  /* 0x0000000f0c467220 */ /* 0x000fe20000410000 */
[----:B------:R-:W-:Y:S01]  /*4890*/  HADD2.F32 R14, -RZ, R14.H0_H0 ;  /* 0x2000000eff0e7230 */ /* 0x000fe20000004100 */
[----:B------:R-:W-:Y:S01]  /*48a0*/  F2FP.F16.F32.PACK_AB R64, R65, R64 ;  /* 0x000000404140723e */ /* 0x000fe200000000ff */
[--C-:B------:R-:W-:Y:S02]  /*48b0*/  HADD2.F32 R13, -RZ, R204.reuse.H1_H1 ;  /* 0x300000ccff0d7230 */ /* 0x100fe40000004100 */
[----:B------:R-:W-:Y:S01]  /*48c0*/  FMUL.FTZ R15, R68, R205 ;  /* 0x000000cd440f7220 */ /* 0x000fe20000410000 */
[----:B------:R-:W-:-:S02]  /*48d0*/  HADD2.F32 R204, -RZ, R204.H0_H0 ;  /* 0x200000ccffcc7230 */ /* 0x000fc40000004100 */
[----:B------:R-:W-:Y:S01]  /*48e0*/  FMUL.FTZ R205, R14, R205 ;  /* 0x000000cd0ecd7220 */ /* 0x000fe20000410000 */
[-C--:B------:R-:W-:Y:S01]  /*48f0*/  FFMA.FTZ R69, R12, R13.reuse, -R69 ;  /* 0x0000000d0c457223 */ /* 0x080fe20000010845 */
[----:B------:R-:W-:Y:S01]  /*4900*/  FFMA.FTZ R70, R62, R13, R70 ;  /* 0x0000000d3e467223 */ /* 0x000fe20000010046 */
[-C--:B------:R-:W-:Y:S01]  /*4910*/  FFMA.FTZ R15, R14, R204.reuse, -R15 ;  /* 0x000000cc0e0f7223 */ /* 0x080fe2000001080f */
[----:B------:R-:W-:Y:S01]  /*4920*/  FFMA.FTZ R205, R68, R204, R205 ;  /* 0x000000cc44cd7223 */ /* 0x000fe200000100cd */
[----:B------:R-:W-:Y:S02]  /*4930*/  MOV R13, R63 ;  /* 0x0000003f000d7202 */ /* 0x000fe40000000f00 */
[----:B------:R-:W-:Y:S02]  /*4940*/  F2FP.F16.F32.PACK_AB R69, R70, R69 ;  /* 0x000000454645723e */ /* 0x000fe400000000ff */
[----:B------:R-:W-:-:S03]  /*4950*/  F2FP.F16.F32.PACK_AB R15, R205, R15 ;  /* 0x0000000fcd0f723e */ /* 0x000fc600000000ff */
[----:B------:R-:W-:Y:S02]  /*4960*/  IMAD.MOV.U32 R12, RZ, RZ, R69 ;  /* 0x000000ffff0c7224 */ /* 0x000fe400078e0045 */
[----:B------:R-:W-:Y:S02]  /*4970*/  IMAD.MOV.U32 R14, RZ, RZ, R15 ;  /* 0x000000ffff0e7224 */ /* 0x000fe400078e000f */
[----:B------:R-:W-:-:S07]  /*4980*/  IMAD.MOV.U32 R15, RZ, RZ, R64 ;  /* 0x000000ffff0f7224 */ /* 0x000fce00078e0040 */
.L_x_489:
[----:B------:R-:W-:Y:S05]  /*4990*/  BSYNC B3 ;  /* 0x0000000000037941 */ /* 0x000fea0003800000 */
.L_x_488:
[----:B----4-:R0:W-:Y:S02]  /*49a0*/  ST.E.128 desc[UR60][R66.64], R12 ;  /* 0x0000000c42007985 */ /* 0x0101e4000c101d3c */
.L_x_487:
[----:B------:R-:W-:Y:S05]  /*49b0*/  BSYNC B2 ;  /* 0x0000000000027941 */ /* 0x000fea0003800000 */
.L_x_486:
[----:B------:R-:W-:-:S13]  /*49c0*/  ISETP.NE.AND P4, PT, R103, RZ, PT ;  /* 0x000000ff6700720c */ /* 0x000fda0003f85270 */
        /* <DEDUP_REMOVED lines=14> */
[----:B------:R-:W-:Y:S02]  /*4ab0*/  HADD2.F32 R61, -RZ, R13.H1_H1 ;  /* 0x3000000dff3d7230 */ /* 0x000fe40000004100 */
[----:B------:R-:W-:Y:S02]  /*4ac0*/  HADD2.F32 R59, -RZ, R59.H0_H0 ;  /* 0x2000003bff3b7230 */ /* 0x000fe40000004100 */
[----:B------:R-:W-:-:S02]  /*4ad0*/  HADD2.F32 R13, -RZ, R13.H0_H0 ;  /* 0x2000000dff0d7230 */ /* 0x000fc40000004100 */
[----:B------:R-:W-:Y:S02]  /*4ae0*/  HADD2.F32 R60, -RZ, R60.H0_H0 ;  /* 0x2000003cff3c7230 */ /* 0x000fe40000004100 */
[----:B------:R-:W-:Y:S02]  /*4af0*/  HADD2.F32 R65, -RZ, R58.H0_H0 ;  /* 0x2000003aff417230 */ /* 0x000fe40000004100 */
[-C--:B------:R-:W-:Y:S01]  /*4b00*/  FMUL.FTZ R58, R61, R59.reuse ;  /* 0x0000003b3d3a7220 */ /* 0x080fe20000410000 */
[----:B------:R-:W-:Y:S01]  /*4b10*/  FMUL.FTZ R66, R13, R59 ;  /* 0x0000003b0d427220 */ /* 0x000fe20000410000 */
[-C--:B------:R-:W-:Y:S01]  /*4b20*/  FMUL.FTZ R59, R64, R60.reuse ;  /* 0x0000003c403b7220 */ /* 0x080fe20000410000 */
[----:B------:R-:W-:Y:S01]  /*4b30*/  FMUL.FTZ R60, R15, R60 ;  /* 0x0000003c0f3c7220 */ /* 0x000fe20000410000 */
[-C--:B------:R-:W-:Y:S01]  /*4b40*/  FFMA.FTZ R58, R13, R11.reuse, -R58 ;  /* 0x0000000b0d3a7223 */ /* 0x080fe2000001083a */
[----:B------:R-:W-:Y:S01]  /*4b50*/  FFMA.FTZ R66, R61, R11, R66 ;  /* 0x0000000b3d427223 */ /* 0x000fe20000010042 */
[----:B------:R-:W-:Y:S01]  /*4b60*/  FFMA.FTZ R59, R15, R65, -R59 ;  /* 0x000000410f3b7223 */ /* 0x000fe2000001083b */
[----:B------:R-:W-:-:S02]  /*4b70*/  HADD2.F32 R15, -RZ, R12.H1_H1 ;  /* 0x3000000cff0f7230 */ /* 0x000fc40000004100 */
[----:B------:R-:W-:Y:S01]  /*4b80*/  FFMA.FTZ R60, R64, R65, R60 ;  /* 0x00000041403c7223 */ /* 0x000fe2000001003c */
[----:B------:R-:W-:Y:S01]  /*4b90*/  HADD2.F32 R13, -RZ, R196.H0_H0 ;  /* 0x200000c4ff0d7230 */ /* 0x000fe20000004100 */
[----:B------:R-:W-:Y:S01]  /*4ba0*/  F2FP.F16.F32.PACK_AB R58, R66, R58 ;  /* 0x0000003a423a723e */ /* 0x000fe200000000ff */
[----:B------:R-:W-:Y:S02]  /*4bb0*/  HADD2.F32 R12, -RZ, R12.H0_H0 ;  /* 0x2000000cff0c7230 */ /* 0x000fe40000004100 */
[----:B------:R-:W-:Y:S02]  /*4bc0*/  HADD2.F32 R196, -RZ, R196.H1_H1 ;  /* 0x300000c4ffc47230 */ /* 0x000fe40000004100 */
[-C--:B------:R-:W-:Y:S01]  /*4bd0*/  FMUL.FTZ R64, R15, R13.reuse ;  /* 0x0000000d0f407220 */ /* 0x080fe20000410000 */
[--C-:B------:R-:W-:Y:S02]  /*4be0*/  HADD2.F32 R61, -RZ, R14.reuse.H1_H1 ;  /* 0x3000000eff3d7230 */ /* 0x100fe40000004100 */
[----:B------:R-:W-:Y:S01]  /*4bf0*/  FMUL.FTZ R65, R12, R13 ;  /* 0x0000000d0c417220 */ /* 0x000fe20000410000 */
[----:B------:R-:W-:-:S02]  /*4c00*/  HADD2.F32 R14, -RZ, R14.H0_H0 ;  /* 0x2000000eff0e7230 */ /* 0x000fc40000004100 */
[--C-:B------:R-:W-:Y:S02]  /*4c10*/  HADD2.F32 R11, -RZ, R159.reuse.H0_H0 ;  /* 0x2000009fff0b7230 */ /* 0x100fe40000004100 */
[-C--:B------:R-:W-:Y:S01]  /*4c20*/  FMUL.FTZ R13, R61, R196.reuse ;  /* 0x000000c43d0d7220 */ /* 0x080fe20000410000 */
[----:B------:R-:W-:Y:S02]  /*4c30*/  HADD2.F32 R159, -RZ, R159.H1_H1 ;  /* 0x3000009fff9f7230 */ /* 0x000fe40000004100 */
[----:B------:R-:W-:Y:S01]  /*4c40*/  FMUL.FTZ R196, R14, R196 ;  /* 0x000000c40ec47220 */ /* 0x000fe20000410000 */
[-C--:B------:R-:W-:Y:S01]  /*4c50*/  FFMA.FTZ R64, R12, R11.reuse, -R64 ;  /* 0x0000000b0c407223 */ /* 0x080fe20000010840 */
[----:B------:R-:W-:Y:S01]  /*4c60*/  FFMA.FTZ R65, R15, R11, R65 ;  /* 0x0000000b0f417223 */ /* 0x000fe20000010041 */
[-C--:B------:R-:W-:Y:S01]  /*4c70*/  FFMA.FTZ R13, R14, R159.reuse, -R13 ;  /* 0x0000009f0e0d7223 */ /* 0x080fe2000001080d */
[----:B------:R-:W-:Y:S01]  /*4c80*/  FFMA.FTZ R196, R61, R159, R196 ;  /* 0x0000009f3dc47223 */ /* 0x000fe200000100c4 */
[----:B------:R-:W-:-:S02]  /*4c90*/  F2FP.F16.F32.PACK_AB R15, R60, R59 ;  /* 0x0000003b3c0f723e */ /* 0x000fc400000000ff */
[----:B------:R-:W-:Y:S02]  /*4ca0*/  F2FP.F16.F32.PACK_AB R12, R65, R64 ;  /* 0x00000040410c723e */ /* 0x000fe400000000ff */
[----:B------:R-:W-:Y:S02]  /*4cb0*/  F2FP.F16.F32.PACK_AB R14, R196, R13 ;  /* 0x0000000dc40e723e */ /* 0x000fe400000000ff */
[----:B------:R-:W-:-:S07]  /*4cc0*/  MOV R13, R58 ;  /* 0x0000003a000d7202 */ /* 0x000fce0000000f00 */
.L_x_491:
[----:B------:R-:W-:Y:S05]  /*4cd0*/  BSYNC B2 ;  /* 0x0000000000027941 */ /* 0x000fea0003800000 */
.L_x_490:
[----:B----4-:R0:W-:Y:S02]  /*4ce0*/  ST.E.128 desc[UR60][R62.64], R12 ;  /* 0x0000000c3e007985 */ /* 0x0101e4000c101d3c */
.L_x_469:
[----:B------:R-:W-:Y:S05]  /*4cf0*/  BSYNC B1 ;  /* 0x0000000000017941 */ /* 0x000fea0003800000 */
.L_x_468:
[----:B------:R-:W-:-:S03]  /*4d00*/  UMOV UR4, 0xffffffff ;  /* 0xffffffff00047882 */ /* 0x000fc60000000000 */
[----:B------:R-:W-:Y:S05]  /*4d10*/  BRA.DIV UR4, `(.L_x_492) ;  /* 0x0000019604ac7947 */ /* 0x000fea000b800000 */
[----:B-1----:R-:W1:Y:S04]  /*4d20*/  SHFL.IDX PT, R118, R118, 0x1, 0x1c1f ;  /* 0x003c1f0076767f89 */ /* 0x002e6800000e0000 */
[----:B------:R-:W0:Y:S02]  /*4d30*/  SHFL.IDX PT, R119, R119, 0x1, 0x1c1f ;  /* 0x003c1f0077777f89 */ /* 0x000e2400000e0000 */
.L_x_794:
[----:B------:R-:W-:Y:S05]  /*4d40*/  @P5 BRA `(.L_x_493) ;  /* 0x0000005400545947 */ /* 0x000fea0003800000 */
[----:B------:R-:W-:Y:S01]  /*4d50*/  ISETP.NE.AND P4, PT, R10, RZ, PT ;  /* 0x000000ff0a00720c */ /* 0x000fe20003f85270 */
[----:B------:R-:W-:-:S12]  /*4d60*/  BSSY B1, `(.L_x_494) ;  /* 0x0000035000017945 */ /* 0x000fd80003800000 */
[----:B------:R-:W-:Y:S05]  /*4d70*/  @!P4 BRA `(.L_x_495) ;  /* 0x0000000000ccc947 */ /* 0x000fea0003800000 */
[----:B0---4-:R0:W4:Y:S01]  /*4d80*/  LDS.128 R12, [R33+0x2000] ;  /* 0x00200000210c7984 */ /* 0x0111220000000c00 */
[----:B------:R-:W-:Y:S01]  /*4d90*/  ISETP.GE.AND P5, PT, R160, R128, PT ;  /* 0x00000080a000720c */ /* 0x000fe20003fa6270 */
[----:B------:R-:W-:Y:S01]  /*4da0*/  BSSY B2, `(.L_x_496) ;  /* 0x000002f000027945 */ /* 0x000fe20003800000 */
[----:B------:R-:W-:-:S04]  /*4db0*/  LEA R58, P4, R16, R119, 0x1 ;  /* 0x00000077103a7211 */ /* 0x000fc800078808ff */
[----:B-1----:R-:W-:-:S07]  /*4dc0*/  LEA.HI.X R59, R16, R118, R17, 0x1, P4 ;  /* 0x00000076103b7211 */ /* 0x002fce00020f0c11 */
[----:B0-----:R-:W-:Y:S05]  /*4dd0*/  @P5 BRA `(.L_x_497) ;  /* 0x0000000000ac5947 */ /* 0x001fea0003800000 */
[----:B------:R-:W-:Y:S01]  /*4de0*/  SHF.R.U64 R60, R54, 0x10, R55 ;  /* 0x00000010363c7819 */ /* 0x000fe20000001237 */
[----:B---34-:R-:W-:Y:S01]  /*4df0*/  IMAD.MOV.U32 R11, RZ, RZ, R13 ;  /* 0x000000ffff0b7224 */ /* 0x018fe200078e000d */
[----:B------:R-:W-:Y:S01]  /*4e00*/  SHF.R.U32.HI R54, RZ, 0x10, R55 ;  /* 0x00000010ff367819 */ /* 0x000fe20000011637 */
[--C-:B------:R-:W-:Y:S01]  /*4e10*/  HADD2.F32 R62, -RZ, R15.reuse.H0_H0 ;  /* 0x2000000fff3e7230 */ /* 0x100fe20000004100 */
[--C-:B------:R-:W-:Y:S01]  /*4e20*/  SHF.R.U64 R64, R56, 0x10, R57.reuse ;  /* 0x0000001038407819 */ /* 0x100fe20000001239 */
[----:B------:R-:W-:Y:S01]  /*4e30*/  HADD2.F32 R56, -RZ, R15.H1_H1 ;  /* 0x3000000fff387230 */ /* 0x000fe20000004100 */
[----:B------:R-:W-:Y:S01]  /*4e40*/  SHF.R.U32.HI R55, RZ, 0x10, R57 ;  /* 0x00000010ff377819 */ /* 0x000fe20000011639 */
[----:B------:R-:W-:Y:S02]  /*4e50*/  HADD2.F32 R13, -RZ, R11.H1_H1 ;  /* 0x3000000bff0d7230 */ /* 0x000fe40000004100 */
[----:B------:R-:W-:Y:S02]  /*4e60*/  HADD2.F32 R64, -RZ, R64.H0_H0 ;  /* 0x20000040ff407230 */ /* 0x000fe40000004100 */
[----:B------:R-:W-:-:S02]  /*4e70*/  HADD2.F32 R55, -RZ, R55.H0_H0 ;  /* 0x20000037ff377230 */ /* 0x000fc40000004100 */
[----:B------:R-:W-:Y:S02]  /*4e80*/  HADD2.F32 R11, -RZ, R11.H0_H0 ;  /* 0x2000000bff0b7230 */ /* 0x000fe40000004100 */
[----:B------:R-:W-:Y:S02]  /*4e90*/  HADD2.F32 R60, -RZ, R60.H0_H0 ;  /* 0x2000003cff3c7230 */ /* 0x000fe40000004100 */
[-C--:B------:R-:W-:Y:S01]  /*4ea0*/  FMUL.FTZ R57, R56, R55.reuse ;  /* 0x0000003738397220 */ /* 0x080fe20000410000 */
[----:B------:R-:W-:Y:S02]  /*4eb0*/  HADD2.F32 R15, -RZ, R54.H0_H0 ;  /* 0x20000036ff0f7230 */ /* 0x000fe40000004100 */
[-C--:B------:R-:W-:Y:S01]  /*4ec0*/  FMUL.FTZ R54, R13, R64.reuse ;  /* 0x000000400d367220 */ /* 0x080fe20000410000 */
[C---:B------:R-:W-:Y:S01]  /*4ed0*/  FMUL.FTZ R64, R11.reuse, R64 ;  /* 0x000000400b407220 */ /* 0x040fe20000410000 */
[C---:B------:R-:W-:Y:S02]  /*4ee0*/  FMUL.FTZ R55, R62.reuse, R55 ;  /* 0x000000373e377220 */ /* 0x040fe40000410000 */
[-C--:B------:R-:W-:Y:S01]  /*4ef0*/  FFMA.FTZ R11, R11, R60.reuse, -R54 ;  /* 0x0000003c0b0b7223 */ /* 0x080fe20000010836 */
[----:B------:R-:W-:Y:S01]  /*4f00*/  FFMA.FTZ R54, R13, R60, R64 ;  /* 0x0000003c0d367223 */ /* 0x000fe20000010040 */
[-C--:B------:R-:W-:Y:S01]  /*4f10*/  FFMA.FTZ R13, R62, R15.reuse, -R57 ;  /* 0x0000000f3e0d7223 */ /* 0x080fe20000010839 */
[----:B------:R-:W-:Y:S01]  /*4f20*/  FFMA.FTZ R56, R56, R15, R55 ;  /* 0x0000000f38387223 */ /* 0x000fe20000010037 */
[----:B------:R-:W-:-:S02]  /*4f30*/  HADD2.F32 R55, -RZ, R158.H0_H0 ;  /* 0x2000009eff377230 */ /* 0x000fc40000004100 */
[--C-:B------:R-:W-:Y:S01]  /*4f40*/  HADD2.F32 R62, -RZ, R12.reuse.H1_H1 ;  /* 0x3000000cff3e7230 */ /* 0x100fe20000004100 */
[----:B------:R-:W-:Y:S01]  /*4f50*/  F2FP.F16.F32.PACK_AB R11, R54, R11 ;  /* 0x0000000b360b723e */ /* 0x000fe200000000ff */
[----:B------:R-:W-:Y:S02]  /*4f60*/  HADD2.F32 R60, -RZ, R12.H0_H0 ;  /* 0x2000000cff3c7230 */ /* 0x000fe40000004100 */
[----:B------:R-:W-:Y:S02]  /*4f70*/  HADD2.F32 R57, -RZ, R158.H1_H1 ;  /* 0x3000009eff397230 */ /* 0x000fe40000004100 */
[-C--:B------:R-:W-:Y:S01]  /*4f80*/  FMUL.FTZ R61, R62, R55.reuse ;  /* 0x000000373e3d7220 */ /* 0x080fe20000410000 */
[----:B------:R-:W-:Y:S02]  /*4f90*/  HADD2.F32 R12, -RZ, R14.H1_H1 ;  /* 0x3000000eff0c7230 */ /* 0x000fe40000004100 */
[----:B------:R-:W-:Y:S01]  /*4fa0*/  FMUL.FTZ R55, R60, R55 ;  /* 0x000000373c377220 */ /* 0x000fe20000410000 */
[----:B------:R-:W-:-:S02]  /*4fb0*/  HADD2.F32 R15, -RZ, R157.H0_H0 ;  /* 0x2000009dff0f7230 */ /* 0x000fc40000004100 */
[----:B------:R-:W-:Y:S02]  /*4fc0*/  HADD2.F32 R14, -RZ, R14.H0_H0 ;  /* 0x2000000eff0e7230 */ /* 0x000fe40000004100 */
[----:B------:R-:W-:Y:S01]  /*4fd0*/  FMUL.FTZ R63, R12, R57 ;  /* 0x000000390c3f7220 */ /* 0x000fe20000410000 */
[----:B------:R-:W-:Y:S02]  /*4fe0*/  HADD2.F32 R157, -RZ, R157.H1_H1 ;  /* 0x3000009dff9d7230 */ /* 0x000fe40000004100 */
[-C--:B------:R-:W-:Y:S01]  /*4ff0*/  FFMA.FTZ R61, R60, R15.reuse, -R61 ;  /* 0x0000000f3c3d7223 */ /* 0x080fe2000001083d */
[----:B------:R-:W-:Y:S01]  /*5000*/  FFMA.FTZ R62, R62, R15, R55 ;  /* 0x0000000f3e3e7223 */ /* 0x000fe20000010037 */
[----:B------:R-:W-:Y:S01]  /*5010*/  FMUL.FTZ R57, R14, R57 ;  /* 0x000000390e397220 */ /* 0x000fe20000410000 */
[----:B------:R-:W-:Y:S01]  /*5020*/  F2FP.F16.F32.PACK_AB R15, R56, R13 ;  /* 0x0000000d380f723e */ /* 0x000fe200000000ff */
[----:B------:R-:W-:Y:S01]  /*5030*/  FFMA.FTZ R63, R14, R157, -R63 ;  /* 0x0000009d0e3f7223 */ /* 0x000fe2000001083f */
[----:B------:R-:W-:Y:S01]  /*5040*/  MOV R13, R11 ;  /* 0x0000000b000d7202 */ /* 0x000fe20000000f00 */
[----:B------:R-:W-:Y:S01]  /*5050*/  FFMA.FTZ R12, R12, R157, R57 ;  /* 0x0000009d0c0c7223 */ /* 0x000fe20000010039 */
[----:B------:R-:W-:-:S04]  /*5060*/  F2FP.F16.F32.PACK_AB R62, R62, R61 ;  /* 0x0000003d3e3e723e */ /* 0x000fc800000000ff */
[----:B------:R-:W-:Y:S01]  /*5070*/  F2FP.F16.F32.PACK_AB R14, R12, R63 ;  /* 0x0000003f0c0e723e */ /* 0x000fe200000000ff */
[----:B------:R-:W-:-:S07]  /*5080*/  IMAD.MOV.U32 R12, RZ, RZ, R62 ;  /* 0x000000ffff0c7224 */ /* 0x000fce00078e003e */
.L_x_497:
[----:B------:R-:W-:Y:S05]  /*5090*/  BSYNC B2 ;  /* 0x0000000000027941 */ /* 0x000fea0003800000 */
.L_x_496:
[----:B----4-:R0:W-:Y:S02]  /*50a0*/  ST.E.128 desc[UR60][R58.64], R12 ;  /* 0x0000000c3a007985 */ /* 0x0101e4000c101d3c */
.L_x_495:
[----:B------:R-:W-:Y:S05]  /*50b0*/  BSYNC B1 ;  /* 0x0000000000017941 */ /* 0x000fea0003800000 */
.L_x_494:
[----:B------:R-:W-:Y:S01]  /*50c0*/  ISETP.NE.AND P4, PT, R27, RZ, PT ;  /* 0x000000ff1b00720c */ /* 0x000fe20003f85270 */
[----:B------:R-:W-:-:S12]  /*50d0*/  BSSY B1, `(.L_x_498) ;  /* 0x0000036000017945 */ /* 0x000fd80003800000 */
[----:B------:R-:W-:Y:S05]  /*50e0*/  @!P4 BRA `(.L_x_499) ;  /* 0x0000000000d0c947 */ /* 0x000fea0003800000 */
[----:B0---4-:R0:W4:Y:S01]  /*50f0*/  LDS.128 R12, [R32+0x2000] ;  /* 0x00200000200c7984 */ /* 0x0111220000000c00 */
[----:B------:R-:W-:Y:S01]  /*5100*/  ISETP.GE.AND P4, PT, R169, R128, PT ;  /* 0x00000080a900720c */ /* 0x000fe20003f86270 */
[----:B---3--:R-:W-:Y:S01]  /*5110*/  IMAD.SHL.U32 R11, R162, 0x8, RZ ;  /* 0x00000008a20b7824 */ /* 0x008fe200078e00ff */
[----:B-1----:R-:W-:Y:S01]  /*5120*/  MOV R55, R118 ;  /* 0x0000007600377202 */ /* 0x002fe20000000f00 */
[----:B------:R-:W-:Y:S01]  /*5130*/  IMAD.MOV.U32 R54, RZ, RZ, R119 ;  /* 0x000000ffff367224 */ /* 0x000fe200078e0077 */
[----:B------:R-:W-:Y:S03]  /*5140*/  BSSY B2, `(.L_x_500) ;  /* 0x000002d000027945 */ /* 0x000fe60003800000 */
[----:B------:R-:W-:-:S06]  /*5150*/  IMAD.WIDE R54, R11, 0x2, R54 ;  /* 0x000000020b367825 */ /* 0x000fcc00078e0236 */
[----:B0-----:R-:W-:Y:S05]  /*5160*/  @P4 BRA `(.L_x_501) ;  /* 0x0000000000a84947 */ /* 0x001fea0003800000 */
[--C-:B------:R-:W-:Y:S02]  /*5170*/  SHF.R.U64 R11, R52, 0x10, R53.reuse ;  /* 0x00000010340b7819 */ /* 0x100fe40000001235 */
[----:B------:R-:W-:Y:S02]  /*5180*/  SHF.R.U32.HI R58, RZ, 0x10, R53 ;  /* 0x00000010ff3a7819 */ /* 0x000fe40000011635 */
[--C-:B------:R-:W-:Y:S01]  /*5190*/  SHF.R.U64 R57, R50, 0x10, R51.reuse ;  /* 0x0000001032397819 */ /* 0x100fe20000001233 */
[----:B----4-:R-:W-:Y:S01]  /*51a0*/  IMAD.MOV.U32 R50, RZ, RZ, R12 ;  /* 0x000000ffff327224 */ /* 0x010fe200078e000c */
[----:B------:R-:W-:Y:S01]  /*51b0*/  SHF.R.U32.HI R56, RZ, 0x10, R51 ;  /* 0x00000010ff387819 */ /* 0x000fe20000011633 */
[----:B------:R-:W-:Y:S02]  /*51c0*/  HADD2.F32 R53, -RZ, R11.H0_H0 ;  /* 0x2000000bff357230 */ /* 0x000fe40000004100 */
[----:B------:R-:W-:Y:S02]  /*51d0*/  HADD2.F32 R58, -RZ, R58.H0_H0 ;  /* 0x2000003aff3a7230 */ /* 0x000fe40000004100 */
[----:B------:R-:W-:-:S02]  /*51e0*/  HADD2.F32 R12, -RZ, R13.H1_H1 ;  /* 0x3000000dff0c7230 */ /* 0x000fc40000004100 */
[----:B------:R-:W-:Y:S02]  /*51f0*/  HADD2.F32 R11, -RZ, R13.H0_H0 ;  /* 0x2000000dff0b7230 */ /* 0x000fe40000004100 */
[--C-:B------:R-:W-:Y:S02]  /*5200*/  HADD2.F32 R51, -RZ, R15.reuse.H1_H1 ;  /* 0x3000000fff337230 */ /* 0x100fe40000004100 */
[-C--:B------:R-:W-:Y:S01]  /*5210*/  FMUL.FTZ R60, R12, R53.reuse ;  /* 0x000000350c3c7220 */ /* 0x080fe20000410000 */
[----:B------:R-:W-:Y:S02]  /*5220*/  HADD2.F32 R13, -RZ, R15.H0_H0 ;  /* 0x2000000fff0d7230 */ /* 0x000fe40000004100 */
[----:B------:R-:W-:Y:S01]  /*5230*/  FMUL.FTZ R53, R11, R53 ;  /* 0x000000350b357220 */ /* 0x000fe20000410000 */
[----:B------:R-:W-:Y:S02]  /*5240*/  HADD2.F32 R52, -RZ, R57.H0_H0 ;  /* 0x20000039ff347230 */ /* 0x000fe40000004100 */
[----:B------:R-:W-:Y:S01]  /*5250*/  FMUL.FTZ R62, R51, R58 ;  /* 0x0000003a333e7220 */ /* 0x000fe20000410000 */
[----:B------:R-:W-:-:S02]  /*5260*/  HADD2.F32 R56, -RZ, R56.H0_H0 ;  /* 0x20000038ff387230 */ /* 0x000fc40000004100 */
[----:B------:R-:W-:Y:S01]  /*5270*/  FMUL.FTZ R58, R13, R58 ;  /* 0x0000003a0d3a7220 */ /* 0x000fe20000410000 */
[--C-:B------:R-:W-:Y:S02]  /*5280*/  HADD2.F32 R15, -RZ, R50.reuse.H1_H1 ;  /* 0x30000032ff0f7230 */ /* 0x100fe40000004100 */
[-C--:B------:R-:W-:Y:S01]  /*5290*/  FFMA.FTZ R11, R11, R52.reuse, -R60 ;  /* 0x000000340b0b7223 */ /* 0x080fe2000001083c */
[----:B------:R-:W-:Y:S01]  /*52a0*/  FFMA.FTZ R12, R12, R52, R53 ;  /* 0x000000340c0c7223 */ /* 0x000fe20000010035 */
[-C--:B------:R-:W-:Y:S01]  /*52b0*/  FFMA.FTZ R60, R51, R56.reuse, R58 ;  /* 0x00000038333c7223 */ /* 0x080fe2000001003a */
[----:B------:R-:W-:Y:S02]  /*52c0*/  HADD2.F32 R53, -RZ, R153.H0_H0 ;  /* 0x20000099ff357230 */ /* 0x000fe40000004100 */
[----:B------:R-:W-:Y:S01]  /*52d0*/  FFMA.FTZ R13, R13, R56, -R62 ;  /* 0x000000380d0d7223 */ /* 0x000fe2000001083e */
[----:B------:R-:W-:Y:S01]  /*52e0*/  HADD2.F32 R50, -RZ, R50.H0_H0 ;  /* 0x20000032ff327230 */ /* 0x000fe20000004100 */
[----:B------:R-:W-:Y:S01]  /*52f0*/  F2FP.F16.F32.PACK_AB R11, R12, R11 ;  /* 0x0000000b0c0b723e */ /* 0x000fe200000000ff */
[----:B------:R-:W-:-:S02]  /*5300*/  HADD2.F32 R51, -RZ, R14.H1_H1 ;  /* 0x3000000eff337230 */ /* 0x000fc40000004100 */
[-C--:B------:R-:W-:Y:S01]  /*5310*/  FMUL.FTZ R57, R15, R53.reuse ;  /* 0x000000350f397220 */ /* 0x080fe20000410000 */
[----:B------:R-:W-:Y:S02]  /*5320*/  HADD2.F32 R153, -RZ, R153.H1_H1 ;  /* 0x30000099ff997230 */ /* 0x000fe40000004100 */
[----:B------:R-:W-:Y:S01]  /*5330*/  FMUL.FTZ R56, R50, R53 ;  /* 0x0000003532387220 */ /* 0x000fe20000410000 */
[----:B------:R-:W-:Y:S02]  /*5340*/  HADD2.F32 R14, -RZ, R14.H0_H0 ;  /* 0x2000000eff0e7230 */ /* 0x000fe40000004100 */
        /* <DEDUP_REMOVED lines=8> */
[----:B------:R-:W-:Y:S01]  /*53d0*/  F2FP.F16.F32.PACK_AB R15, R60, R13 ;  /* 0x0000000d3c0f723e */ /* 0x000fe200000000ff */
[----:B------:R-:W-:Y:S01]  /*53e0*/  IMAD.MOV.U32 R13, RZ, RZ, R11 ;  /* 0x000000ffff0d7224 */ /* 0x000fe200078e000b */
[----:B------:R-:W-:-:S02]  /*53f0*/  F2FP.F16.F32.PACK_AB R12, R56, R57 ;  /* 0x00000039380c723e */ /* 0x000fc400000000ff */
[----:B------:R-:W-:-:S07]  /*5400*/  F2FP.F16.F32.PACK_AB R14, R58, R53 ;  /* 0x000000353a0e723e */ /* 0x000fce00000000ff */
.L_x_501:
[----:B------:R-:W-:Y:S05]  /*5410*/  BSYNC B2 ;  /* 0x0000000000027941 */ /* 0x000fea0003800000 */
.L_x_500:
[----:B----4-:R0:W-:Y:S02]  /*5420*/  ST.E.128 desc[UR60][R54.64], R12 ;  /* 0x0000000c36007985 */ /* 0x0101e4000c101d3c */
.L_x_499:
[----:B------:R-:W-:Y:S05]  /*5430*/  BSYNC B1 ;  /* 0x0000000000017941 */ /* 0x000fea0003800000 */
.L_x_498:
[----:B------:R-:W-:Y:S01]  /*5440*/  ISETP.NE.AND P4, PT, R28, RZ, PT ;  /* 0x000000ff1c00720c */ /* 0x000fe20003f85270 */
[----:B------:R-:W-:-:S12]  /*5450*/  BSSY B1, `(.L_x_502) ;  /* 0x0000034000017945 */ /* 0x000fd80003800000 */
[----:B------:R-:W-:Y:S05]  /*5460*/  @!P4 BRA `(.L_x_503) ;  /* 0x0000000000c8c947 */ /* 0x000fea0003800000 */
[----:B0---4-:R0:W4:Y:S01]  /*5470*/  LDS.128 R12, [R33+0x5000] ;  /* 0x00500000210c7984 */ /* 0x0111220000000c00 */
[----:B------:R-:W-:Y:S01]  /*5480*/  ISETP.GE.AND P4, PT, R168, R128, PT ;  /* 0x00000080a800720c */ /* 0x000fe20003f86270 */
[----:B------:R-:W-:Y:S01]  /*5490*/  IMAD.MOV.U32 R50, RZ, RZ, R119 ;  /* 0x000000ffff327224 */ /* 0x000fe200078e0077 */
[----:B---3--:R-:W-:Y:S01]  /*54a0*/  SHF.L.U32 R11, R163, 0x3, RZ ;  /* 0x00000003a30b7819 */ /* 0x008fe200000006ff */
[----:B-1----:R-:W-:Y:S01]  /*54b0*/  IMAD.MOV.U32 R51, RZ, RZ, R118 ;  /* 0x000000ffff337224 */ /* 0x002fe200078e0076 */
[----:B------:R-:W-:Y:S03]  /*54c0*/  BSSY B2, `(.L_x_504) ;  /* 0x000002b000027945 */ /* 0x000fe60003800000 */
[----:B------:R-:W-:-:S06]  /*54d0*/  IMAD.WIDE R50, R11, 0x2, R50 ;  /* 0x000000020b327825 */ /* 0x000fcc00078e0232 */
[----:B0-----:R-:W-:Y:S05]  /*54e0*/  @P4 BRA `(.L_x_505) ;  /* 0x0000000000a04947 */ /* 0x001fea0003800000 */
[----:B------:R-:W-:Y:S01]  /*54f0*/  SHF.R.U64 R11, R46, 0x10, R47 ;  /* 0x000000102e0b7819 */ /* 0x000fe2000000122f */
[--C-:B----4-:R-:W-:Y:S01]  /*5500*/  HADD2.F32 R46, -RZ, R15.reuse.H1_H1 ;  /* 0x3000000fff2e7230 */ /* 0x110fe20000004100 */
[--C-:B------:R-:W-:Y:S01]  /*5510*/  SHF.R.U64 R52, R48, 0x10, R49.reuse ;  /* 0x0000001030347819 */ /* 0x100fe20000001231 */
[----:B------:R-:W-:Y:S01]  /*5520*/  HADD2.F32 R15, -RZ, R15.H0_H0 ;  /* 0x2000000fff0f7230 */ /* 0x000fe20000004100 */
[----:B------:R-:W-:Y:S01]  /*5530*/  SHF.R.U32.HI R49, RZ, 0x10, R49 ;  /* 0x00000010ff317819 */ /* 0x000fe20000011631 */
[----:B------:R-:W-:Y:S01]  /*5540*/  HADD2.F32 R48, -RZ, R11.H0_H0 ;  /* 0x2000000bff307230 */ /* 0x000fe20000004100 */
[----:B------:R-:W-:Y:S01]  /*5550*/  SHF.R.U32.HI R47, RZ, 0x10, R47 ;  /* 0x00000010ff2f7819 */ /* 0x000fe2000001162f */
[----:B------:R-:W-:Y:S02]  /*5560*/  HADD2.F32 R52, -RZ, R52.H0_H0 ;  /* 0x20000034ff347230 */ /* 0x000fe40000004100 */
[----:B------:R-:W-:Y:S02]  /*5570*/  HADD2.F32 R11, -RZ, R13.H1_H1 ;  /* 0x3000000dff0b7230 */ /* 0x000fe40000004100 */
[----:B------:R-:W-:-:S02]  /*5580*/  HADD2.F32 R49, -RZ, R49.H0_H0 ;  /* 0x20000031ff317230 */ /* 0x000fc40000004100 */
[----:B------:R-:W-:Y:S02]  /*5590*/  HADD2.F32 R13, -RZ, R13.H0_H0 ;  /* 0x2000000dff0d7230 */ /* 0x000fe40000004100 */
[-C--:B------:R-:W-:Y:S01]  /*55a0*/  FMUL.FTZ R54, R11, R52.reuse ;  /* 0x000000340b367220 */ /* 0x080fe20000410000 */
[----:B------:R-:W-:Y:S02]  /*55b0*/  HADD2.F32 R47, -RZ, R47.H0_H0 ;  /* 0x2000002fff2f7230 */ /* 0x000fe40000004100 */
[-C--:B------:R-:W-:Y:S01]  /*55c0*/  FMUL.FTZ R53, R15, R49.reuse ;  /* 0x000000310f357220 */ /* 0x080fe20000410000 */
[C---:B------:R-:W-:Y:S01]  /*55d0*/  FMUL.FTZ R56, R46.reuse, R49 ;  /* 0x000000312e387220 */ /* 0x040fe20000410000 */
[C---:B------:R-:W-:Y:S01]  /*55e0*/  FMUL.FTZ R52, R13.reuse, R52 ;  /* 0x000000340d347220 */ /* 0x040fe20000410000 */
[----:B------:R-:W-:Y:S01]  /*55f0*/  FFMA.FTZ R54, R13, R48, -R54 ;  /* 0x000000300d367223 */ /* 0x000fe20000010836 */
[----:B------:R-:W-:Y:S01]  /*5600*/  FFMA.FTZ R55, R46, R47, R53 ;  /* 0x0000002f2e377223 */ /* 0x000fe20000010035 */
[----:B------:R-:W-:-:S02]  /*5610*/  HADD2.F32 R46, -RZ, R151.H0_H0 ;  /* 0x20000097ff2e7230 */ /* 0x000fc40000004100 */
[----:B------:R-:W-:Y:S01]  /*5620*/  FFMA.FTZ R49, R11, R48, R52 ;  /* 0x000000300b317223 */ /* 0x000fe20000010034 */
[----:B------:R-:W-:Y:S02]  /*5630*/  HADD2.F32 R11, -RZ, R12.H1_H1 ;  /* 0x3000000cff0b7230 */ /* 0x000fe40000004100 */
[----:B------:R-:W-:Y:S01]  /*5640*/  FFMA.FTZ R56, R15, R47, -R56 ;  /* 0x0000002f0f387223 */ /* 0x000fe20000010838 */
[----:B------:R-:W-:Y:S02]  /*5650*/  HADD2.F32 R13, -RZ, R14.H1_H1 ;  /* 0x3000000eff0d7230 */ /* 0x000fe40000004100 */
[----:B------:R-:W-:Y:S02]  /*5660*/  HADD2.F32 R151, -RZ, R151.H1_H1 ;  /* 0x30000097ff977230 */ /* 0x000fe40000004100 */
[----:B------:R-:W-:Y:S01]  /*5670*/  FMUL.FTZ R47, R11, R46 ;  /* 0x0000002e0b2f7220 */ /* 0x000fe20000410000 */
[----:B------:R-:W-:Y:S02]  /*5680*/  HADD2.F32 R12, -RZ, R12.H0_H0 ;  /* 0x2000000cff0c7230 */ /* 0x000fe40000004100 */
[----:B------:R-:W-:-:S02]  /*5690*/  HADD2.F32 R14, -RZ, R14.H0_H0 ;  /* 0x2000000eff0e7230 */ /* 0x000fc40000004100 */
[-C--:B------:R-:W-:Y:S01]  /*56a0*/  FMUL.FTZ R53, R13, R151.reuse ;  /* 0x000000970d357220 */ /* 0x080fe20000410000 */
[--C-:B------:R-:W-:Y:S02]  /*56b0*/  HADD2.F32 R15, -RZ, R150.reuse.H0_H0 ;  /* 0x20000096ff0f7230 */ /* 0x100fe40000004100 */
[----:B------:R-:W-:Y:S01]  /*56c0*/  FMUL.FTZ R46, R12, R46 ;  /* 0x0000002e0c2e7220 */ /* 0x000fe20000410000 */
        /* <DEDUP_REMOVED lines=9> */
[----:B------:R-:W-:-:S07]  /*5760*/  F2FP.F16.F32.PACK_AB R14, R48, R53 ;  /* 0x00000035300e723e */ /* 0x000fce00000000ff */
.L_x_505:
[----:B------:R-:W-:Y:S05]  /*5770*/  BSYNC B2 ;  /* 0x0000000000027941 */ /* 0x000fea0003800000 */
.L_x_504:
[----:B----4-:R0:W-:Y:S02]  /*5780*/  ST.E.128 desc[UR60][R50.64], R12 ;  /* 0x0000000c32007985 */ /* 0x0101e4000c101d3c */
.L_x_503:
[----:B------:R-:W-:Y:S05]  /*5790*/  BSYNC B1 ;  /* 0x0000000000017941 */ /* 0x000fea0003800000 */
.L_x_502:
        /* <DEDUP_REMOVED lines=9> */
[----:B---3--:R-:W-:Y:S01]  /*5830*/  SHF.R.U64 R11, R42, 0x10, R43 ;  /* 0x000000102a0b7819 */ /* 0x008fe2000000122b */
        /* <DEDUP_REMOVED lines=39> */
.L_x_509:
[----:B------:R-:W-:Y:S05]  /*5ab0*/  BSYNC B2 ;  /* 0x0000000000027941 */ /* 0x000fea0003800000 */
.L_x_508:
[----:B----4-:R0:W-:Y:S02]  /*5ac0*/  ST.E.128 desc[UR60][R46.64], R12 ;  /* 0x0000000c2e007985 */ /* 0x0101e4000c101d3c */
.L_x_507:
[----:B------:R-:W-:Y:S05]  /*5ad0*/  BSYNC B1 ;  /* 0x0000000000017941 */ /* 0x000fea0003800000 */
.L_x_506:
        /* <DEDUP_REMOVED lines=9> */
[--C-:B------:R-:W-:Y:S01]  /*5b70*/  SHF.R.U64 R44, R40, 0x10, R41.reuse ;  /* 0x00000010282c7819 */ /* 0x100fe20000001229 */
[--C-:B---34-:R-:W-:Y:S01]  /*5b80*/  HADD2.F32 R11, -RZ, R13.reuse.H1_H1 ;  /* 0x3000000dff0b7230 */ /* 0x118fe20000004100 */
[----:B------:R-:W-:Y:S01]  /*5b90*/  SHF.R.U32.HI R46, RZ, 0x10, R41 ;  /* 0x00000010ff2e7819 */ /* 0x000fe20000011629 */
[----:B------:R-:W-:Y:S01]  /*5ba0*/  HADD2.F32 R13, -RZ, R13.H0_H0 ;  /* 0x2000000dff0d7230 */ /* 0x000fe20000004100 */
[--C-:B------:R-:W-:Y:S01]  /*5bb0*/  SHF.R.U64 R38, R38, 0x10, R39.reuse ;  /* 0x0000001026267819 */ /* 0x100fe20000001227 */
[----:B------:R-:W-:Y:S01]  /*5bc0*/  HADD2.F32 R44, -RZ, R44.H0_H0 ;  /* 0x2000002cff2c7230 */ /* 0x000fe20000004100 */
[----:B------:R-:W-:Y:S01]  /*5bd0*/  SHF.R.U32.HI R39, RZ, 0x10, R39 ;  /* 0x00000010ff277819 */ /* 0x000fe20000011627 */
[----:B------:R-:W-:Y:S02]  /*5be0*/  HADD2.F32 R46, -RZ, R46.H0_H0 ;  /* 0x2000002eff2e7230 */ /* 0x000fe40000004100 */
[--C-:B------:R-:W-:Y:S02]  /*5bf0*/  HADD2.F32 R33, -RZ, R15.reuse.H1_H1 ;  /* 0x3000000fff217230 */ /* 0x100fe40000004100 */
[----:B------:R-:W-:Y:S01]  /*5c00*/  FMUL.FTZ R48, R11, R44 ;  /* 0x0000002c0b307220 */ /* 0x000fe20000410000 */
[----:B------:R-:W-:-:S02]  /*5c10*/  HADD2.F32 R15, -RZ, R15.H0_H0 ;  /* 0x2000000fff0f7230 */ /* 0x000fc40000004100 */
[----:B------:R-:W-:Y:S01]  /*5c20*/  FMUL.FTZ R44, R13, R44 ;  /* 0x0000002c0d2c7220 */ /* 0x000fe20000410000 */
[----:B------:R-:W-:Y:S02]  /*5c30*/  HADD2.F32 R38, -RZ, R38.H0_H0 ;  /* 0x20000026ff267230 */ /* 0x000fe40000004100 */
[-C--:B------:R-:W-:Y:S01]  /*5c40*/  FMUL.FTZ R50, R33, R46.reuse ;  /* 0x0000002e21327220 */ /* 0x080fe20000410000 */
[----:B------:R-:W-:Y:S02]  /*5c50*/  HADD2.F32 R40, -RZ, R39.H0_H0 ;  /* 0x20000027ff287230 */ /* 0x000fe40000004100 */
[----:B------:R-:W-:Y:S01]  /*5c60*/  FMUL.FTZ R46, R15, R46 ;  /* 0x0000002e0f2e7220 */ /* 0x000fe20000410000 */
[-C--:B------:R-:W-:Y:S01]  /*5c70*/  FFMA.FTZ R41, R11, R38.reuse, R44 ;  /* 0x000000260b297223 */ /* 0x080fe2000001002c */
[----:B------:R-:W-:Y:S02]  /*5c80*/  FFMA.FTZ R48, R13, R38, -R48 ;  /* 0x000000260d307223 */ /* 0x000fe40000010830 */
[----:B------:R-:W-:Y:S01]  /*5c90*/  FFMA.FTZ R45, R33, R40, R46 ;  /* 0x00000028212d7223 */ /* 0x000fe2000001002e */
[----:B------:R-:W-:-:S02]  /*5ca0*/  HADD2.F32 R11, -RZ, R12.H1_H1 ;  /* 0x3000000cff0b7230 */ /* 0x000fc40000004100 */
[----:B------:R-:W-:Y:S01]  /*5cb0*/  FFMA.FTZ R50, R15, R40, -R50 ;  /* 0x000000280f327223 */ /* 0x000fe20000010832 */
[--C-:B------:R-:W-:Y:S02]  /*5cc0*/  HADD2.F32 R33, -RZ, R135.reuse.H0_H0 ;  /* 0x20000087ff217230 */ /* 0x100fe40000004100 */
[----:B------:R-:W-:Y:S02]  /*5cd0*/  HADD2.F32 R12, -RZ, R12.H0_H0 ;  /* 0x2000000cff0c7230 */ /* 0x000fe40000004100 */
[--C-:B------:R-:W-:Y:S02]  /*5ce0*/  HADD2.F32 R13, -RZ, R14.reuse.H1_H1 ;  /* 0x3000000eff0d7230 */ /* 0x100fe40000004100 */
[-C--:B------:R-:W-:Y:S01]  /*5cf0*/  FMUL.FTZ R39, R11, R33.reuse ;  /* 0x000000210b277220 */ /* 0x080fe20000410000 */
[----:B------:R-:W-:Y:S02]  /*5d00*/  HADD2.F32 R135, -RZ, R135.H1_H1 ;  /* 0x30000087ff877230 */ /* 0x000fe40000004100 */
        /* <DEDUP_REMOVED lines=14> */
.L_x_513:
[----:B------:R-:W-:Y:S05]  /*5df0*/  BSYNC B2 ;  /* 0x0000000000027941 */ /* 0x000fea0003800000 */
.L_x_512:
[----:B----4-:R0:W-:Y:S02]  /*5e00*/  ST.E.128 desc[UR60][R42.64], R12 ;  /* 0x0000000c2a007985 */ /* 0x0101e4000c101d3c */
.L_x_511:
[----:B------:R-:W-:Y:S05]  /*5e10*/  BSYNC B1 ;  /* 0x0000000000017941 */ /* 0x000fea0003800000 */
.L_x_510:
[----:B------:R-:W-:-:S13]  /*5e20*/  ISETP.NE.AND P4, PT, R103, RZ, PT ;  /* 0x000000ff6700720c */ /* 0x000fda0003f85270 */
        /* <DEDUP_REMOVED lines=8> */
[----:B----4-:R-:W-:Y:S01]  /*5eb0*/  HADD2.F32 R32, -RZ, R15.H1_H1 ;  /* 0x3000000fff207230 */ /* 0x010fe20000004100 */
[----:B------:R-:W-:Y:S01]  /*5ec0*/  SHF.R.U32.HI R33, RZ, 0x10, R35 ;  /* 0x00000010ff217819 */ /* 0x000fe20000011623 */
[----:B---3--:R-:W-:Y:S01]  /*5ed0*/  HADD2.F32 R11, -RZ, R13.H1_H1 ;  /* 0x3000000dff0b7230 */ /* 0x008fe20000004100 */
[--C-:B------:R-:W-:Y:S01]  /*5ee0*/  SHF.R.U64 R36, R36, 0x10, R37.reuse ;  /* 0x0000001024247819 */ /* 0x100fe20000001225 */
[----:B------:R-:W-:Y:S01]  /*5ef0*/  HADD2.F32 R15, -RZ, R15.H0_H0 ;  /* 0x2000000fff0f7230 */ /* 0x000fe20000004100 */
[----:B------:R-:W-:Y:S01]  /*5f00*/  SHF.R.U32.HI R35, RZ, 0x10, R37 ;  /* 0x00000010ff237819 */ /* 0x000fe20000011625 */
[----:B------:R-:W-:Y:S02]  /*5f10*/  HADD2.F32 R13, -RZ, R13.H0_H0 ;  /* 0x2000000dff0d7230 */ /* 0x000fe40000004100 */
[----:B------:R-:W-:Y:S02]  /*5f20*/  HADD2.F32 R36, -RZ, R36.H0_H0 ;  /* 0x20000024ff247230 */ /* 0x000fe40000004100 */
[----:B------:R-:W-:-:S02]  /*5f30*/  HADD2.F32 R35, -RZ, R35.H0_H0 ;  /* 0x20000023ff237230 */ /* 0x000fc40000004100 */
[----:B------:R-:W-:Y:S02]  /*5f40*/  HADD2.F32 R33, -RZ, R33.H0_H0 ;  /* 0x20000021ff217230 */ /* 0x000fe40000004100 */
[-C--:B------:R-:W-:Y:S01]  /*5f50*/  FMUL.FTZ R40, R11, R36.reuse ;  /* 0x000000240b287220 */ /* 0x080fe20000410000 */
[----:B------:R-:W-:Y:S02]  /*5f60*/  HADD2.F32 R34, -RZ, R34.H0_H0 ;  /* 0x20000022ff227230 */ /* 0x000fe40000004100 */
[-C--:B------:R-:W-:Y:S01]  /*5f70*/  FMUL.FTZ R37, R15, R35.reuse ;  /* 0x000000230f257220 */ /* 0x080fe20000410000 */
[C---:B------:R-:W-:Y:S01]  /*5f80*/  FMUL.FTZ R36, R13.reuse, R36 ;  /* 0x000000240d247220 */ /* 0x040fe20000410000 */
[C---:B------:R-:W-:Y:S02]  /*5f90*/  FMUL.FTZ R42, R32.reuse, R35 ;  /* 0x00000023202a7220 */ /* 0x040fe40000410000 */
[----:B------:R-:W-:Y:S01]  /*5fa0*/  FFMA.FTZ R41, R32, R33, R37 ;  /* 0x0000002120297223 */ /* 0x000fe20000010025 */
[-C--:B------:R-:W-:Y:S01]  /*5fb0*/  FFMA.FTZ R40, R13, R34.reuse, -R40 ;  /* 0x000000220d287223 */ /* 0x080fe20000010828 */
[----:B------:R-:W-:Y:S01]  /*5fc0*/  FFMA.FTZ R35, R11, R34, R36 ;  /* 0x000000220b237223 */ /* 0x000fe20000010024 */
[----:B------:R-:W-:-:S02]  /*5fd0*/  HADD2.F32 R32, -RZ, R122.H0_H0 ;  /* 0x2000007aff207230 */ /* 0x000fc40000004100 */
[----:B------:R-:W-:Y:S01]  /*5fe0*/  FFMA.FTZ R42, R15, R33, -R42 ;  /* 0x000000210f2a7223 */ /* 0x000fe2000001082a */
[----:B------:R-:W-:Y:S02]  /*5ff0*/  HADD2.F32 R122, -RZ, R122.H1_H1 ;  /* 0x3000007aff7a7230 */ /* 0x000fe40000004100 */
[----:B------:R-:W-:Y:S02]  /*6000*/  HADD2.F32 R11, -RZ, R12.H1_H1 ;  /* 0x3000000cff0b7230 */ /* 0x000fe40000004100 */
[----:B------:R-:W-:Y:S02]  /*6010*/  HADD2.F32 R13, -RZ, R14.H1_H1 ;  /* 0x3000000eff0d7230 */ /* 0x000fe40000004100 */
[----:B------:R-:W-:Y:S02]  /*6020*/  HADD2.F32 R12, -RZ, R12.H0_H0 ;  /* 0x2000000cff0c7230 */ /* 0x000fe40000004100 */
[----:B------:R-:W-:Y:S01]  /*6030*/  FMUL.FTZ R33, R11, R32 ;  /* 0x000000200b217220 */ /* 0x000fe20000410000 */
[----:B------:R-:W-:-:S02]  /*6040*/  HADD2.F32 R14, -RZ, R14.H0_H0 ;  /* 0x2000000eff0e7230 */ /* 0x000fc40000004100 */
[----:B------:R-:W-:Y:S01]  /*6050*/  FMUL.FTZ R37, R13, R122 ;  /* 0x0000007a0d257220 */ /* 0x000fe20000410000 */
        /* <DEDUP_REMOVED lines=12> */
.L_x_515:
[----:B------:R-:W-:Y:S05]  /*6120*/  BSYNC B1 ;  /* 0x0000000000017941 */ /* 0x000fea0003800000 */
.L_x_514:
[----:B----4-:R0:W-:Y:S01]  /*6130*/  ST.E.128 desc[UR60][R38.64], R12 ;  /* 0x0000000c26007985 */ /* 0x0101e2000c101d3c */
[----:B------:R-:W-:Y:S05]  /*6140*/  BRA `(.L_x_493) ;  /* 0x0000004000547947 */ /* 0x000fea0003800000 */
.L_x_459:
        /* <DEDUP_REMOVED lines=18> */
[----:B------:R-:W-:Y:S02]  /*6270*/  IADD3 R32, P5, R92, R12, RZ ;  /* 0x0000000c5c207210 */ /* 0x000fe40007fbe0ff */
[----:B------:R-:W-:Y:S02]  /*6280*/  CS2R R42, SRZ ;  /* 0x00000000002a7805 */ /* 0x000fe4000001ff00 */
[----:B------:R-:W-:Y:S02]  /*6290*/  IADD3.X R34, R11, R107, RZ, P0, !PT ;  /* 0x0000006b0b227210 */ /* 0x000fe400007fe4ff */
[----:B------:R-:W-:Y:S02]  /*62a0*/  CS2R R40, SRZ ;  /* 0x0000000000287805 */ /* 0x000fe4000001ff00 */
[----:B------:R-:W-:-:S02]  /*62b0*/  LEA R56, P0, R33, UR4, 0x1 ;  /* 0x0000000421387c11 */ /* 0x000fc4000f8008ff */
[----:B------:R-:W-:Y:S02]  /*62c0*/  CS2R R54, SRZ ;  /* 0x0000000000367805 */ /* 0x000fe4000001ff00 */
[----:B------:R-:W-:Y:S02]  /*62d0*/  CS2R R52, SRZ ;  /* 0x0000000000347805 */ /* 0x000fe4000001ff00 */
[----:B------:R-:W-:Y:S01]  /*62e0*/  LEA.HI.X R57, R33, UR5, R34, 0x1, P0 ;  /* 0x0000000521397c11 */ /* 0x000fe200080f0c22 */
[----:B------:R-:W-:Y:S01]  /*62f0*/  ULDC.64 UR4, c[0x0][0x400] ;  /* 0x0001000000047ab9 */ /* 0x000fe20000000a00 */
[----:B------:R-:W-:Y:S01]  /*6300*/  ISETP.GE.AND P0, PT, R16, R128, PT ;  /* 0x000000801000720c */ /* 0x000fe20003f06270 */
[----:B------:R-:W-:Y:S01]  /*6310*/  IMAD.X R33, R82, 0x1, R106, P5 ;  /* 0x0000000152217824 */ /* 0x000fe200028e066a */
[----:B------:R-:W-:-:S04]  /*6320*/  LEA R60, P5, R32, UR4, 0x1 ;  /* 0x00000004203c7c11 */ /* 0x000fc8000f8a08ff */
[----:B------:R-:W-:Y:S02]  /*6330*/  LEA.HI.X R61, R32, UR5, R33, 0x1, P5 ;  /* 0x00000005203d7c11 */ /* 0x000fe4000a8f0c21 */
[----:B------:R-:W-:-:S05]  /*6340*/  ISETP.GE.AND P5, PT, R0, R128, PT ;  /* 0x000000800000720c */ /* 0x000fca0003fa6270 */
[----:B------:R0:W5:Y:S04]  /*6350*/  @!P0 LDG.E.128 R40, desc[UR60][R56.64] ;  /* 0x0000003c38288981 */ /* 0x000168000c1e1d00 */
[----:B------:R0:W5:Y:S01]  /*6360*/  @!P0 LDG.E.128 R52, desc[UR60][R60.64] ;  /* 0x0000003c3c348981 */ /* 0x000162000c1e1d00 */
[----:B------:R-:W-:Y:S02]  /*6370*/  ISETP.GE.AND P0, PT, R3, R128, PT ;  /* 0x000000800300720c */ /* 0x000fe40003f06270 */
        /* <DEDUP_REMOVED lines=8> */
[----:B------:R0:W5:Y:S04]  /*6400*/  @!P5 LDG.E.128 R36, desc[UR60][R56.64+0x40] ;  /* 0x0000403c3824d981 */ /* 0x000168000c1e1d00 */
[----:B------:R0:W5:Y:S04]  /*6410*/  @!P0 LDG.E.128 R32, desc[UR60][R56.64+0x80] ;  /* 0x0000803c38208981 */ /* 0x000168000c1e1d00 */
[----:B------:R0:W5:Y:S04]  /*6420*/  @!P5 LDG.E.128 R48, desc[UR60][R60.64+0x40] ;  /* 0x0000403c3c30d981 */ /* 0x000168000c1e1d00 */
[----:B------:R0:W5:Y:S02]  /*6430*/  @!P0 LDG.E.128 R44, desc[UR60][R60.64+0x80] ;  /* 0x0000803c3c2c8981 */ /* 0x000164000c1e1d00 */
.L_x_517:
[----:B------:R-:W-:Y:S05]  /*6440*/  BSYNC B1 ;  /* 0x0000000000017941 */ /* 0x000fea0003800000 */
.L_x_516:
        /* <DEDUP_REMOVED lines=22> */
[----:B------:R-:W-:Y:S02]  /*65b0*/  IADD3 R11, P0, P6, R92, R12, R113 ;  /* 0x0000000c5c0b7210 */ /* 0x000fe40007e1e071 */
[----:B------:R-:W-:-:S02]  /*65c0*/  CS2R R78, SRZ ;  /* 0x00000000004e7805 */ /* 0x000fc4000001ff00 */
[----:B------:R-:W-:Y:S02]  /*65d0*/  CS2R R76, SRZ ;  /* 0x00000000004c7805 */ /* 0x000fe4000001ff00 */
[----:B------:R-:W-:Y:S02]  /*65e0*/  IADD3.X R82, R106, R82, R112, P0, P6 ;  /* 0x000000526a527210 */ /* 0x000fe400007ec470 */
[----:B------:R-:W-:-:S04]  /*65f0*/  LEA R12, P0, R14, UR4, 0x1 ;  /* 0x000000040e0c7c11 */ /* 0x000fc8000f8008ff */
[----:B------:R-:W-:Y:S02]  /*6600*/  LEA.HI.X R13, R14, UR5, R13, 0x1, P0 ;  /* 0x000000050e0d7c11 */ /* 0x000fe400080f0c0d */
[----:B------:R-:W-:-:S04]  /*6610*/  LEA R14, P0, R11, UR6, 0x1 ;  /* 0x000000060b0e7c11 */ /* 0x000fc8000f8008ff */
[----:B------:R-:W-:Y:S02]  /*6620*/  LEA.HI.X R15, R11, UR7, R82, 0x1, P0 ;  /* 0x000000070b0f7c11 */ /* 0x000fe400080f0c52 */
[----:B------:R-:W-:Y:S02]  /*6630*/  ISETP.GE.AND P0, PT, R16, R128, PT ;  /* 0x000000801000720c */ /* 0x000fe40003f06270 */
[----:B------:R-:W-:Y:S02]  /*6640*/  CS2R R62, SRZ ;  /* 0x00000000003e7805 */ /* 0x000fe4000001ff00 */
[----:B------:R-:W-:Y:S02]  /*6650*/  CS2R R60, SRZ ;  /* 0x00000000003c7805 */ /* 0x000fe4000001ff00 */
[----:B------:R-:W-:Y:S02]  /*6660*/  CS2R R74, SRZ ;  /* 0x00000000004a7805 */ /* 0x000fe4000001ff00 */
[----:B------:R-:W-:-:S05]  /*6670*/  CS2R R72, SRZ ;  /* 0x0000000000487805 */ /* 0x000fca000001ff00 */
[----:B------:R0:W5:Y:S04]  /*6680*/  @!P0 LDG.E.128 R64, desc[UR60][R12.64] ;  /* 0x0000003c0c408981 */ /* 0x000168000c1e1d00 */
[----:B------:R0:W5:Y:S01]  /*6690*/  @!P0 LDG.E.128 R76, desc[UR60][R14.64] ;  /* 0x0000003c0e4c8981 */ /* 0x000162000c1e1d00 */
[----:B------:R-:W-:Y:S02]  /*66a0*/  ISETP.GE.AND P0, PT, R0, R128, PT ;  /* 0x000000800000720c */ /* 0x000fe40003f06270 */
[----:B------:R-:W-:Y:S02]  /*66b0*/  CS2R R58, SRZ ;  /* 0x00000000003a7805 */ /* 0x000fe4000001ff00 */
[----:B------:R-:W-:Y:S02]  /*66c0*/  CS2R R56, SRZ ;  /* 0x0000000000387805 */ /* 0x000fe4000001ff00 */
[----:B------:R-:W-:-:S02]  /*66d0*/  CS2R R70, SRZ ;  /* 0x0000000000467805 */ /* 0x000fc4000001ff00 */
[----:B------:R-:W-:-:S05]  /*66e0*/  CS2R R68, SRZ ;  /* 0x0000000000447805 */ /* 0x000fca000001ff00 */
[----:B------:R0:W5:Y:S04]  /*66f0*/  @!P0 LDG.E.128 R60, desc[UR60][R12.64+0x40] ;  /* 0x0000403c0c3c8981 */ /* 0x000168000c1e1d00 */
[----:B------:R0:W5:Y:S01]  /*6700*/  @!P0 LDG.E.128 R72, desc[UR60][R14.64+0x40] ;  /* 0x0000403c0e488981 */ /* 0x000162000c1e1d00 */
[----:B------:R-:W-:-:S13]  /*6710*/  ISETP.GE.AND P0, PT, R3, R128, PT ;  /* 0x000000800300720c */ /* 0x000fda0003f06270 */
[----:B------:R0:W5:Y:S04]  /*6720*/  @!P0 LDG.E.128 R56, desc[UR60][R12.64+0x80] ;  /* 0x0000803c0c388981 */ /* 0x000168000c1e1d00 */
[----:B------:R0:W5:Y:S02]  /*6730*/  @!P0 LDG.E.128 R68, desc[UR60][R14.64+0x80] ;  /* 0x0000803c0e448981 */ /* 0x000164000c1e1d00 */
.L_x_519:
[----:B------:R-:W-:Y:S05]  /*6740*/  BSYNC B1 ;  /* 0x0000000000017941 */ /* 0x000fea0003800000 */
.L_x_518:
[----:B------:R-:W2:Y:S01]  /*6750*/  LDL R11, [R1+0x30] ;  /* 0x00003000010b7983 */ /* 0x000ea20000100800 */
[----:B0-----:R-:W-:Y:S01]  /*6760*/  IMAD.MOV.U32 R12, RZ, RZ, R33 ;  /* 0x000000ffff0c7224 */ /* 0x001fe200078e0021 */
[----:B------:R-:W-:Y:S01]  /*6770*/  MOV R14, R37 ;  /* 0x00000025000e7202 */ /* 0x000fe20000000f00 */
[----:B------:R-:W-:Y:S01]  /*6780*/  IMAD.MOV.U32 R13, RZ, RZ, R36 ;  /* 0x000000ffff0d7224 */ /* 0x000fe200078e0024 */
[----:B------:R-:W-:Y:S02]  /*6790*/  PRMT R210, R81, 0x5410, R80 ;  /* 0x0000541051d27816 */ /* 0x000fe40000000050 */
[----:B--2---:R-:W-:Y:S01]  /*67a0*/  R2UR UR4, R11 ;  /* 0x000000000b0472ca */ /* 0x004fe200000e0000 */
[----:B------:R-:W-:-:S05]  /*67b0*/  IMAD.MOV.U32 R11, RZ, RZ, R32 ;  /* 0x000000ffff0b7224 */ /* 0x000fca00078e0020 */
[----:B------:R-:W-:Y:S01]  /*67c0*/  PRMT R211, R11, 0x5410, R12 ;  /* 0x000054100bd37816 */ /* 0x000fe2000000000c */
[----:B------:R-:W-:Y:S01]  /*67d0*/  IMAD.MOV.U32 R12, RZ, RZ, R39 ;  /* 0x000000ffff0c7224 */ /* 0x000fe200078e0027 */
[----:B------:R-:W-:-:S04]  /*67e0*/  MOV R11, R38 ;  /* 0x00000026000b7202 */ /* 0x000fc80000000f00 */
[----:B------:R-:W-:Y:S01]  /*67f0*/  PRMT R224, R11, 0x7610, R224 ;  /* 0x000076100be07816 */ /* 0x000fe200000000e0 */
[----:B------:R0:W-:Y:S01]  /*6800*/  STL.S16 [R1+0x44], R12 ;  /* 0x0000440c01007387 */ /* 0x0001e20000100600 */
[----:B------:R-:W-:Y:S01]  /*6810*/  IMAD.MOV.U32 R11, RZ, RZ, R42 ;  /* 0x000000ffff0b7224 */ /* 0x000fe200078e002a */
[----:B------:R-:W-:Y:S02]  /*6820*/  UISETP.NE.AND UP0, UPT, UR4, 0x3, UPT ;  /* 0x000000030400788c */ /* 0x000fe4000bf05270 */
[----:B------:R1:W-:Y:S04]  /*6830*/  STL.S16 [R1+0x3c], R13 ;  /* 0x00003c0d01007387 */ /* 0x0003e80000100600 */
[----:B------:R2:W-:Y:S01]  /*6840*/  STL.S16 [R1+0x48], R14 ;  /* 0x0000480e01007387 */ /* 0x0005e20000100600 */
[----:B------:R-:W-:Y:S01]  /*6850*/  PLOP3.LUT P0, PT, PT, PT, UP0, 0x80, 0x0 ;  /* 0x000000000000781c */ /* 0x000fe20003f0f008 */
[----:B0-----:R-:W-:-:S02]  /*6860*/  IMAD.MOV.U32 R12, RZ, RZ, R43 ;  /* 0x000000ffff0c7224 */ /* 0x001fc400078e002b */
[----:B------:R0:W-:Y:S01]  /*6870*/  STL.S16 [R1+0x4a], R11 ;  /* 0x00004a0b01007387 */ /* 0x0001e20000100600 */
[----:B-1----:R-:W-:-:S03]  /*6880*/  MOV R13, R40 ;  /* 0x00000028000d7202 */ /* 0x002fc60000000f00 */
[----:B------:R1:W-:Y:S01]  /*6890*/  STL.S16 [R1+0x4c], R12 ;  /* 0x00004c0c01007387 */ /* 0x0003e20000100600 */
[----:B--2---:R-:W-:-:S03]  /*68a0*/  IMAD.MOV.U32 R14, RZ, RZ, R41 ;  /* 0x000000ffff0e7224 */ /* 0x004fc600078e0029 */
[----:B------:R2:W-:Y:S01]  /*68b0*/  STL.S16 [R1+0x4e], R13 ;  /* 0x00004e0d01007387 */ /* 0x0005e20000100600 */
[----:B0-----:R-:W-:Y:S01]  /*68c0*/  IMAD.MOV.U32 R11, RZ, RZ, R45 ;  /* 0x000000ffff0b7224 */ /* 0x001fe200078e002d */
[----:B------:R-:W-:Y:S01]  /*68d0*/  PRMT R196, R14, 0x7610, R196 ;  /* 0x000076100ec47816 */ /* 0x000fe200000000c4 */
[----:B------:R-:W-:Y:S02]  /*68e0*/  IMAD.MOV.U32 R14, RZ, RZ, R44 ;  /* 0x000000ffff0e7224 */ /* 0x000fe400078e002c */
[----:B-1----:R-:W-:-:S03]  /*68f0*/  IMAD.MOV.U32 R12, RZ, RZ, R46 ;  /* 0x000000ffff0c7224 */ /* 0x002fc600078e002e */
[----:B------:R-:W-:Y:S02]  /*6900*/  PRMT R213, R14, 0x5410, R11 ;  /* 0x000054100ed57816 */ /* 0x000fe4000000000b */
[----:B--2---:R-:W-:Y:S02]  /*6910*/  MOV R13, R47 ;  /* 0x0000002f000d7202 */ /* 0x004fe40000000f00 */
[----:B------:R-:W-:Y:S02]  /*6920*/  MOV R11, R49 ;  /* 0x00000031000b7202 */ /* 0x000fe40000000f00 */
[----:B------:R-:W-:Y:S01]  /*6930*/  PRMT R212, R12, 0x5410, R13 ;  /* 0x000054100cd47816 */ /* 0x000fe2000000000d */
[----:B------:R-:W-:Y:S01]  /*6940*/  IMAD.MOV.U32 R13, RZ, RZ, R51 ;  /* 0x000000ffff0d7224 */ /* 0x000fe200078e0033 */
[----:B------:R-:W-:Y:S01]  /*6950*/  MOV R14, R50 ;  /* 0x00000032000e7202 */ /* 0x000fe20000000f00 */
[----:B------:R-:W-:-:S03]  /*6960*/  IMAD.MOV.U32 R12, RZ, RZ, R48 ;  /* 0x000000ffff0c7224 */ /* 0x000fc600078e0030 */
[----:B------:R0:W-:Y:S01]  /*6970*/  STL.S16 [R1+0x46], R13 ;  /* 0x0000460d01007387 */ /* 0x0001e20000100600 */
[----:B------:R-:W-:Y:S01]  /*6980*/  PRMT R224, R224, 0x5410, R14 ;  /* 0x00005410e0e07816 */ /* 0x000fe2000000000e */
[----:B------:R-:W-:Y:S02]  /*6990*/  IMAD.MOV.U32 R14, RZ, RZ, R53 ;  /* 0x000000ffff0e7224 */ /* 0x000fe400078e0035 */
[----:B------:R1:W-:Y:S03]  /*69a0*/  STL.S16 [R1+0x3e], R12 ;  /* 0x00003e0c01007387 */ /* 0x0003e60000100600 */
[----:B------:R-:W-:Y:S01]  /*69b0*/  PRMT R159, R14, 0x7610, R159 ;  /* 0x000076100e9f7816 */ /* 0x000fe2000000009f */
[----:B------:R2:W-:Y:S01]  /*69c0*/  STL.S16 [R1+0x50], R11 ;  /* 0x0000500b01007387 */ /* 0x0005e20000100600 */
[----:B-----5:R-:W-:Y:S01]  /*69d0*/  IMAD.MOV.U32 R14, RZ, RZ, R58 ;  /* 0x000000ffff0e7224 */ /* 0x020fe200078e003a */
[----:B0-----:R-:W-:Y:S01]  /*69e0*/  MOV R13, R52 ;  /* 0x00000034000d7202 */ /* 0x001fe20000000f00 */
[----:B-1----:R-:W-:-:S02]  /*69f0*/  IMAD.MOV.U32 R12, RZ, RZ, R55 ;  /* 0x000000ffff0c7224 */ /* 0x002fc400078e0037 */
[----:B--2---:R-:W-:-:S05]  /*6a00*/  IMAD.MOV.U32 R11, RZ, RZ, R54 ;  /* 0x000000ffff0b7224 */ /* 0x004fca00078e0036 */
[----:B------:R0:W-:Y:S04]  /*6a10*/  STL.S16 [R1+0x52], R11 ;  /* 0x0000520b01007387 */ /* 0x0001e80000100600 */
[----:B------:R1:W-:Y:S04]  /*6a20*/  STL.S16 [R1+0x54], R12 ;  /* 0x0000540c01007387 */ /* 0x0003e80000100600 */
[----:B------:R2:W-:Y:S01]  /*6a30*/  STL.S16 [R1+0x56], R13 ;  /* 0x0000560d01007387 */ /* 0x0005e20000100600 */
[----:B0-----:R-:W-:Y:S02]  /*6a40*/  IMAD.MOV.U32 R11, RZ, RZ, R57 ;  /* 0x000000ffff0b7224 */ /* 0x001fe400078e0039 */
[----:B-1----:R-:W-:Y:S01]  /*6a50*/  IMAD.MOV.U32 R12, RZ, RZ, R56 ;  /* 0x000000ffff0c7224 */ /* 0x002fe200078e0038 */
[----:B--2---:R-:W-:-:S04]  /*6a60*/  MOV R13, R59 ;  /* 0x0000003b000d7202 */ /* 0x004fc80000000f00 */
[----:B------:R-:W-:Y:S01]  /*6a70*/  PRMT R150, R12, 0x5410, R11 ;  /* 0x000054100c967816 */ /* 0x000fe2000000000b */
[----:B------:R-:W-:Y:S01]  /*6a80*/  IMAD.MOV.U32 R12, RZ, RZ, R60 ;  /* 0x000000ffff0c7224 */ /* 0x000fe200078e003c */
[----:B------:R-:W-:Y:S02]  /*6a90*/  MOV R11, R61 ;  /* 0x0000003d000b7202 */ /* 0x000fe40000000f00 */
[----:B------:R-:W-:Y:S01]  /*6aa0*/  PRMT R149, R14, 0x5410, R13 ;  /* 0x000054100e957816 */ /* 0x000fe2000000000d */
[----:B------:R-:W-:Y:S01]  /*6ab0*/  IMAD.MOV.U32 R13, RZ, RZ, R63 ;  /* 0x000000ffff0d7224 */ /* 0x000fe200078e003f */
[----:B------:R-:W-:Y:S01]  /*6ac0*/  PRMT R154, R12, 0x5410, R11 ;  /* 0x000054100c9a7816 */ /* 0x000fe2000000000b */
[----:B------:R-:W-:Y:S01]  /*6ad0*/  IMAD.MOV.U32 R12, RZ, RZ, R66 ;  /* 0x000000ffff0c7224 */ /* 0x000fe200078e0042 */
[----:B------:R-:W-:Y:S01]  /*6ae0*/  MOV R14, R62 ;  /* 0x0000003e000e7202 */ /* 0x000fe20000000f00 */
[----:B------:R-:W-:-:S03]  /*6af0*/  IMAD.MOV.U32 R11, RZ, RZ, R67 ;  /* 0x000000ffff0b7224 */ /* 0x000fc600078e0043 */
[----:B------:R-:W-:Y:S02]  /*6b00*/  PRMT R153, R14, 0x5410, R13 ;  /* 0x000054100e997816 */ /* 0x000fe4000000000d */
        /* <DEDUP_REMOVED lines=24> */
.L_x_520:
[----:B------:R-:W-:Y:S01]  /*6c90*/  IMAD R88, R18, 0x8, R2 ;  /* 0x0000000812587824 */ /* 0x000fe200078e0202 */
[----:B------:R-:W-:Y:S01]  /*6ca0*/  SHF.L.U32 R89, R166, 0x1f, RZ ;  /* 0x0000001fa6597819 */ /* 0x000fe200000006ff */
[----:B------:R-:W0:Y:S01]  /*6cb0*/  LDC R135, c[0x0][0x2f4] ;  /* 0x0000bd00ff877b82 */ /* 0x000e220000000800 */
[----:B------:R-:W-:Y:S02]  /*6cc0*/  BSSY B1, `(.L_x_521) ;  /* 0x0000003000017945 */ /* 0x000fe40003800000 */
[----:B------:R-:W1:Y:S02]  /*6cd0*/  SYNCS.PHASECHK.TRANS64.TRYWAIT P6, [R88+URZ+0x2a890], R89 ;  /* 0x02a89059580075a7 */ /* 0x000e6400080c017f */
[----:B-1----:R-:W-:Y:S05]  /*6ce0*/  @!P6 BRA `(.L_x_522) ;  /* 0x000001780004e947 */ /* 0x002fea0003800000 */
.L_x_795:
[----:B------:R-:W-:Y:S05]  /*6cf0*/  BSYNC B1 ;  /* 0x0000000000017941 */ /* 0x000fea0003800000 */
.L_x_521:
[----:B------:R-:W-:Y:S01]  /*6d00*/  UMOV UR4, 0xffffffff ;  /* 0xffffffff00047882 */ /* 0x000fe20000000000 */
[----:B0-----:R-:W-:Y:S02]  /*6d10*/  IADD3 R139, -R129, R135, RZ ;  /* 0x00000087818b7210 */ /* 0x001fe40007ffe1ff */
[----:B------:R-:W-:Y:S05]  /*6d20*/  BRA.DIV UR4, `(.L_x_523) ;  /* 0x0000017a04087947 */ /* 0x000fea000b800000 */
[----:B------:R0:W2:Y:S04]  /*6d30*/  SHFL.IDX PT, R123, R118, RZ, 0x1c1f ;  /* 0x001c1fff767b7589 */ /* 0x0000a800000e0000 */
[----:B------:R0:W3:Y:S02]  /*6d40*/  SHFL.IDX PT, R11, R119, RZ, 0x1c1f ;  /* 0x001c1fff770b7589 */ /* 0x0000e400000e0000 */
.L_x_799:
[----:B------:R-:W-:Y:S04]  /*6d50*/  BSSY B1, `(.L_x_524) ;  /* 0x0000178000017945 */ /* 0x000fe80003800000 */
[----:B------:R-:W-:Y:S05]  /*6d60*/  @P4 BRA `(.L_x_525) ;  /* 0x0000001400d84947 */ /* 0x000fea0003800000 */
[----:B------:R-:W-:Y:S01]  /*6d70*/  ISETP.NE.AND P4, PT, R10, RZ, PT ;  /* 0x000000ff0a00720c */ /* 0x000fe20003f85270 */
[----:B------:R-:W-:Y:S01]  /*6d80*/  BSSY B2, `(.L_x_526) ;  /* 0x000007e000027945 */ /* 0x000fe20003800000 */
[----:B---3--:R-:W-:-:S11]  /*6d90*/  IMAD.MOV.U32 R122, RZ, RZ, R11 ;  /* 0x000000ffff7a7224 */ /* 0x008fd600078e000b */
[----:B------:R-:W-:Y:S05]  /*6da0*/  @!P4 BRA `(.L_x_527) ;  /* 0x0000000400ecc947 */ /* 0x000fea0003800000 */
[----:B------:R-:W-:Y:S01]  /*6db0*/  SEL R12, R129, R139, !P3 ;  /* 0x0000008b810c7207 */ /* 0x000fe20005800000 */
[----:B------:R-:W-:Y:S01]  /*6dc0*/  BSSY B3, `(.L_x_528) ;  /* 0x0000073000037945 */ /* 0x000fe20003800000 */
[----:B------:R-:W-:Y:S02]  /*6dd0*/  ISETP.GE.AND P4, PT, R16, R128, PT ;  /* 0x000000801000720c */ /* 0x000fe40003f86270 */
[----:B------:R-:W-:-:S04]  /*6de0*/  SHF.R.S32.HI R13, RZ, 0x1f, R12 ;  /* 0x0000001fff0d7819 */ /* 0x000fc8000001140c */
[----:B------:R-:W-:-:S04]  /*6df0*/  LEA.HI R13, R13, R12, RZ, 0x4 ;  /* 0x0000000c0d0d7211 */ /* 0x000fc800078f20ff */
[----:B------:R-:W-:-:S04]  /*6e00*/  LEA.HI.SX32 R156, R13, R124, 0x1c ;  /* 0x0000007c0d9c7211 */ /* 0x000fc800078fe2ff */
[----:B------:R-:W-:-:S04]  /*6e10*/  SHF.R.S32.HI R13, RZ, 0x1f, R156 ;  /* 0x0000001fff0d7819 */ /* 0x000fc8000001149c */
[----:B------:R-:W-:Y:S01]  /*6e20*/  LEA.HI R13, R13, R156, RZ, 0x3 ;  /* 0x0000009c0d0d7211 */ /* 0x000fe200078f18ff */
[----:B------:R-:W-:-:S03]  /*6e30*/  IMAD.SHL.U32 R156, R156, 0x8, RZ ;  /* 0x000000089c9c7824 */ /* 0x000fc600078e00ff */
[----:B------:R-:W-:Y:S02]  /*6e40*/  SHF.R.S32.HI R13, RZ, 0x3, R13 ;  /* 0x00000003ff0d7819 */ /* 0x000fe4000001140d */
[----:B------:R-:W-:-:S03]  /*6e50*/  LOP3.LUT R12, R176, 0x38, R156, 0xf8, !PT ;  /* 0x00000038b00c7812 */ /* 0x000fc600078ef89c */
[----:B------:R-:W-:Y:S01]  /*6e60*/  IMAD R13, R13, 0x1800, R178 ;  /* 0x000018000d0d7824 */ /* 0x000fe200078e02b2 */
[----:B------:R-:W-:-:S04]  /*6e70*/  LOP3.LUT R12, R12, R177, RZ, 0x3c, !PT ;  /* 0x000000b10c0c7212 */ /* 0x000fc800078e3cff */
[----:B------:R-:W-:-:S05]  /*6e80*/  IADD3 R12, R13, R12, RZ ;  /* 0x0000000c0d0c7210 */ /* 0x000fca0007ffe0ff */
[C---:B------:R-:W-:Y:S02]  /*6e90*/  IMAD R80, R18.reuse, 0x4800, R12 ;  /* 0x0000480012507824 */ /* 0x040fe400078e020c */
[----:B------:R-:W-:Y:S02]  /*6ea0*/  IMAD R12, R18, 0x4800, R144 ;  /* 0x00004800120c7824 */ /* 0x000fe400078e0290 */
[--C-:B------:R-:W-:Y:S02]  /*6eb0*/  IMAD R80, R80, 0x2, R2.reuse ;  /* 0x0000000250507824 */ /* 0x100fe400078e0202 */
[----:B------:R-:W-:-:S04]  /*6ec0*/  IMAD R12, R12, 0x2, R2 ;  /* 0x000000020c0c7824 */ /* 0x000fc800078e0202 */
[----:B------:R-:W3:Y:S04]  /*6ed0*/  LDS.128 R80, [R80+0x18400] ;  /* 0x0184000050507984 */ /* 0x000ee80000000c00 */
[----:B------:R-:W4:Y:S01]  /*6ee0*/  LDS.128 R12, [R12+0x18400] ;  /* 0x018400000c0c7984 */ /* 0x000f220000000c00 */
[----:B------:R-:W-:Y:S05]  /*6ef0*/  @P4 BRA `(.L_x_529) ;  /* 0x00000004007c4947 */ /* 0x000fea0003800000 */
[----:B---3--:R-:W-:Y:S01]  /*6f00*/  MOV R158, R81 ;  /* 0x00000051009e7202 */ /* 0x008fe20000000f00 */
[----:B----4-:R-:W-:Y:S02]  /*6f10*/  IMAD.MOV.U32 R157, RZ, RZ, R13 ;  /* 0x000000ffff9d7224 */ /* 0x010fe400078e000d */
[----:B------:R-:W-:Y:S02]  /*6f20*/  HADD2.F32 R159, -RZ, R159.H0_H0 ;  /* 0x2000009fff9f7230 */ /* 0x000fe40000004100 */
[----:B------:R-:W-:Y:S02]  /*6f30*/  HADD2.F32 R13, -RZ, R158.H0_H0 ;  /* 0x2000009eff0d7230 */ /* 0x000fe40000004100 */
[----:B------:R-:W-:Y:S02]  /*6f40*/  HADD2.F32 R204, -RZ, R157.H0_H0 ;  /* 0x2000009dffcc7230 */ /* 0x000fe40000004100 */
[----:B------:R-:W-:Y:S02]  /*6f50*/  HADD2.F32 R196, -RZ, R196.H0_H0 ;  /* 0x200000c4ffc47230 */ /* 0x000fe40000004100 */
[-C--:B------:R-:W-:Y:S01]  /*6f60*/  FMUL.FTZ R81, R13, R159.reuse ;  /* 0x0000009f0d517220 */ /* 0x080fe20000410000 */
[----:B------:R-:W-:-:S03]  /*6f70*/  FMUL.FTZ R159, R204, R159 ;  /* 0x0000009fcc9f7220 */ /* 0x000fc60000410000 */
[-C--:B------:R-:W-:Y:S01]  /*6f80*/  FFMA.FTZ R81, R204, R196.reuse, -R81 ;  /* 0x000000c4cc517223 */ /* 0x080fe20000010851 */
[----:B------:R-:W-:Y:S01]  /*6f90*/  FFMA.FTZ R13, R13, R196, R159 ;  /* 0x000000c40d0d7223 */ /* 0x000fe2000001009f */
[----:B------:R-:W3:Y:S04]  /*6fa0*/  LDL.S16 R204, [R1+0x4c] ;  /* 0x00004c0001cc7983 */ /* 0x000ee80000100600 */
[----:B------:R-:W4:Y:S01]  /*6fb0*/  LDL.S16 R196, [R1+0x54] ;  /* 0x0000540001c47983 */ /* 0x000f220000100600 */
[----:B------:R-:W-:Y:S01]  /*6fc0*/  SHF.R.U32.HI R159, RZ, 0x10, R53 ;  /* 0x00000010ff9f7819 */ /* 0x000fe20000011635 */
[----:B------:R-:W-:Y:S01]  /*6fd0*/  HADD2.F32 R158, -RZ, R158.H1_H1 ;  /* 0x3000009eff9e7230 */ /* 0x000fe20000004100 */
[--C-:B------:R-:W-:Y:S02]  /*6fe0*/  SHF.R.U64 R40, R40, 0x10, R41.reuse ;  /* 0x0000001028287819 */ /* 0x100fe40000001229 */
[----:B------:R-:W-:Y:S01]  /*6ff0*/  SHF.R.U32.HI R41, RZ, 0x10, R41 ;  /* 0x00000010ff297819 */ /* 0x000fe20000011629 */
[----:B------:R-:W-:Y:S01]  /*7000*/  HADD2.F32 R159, -RZ, R159.H0_H0 ;  /* 0x2000009fff9f7230 */ /* 0x000fe20000004100 */
[----:B------:R-:W-:Y:S01]  /*7010*/  SHF.R.U64 R53, R52, 0x10, R53 ;  /* 0x0000001034357819 */ /* 0x000fe20000001235 */
[----:B------:R-:W-:-:S02]  /*7020*/  HADD2.F32 R52, -RZ, R157.H1_H1 ;  /* 0x3000009dff347230 */ /* 0x000fc40000004100 */
[----:B------:R-:W-:Y:S02]  /*7030*/  HADD2.F32 R41, -RZ, R41.H0_H0 ;  /* 0x20000029ff297230 */ /* 0x000fe40000004100 */
[-C--:B------:R-:W-:Y:S01]  /*7040*/  FMUL.FTZ R157, R158, R159.reuse ;  /* 0x0000009f9e9d7220 */ /* 0x080fe20000410000 */
[----:B------:R-:W-:-:S03]  /*7050*/  FMUL.FTZ R159, R52, R159 ;  /* 0x0000009f349f7220 */ /* 0x000fc60000410000 */
[-C--:B------:R-:W-:Y:S01]  /*7060*/  FFMA.FTZ R52, R52, R41.reuse, -R157 ;  /* 0x0000002934347223 */ /* 0x080fe2000001089d */
[----:B------:R-:W-:Y:S02]  /*7070*/  HADD2.F32 R157, -RZ, R83.H0_H0 ;  /* 0x20000053ff9d7230 */ /* 0x000fe40000004100 */
[----:B------:R-:W-:Y:S01]  /*7080*/  FFMA.FTZ R41, R158, R41, R159 ;  /* 0x000000299e297223 */ /* 0x000fe2000001009f */
[----:B------:R-:W-:Y:S02]  /*7090*/  HADD2.F32 R159, -RZ, R15.H0_H0 ;  /* 0x2000000fff9f7230 */ /* 0x000fe40000004100 */
[----:B---3--:R-:W-:Y:S02]  /*70a0*/  HADD2.F32 R158, -RZ, R204.H0_H0 ;  /* 0x200000ccff9e7230 */ /* 0x008fe40000004100 */
[----:B----4-:R-:W-:-:S05]  /*70b0*/  HADD2.F32 R196, -RZ, R196.H0_H0 ;  /* 0x200000c4ffc47230 */ /* 0x010fca0000004100 */
[----:B------:R-:W-:-:S04]  /*70c0*/  FMUL.FTZ R204, R157, R196 ;  /* 0x000000c49dcc7220 */ /* 0x000fc80000410000 */
[C---:B------:R-:W-:Y:S01]  /*70d0*/  FFMA.FTZ R204, R159.reuse, R158, -R204 ;  /* 0x0000009e9fcc7223 */ /* 0x040fe200000108cc */
[----:B------:R-:W-:Y:S02]  /*70e0*/  FMUL.FTZ R159, R159, R196 ;  /* 0x000000c49f9f7220 */ /* 0x000fe40000410000 */
[----:B------:R-:W3:Y:S02]  /*70f0*/  LDL.LU.S16 R196, [R1+0x56] ;  /* 0x0000560001c47983 */ /* 0x000ee40000300600 */
[----:B------:R-:W-:Y:S02]  /*7100*/  FFMA.FTZ R159, R157, R158, R159 ;  /* 0x0000009e9d9f7223 */ /* 0x000fe4000001009f */
[----:B------:R-:W4:Y:S01]  /*7110*/  LDL.LU.S16 R158, [R1+0x4e] ;  /* 0x00004e00019e7983 */ /* 0x000f220000300600 */
[--C-:B------:R-:W-:Y:S01]  /*7120*/  SHF.R.U64 R42, R42, 0x10, R43.reuse ;  /* 0x000000102a2a7819 */ /* 0x100fe2000000122b */
[----:B------:R-:W-:Y:S01]  /*7130*/  HADD2.F32 R15, -RZ, R15.H1_H1 ;  /* 0x3000000fff0f7230 */ /* 0x000fe20000004100 */
[----:B------:R-:W-:-:S02]  /*7140*/  SHF.R.U32.HI R157, RZ, 0x10, R43 ;  /* 0x00000010ff9d7819 */ /* 0x000fc4000001162b */
[--C-:B------:R-:W-:Y:S01]  /*7150*/  SHF.R.U64 R43, R54, 0x10, R55.reuse ;  /* 0x00000010362b7819 */ /* 0x100fe20000001237 */
[----:B------:R-:W-:Y:S01]  /*7160*/  HADD2.F32 R54, -RZ, R83.H1_H1 ;  /* 0x30000053ff367230 */ /* 0x000fe20000004100 */
[----:B------:R-:W-:Y:S01]  /*7170*/  SHF.R.U32.HI R55, RZ, 0x10, R55 ;  /* 0x00000010ff377819 */ /* 0x000fe20000011637 */
[----:B------:R-:W-:-:S04]  /*7180*/  HADD2.F32 R157, -RZ, R157.H0_H0 ;  /* 0x2000009dff9d7230 */ /* 0x000fc80000004100 */
[----:B------:R-:W-:-:S05]  /*7190*/  HADD2.F32 R55, -RZ, R55.H0_H0 ;  /* 0x20000037ff377230 */ /* 0x000fca0000004100 */
[----:B------:R-:W-:-:S04]  /*71a0*/  FMUL.FTZ R83, R54, R55 ;  /* 0x0000003736537220 */ /* 0x000fc80000410000 */
[C---:B------:R-:W-:Y:S01]  /*71b0*/  FFMA.FTZ R83, R15.reuse, R157, -R83 ;  /* 0x0000009d0f537223 */ /* 0x040fe20000010853 */
[----:B------:R-:W-:-:S04]  /*71c0*/  FMUL.FTZ R15, R15, R55 ;  /* 0x000000370f0f7220 */ /* 0x000fc80000410000 */
[----:B------:R-:W-:Y:S01]  /*71d0*/  FFMA.FTZ R15, R54, R157, R15 ;  /* 0x0000009d360f7223 */ /* 0x000fe2000001000f */
[----:B------:R-:W-:Y:S02]  /*71e0*/  HADD2.F32 R54, -RZ, R80.H0_H0 ;  /* 0x20000050ff367230 */ /* 0x000fe40000004100 */
[----:B------:R-:W-:Y:S02]  /*71f0*/  HADD2.F32 R157, -RZ, R12.H0_H0 ;  /* 0x2000000cff9d7230 */ /* 0x000fe40000004100 */
[----:B------:R-:W-:Y:S02]  /*7200*/  HADD2.F32 R53, -RZ, R53.H0_H0 ;  /* 0x20000035ff357230 */ /* 0x000fe40000004100 */
[----:B------:R-:W-:Y:S02]  /*7210*/  HADD2.F32 R80, -RZ, R80.H1_H1 ;  /* 0x30000050ff507230 */ /* 0x000fe40000004100 */
[----:B------:R-:W-:Y:S02]  /*7220*/  HADD2.F32 R12, -RZ, R12.H1_H1 ;  /* 0x3000000cff0c7230 */ /* 0x000fe40000004100 */
[----:B------:R-:W-:-:S02]  /*7230*/  HADD2.F32 R40, -RZ, R40.H0_H0 ;  /* 0x20000028ff287230 */ /* 0x000fc40000004100 */
[----:B---3--:R-:W-:Y:S02]  /*7240*/  HADD2.F32 R196, -RZ, R196.H0_H0 ;  /* 0x200000c4ffc47230 */ /* 0x008fe40000004100 */
[----:B----4-:R-:W-:-:S03]  /*7250*/  HADD2.F32 R55, -RZ, R158.H0_H0 ;  /* 0x2000009eff377230 */ /* 0x010fc60000004100 */
[-C--:B------:R-:W-:Y:S01]  /*7260*/  FMUL.FTZ R158, R54, R196.reuse ;  /* 0x000000c4369e7220 */ /* 0x080fe20000410000 */
[----:B------:R-:W-:-:S03]  /*7270*/  FMUL.FTZ R196, R157, R196 ;  /* 0x000000c49dc47220 */ /* 0x000fc60000410000 */
[-C--:B------:R-:W-:Y:S01]  /*7280*/  FFMA.FTZ R158, R157, R55.reuse, -R158 ;  /* 0x000000379d9e7223 */ /* 0x080fe2000001089e */
[----:B------:R-:W-:Y:S01]  /*7290*/  FFMA.FTZ R196, R54, R55, R196 ;  /* 0x0000003736c47223 */ /* 0x000fe200000100c4 */
[-C--:B------:R-:W-:Y:S01]  /*72a0*/  FMUL.FTZ R54, R80, R53.reuse ;  /* 0x0000003550367220 */ /* 0x080fe20000410000 */
[----:B------:R-:W3:Y:S01]  /*72b0*/  LDL.S16 R157, [R1+0x52] ;  /* 0x00005200019d7983 */ /* 0x000ee20000100600 */
[C---:B------:R-:W-:Y:S02]  /*72c0*/  FMUL.FTZ R53, R12.reuse, R53 ;  /* 0x000000350c357220 */ /* 0x040fe40000410000 */
[-C--:B------:R-:W-:Y:S02]  /*72d0*/  FFMA.FTZ R12, R12, R40.reuse, -R54 ;  /* 0x000000280c0c7223 */ /* 0x080fe40000010836 */
[----:B------:R-:W4:Y:S01]  /*72e0*/  LDL.S16 R54, [R1+0x4a] ;  /* 0x00004a0001367983 */ /* 0x000f220000100600 */
[----:B------:R-:W-:Y:S01]  /*72f0*/  FFMA.FTZ R40, R80, R40, R53 ;  /* 0x0000002850287223 */ /* 0x000fe20000010035 */
[----:B------:R-:W-:Y:S01]  /*7300*/  HADD2.F32 R53, -RZ, R82.H0_H0 ;  /* 0x20000052ff357230 */ /* 0x000fe20000004100 */
[----:B------:R-:W-:Y:S01]  /*7310*/  F2FP.F16.F32.PACK_AB R52, R52, R81 ;  /* 0x000000513434723e */ /* 0x000fe200000000ff */
[----:B------:R-:W-:Y:S01]  /*7320*/  HADD2.F32 R55, -RZ, R14.H0_H0 ;  /* 0x2000000eff377230 */ /* 0x000fe20000004100 */
[----:B------:R-:W-:Y:S01]  /*7330*/  F2FP.F16.F32.PACK_AB R83, R83, R204 ;  /* 0x000000cc5353723e */ /* 0x000fe200000000ff */
[----:B------:R-:W-:Y:S01]  /*7340*/  HADD2.F32 R43, -RZ, R43.H0_H0 ;  /* 0x2000002bff2b7230 */ /* 0x000fe20000004100 */
[----:B------:R-:W-:Y:S01]  /*7350*/  F2FP.F16.F32.PACK_AB R41, R41, R13 ;  /* 0x0000000d2929723e */ /* 0x000fe200000000ff */
[----:B------:R-:W-:Y:S01]  /*7360*/  HADD2.F32 R82, -RZ, R82.H1_H1 ;  /* 0x30000052ff527230 */ /* 0x000fe20000004100 */
[----:B------:R-:W-:Y:S01]  /*7370*/  F2FP.F16.F32.PACK_AB R159, R15, R159 ;  /* 0x0000009f0f9f723e */ /* 0x000fe200000000ff */
[----:B------:R-:W-:Y:S01]  /*7380*/  HADD2.F32 R14, -RZ, R14.H1_H1 ;  /* 0x3000000eff0e7230 */ /* 0x000fe20000004100 */
[----:B------:R-:W-:Y:S01]  /*7390*/  F2FP.F16.F32.PACK_AB R40, R40, R196 ;  /* 0x000000c42828723e */ /* 0x000fe200000000ff */
[----:B------:R-:W-:Y:S01]  /*73a0*/  HADD2.F32 R42, -RZ, R42.H0_H0 ;  /* 0x2000002aff2a7230 */ /* 0x000fe20000004100 */
[----:B------:R-:W-:Y:S01]  /*73b0*/  MOV R15, R83 ;  /* 0x00000053000f7202 */ /* 0x000fe20000000f00 */
[----:B------:R-:W-:Y:S01]  /*73c0*/  IMAD.MOV.U32 R13, RZ, RZ, R52 ;  /* 0x000000ffff0d7224 */ /* 0x000fe200078e0034 */
[----:B------:R-:W-:Y:S01]  /*73d0*/  F2FP.F16.F32.PACK_AB R12, R12, R158 ;  /* 0x0000009e0c0c723e */ /* 0x000fe200000000ff */
[----:B------:R-:W-:-:S02]  /*73e0*/  IMAD.MOV.U32 R81, RZ, RZ, R41 ;  /* 0x000000ffff517224 */ /* 0x000fc400078e0029 */
[----:B------:R-:W-:Y:S02]  /*73f0*/  IMAD.MOV.U32 R83, RZ, RZ, R159 ;  /* 0x000000ffff537224 */ /* 0x000fe400078e009f */
[----:B---3--:R-:W-:Y:S02]  /*7400*/  HADD2.F32 R157, -RZ, R157.H0_H0 ;  /* 0x2000009dff9d7230 */ /* 0x008fe40000004100 */
[----:B----4-:R-:W-:-:S03]  /*7410*/  HADD2.F32 R54, -RZ, R54.H0_H0 ;  /* 0x20000036ff367230 */ /* 0x010fc60000004100 */
[-C--:B------:R-:W-:Y:S01]  /*7420*/  FMUL.FTZ R80, R53, R157.reuse ;  /* 0x0000009d35507220 */ /* 0x080fe20000410000 */
[----:B------:R-:W-:-:S03]  /*7430*/  FMUL.FTZ R157, R55, R157 ;  /* 0x0000009d379d7220 */ /* 0x000fc60000410000 */
[-C--:B------:R-:W-:Y:S01]  /*7440*/  FFMA.FTZ R80, R55, R54.reuse, -R80 ;  /* 0x0000003637507223 */ /* 0x080fe20000010850 */
[----:B------:R-:W-:Y:S01]  /*7450*/  FFMA.FTZ R157, R53, R54, R157 ;  /* 0x00000036359d7223 */ /* 0x000fe2000001009d */
[-C--:B------:R-:W-:Y:S01]  /*7460*/  FMUL.FTZ R53, R82, R43.reuse ;  /* 0x0000002b52357220 */ /* 0x080fe20000410000 */
[----:B------:R-:W-:-:S03]  /*7470*/  FMUL.FTZ R43, R14, R43 ;  /* 0x0000002b0e2b7220 */ /* 0x000fc60000410000 */
[-C--:B------:R-:W-:Y:S01]  /*7480*/  FFMA.FTZ R53, R14, R42.reuse, -R53 ;  /* 0x0000002a0e357223 */ /* 0x080fe20000010835 */
[----:B------:R-:W-:-:S04]  /*7490*/  FFMA.FTZ R43, R82, R42, R43 ;  /* 0x0000002a522b7223 */ /* 0x000fc8000001002b */
[----:B------:R-:W-:Y:S02]  /*74a0*/  F2FP.F16.F32.PACK_AB R53, R53, R80 ;  /* 0x000000503535723e */ /* 0x000fe400000000ff */
[----:B------:R-:W-:Y:S02]  /*74b0*/  F2FP.F16.F32.PACK_AB R43, R43, R157 ;  /* 0x0000009d2b2b723e */ /* 0x000fe400000000ff */
[----:B------:R-:W-:Y:S01]  /*74c0*/  MOV R80, R40 ;  /* 0x0000002800507202 */ /* 0x000fe20000000f00 */
[----:B------:R-:W-:Y:S02]  /*74d0*/  IMAD.MOV.U32 R14, RZ, RZ, R53 ;  /* 0x000000ffff0e7224 */ /* 0x000fe400078e0035 */
[----:B------:R-:W-:-:S07]  /*74e0*/  IMAD.MOV.U32 R82, RZ, RZ, R43 ;  /* 0x000000ffff527224 */ /* 0x000fce00078e002b */
.L_x_529:
[----:B------:R-:W-:Y:S05]  /*74f0*/  BSYNC B3 ;  /* 0x0000000000037941 */ /* 0x000fea0003800000 */
.L_x_528:
[----:B------:R-:W-:-:S04]  /*7500*/  LEA R40, P4, R7, R11, 0x1 ;  /* 0x0000000b07287211 */ /* 0x000fc800078808ff */
[----:B--2---:R-:W-:Y:S02]  /*7510*/  LEA.HI.X R41, R7, R123, R116, 0x1, P4 ;  /* 0x0000007b07297211 */ /* 0x004fe400020f0c74 */
[----:B------:R-:W-:-:S03]  /*7520*/  ISETP.GE.AND P4, PT, R156, R135, PT ;  /* 0x000000879c00720c */ /* 0x000fc60003f86270 */
[----:B----4-:R2:W-:Y:S10]  /*7530*/  ST.E.128 desc[UR60][R40.64], R12 ;  /* 0x0000000c28007985 */ /* 0x0105f4000c101d3c */
[----:B--2---:R-:W-:-:S05]  /*7540*/  @!P4 IMAD.WIDE R12, R156, 0x2, R122 ;  /* 0x000000029c0cc825 */ /* 0x004fca00078e027a */
[----:B---3--:R3:W-:Y:S02]  /*7550*/  @!P4 ST.E.128 desc[UR60][R12.64], R80 ;  /* 0x000000500c00c985 */ /* 0x0087e4000c101d3c */
.L_x_527:
[----:B------:R-:W-:Y:S05]  /*7560*/  BSYNC B2 ;  /* 0x0000000000027941 */ /* 0x000fea0003800000 */
.L_x_526:
[----:B------:R-:W-:Y:S01]  /*7570*/  ISETP.NE.AND P4, PT, R27, RZ, PT ;  /* 0x000000ff1b00720c */ /* 0x000fe20003f85270 */
[----:B------:R-:W-:-:S12]  /*7580*/  BSSY B2, `(.L_x_530) ;  /* 0x000007d000027945 */ /* 0x000fd80003800000 */
[----:B------:R-:W-:Y:S05]  /*7590*/  @!P4 BRA `(.L_x_531) ;  /* 0x0000000400ecc947 */ /* 0x000fea0003800000 */
[----:B---3--:R-:W-:Y:S01]  /*75a0*/  SEL R12, R129, R139, !P2 ;  /* 0x0000008b810c7207 */ /* 0x008fe20005000000 */
[----:B------:R-:W-:Y:S01]  /*75b0*/  BSSY B3, `(.L_x_532) ;  /* 0x0000073000037945 */ /* 0x000fe20003800000 */
[----:B------:R-:W-:Y:S02]  /*75c0*/  ISETP.GE.AND P4, PT, R0, R128, PT ;  /* 0x000000800000720c */ /* 0x000fe40003f86270 */
[----:B------:R-:W-:-:S04]  /*75d0*/  SHF.R.S32.HI R13, RZ, 0x1f, R12 ;  /* 0x0000001fff0d7819 */ /* 0x000fc8000001140c */
[----:B------:R-:W-:-:S04]  /*75e0*/  LEA.HI R13, R13, R12, RZ, 0x4 ;  /* 0x0000000c0d0d7211 */ /* 0x000fc800078f20ff */
[----:B------:R-:W-:-:S04]  /*75f0*/  LEA.HI.SX32 R52, R13, R121, 0x1c ;  /* 0x000000790d347211 */ /* 0x000fc800078fe2ff */
[----:B------:R-:W-:-:S04]  /*7600*/  SHF.R.S32.HI R13, RZ, 0x1f, R52 ;  /* 0x0000001fff0d7819 */ /* 0x000fc80000011434 */
[----:B------:R-:W-:Y:S02]  /*7610*/  LEA.HI R13, R13, R52, RZ, 0x3 ;  /* 0x000000340d0d7211 */ /* 0x000fe400078f18ff */
[----:B------:R-:W-:Y:S02]  /*7620*/  SHF.L.U32 R52, R52, 0x3, RZ ;  /* 0x0000000334347819 */ /* 0x000fe400000006ff */
[----:B------:R-:W-:Y:S02]  /*7630*/  SHF.R.S32.HI R13, RZ, 0x3, R13 ;  /* 0x00000003ff0d7819 */ /* 0x000fe4000001140d */
[----:B------:R-:W-:-:S03]  /*7640*/  LOP3.LUT R12, R176, 0x38, R52, 0xf8, !PT ;  /* 0x00000038b00c7812 */ /* 0x000fc600078ef834 */
[----:B------:R-:W-:Y:S01]  /*7650*/  IMAD R13, R13, 0x1800, R178 ;  /* 0x000018000d0d7824 */ /* 0x000fe200078e02b2 */
[----:B------:R-:W-:-:S05]  /*7660*/  LOP3.LUT R12, R12, R177, RZ, 0x3c, !PT ;  /* 0x000000b10c0c7212 */ /* 0x000fca00078e3cff */
[----:B------:R-:W-:-:S04]  /*7670*/  IMAD.IADD R12, R13, 0x1, R12 ;  /* 0x000000010d0c7824 */ /* 0x000fc800078e020c */
[C---:B------:R-:W-:Y:S02]  /*7680*/  IMAD R40, R18.reuse, 0x4800, R12 ;  /* 0x0000480012287824 */ /* 0x040fe400078e020c */
[----:B------:R-:W-:-:S03]  /*7690*/  IMAD R12, R18, 0x4800, R143 ;  /* 0x00004800120c7824 */ /* 0x000fc600078e028f */
[----:B------:R-:W-:Y:S01]  /*76a0*/  LEA R40, R40, R2, 0x1 ;  /* 0x0000000228287211 */ /* 0x000fe200078e08ff */
[----:B------:R-:W-:-:S05]  /*76b0*/  IMAD R12, R12, 0x2, R2 ;  /* 0x000000020c0c7824 */ /* 0x000fca00078e0202 */
[----:B------:R-:W3:Y:S04]  /*76c0*/  LDS.128 R40, [R40+0x18400] ;  /* 0x0184000028287984 */ /* 0x000ee80000000c00 */
[----:B------:R-:W4:Y:S01]  /*76d0*/  LDS.128 R12, [R12+0x18400] ;  /* 0x018400000c0c7984 */ /* 0x000f220000000c00 */
[----:B------:R-:W-:Y:S05]  /*76e0*/  @P4 BRA `(.L_x_533) ;  /* 0x00000004007c4947 */ /* 0x000fea0003800000 */
[----:B------:R-:W5:Y:S04]  /*76f0*/  LDL.LU.S16 R53, [R1+0x50] ;  /* 0x0000500001357983 */ /* 0x000f680000300600 */
[----:B------:R-:W2:Y:S04]  /*7700*/  LDL.LU.S16 R80, [R1+0x48] ;  /* 0x0000480001507983 */ /* 0x000ea80000300600 */
[----:B------:R-:W2:Y:S04]  /*7710*/  LDL.S16 R157, [R1+0x46] ;  /* 0x00004600019d7983 */ /* 0x000ea80000100600 */
[----:B------:R-:W2:Y:S01]  /*7720*/  LDL.LU.S16 R156, [R1+0x44] ;  /* 0x00004400019c7983 */ /* 0x000ea20000300600 */
[----:B---3--:R-:W-:-:S03]  /*7730*/  IMAD.MOV.U32 R54, RZ, RZ, R41 ;  /* 0x000000ffff367224 */ /* 0x008fc600078e0029 */
[----:B------:R-:W3:Y:S04]  /*7740*/  LDL.S16 R83, [R1+0x3e] ;  /* 0x00003e0001537983 */ /* 0x000ee80000100600 */
[----:B------:R-:W3:Y:S01]  /*7750*/  LDL.LU.S16 R82, [R1+0x3c] ;  /* 0x00003c0001527983 */ /* 0x000ee20000300600 */
[--C-:B------:R-:W-:Y:S02]  /*7760*/  SHF.R.U64 R36, R36, 0x10, R37.reuse ;  /* 0x0000001024247819 */ /* 0x100fe40000001225 */
[----:B------:R-:W-:-:S05]  /*7770*/  SHF.R.U32.HI R37, RZ, 0x10, R37 ;  /* 0x00000010ff257819 */ /* 0x000fca0000011625 */
[----:B------:R-:W-:Y:S01]  /*7780*/  HADD2.F32 R37, -RZ, R37.H0_H0 ;  /* 0x20000025ff257230 */ /* 0x000fe20000004100 */
[----:B------:R-:W-:Y:S01]  /*7790*/  SHF.R.U64 R38, R38, 0x10, R39 ;  /* 0x0000001026267819 */ /* 0x000fe20000001227 */
[----:B------:R-:W-:-:S04]  /*77a0*/  HADD2.F32 R36, -RZ, R36.H0_H0 ;  /* 0x20000024ff247230 */ /* 0x000fc80000004100 */
[----:B------:R-:W-:Y:S02]  /*77b0*/  HADD2.F32 R38, -RZ, R38.H0_H0 ;  /* 0x20000026ff267230 */ /* 0x000fe40000004100 */
[----:B-----5:R-:W-:Y:S02]  /*77c0*/  HADD2.F32 R55, -RZ, R53.H0_H0 ;  /* 0x20000035ff377230 */ /* 0x020fe40000004100 */
[----:B----4-:R-:W-:Y:S02]  /*77d0*/  IMAD.MOV.U32 R53, RZ, RZ, R13 ;  /* 0x000000ffff357224 */ /* 0x010fe400078e000d */
[----:B------:R-:W-:Y:S02]  /*77e0*/  HADD2.F32 R13, -RZ, R54.H0_H0 ;  /* 0x20000036ff0d7230 */ /* 0x000fe40000004100 */
[----:B--2---:R-:W-:Y:S02]  /*77f0*/  HADD2.F32 R80, -RZ, R80.H0_H0 ;  /* 0x20000050ff507230 */ /* 0x004fe40000004100 */
[----:B------:R-:W-:-:S02]  /*7800*/  HADD2.F32 R81, -RZ, R53.H0_H0 ;  /* 0x20000035ff517230 */ /* 0x000fc40000004100 */
[----:B------:R-:W-:-:S03]  /*7810*/  FMUL.FTZ R41, R13, R55 ;  /* 0x000000370d297220 */ /* 0x000fc60000410000 */
[----:B------:R-:W-:-:S04]  /*7820*/  FMUL.FTZ R55, R81, R55 ;  /* 0x0000003751377220 */ /* 0x000fc80000410000 */
[----:B------:R-:W-:Y:S01]  /*7830*/  FFMA.FTZ R13, R13, R80, R55 ;  /* 0x000000500d0d7223 */ /* 0x000fe20000010037 */
[--C-:B------:R-:W-:Y:S01]  /*7840*/  SHF.R.U32.HI R55, RZ, 0x10, R49.reuse ;  /* 0x00000010ff377819 */ /* 0x100fe20000011631 */
[----:B------:R-:W-:Y:S01]  /*7850*/  HADD2.F32 R54, -RZ, R54.H1_H1 ;  /* 0x30000036ff367230 */ /* 0x000fe20000004100 */
[----:B------:R-:W-:-:S03]  /*7860*/  SHF.R.U64 R49, R48, 0x10, R49 ;  /* 0x0000001030317819 */ /* 0x000fc60000001231 */
[----:B------:R-:W-:Y:S02]  /*7870*/  HADD2.F32 R55, -RZ, R55.H0_H0 ;  /* 0x20000037ff377230 */ /* 0x000fe40000004100 */
[----:B------:R-:W-:-:S03]  /*7880*/  HADD2.F32 R48, -RZ, R53.H1_H1 ;  /* 0x30000035ff307230 */ /* 0x000fc60000004100 */
[-C--:B------:R-:W-:Y:S01]  /*7890*/  FMUL.FTZ R53, R54, R55.reuse ;  /* 0x0000003736357220 */ /* 0x080fe20000410000 */
[----:B------:R-:W-:Y:S01]  /*78a0*/  FFMA.FTZ R41, R81, R80, -R41 ;  /* 0x0000005051297223 */ /* 0x000fe20000010829 */
[C---:B------:R-:W-:Y:S01]  /*78b0*/  FMUL.FTZ R55, R48.reuse, R55 ;  /* 0x0000003730377220 */ /* 0x040fe20000410000 */
[----:B------:R-:W-:Y:S02]  /*78c0*/  HADD2.F32 R80, -RZ, R157.H0_H0 ;  /* 0x2000009dff507230 */ /* 0x000fe40000004100 */
[-C--:B------:R-:W-:Y:S01]  /*78d0*/  FFMA.FTZ R48, R48, R37.reuse, -R53 ;  /* 0x0000002530307223 */ /* 0x080fe20000010835 */
[----:B------:R-:W-:Y:S02]  /*78e0*/  HADD2.F32 R53, -RZ, R43.H0_H0 ;  /* 0x2000002bff357230 */ /* 0x000fe40000004100 */
[----:B------:R-:W-:Y:S01]  /*78f0*/  FFMA.FTZ R37, R54, R37, R55 ;  /* 0x0000002536257223 */ /* 0x000fe20000010037 */
[----:B------:R-:W-:Y:S02]  /*7900*/  HADD2.F32 R54, -RZ, R156.H0_H0 ;  /* 0x2000009cff367230 */ /* 0x000fe40000004100 */
[----:B------:R-:W-:-:S02]  /*7910*/  HADD2.F32 R55, -RZ, R15.H0_H0 ;  /* 0x2000000fff377230 */ /* 0x000fc40000004100 */
[----:B------:R-:W-:-:S04]  /*7920*/  FMUL.FTZ R81, R53, R80 ;  /* 0x0000005035517220 */ /* 0x000fc80000410000 */
[C---:B------:R-:W-:Y:S01]  /*7930*/  FFMA.FTZ R81, R55.reuse, R54, -R81 ;  /* 0x0000003637517223 */ /* 0x040fe20000010851 */
[----:B------:R-:W-:-:S04]  /*7940*/  FMUL.FTZ R55, R55, R80 ;  /* 0x0000005037377220 */ /* 0x000fc80000410000 */
[----:B------:R-:W-:Y:S01]  /*7950*/  FFMA.FTZ R55, R53, R54, R55 ;  /* 0x0000003635377223 */ /* 0x000fe20000010037 */
[----:B------:R-:W-:Y:S02]  /*7960*/  SHF.R.U32.HI R53, RZ, 0x10, R39 ;  /* 0x00000010ff357819 */ /* 0x000fe40000011627 */
[--C-:B------:R-:W-:Y:S02]  /*7970*/  SHF.R.U64 R39, R50, 0x10, R51.reuse ;  /* 0x0000001032277819 */ /* 0x100fe40000001233 */
[----:B------:R-:W-:Y:S01]  /*7980*/  SHF.R.U32.HI R50, RZ, 0x10, R51 ;  /* 0x00000010ff327819 */ /* 0x000fe20000011633 */
[----:B------:R-:W-:-:S04]  /*7990*/  HADD2.F32 R43, -RZ, R43.H1_H1 ;  /* 0x3000002bff2b7230 */ /* 0x000fc80000004100 */
[----:B------:R-:W-:Y:S02]  /*79a0*/  HADD2.F32 R50, -RZ, R50.H0_H0 ;  /* 0x20000032ff327230 */ /* 0x000fe40000004100 */
[----:B------:R-:W-:Y:S02]  /*79b0*/  HADD2.F32 R15, -RZ, R15.H1_H1 ;  /* 0x3000000fff0f7230 */ /* 0x000fe40000004100 */
[----:B------:R-:W-:Y:S02]  /*79c0*/  HADD2.F32 R53, -RZ, R53.H0_H0 ;  /* 0x20000035ff357230 */ /* 0x000fe40000004100 */
[----:B------:R-:W-:-:S04]  /*79d0*/  FMUL.FTZ R51, R43, R50 ;  /* 0x000000322b337220 */ /* 0x000fc80000410000 */
[C---:B------:R-:W-:Y:S01]  /*79e0*/  FFMA.FTZ R51, R15.reuse, R53, -R51 ;  /* 0x000000350f337223 */ /* 0x040fe20000010833 */
[----:B------:R-:W-:Y:S01]  /*79f0*/  FMUL.FTZ R15, R15, R50 ;  /* 0x000000320f0f7220 */ /* 0x000fe20000410000 */
[----:B---3--:R-:W-:-:S03]  /*7a00*/  HADD2.F32 R80, -RZ, R83.H0_H0 ;  /* 0x20000053ff507230 */ /* 0x008fc60000004100 */
[----:B------:R-:W-:Y:S01]  /*7a10*/  FFMA.FTZ R15, R43, R53, R15 ;  /* 0x000000352b0f7223 */ /* 0x000fe2000001000f */
[----:B------:R-:W-:Y:S02]  /*7a20*/  HADD2.F32 R43, -RZ, R40.H0_H0 ;  /* 0x20000028ff2b7230 */ /* 0x000fe40000004100 */
[----:B------:R-:W-:Y:S02]  /*7a30*/  HADD2.F32 R53, -RZ, R12.H0_H0 ;  /* 0x2000000cff357230 */ /* 0x000fe40000004100 */
[----:B------:R-:W-:Y:S02]  /*7a40*/  HADD2.F32 R50, -RZ, R82.H0_H0 ;  /* 0x20000052ff327230 */ /* 0x000fe40000004100 */
[-C--:B------:R-:W-:Y:S01]  /*7a50*/  FMUL.FTZ R54, R43, R80.reuse ;  /* 0x000000502b367220 */ /* 0x080fe20000410000 */
[----:B------:R-:W-:Y:S02]  /*7a60*/  HADD2.F32 R49, -RZ, R49.H0_H0 ;  /* 0x20000031ff317230 */ /* 0x000fe40000004100 */
[----:B------:R-:W-:Y:S01]  /*7a70*/  FMUL.FTZ R80, R53, R80 ;  /* 0x0000005035507220 */ /* 0x000fe20000410000 */
[----:B------:R-:W-:-:S02]  /*7a80*/  HADD2.F32 R40, -RZ, R40.H1_H1 ;  /* 0x30000028ff287230 */ /* 0x000fc40000004100 */
[----:B------:R-:W-:Y:S02]  /*7a90*/  HADD2.F32 R12, -RZ, R12.H1_H1 ;  /* 0x3000000cff0c7230 */ /* 0x000fe40000004100 */
[-C--:B------:R-:W-:Y:S01]  /*7aa0*/  FFMA.FTZ R80, R43, R50.reuse, R80 ;  /* 0x000000322b507223 */ /* 0x080fe20000010050 */
[-C--:B------:R-:W-:Y:S02]  /*7ab0*/  FMUL.FTZ R43, R40, R49.reuse ;  /* 0x00000031282b7220 */ /* 0x080fe40000410000 */
[C---:B------:R-:W-:Y:S01]  /*7ac0*/  FMUL.FTZ R49, R12.reuse, R49 ;  /* 0x000000310c317220 */ /* 0x040fe20000410000 */
[----:B------:R-:W-:Y:S01]  /*7ad0*/  FFMA.FTZ R54, R53, R50, -R54 ;  /* 0x0000003235367223 */ /* 0x000fe20000010836 */
[-C--:B------:R-:W-:Y:S01]  /*7ae0*/  FFMA.FTZ R12, R12, R36.reuse, -R43 ;  /* 0x000000240c0c7223 */ /* 0x080fe2000001082b */
[----:B------:R-:W-:Y:S02]  /*7af0*/  HADD2.F32 R53, -RZ, R224.H1_H1 ;  /* 0x300000e0ff357230 */ /* 0x000fe40000004100 */
[----:B------:R-:W-:Y:S01]  /*7b00*/  FFMA.FTZ R36, R40, R36, R49 ;  /* 0x0000002428247223 */ /* 0x000fe20000010031 */
[----:B------:R-:W-:-:S02]  /*7b10*/  HADD2.F32 R40, -RZ, R42.H0_H0 ;  /* 0x2000002aff287230 */ /* 0x000fc40000004100 */
[----:B------:R-:W-:Y:S02]  /*7b20*/  HADD2.F32 R49, -RZ, R14.H0_H0 ;  /* 0x2000000eff317230 */ /* 0x000fe40000004100 */
[----:B------:R-:W-:Y:S02]  /*7b30*/  HADD2.F32 R43, -RZ, R224.H0_H0 ;  /* 0x200000e0ff2b7230 */ /* 0x000fe40000004100 */
[-C--:B------:R-:W-:Y:S01]  /*7b40*/  FMUL.FTZ R50, R40, R53.reuse ;  /* 0x0000003528327220 */ /* 0x080fe20000410000 */
[----:B------:R-:W-:Y:S02]  /*7b50*/  HADD2.F32 R39, -RZ, R39.H0_H0 ;  /* 0x20000027ff277230 */ /* 0x000fe40000004100 */
[----:B------:R-:W-:Y:S01]  /*7b60*/  FMUL.FTZ R53, R49, R53 ;  /* 0x0000003531357220 */ /* 0x000fe20000410000 */
[----:B------:R-:W-:Y:S02]  /*7b70*/  HADD2.F32 R42, -RZ, R42.H1_H1 ;  /* 0x3000002aff2a7230 */ /* 0x000fe40000004100 */
[----:B------:R-:W-:-:S02]  /*7b80*/  HADD2.F32 R14, -RZ, R14.H1_H1 ;  /* 0x3000000eff0e7230 */ /* 0x000fc40000004100 */
[----:B------:R-:W-:Y:S01]  /*7b90*/  FFMA.FTZ R53, R40, R43, R53 ;  /* 0x0000002b28357223 */ /* 0x000fe20000010035 */
[-C--:B------:R-:W-:Y:S02]  /*7ba0*/  FMUL.FTZ R40, R42, R39.reuse ;  /* 0x000000272a287220 */ /* 0x080fe40000410000 */
[C---:B------:R-:W-:Y:S01]  /*7bb0*/  FMUL.FTZ R39, R14.reuse, R39 ;  /* 0x000000270e277220 */ /* 0x040fe20000410000 */
[----:B------:R-:W-:Y:S01]  /*7bc0*/  FFMA.FTZ R50, R49, R43, -R50 ;  /* 0x0000002b31327223 */ /* 0x000fe20000010832 */
[-C--:B------:R-:W-:Y:S02]  /*7bd0*/  FFMA.FTZ R40, R14, R38.reuse, -R40 ;  /* 0x000000260e287223 */ /* 0x080fe40000010828 */
[----:B------:R-:W-:Y:S01]  /*7be0*/  FFMA.FTZ R39, R42, R38, R39 ;  /* 0x000000262a277223 */ /* 0x000fe20000010027 */
[----:B------:R-:W-:Y:S02]  /*7bf0*/  F2FP.F16.F32.PACK_AB R41, R48, R41 ;  /* 0x000000293029723e */ /* 0x000fe400000000ff */
[----:B------:R-:W-:-:S02]  /*7c00*/  F2FP.F16.F32.PACK_AB R51, R51, R81 ;  /* 0x000000513333723e */ /* 0x000fc400000000ff */
[----:B------:R-:W-:Y:S02]  /*7c10*/  F2FP.F16.F32.PACK_AB R37, R37, R13 ;  /* 0x0000000d2525723e */ /* 0x000fe400000000ff */
[----:B------:R-:W-:Y:S02]  /*7c20*/  F2FP.F16.F32.PACK_AB R36, R36, R80 ;  /* 0x000000502424723e */ /* 0x000fe400000000ff */
[----:B------:R-:W-:Y:S02]  /*7c30*/  F2FP.F16.F32.PACK_AB R39, R39, R53 ;  /* 0x000000352727723e */ /* 0x000fe400000000ff */
[----:B------:R-:W-:Y:S02]  /*7c40*/  F2FP.F16.F32.PACK_AB R55, R15, R55 ;  /* 0x000000370f37723e */ /* 0x000fe400000000ff */
[----:B------:R-:W-:Y:S01]  /*7c50*/  F2FP.F16.F32.PACK_AB R50, R40, R50 ;  /* 0x000000322832723e */ /* 0x000fe200000000ff */
[----:B------:R-:W-:Y:S01]  /*7c60*/  IMAD.MOV.U32 R40, RZ, RZ, R36 ;  /* 0x000000ffff287224 */ /* 0x000fe200078e0024 */
[----:B------:R-:W-:Y:S01]  /*7c70*/  MOV R13, R41 ;  /* 0x00000029000d7202 */ /* 0x000fe20000000f00 */
[----:B------:R-:W-:Y:S01]  /*7c80*/  IMAD.MOV.U32 R41, RZ, RZ, R37 ;  /* 0x000000ffff297224 */ /* 0x000fe200078e0025 */
[----:B------:R-:W-:Y:S01]  /*7c90*/  F2FP.F16.F32.PACK_AB R12, R12, R54 ;  /* 0x000000360c0c723e */ /* 0x000fe200000000ff */
[----:B------:R-:W-:Y:S01]  /*7ca0*/  IMAD.MOV.U32 R15, RZ, RZ, R51 ;  /* 0x000000ffff0f7224 */ /* 0x000fe200078e0033 */
[----:B------:R-:W-:Y:S01]  /*7cb0*/  MOV R14, R50 ;  /* 0x00000032000e7202 */ /* 0x000fe20000000f00 */
[----:B------:R-:W-:Y:S01]  /*7cc0*/  IMAD.MOV.U32 R42, RZ, RZ, R39 ;  /* 0x000000ffff2a7224 */ /* 0x000fe200078e0027 */
[----:B------:R-:W-:-:S07]  /*7cd0*/  MOV R43, R55 ;  /* 0x00000037002b7202 */ /* 0x000fce0000000f00 */
.L_x_533:
[----:B------:R-:W-:Y:S05]  /*7ce0*/  BSYNC B3 ;  /* 0x0000000000037941 */ /* 0x000fea0003800000 */
.L_x_532:
[----:B------:R-:W-:-:S04]  /*7cf0*/  LEA R36, P4, R8, R11, 0x1 ;  /* 0x0000000b08247211 */ /* 0x000fc800078808ff */
[----:B--2---:R-:W-:Y:S02]  /*7d00*/  LEA.HI.X R37, R8, R123, R115, 0x1, P4 ;  /* 0x0000007b08257211 */ /* 0x004fe400020f0c73 */
[----:B------:R-:W-:-:S03]  /*7d10*/  ISETP.GE.AND P4, PT, R52, R135, PT ;  /* 0x000000873400720c */ /* 0x000fc60003f86270 */
[----:B----4-:R2:W-:Y:S10]  /*7d20*/  ST.E.128 desc[UR60][R36.64], R12 ;  /* 0x0000000c24007985 */ /* 0x0105f4000c101d3c */
[----:B--2---:R-:W-:-:S05]  /*7d30*/  @!P4 IMAD.WIDE R12, R52, 0x2, R122 ;  /* 0x00000002340cc825 */ /* 0x004fca00078e027a */
[----:B---3--:R4:W-:Y:S02]  /*7d40*/  @!P4 ST.E.128 desc[UR60][R12.64], R40 ;  /* 0x000000280c00c985 */ /* 0x0089e4000c101d3c */
.L_x_531:
[----:B------:R-:W-:Y:S05]  /*7d50*/  BSYNC B2 ;  /* 0x0000000000027941 */ /* 0x000fea0003800000 */
.L_x_530:
[----:B------:R-:W-:-:S13]  /*7d60*/  ISETP.NE.AND P4, PT, R28, RZ, PT ;  /* 0x000000ff1c00720c */ /* 0x000fda0003f85270 */
[----:B------:R-:W-:Y:S05]  /*7d70*/  @!P4 BRA `(.L_x_525) ;  /* 0x0000000400d4c947 */ /* 0x000fea0003800000 */
[----:B---34-:R-:W-:Y:S01]  /*7d80*/  SEL R12, R129, R139, !P1 ;  /* 0x0000008b810c7207 */ /* 0x018fe20004800000 */
[----:B------:R-:W-:Y:S01]  /*7d90*/  BSSY B2, `(.L_x_534) ;  /* 0x0000071000027945 */ /* 0x000fe20003800000 */
[C---:B------:R-:W-:Y:S02]  /*7da0*/  LEA R40, P4, R9.reuse, R11, 0x1 ;  /* 0x0000000b09287211 */ /* 0x040fe400078808ff */
[----:B------:R-:W-:Y:S02]  /*7db0*/  SHF.R.S32.HI R13, RZ, 0x1f, R12 ;  /* 0x0000001fff0d7819 */ /* 0x000fe4000001140c */
[----:B--2---:R-:W-:Y:S02]  /*7dc0*/  LEA.HI.X R41, R9, R123, R114, 0x1, P4 ;  /* 0x0000007b09297211 */ /* 0x004fe400020f0c72 */
[----:B------:R-:W-:Y:S02]  /*7dd0*/  LEA.HI R12, R13, R12, RZ, 0x4 ;  /* 0x0000000c0d0c7211 */ /* 0x000fe400078f20ff */
[----:B------:R-:W-:-:S02]  /*7de0*/  ISETP.GE.AND P6, PT, R3, R128, PT ;  /* 0x000000800300720c */ /* 0x000fc40003fc6270 */
[----:B------:R-:W-:-:S04]  /*7df0*/  LEA.HI.SX32 R12, R12, R120, 0x1c ;  /* 0x000000780c0c7211 */ /* 0x000fc800078fe2ff */
[----:B------:R-:W-:-:S04]  /*7e00*/  SHF.R.S32.HI R13, RZ, 0x1f, R12 ;  /* 0x0000001fff0d7819 */ /* 0x000fc8000001140c */
[----:B------:R-:W-:Y:S01]  /*7e10*/  LEA.HI R13, R13, R12, RZ, 0x3 ;  /* 0x0000000c0d0d7211 */ /* 0x000fe200078f18ff */
[----:B------:R-:W-:-:S03]  /*7e20*/  IMAD.SHL.U32 R12, R12, 0x8, RZ ;  /* 0x000000080c0c7824 */ /* 0x000fc600078e00ff */
[----:B------:R-:W-:Y:S02]  /*7e30*/  SHF.R.S32.HI R13, RZ, 0x3, R13 ;  /* 0x00000003ff0d7819 */ /* 0x000fe4000001140d */
[----:B------:R-:W-:Y:S02]  /*7e40*/  LOP3.LUT R14, R176, 0x38, R12, 0xf8, !PT ;  /* 0x00000038b00e7812 */ /* 0x000fe400078ef80c */
[----:B------:R-:W-:Y:S01]  /*7e50*/  ISETP.GE.AND P4, PT, R12, R135, PT ;  /* 0x000000870c00720c */ /* 0x000fe20003f86270 */
[----:B------:R-:W-:Y:S01]  /*7e60*/  IMAD R13, R13, 0x1800, R178 ;  /* 0x000018000d0d7824 */ /* 0x000fe200078e02b2 */
[----:B------:R-:W-:-:S05]  /*7e70*/  LOP3.LUT R14, R14, R177, RZ, 0x3c, !PT ;  /* 0x000000b10e0e7212 */ /* 0x000fca00078e3cff */
[----:B------:R-:W-:Y:S02]  /*7e80*/  IMAD.IADD R14, R13, 0x1, R14 ;  /* 0x000000010d0e7824 */ /* 0x000fe400078e020e */
[C---:B------:R-:W-:Y:S02]  /*7e90*/  IMAD R13, R18.reuse, 0x4800, R141 ;  /* 0x00004800120d7824 */ /* 0x040fe400078e028d */
[----:B------:R-:W-:Y:S02]  /*7ea0*/  IMAD R36, R18, 0x4800, R14 ;  /* 0x0000480012247824 */ /* 0x000fe400078e020e */
[----:B------:R-:W-:Y:S01]  /*7eb0*/  @!P4 IMAD.WIDE R122, R12, 0x2, R122 ;  /* 0x000000020c7ac825 */ /* 0x000fe200078e027a */
[----:B------:R-:W-:-:S03]  /*7ec0*/  LEA R13, R13, R2, 0x1 ;  /* 0x000000020d0d7211 */ /* 0x000fc600078e08ff */
[----:B------:R-:W-:-:S03]  /*7ed0*/  IMAD R36, R36, 0x2, R2 ;  /* 0x0000000224247824 */ /* 0x000fc600078e0202 */
[----:B------:R-:W2:Y:S04]  /*7ee0*/  LDS.128 R12, [R13+0x18400] ;  /* 0x018400000d0c7984 */ /* 0x000ea80000000c00 */
[----:B------:R-:W3:Y:S01]  /*7ef0*/  LDS.128 R36, [R36+0x18400] ;  /* 0x0184000024247984 */ /* 0x000ee20000000c00 */
[----:B------:R-:W-:Y:S05]  /*7f00*/  @P6 BRA `(.L_x_535) ;  /* 0x0000000400646947 */ /* 0x000fea0003800000 */
[----:B--2---:R-:W-:Y:S01]  /*7f10*/  IMAD.MOV.U32 R11, RZ, RZ, R13 ;  /* 0x000000ffff0b7224 */ /* 0x004fe200078e000d */
[----:B------:R-:W-:Y:S01]  /*7f20*/  SHF.R.U64 R44, R44, 0x10, R45 ;  /* 0x000000102c2c7819 */ /* 0x000fe2000000122d */
[----:B------:R-:W-:Y:S01]  /*7f30*/  HADD2.F32 R48, -RZ, R213.H1_H1 ;  /* 0x300000d5ff307230 */ /* 0x000fe20000004100 */
[----:B------:R-:W-:Y:S01]  /*7f40*/  SHF.R.U64 R32, R32, 0x10, R33 ;  /* 0x0000001020207819 */ /* 0x000fe20000001221 */
[----:B---3--:R-:W-:Y:S01]  /*7f50*/  HADD2.F32 R42, -RZ, R37.H0_H0 ;  /* 0x20000025ff2a7230 */ /* 0x008fe20000004100 */
[----:B------:R-:W-:Y:S01]  /*7f60*/  SHF.R.U64 R46, R46, 0x10, R47 ;  /* 0x000000102e2e7819 */ /* 0x000fe2000000122f */
[----:B------:R-:W-:Y:S01]  /*7f70*/  HADD2.F32 R43, -RZ, R11.H0_H0 ;  /* 0x2000000bff2b7230 */ /* 0x000fe20000004100 */
[----:B------:R-:W-:Y:S01]  /*7f80*/  SHF.R.U64 R34, R34, 0x10, R35 ;  /* 0x0000001022227819 */ /* 0x000fe20000001223 */
[----:B------:R-:W-:Y:S02]  /*7f90*/  HADD2.F32 R13, -RZ, R211.H1_H1 ;  /* 0x300000d3ff0d7230 */ /* 0x000fe40000004100 */
[----:B------:R-:W-:Y:S01]  /*7fa0*/  FMUL.FTZ R49, R42, R48 ;  /* 0x000000302a317220 */ /* 0x000fe20000410000 */
[----:B------:R-:W-:-:S02]  /*7fb0*/  HADD2.F32 R213, -RZ, R213.H0_H0 ;  /* 0x200000d5ffd57230 */ /* 0x000fc40000004100 */
[C---:B------:R-:W-:Y:S01]  /*7fc0*/  FMUL.FTZ R48, R43.reuse, R48 ;  /* 0x000000302b307220 */ /* 0x040fe20000410000 */
[----:B------:R-:W-:Y:S02]  /*7fd0*/  HADD2.F32 R211, -RZ, R211.H0_H0 ;  /* 0x200000d3ffd37230 */ /* 0x000fe40000004100 */
[-C--:B------:R-:W-:Y:S01]  /*7fe0*/  FFMA.FTZ R43, R43, R13.reuse, -R49 ;  /* 0x0000000d2b2b7223 */ /* 0x080fe20000010831 */
[----:B------:R-:W-:Y:S01]  /*7ff0*/  SHF.R.U32.HI R49, RZ, 0x10, R33 ;  /* 0x00000010ff317819 */ /* 0x000fe20000011621 */
[----:B------:R-:W-:Y:S01]  /*8000*/  FFMA.FTZ R42, R42, R13, R48 ;  /* 0x0000000d2a2a7223 */ /* 0x000fe20000010030 */
[----:B------:R-:W-:Y:S01]  /*8010*/  SHF.R.U32.HI R48, RZ, 0x10, R45 ;  /* 0x00000010ff307819 */ /* 0x000fe2000001162d */
[----:B------:R-:W-:Y:S02]  /*8020*/  HADD2.F32 R13, -RZ, R37.H1_H1 ;  /* 0x30000025ff0d7230 */ /* 0x000fe40000004100 */
[----:B------:R-:W-:Y:S02]  /*8030*/  HADD2.F32 R44, -RZ, R44.H0_H0 ;  /* 0x2000002cff2c7230 */ /* 0x000fe40000004100 */
[----:B------:R-:W-:-:S02]  /*8040*/  HADD2.F32 R37, -RZ, R48.H0_H0 ;  /* 0x20000030ff257230 */ /* 0x000fc40000004100 */
[----:B------:R-:W-:Y:S02]  /*8050*/  HADD2.F32 R48, -RZ, R11.H1_H1 ;  /* 0x3000000bff307230 */ /* 0x000fe40000004100 */
[----:B------:R-:W-:Y:S02]  /*8060*/  HADD2.F32 R11, -RZ, R49.H0_H0 ;  /* 0x20000031ff0b7230 */ /* 0x000fe40000004100 */
[-C--:B------:R-:W-:Y:S01]  /*8070*/  FMUL.FTZ R49, R13, R37.reuse ;  /* 0x000000250d317220 */ /* 0x080fe20000410000 */
[----:B------:R-:W-:Y:S02]  /*8080*/  HADD2.F32 R32, -RZ, R32.H0_H0 ;  /* 0x20000020ff207230 */ /* 0x000fe40000004100 */
[C---:B------:R-:W-:Y:S01]  /*8090*/  FMUL.FTZ R50, R48.reuse, R37 ;  /* 0x0000002530327220 */ /* 0x040fe20000410000 */
[----:B------:R-:W-:Y:S02]  /*80a0*/  HADD2.F32 R46, -RZ, R46.H0_H0 ;  /* 0x2000002eff2e7230 */ /* 0x000fe40000004100 */
[----:B------:R-:W-:Y:S01]  /*80b0*/  FFMA.FTZ R37, R48, R11, -R49 ;  /* 0x0000000b30257223 */ /* 0x000fe20000010831 */
[----:B------:R-:W-:-:S02]  /*80c0*/  HADD2.F32 R49, -RZ, R212.H1_H1 ;  /* 0x300000d4ff317230 */ /* 0x000fc40000004100 */
[----:B------:R-:W-:Y:S01]  /*80d0*/  FFMA.FTZ R11, R13, R11, R50 ;  /* 0x0000000b0d0b7223 */ /* 0x000fe20000010032 */
[----:B------:R-:W-:Y:S01]  /*80e0*/  MOV R13, R15 ;  /* 0x0000000f000d7202 */ /* 0x000fe20000000f00 */
[----:B------:R-:W-:Y:S01]  /*80f0*/  HADD2.F32 R15, -RZ, R39.H0_H0 ;  /* 0x20000027ff0f7230 */ /* 0x000fe20000004100 */
[----:B------:R-:W-:Y:S01]  /*8100*/  F2FP.F16.F32.PACK_AB R37, R37, R43 ;  /* 0x0000002b2525723e */ /* 0x000fe200000000ff */
[----:B------:R-:W-:Y:S01]  /*8110*/  HADD2.F32 R50, -RZ, R210.H1_H1 ;  /* 0x300000d2ff327230 */ /* 0x000fe20000004100 */
[----:B------:R-:W-:Y:S01]  /*8120*/  F2FP.F16.F32.PACK_AB R11, R11, R42 ;  /* 0x0000002a0b0b723e */ /* 0x000fe200000000ff */
[----:B------:R-:W-:Y:S02]  /*8130*/  HADD2.F32 R48, -RZ, R13.H0_H0 ;  /* 0x2000000dff307230 */ /* 0x000fe40000004100 */
[----:B------:R-:W-:Y:S01]  /*8140*/  FMUL.FTZ R51, R15, R49 ;  /* 0x000000310f337220 */ /* 0x000fe20000410000 */
[----:B------:R-:W-:Y:S02]  /*8150*/  HADD2.F32 R212, -RZ, R212.H0_H0 ;  /* 0x200000d4ffd47230 */ /* 0x000fe40000004100 */
[----:B------:R-:W-:-:S02]  /*8160*/  HADD2.F32 R210, -RZ, R210.H0_H0 ;  /* 0x200000d2ffd27230 */ /* 0x000fc40000004100 */
[C---:B------:R-:W-:Y:S01]  /*8170*/  FMUL.FTZ R49, R48.reuse, R49 ;  /* 0x0000003130317220 */ /* 0x040fe20000410000 */
[-C--:B------:R-:W-:Y:S01]  /*8180*/  FFMA.FTZ R51, R48, R50.reuse, -R51 ;  /* 0x0000003230337223 */ /* 0x080fe20000010833 */
[----:B------:R-:W-:Y:S01]  /*8190*/  SHF.R.U32.HI R48, RZ, 0x10, R47 ;  /* 0x00000010ff307819 */ /* 0x000fe2000001162f */
[----:B------:R-:W-:Y:S02]  /*81a0*/  HADD2.F32 R34, -RZ, R34.H0_H0 ;  /* 0x20000022ff227230 */ /* 0x000fe40000004100 */
[----:B------:R-:W-:Y:S01]  /*81b0*/  FFMA.FTZ R49, R15, R50, R49 ;  /* 0x000000320f317223 */ /* 0x000fe20000010031 */
[----:B------:R-:W-:Y:S01]  /*81c0*/  HADD2.F32 R15, -RZ, R39.H1_H1 ;  /* 0x30000027ff0f7230 */ /* 0x000fe20000004100 */
[----:B------:R-:W-:Y:S01]  /*81d0*/  SHF.R.U32.HI R50, RZ, 0x10, R35 ;  /* 0x00000010ff327819 */ /* 0x000fe20000011623 */
[----:B------:R-:W-:Y:S02]  /*81e0*/  HADD2.F32 R39, -RZ, R48.H0_H0 ;  /* 0x20000030ff277230 */ /* 0x000fe40000004100 */
[----:B------:R-:W-:-:S02]  /*81f0*/  HADD2.F32 R48, -RZ, R13.H1_H1 ;  /* 0x3000000dff307230 */ /* 0x000fc40000004100 */
[----:B------:R-:W-:Y:S02]  /*8200*/  HADD2.F32 R13, -RZ, R50.H0_H0 ;  /* 0x20000032ff0d7230 */ /* 0x000fe40000004100 */
[-C--:B------:R-:W-:Y:S01]  /*8210*/  FMUL.FTZ R50, R15, R39.reuse ;  /* 0x000000270f327220 */ /* 0x080fe20000410000 */
[----:B------:R-:W-:-:S03]  /*8220*/  FMUL.FTZ R39, R48, R39 ;  /* 0x0000002730277220 */ /* 0x000fc60000410000 */
[-C--:B------:R-:W-:Y:S01]  /*8230*/  FFMA.FTZ R50, R48, R13.reuse, -R50 ;  /* 0x0000000d30327223 */ /* 0x080fe20000010832 */
[----:B------:R-:W-:Y:S01]  /*8240*/  FFMA.FTZ R39, R15, R13, R39 ;  /* 0x0000000d0f277223 */ /* 0x000fe20000010027 */
[----:B------:R-:W-:Y:S02]  /*8250*/  HADD2.F32 R13, -RZ, R36.H0_H0 ;  /* 0x20000024ff0d7230 */ /* 0x000fe40000004100 */
[----:B------:R-:W-:Y:S01]  /*8260*/  HADD2.F32 R15, -RZ, R12.H0_H0 ;  /* 0x2000000cff0f7230 */ /* 0x000fe20000004100 */
[----:B------:R-:W-:Y:S01]  /*8270*/  F2FP.F16.F32.PACK_AB R50, R50, R51 ;  /* 0x000000333232723e */ /* 0x000fe200000000ff */
[----:B------:R-:W-:Y:S02]  /*8280*/  HADD2.F32 R36, -RZ, R36.H1_H1 ;  /* 0x30000024ff247230 */ /* 0x000fe40000004100 */
[-C--:B------:R-:W-:Y:S01]  /*8290*/  FMUL.FTZ R48, R13, R213.reuse ;  /* 0x000000d50d307220 */ /* 0x080fe20000410000 */
[----:B------:R-:W-:Y:S02]  /*82a0*/  HADD2.F32 R12, -RZ, R12.H1_H1 ;  /* 0x3000000cff0c7230 */ /* 0x000fe40000004100 */
[----:B------:R-:W-:Y:S01]  /*82b0*/  FMUL.FTZ R213, R15, R213 ;  /* 0x000000d50fd57220 */ /* 0x000fe20000410000 */
[----:B------:R-:W-:Y:S01]  /*82c0*/  F2FP.F16.F32.PACK_AB R39, R39, R49 ;  /* 0x000000312727723e */ /* 0x000fe200000000ff */
[----:B------:R-:W-:Y:S01]  /*82d0*/  FFMA.FTZ R48, R15, R211, -R48 ;  /* 0x000000d30f307223 */ /* 0x000fe20000010830 */
[----:B------:R-:W-:-:S02]  /*82e0*/  HADD2.F32 R15, -RZ, R14.H0_H0 ;  /* 0x2000000eff0f7230 */ /* 0x000fc40000004100 */
[----:B------:R-:W-:Y:S01]  /*82f0*/  FFMA.FTZ R213, R13, R211, R213 ;  /* 0x000000d30dd57223 */ /* 0x000fe200000100d5 */
[-C--:B------:R-:W-:Y:S01]  /*8300*/  FMUL.FTZ R13, R36, R44.reuse ;  /* 0x0000002c240d7220 */ /* 0x080fe20000410000 */
[C---:B------:R-:W-:Y:S01]  /*8310*/  FMUL.FTZ R44, R12.reuse, R44 ;  /* 0x0000002c0c2c7220 */ /* 0x040fe20000410000 */
[----:B------:R-:W-:Y:S02]  /*8320*/  HADD2.F32 R14, -RZ, R14.H1_H1 ;  /* 0x3000000eff0e7230 */ /* 0x000fe40000004100 */
[-C--:B------:R-:W-:Y:S01]  /*8330*/  FFMA.FTZ R13, R12, R32.reuse, -R13 ;  /* 0x000000200c0d7223 */ /* 0x080fe2000001080d */
[--C-:B------:R-:W-:Y:S02]  /*8340*/  HADD2.F32 R12, -RZ, R38.reuse.H0_H0 ;  /* 0x20000026ff0c7230 */ /* 0x100fe40000004100 */
[----:B------:R-:W-:Y:S01]  /*8350*/  FFMA.FTZ R44, R36, R32, R44 ;  /* 0x00000020242c7223 */ /* 0x000fe2000001002c */
[----:B------:R-:W-:Y:S01]  /*8360*/  HADD2.F32 R38, -RZ, R38.H1_H1 ;  /* 0x30000026ff267230 */ /* 0x000fe20000004100 */
[----:B------:R-:W-:Y:S01]  /*8370*/  F2FP.F16.F32.PACK_AB R13, R13, R48 ;  /* 0x000000300d0d723e */ /* 0x000fe200000000ff */
[-C--:B------:R-:W-:Y:S01]  /*8380*/  FMUL.FTZ R32, R12, R212.reuse ;  /* 0x000000d40c207220 */ /* 0x080fe20000410000 */
[----:B------:R-:W-:Y:S01]  /*8390*/  FMUL.FTZ R212, R15, R212 ;  /* 0x000000d40fd47220 */ /* 0x000fe20000410000 */
[----:B------:R-:W-:-:S02]  /*83a0*/  F2FP.F16.F32.PACK_AB R44, R44, R213 ;  /* 0x000000d52c2c723e */ /* 0x000fc400000000ff */
[----:B------:R-:W-:Y:S01]  /*83b0*/  FFMA.FTZ R32, R15, R210, -R32 ;  /* 0x000000d20f207223 */ /* 0x000fe20000010820 */
[-C--:B------:R-:W-:Y:S01]  /*83c0*/  FMUL.FTZ R15, R38, R46.reuse ;  /* 0x0000002e260f7220 */ /* 0x080fe20000410000 */
[----:B------:R-:W-:Y:S01]  /*83d0*/  FMUL.FTZ R46, R14, R46 ;  /* 0x0000002e0e2e7220 */ /* 0x000fe20000410000 */
[----:B------:R-:W-:Y:S01]  /*83e0*/  FFMA.FTZ R212, R12, R210, R212 ;  /* 0x000000d20cd47223 */ /* 0x000fe200000100d4 */
[----:B------:R-:W-:Y:S02]  /*83f0*/  IMAD.MOV.U32 R12, RZ, RZ, R13 ;  /* 0x000000ffff0c7224 */ /* 0x000fe400078e000d */
[-C--:B------:R-:W-:Y:S01]  /*8400*/  FFMA.FTZ R15, R14, R34.reuse, -R15 ;  /* 0x000000220e0f7223 */ /* 0x080fe2000001080f */
[----:B------:R-:W-:Y:S01]  /*8410*/  FFMA.FTZ R46, R38, R34, R46 ;  /* 0x00000022262e7223 */ /* 0x000fe2000001002e */
[----:B------:R-:W-:Y:S01]  /*8420*/  IMAD.MOV.U32 R13, RZ, RZ, R37 ;  /* 0x000000ffff0d7224 */ /* 0x000fe200078e0025 */
[----:B------:R-:W-:Y:S01]  /*8430*/  MOV R36, R44 ;  /* 0x0000002c00247202 */ /* 0x000fe20000000f00 */
[----:B------:R-:W-:Y:S01]  /*8440*/  IMAD.MOV.U32 R37, RZ, RZ, R11 ;  /* 0x000000ffff257224 */ /* 0x000fe200078e000b */
[----:B------:R-:W-:-:S02]  /*8450*/  F2FP.F16.F32.PACK_AB R15, R15, R32 ;  /* 0x000000200f0f723e */ /* 0x000fc400000000ff */
[----:B------:R-:W-:-:S03]  /*8460*/  F2FP.F16.F32.PACK_AB R46, R46, R212 ;  /* 0x000000d42e2e723e */ /* 0x000fc600000000ff */
[----:B------:R-:W-:Y:S01]  /*8470*/  IMAD.MOV.U32 R14, RZ, RZ, R15 ;  /* 0x000000ffff0e7224 */ /* 0x000fe200078e000f */
[----:B------:R-:W-:Y:S01]  /*8480*/  MOV R15, R50 ;  /* 0x00000032000f7202 */ /* 0x000fe20000000f00 */
[----:B------:R-:W-:-:S07]  /*8490*/  IMAD.MOV.U32 R38, RZ, RZ, R46 ;  /* 0x000000ffff267224 */ /* 0x000fce00078e002e */
.L_x_535:
[----:B------:R-:W-:Y:S05]  /*84a0*/  BSYNC B2 ;  /* 0x0000000000027941 */ /* 0x000fea0003800000 */
.L_x_534:
[----:B--2---:R2:W-:Y:S04]  /*84b0*/  ST.E.128 desc[UR60][R40.64], R12 ;  /* 0x0000000c28007985 */ /* 0x0045e8000c101d3c */
[----:B---3--:R2:W-:Y:S02]  /*84c0*/  @!P4 ST.E.128 desc[UR60][R122.64], R36 ;  /* 0x000000247a00c985 */ /* 0x0085e4000c101d3c */
.L_x_525:
[----:B------:R-:W-:Y:S05]  /*84d0*/  BSYNC B1 ;  /* 0x0000000000017941 */ /* 0x000fea0003800000 */
.L_x_524:
[----:B------:R-:W-:-:S03]  /*84e0*/  UMOV UR4, 0xffffffff ;  /* 0xffffffff00047882 */ /* 0x000fc60000000000 */
[----:B------:R-:W-:Y:S05]  /*84f0*/  BRA.DIV UR4, `(.L_x_536) ;  /* 0x0000016204607947 */ /* 0x000fea000b800000 */
[----:B0-----:R-:W0:Y:S04]  /*8500*/  SHFL.IDX PT, R118, R118, 0x1, 0x1c1f ;  /* 0x003c1f0076767f89 */ /* 0x001e2800000e0000 */
[----:B------:R-:W0:Y:S02]  /*8510*/  SHFL.IDX PT, R119, R119, 0x1, 0x1c1f ;  /* 0x003c1f0077777f89 */ /* 0x000e2400000e0000 */
.L_x_803:
[----:B------:R-:W-:Y:S05]  /*8520*/  @P5 BRA `(.L_x_493) ;  /* 0x0000001c005c5947 */ /* 0x000fea0003800000 */
[----:B------:R-:W-:Y:S01]  /*8530*/  ISETP.NE.AND P4, PT, R10, RZ, PT ;  /* 0x000000ff0a00720c */ /* 0x000fe20003f85270 */
[----:B------:R-:W-:Y:S01]  /*8540*/  BSSY B1, `(.L_x_537) ;  /* 0x0000072000017945 */ /* 0x000fe20003800000 */
[----:B0-2---:R-:W-:Y:S01]  /*8550*/  IMAD.MOV.U32 R36, RZ, RZ, R119 ;  /* 0x000000ffff247224 */ /* 0x005fe200078e0077 */
[----:B------:R-:W-:-:S10]  /*8560*/  MOV R37, R118 ;  /* 0x0000007600257202 */ /* 0x000fd40000000f00 */
[----:B------:R-:W-:Y:S05]  /*8570*/  @!P4 BRA `(.L_x_538) ;  /* 0x0000000400b8c947 */ /* 0x000fea0003800000 */
[----:B---3--:R-:W-:Y:S01]  /*8580*/  SEL R11, R129, R139, !P3 ;  /* 0x0000008b810b7207 */ /* 0x008fe20005800000 */
[----:B------:R-:W-:Y:S01]  /*8590*/  BSSY B2, `(.L_x_539) ;  /* 0x000006a000027945 */ /* 0x000fe20003800000 */
[C---:B------:R-:W-:Y:S02]  /*85a0*/  LEA R38, P5, R7.reuse, R119, 0x1 ;  /* 0x0000007707267211 */ /* 0x040fe400078a08ff */
[----:B----4-:R-:W-:Y:S02]  /*85b0*/  SHF.R.S32.HI R12, RZ, 0x1f, R11 ;  /* 0x0000001fff0c7819 */ /* 0x010fe4000001140b */
[----:B------:R-:W-:Y:S02]  /*85c0*/  LEA.HI.X R39, R7, R118, R116, 0x1, P5 ;  /* 0x0000007607277211 */ /* 0x000fe400028f0c74 */
[----:B------:R-:W-:Y:S02]  /*85d0*/  LEA.HI R11, R12, R11, RZ, 0x4 ;  /* 0x0000000b0c0b7211 */ /* 0x000fe400078f20ff */
[----:B------:R-:W-:-:S02]  /*85e0*/  ISETP.GE.AND P5, PT, R16, R128, PT ;  /* 0x000000801000720c */ /* 0x000fc40003fa6270 */
[----:B------:R-:W-:-:S04]  /*85f0*/  LEA.HI.SX32 R11, R11, R124, 0x1c ;  /* 0x0000007c0b0b7211 */ /* 0x000fc800078fe2ff */
[----:B------:R-:W-:Y:S01]  /*8600*/  SHF.R.S32.HI R12, RZ, 0x1f, R11 ;  /* 0x0000001fff0c7819 */ /* 0x000fe2000001140b */
[----:B------:R-:W-:-:S03]  /*8610*/  IMAD.SHL.U32 R40, R11, 0x8, RZ ;  /* 0x000000080b287824 */ /* 0x000fc600078e00ff */
[----:B------:R-:W-:Y:S02]  /*8620*/  LEA.HI R12, R12, R11, RZ, 0x3 ;  /* 0x0000000b0c0c7211 */ /* 0x000fe400078f18ff */
[----:B------:R-:W-:Y:S02]  /*8630*/  ISETP.GE.AND P4, PT, R40, R135, PT ;  /* 0x000000872800720c */ /* 0x000fe40003f86270 */
[----:B------:R-:W-:Y:S02]  /*8640*/  SHF.R.S32.HI R14, RZ, 0x3, R12 ;  /* 0x00000003ff0e7819 */ /* 0x000fe4000001140c */
[----:B------:R-:W-:-:S03]  /*8650*/  LOP3.LUT R12, R167, 0x38, R40, 0xf8, !PT ;  /* 0x00000038a70c7812 */ /* 0x000fc600078ef828 */
[----:B------:R-:W-:Y:S01]  /*8660*/  IMAD R11, R14, 0x1800, R179 ;  /* 0x000018000e0b7824 */ /* 0x000fe200078e02b3 */
[----:B------:R-:W-:-:S05]  /*8670*/  LOP3.LUT R12, R12, R223, RZ, 0x3c, !PT ;  /* 0x000000df0c0c7212 */ /* 0x000fca00078e3cff */
[----:B------:R-:W-:Y:S02]  /*8680*/  IMAD.IADD R13, R11, 0x1, R12 ;  /* 0x000000010b0d7824 */ /* 0x000fe400078e020c */
[C---:B------:R-:W-:Y:S02]  /*8690*/  IMAD R11, R18.reuse, 0x4800, R142 ;  /* 0x00004800120b7824 */ /* 0x040fe400078e028e */
[----:B------:R-:W-:Y:S02]  /*86a0*/  IMAD R13, R18, 0x4800, R13 ;  /* 0x00004800120d7824 */ /* 0x000fe400078e020d */
[----:B------:R-:W-:Y:S01]  /*86b0*/  @!P4 IMAD.WIDE R40, R40, 0x2, R36 ;  /* 0x000000022828c825 */ /* 0x000fe200078e0224 */
[----:B------:R-:W-:-:S03]  /*86c0*/  LEA R11, R11, R2, 0x1 ;  /* 0x000000020b0b7211 */ /* 0x000fc600078e08ff */
[----:B------:R-:W-:Y:S02]  /*86d0*/  IMAD R32, R13, 0x2, R2 ;  /* 0x000000020d207824 */ /* 0x000fe400078e0202 */
[----:B------:R0:W2:Y:S04]  /*86e0*/  LDS.128 R12, [R11+0x18400] ;  /* 0x018400000b0c7984 */ /* 0x0000a80000000c00 */
[----:B------:R-:W3:Y:S01]  /*86f0*/  LDS.128 R32, [R32+0x18400] ;  /* 0x0184000020207984 */ /* 0x000ee20000000c00 */
[----:B------:R-:W-:Y:S05]  /*8700*/  @P5 BRA `(.L_x_540) ;  /* 0x0000000400485947 */ /* 0x000fea0003800000 */
[--C-:B------:R-:W-:Y:S01]  /*8710*/  SHF.R.U64 R42, R76, 0x10, R77.reuse ;  /* 0x000000104c2a7819 */ /* 0x100fe2000000124d */
[--C-:B---3--:R-:W-:Y:S01]  /*8720*/  HADD2.F32 R47, -RZ, R33.reuse.H0_H0 ;  /* 0x20000021ff2f7230 */ /* 0x108fe20000004100 */
[----:B------:R-:W-:Y:S01]  /*8730*/  SHF.R.U32.HI R76, RZ, 0x10, R77 ;  /* 0x00000010ff4c7819 */ /* 0x000fe2000001164d */
[----:B------:R-:W-:Y:S01]  /*8740*/  HADD2.F32 R48, -RZ, R33.H1_H1 ;  /* 0x30000021ff307230 */ /* 0x000fe20000004100 */
[--C-:B0-----:R-:W-:Y:S01]  /*8750*/  SHF.R.U64 R11, R64, 0x10, R65.reuse ;  /* 0x00000010400b7819 */ /* 0x101fe20000001241 */
[----:B------:R-:W-:Y:S01]  /*8760*/  HADD2.F32 R46, -RZ, R209.H1_H1 ;  /* 0x300000d1ff2e7230 */ /* 0x000fe20000004100 */
[----:B------:R-:W-:Y:S01]  /*8770*/  SHF.R.U32.HI R64, RZ, 0x10, R65 ;  /* 0x00000010ff407819 */ /* 0x000fe20000011641 */
[----:B--2---:R-:W-:Y:S01]  /*8780*/  HADD2.F32 R33, -RZ, R13.H0_H0 ;  /* 0x2000000dff217230 */ /* 0x004fe20000004100 */
[----:B------:R-:W-:Y:S01]  /*8790*/  SHF.R.U64 R44, R78, 0x10, R79 ;  /* 0x000000104e2c7819 */ /* 0x000fe2000000124f */
[----:B------:R-:W-:Y:S02]  /*87a0*/  HADD2.F32 R45, -RZ, R207.H1_H1 ;  /* 0x300000cfff2d7230 */ /* 0x000fe40000004100 */
[----:B------:R-:W-:Y:S01]  /*87b0*/  FMUL.FTZ R49, R47, R46 ;  /* 0x0000002e2f317220 */ /* 0x000fe20000410000 */
[----:B------:R-:W-:-:S02]  /*87c0*/  HADD2.F32 R76, -RZ, R76.H0_H0 ;  /* 0x2000004cff4c7230 */ /* 0x000fc40000004100 */
[C---:B------:R-:W-:Y:S01]  /*87d0*/  FMUL.FTZ R50, R33.reuse, R46 ;  /* 0x0000002e21327220 */ /* 0x040fe20000410000 */
[----:B------:R-:W-:Y:S01]  /*87e0*/  HADD2.F32 R13, -RZ, R13.H1_H1 ;  /* 0x3000000dff0d7230 */ /* 0x000fe20000004100 */
[----:B------:R-:W-:Y:S01]  /*87f0*/  SHF.R.U32.HI R78, RZ, 0x10, R79 ;  /* 0x00000010ff4e7819 */ /* 0x000fe2000001164f */
[----:B------:R-:W-:Y:S02]  /*8800*/  HADD2.F32 R64, -RZ, R64.H0_H0 ;  /* 0x20000040ff407230 */ /* 0x000fe40000004100 */
[-C--:B------:R-:W-:Y:S01]  /*8810*/  FFMA.FTZ R49, R33, R45.reuse, -R49 ;  /* 0x0000002d21317223 */ /* 0x080fe20000010831 */
[----:B------:R-:W-:Y:S01]  /*8820*/  FFMA.FTZ R50, R47, R45, R50 ;  /* 0x0000002d2f327223 */ /* 0x000fe20000010032 */
[--C-:B------:R-:W-:Y:S01]  /*8830*/  SHF.R.U64 R43, R66, 0x10, R67.reuse ;  /* 0x00000010422b7819 */ /* 0x100fe20000001243 */
[----:B------:R-:W-:Y:S01]  /*8840*/  FMUL.FTZ R46, R48, R76 ;  /* 0x0000004c302e7220 */ /* 0x000fe20000410000 */
[--C-:B------:R-:W-:Y:S01]  /*8850*/  HADD2.F32 R45, -RZ, R35.reuse.H0_H0 ;  /* 0x20000023ff2d7230 */ /* 0x100fe20000004100 */
[----:B------:R-:W-:Y:S01]  /*8860*/  SHF.R.U32.HI R66, RZ, 0x10, R67 ;  /* 0x00000010ff427819 */ /* 0x000fe20000011643 */
[----:B------:R-:W-:-:S02]  /*8870*/  HADD2.F32 R47, -RZ, R35.H1_H1 ;  /* 0x30000023ff2f7230 */ /* 0x000fc40000004100 */
[C---:B------:R-:W-:Y:S01]  /*8880*/  FMUL.FTZ R76, R13.reuse, R76 ;  /* 0x0000004c0d4c7220 */ /* 0x040fe20000410000 */
[----:B------:R-:W-:Y:S02]  /*8890*/  HADD2.F32 R33, -RZ, R208.H1_H1 ;  /* 0x300000d0ff217230 */ /* 0x000fe40000004100 */
[-C--:B------:R-:W-:Y:S01]  /*88a0*/  FFMA.FTZ R46, R13, R64.reuse, -R46 ;  /* 0x000000400d2e7223 */ /* 0x080fe2000001082e */
[----:B------:R-:W-:Y:S02]  /*88b0*/  HADD2.F32 R35, -RZ, R15.H0_H0 ;  /* 0x2000000fff237230 */ /* 0x000fe40000004100 */
[----:B------:R-:W-:Y:S01]  /*88c0*/  FFMA.FTZ R76, R48, R64, R76 ;  /* 0x00000040304c7223 */ /* 0x000fe2000001004c */
[----:B------:R-:W-:Y:S02]  /*88d0*/  HADD2.F32 R78, -RZ, R78.H0_H0 ;  /* 0x2000004eff4e7230 */ /* 0x000fe40000004100 */
[----:B------:R-:W-:Y:S01]  /*88e0*/  FMUL.FTZ R48, R45, R33 ;  /* 0x000000212d307220 */ /* 0x000fe20000410000 */
[----:B------:R-:W-:-:S02]  /*88f0*/  HADD2.F32 R13, -RZ, R206.H1_H1 ;  /* 0x300000ceff0d7230 */ /* 0x000fc40000004100 */
[----:B------:R-:W-:Y:S01]  /*8900*/  FMUL.FTZ R51, R35, R33 ;  /* 0x0000002123337220 */ /* 0x000fe20000410000 */
[----:B------:R-:W-:Y:S02]  /*8910*/  HADD2.F32 R15, -RZ, R15.H1_H1 ;  /* 0x3000000fff0f7230 */ /* 0x000fe40000004100 */
[-C--:B------:R-:W-:Y:S01]  /*8920*/  FMUL.FTZ R33, R47, R78.reuse ;  /* 0x0000004e2f217220 */ /* 0x080fe20000410000 */
[----:B------:R-:W-:Y:S02]  /*8930*/  HADD2.F32 R66, -RZ, R66.H0_H0 ;  /* 0x20000042ff427230 */ /* 0x000fe40000004100 */
[-C--:B------:R-:W-:Y:S01]  /*8940*/  FFMA.FTZ R48, R35, R13.reuse, -R48 ;  /* 0x0000000d23307223 */ /* 0x080fe20000010830 */
[----:B------:R-:W-:Y:S01]  /*8950*/  FFMA.FTZ R51, R45, R13, R51 ;  /* 0x0000000d2d337223 */ /* 0x000fe20000010033 */
[C---:B------:R-:W-:Y:S01]  /*8960*/  FMUL.FTZ R78, R15.reuse, R78 ;  /* 0x0000004e0f4e7220 */ /* 0x040fe20000410000 */
[----:B------:R-:W-:Y:S02]  /*8970*/  HADD2.F32 R42, -RZ, R42.H0_H0 ;  /* 0x2000002aff2a7230 */ /* 0x000fe40000004100 */
[----:B------:R-:W-:Y:S01]  /*8980*/  FFMA.FTZ R33, R15, R66, -R33 ;  /* 0x000000420f217223 */ /* 0x000fe20000010821 */
[----:B------:R-:W-:-:S02]  /*8990*/  HADD2.F32 R13, -RZ, R32.H1_H1 ;  /* 0x30000020ff0d7230 */ /* 0x000fc40000004100 */
[----:B------:R-:W-:Y:S01]  /*89a0*/  FFMA.FTZ R78, R47, R66, R78 ;  /* 0x000000422f4e7223 */ /* 0x000fe2000001004e */
[----:B------:R-:W-:Y:S01]  /*89b0*/  HADD2.F32 R15, -RZ, R12.H1_H1 ;  /* 0x3000000cff0f7230 */ /* 0x000fe20000004100 */
[----:B------:R-:W-:Y:S01]  /*89c0*/  F2FP.F16.F32.PACK_AB R46, R46, R49 ;  /* 0x000000312e2e723e */ /* 0x000fe200000000ff */
[----:B------:R-:W-:Y:S02]  /*89d0*/  HADD2.F32 R54, -RZ, R32.H0_H0 ;  /* 0x20000020ff367230 */ /* 0x000fe40000004100 */
[-C--:B------:R-:W-:Y:S01]  /*89e0*/  FMUL.FTZ R32, R13, R42.reuse ;  /* 0x0000002a0d207220 */ /* 0x080fe20000410000 */
[----:B------:R-:W-:Y:S02]  /*89f0*/  HADD2.F32 R52, -RZ, R12.H0_H0 ;  /* 0x2000000cff347230 */ /* 0x000fe40000004100 */
[----:B------:R-:W-:Y:S01]  /*8a00*/  FMUL.FTZ R42, R15, R42 ;  /* 0x0000002a0f2a7220 */ /* 0x000fe20000410000 */
[----:B------:R-:W-:Y:S01]  /*8a10*/  HADD2.F32 R12, -RZ, R11.H0_H0 ;  /* 0x2000000bff0c7230 */ /* 0x000fe20000004100 */
[----:B------:R-:W-:Y:S01]  /*8a20*/  F2FP.F16.F32.PACK_AB R48, R33, R48 ;  /* 0x000000302130723e */ /* 0x000fe200000000ff */
[----:B------:R-:W-:Y:S01]  /*8a30*/  HADD2.F32 R208, -RZ, R208.H0_H0 ;  /* 0x200000d0ffd07230 */ /* 0x000fe20000004100 */
[----:B------:R-:W-:Y:S01]  /*8a40*/  F2FP.F16.F32.PACK_AB R33, R76, R50 ;  /* 0x000000324c21723e */ /* 0x000fe200000000ff */
[----:B------:R-:W-:-:S02]  /*8a50*/  HADD2.F32 R35, -RZ, R44.H0_H0 ;  /* 0x2000002cff237230 */ /* 0x000fc40000004100 */
[-C--:B------:R-:W-:Y:S01]  /*8a60*/  FFMA.FTZ R42, R13, R12.reuse, R42 ;  /* 0x0000000c0d2a7223 */ /* 0x080fe2000001002a */
[----:B------:R-:W-:Y:S01]  /*8a70*/  FFMA.FTZ R32, R15, R12, -R32 ;  /* 0x0000000c0f207223 */ /* 0x000fe20000010820 */
[----:B------:R-:W-:Y:S02]  /*8a80*/  HADD2.F32 R13, -RZ, R34.H0_H0 ;  /* 0x20000022ff0d7230 */ /* 0x000fe40000004100 */
[----:B------:R-:W-:Y:S02]  /*8a90*/  HADD2.F32 R15, -RZ, R14.H0_H0 ;  /* 0x2000000eff0f7230 */ /* 0x000fe40000004100 */
[----:B------:R-:W-:Y:S02]  /*8aa0*/  HADD2.F32 R34, -RZ, R34.H1_H1 ;  /* 0x30000022ff227230 */ /* 0x000fe40000004100 */
[-C--:B------:R-:W-:Y:S01]  /*8ab0*/  FMUL.FTZ R12, R13, R208.reuse ;  /* 0x000000d00d0c7220 */ /* 0x080fe20000410000 */
[----:B------:R-:W-:Y:S02]  /*8ac0*/  HADD2.F32 R209, -RZ, R209.H0_H0 ;  /* 0x200000d1ffd17230 */ /* 0x000fe40000004100 */
[----:B------:R-:W-:Y:S01]  /*8ad0*/  FMUL.FTZ R208, R15, R208 ;  /* 0x000000d00fd07220 */ /* 0x000fe20000410000 */
[----:B------:R-:W-:-:S02]  /*8ae0*/  HADD2.F32 R14, -RZ, R14.H1_H1 ;  /* 0x3000000eff0e7230 */ /* 0x000fc40000004100 */
[----:B------:R-:W-:Y:S01]  /*8af0*/  FMUL.FTZ R45, R34, R35 ;  /* 0x00000023222d7220 */ /* 0x000fe20000410000 */
[----:B------:R-:W-:Y:S02]  /*8b00*/  HADD2.F32 R207, -RZ, R207.H0_H0 ;  /* 0x200000cfffcf7230 */ /* 0x000fe40000004100 */
[----:B------:R-:W-:Y:S01]  /*8b10*/  FMUL.FTZ R11, R54, R209 ;  /* 0x000000d1360b7220 */ /* 0x000fe20000410000 */
[----:B------:R-:W-:Y:S02]  /*8b20*/  HADD2.F32 R206, -RZ, R206.H0_H0 ;  /* 0x200000ceffce7230 */ /* 0x000fe40000004100 */
[----:B------:R-:W-:Y:S01]  /*8b30*/  FMUL.FTZ R35, R14, R35 ;  /* 0x000000230e237220 */ /* 0x000fe20000410000 */
[----:B------:R-:W-:Y:S02]  /*8b40*/  HADD2.F32 R43, -RZ, R43.H0_H0 ;  /* 0x2000002bff2b7230 */ /* 0x000fe40000004100 */
[C---:B------:R-:W-:Y:S01]  /*8b50*/  FMUL.FTZ R209, R52.reuse, R209 ;  /* 0x000000d134d17220 */ /* 0x040fe20000410000 */
[----:B------:R-:W-:Y:S01]  /*8b60*/  FFMA.FTZ R11, R52, R207, -R11 ;  /* 0x000000cf340b7223 */ /* 0x000fe2000001080b */
[-C--:B------:R-:W-:Y:S01]  /*8b70*/  FFMA.FTZ R15, R15, R206.reuse, -R12 ;  /* 0x000000ce0f0f7223 */ /* 0x080fe2000001080c */
[----:B------:R-:W-:Y:S01]  /*8b80*/  FFMA.FTZ R13, R13, R206, R208 ;  /* 0x000000ce0d0d7223 */ /* 0x000fe200000100d0 */
[-C--:B------:R-:W-:Y:S01]  /*8b90*/  FFMA.FTZ R14, R14, R43.reuse, -R45 ;  /* 0x0000002b0e0e7223 */ /* 0x080fe2000001082d */
[----:B------:R-:W-:Y:S01]  /*8ba0*/  FFMA.FTZ R34, R34, R43, R35 ;  /* 0x0000002b22227223 */ /* 0x000fe20000010023 */
[----:B------:R-:W-:Y:S01]  /*8bb0*/  FFMA.FTZ R209, R54, R207, R209 ;  /* 0x000000cf36d17223 */ /* 0x000fe200000100d1 */
[----:B------:R-:W-:-:S02]  /*8bc0*/  F2FP.F16.F32.PACK_AB R12, R32, R11 ;  /* 0x0000000b200c723e */ /* 0x000fc400000000ff */
[----:B------:R-:W-:Y:S02]  /*8bd0*/  F2FP.F16.F32.PACK_AB R14, R14, R15 ;  /* 0x0000000f0e0e723e */ /* 0x000fe400000000ff */
[----:B------:R-:W-:Y:S01]  /*8be0*/  F2FP.F16.F32.PACK_AB R34, R34, R13 ;  /* 0x0000000d2222723e */ /* 0x000fe200000000ff */
[----:B------:R-:W-:Y:S01]  /*8bf0*/  IMAD.MOV.U32 R13, RZ, RZ, R46 ;  /* 0x000000ffff0d7224 */ /* 0x000fe200078e002e */
[----:B------:R-:W-:Y:S02]  /*8c00*/  F2FP.F16.F32.PACK_AB R35, R78, R51 ;  /* 0x000000334e23723e */ /* 0x000fe400000000ff */
[----:B------:R-:W-:Y:S02]  /*8c10*/  F2FP.F16.F32.PACK_AB R32, R42, R209 ;  /* 0x000000d12a20723e */ /* 0x000fe400000000ff */
[----:B------:R-:W-:-:S07]  /*8c20*/  MOV R15, R48 ;  /* 0x00000030000f7202 */ /* 0x000fce0000000f00 */
.L_x_540:
[----:B------:R-:W-:Y:S05]  /*8c30*/  BSYNC B2 ;  /* 0x0000000000027941 */ /* 0x000fea0003800000 */
.L_x_539:
[----:B--2---:R2:W-:Y:S04]  /*8c40*/  ST.E.128 desc[UR60][R38.64], R12 ;  /* 0x0000000c26007985 */ /* 0x0045e8000c101d3c */
[----:B---3--:R2:W-:Y:S02]  /*8c50*/  @!P4 ST.E.128 desc[UR60][R40.64], R32 ;  /* 0x000000202800c985 */ /* 0x0085e4000c101d3c */
.L_x_538:
[----:B------:R-:W-:Y:S05]  /*8c60*/  BSYNC B1 ;  /* 0x0000000000017941 */ /* 0x000fea0003800000 */
.L_x_537:
[----:B------:R-:W-:Y:S01]  /*8c70*/  ISETP.NE.AND P4, PT, R27, RZ, PT ;  /* 0x000000ff1b00720c */ /* 0x000fe20003f85270 */
[----:B------:R-:W-:-:S12]  /*8c80*/  BSSY B1, `(.L_x_541) ;  /* 0x0000073000017945 */ /* 0x000fd80003800000 */
[----:B------:R-:W-:Y:S05]  /*8c90*/  @!P4 BRA `(.L_x_542) ;  /* 0x0000000400c4c947 */ /* 0x000fea0003800000 */
[----:B0--3--:R-:W-:Y:S01]  /*8ca0*/  SEL R11, R129, R139, !P2 ;  /* 0x0000008b810b7207 */ /* 0x009fe20005000000 */
[----:B------:R-:W-:Y:S01]  /*8cb0*/  BSSY B2, `(.L_x_543) ;  /* 0x000006d000027945 */ /* 0x000fe20003800000 */
[C---:B--2---:R-:W-:Y:S02]  /*8cc0*/  LEA R38, P5, R8.reuse, R119, 0x1 ;  /* 0x0000007708267211 */ /* 0x044fe400078a08ff */
        /* <DEDUP_REMOVED lines=8> */
[----:B------:R-:W-:Y:S02]  /*8d50*/  LOP3.LUT R12, R167, 0x38, R40, 0xf8, !PT ;  /* 0x00000038a70c7812 */ /* 0x000fe400078ef828 */
[----:B------:R-:W-:Y:S02]  /*8d60*/  SHF.R.S32.HI R14, RZ, 0x3, R11 ;  /* 0x00000003ff0e7819 */ /* 0x000fe4000001140b */
[----:B------:R-:W-:Y:S02]  /*8d70*/  LOP3.LUT R12, R12, R223, RZ, 0x3c, !PT ;  /* 0x000000df0c0c7212 */ /* 0x000fe400078e3cff */
[----:B------:R-:W-:Y:S01]  /*8d80*/  ISETP.GE.AND P4, PT, R40, R135, PT ;  /* 0x000000872800720c */ /* 0x000fe20003f86270 */
[----:B------:R-:W-:-:S04]  /*8d90*/  IMAD R11, R14, 0x1800, R179 ;  /* 0x000018000e0b7824 */ /* 0x000fc800078e02b3 */
[----:B------:R-:W-:Y:S02]  /*8da0*/  IMAD.IADD R13, R11, 0x1, R12 ;  /* 0x000000010b0d7824 */ /* 0x000fe400078e020c */
[C---:B------:R-:W-:Y:S02]  /*8db0*/  IMAD R11, R18.reuse, 0x4800, R140 ;  /* 0x00004800120b7824 */ /* 0x040fe400078e028c */
[----:B------:R-:W-:-:S03]  /*8dc0*/  IMAD R13, R18, 0x4800, R13 ;  /* 0x00004800120d7824 */ /* 0x000fc600078e020d */
[----:B------:R-:W-:Y:S01]  /*8dd0*/  LEA R11, R11, R2, 0x1 ;  /* 0x000000020b0b7211 */ /* 0x000fe200078e08ff */
[----:B------:R-:W-:Y:S02]  /*8de0*/  IMAD R32, R13, 0x2, R2 ;  /* 0x000000020d207824 */ /* 0x000fe400078e0202 */
[----:B------:R-:W-:Y:S02]  /*8df0*/  @!P4 IMAD.WIDE R40, R40, 0x2, R36 ;  /* 0x000000022828c825 */ /* 0x000fe400078e0224 */
[----:B------:R0:W2:Y:S04]  /*8e00*/  LDS.128 R12, [R11+0x18400] ;  /* 0x018400000b0c7984 */ /* 0x0000a80000000c00 */
[----:B------:R-:W3:Y:S01]  /*8e10*/  LDS.128 R32, [R32+0x18400] ;  /* 0x0184000020207984 */ /* 0x000ee20000000c00 */
[----:B------:R-:W-:Y:S05]  /*8e20*/  @P5 BRA `(.L_x_544) ;  /* 0x0000000400545947 */ /* 0x000fea0003800000 */
[----:B------:R-:W-:Y:S01]  /*8e30*/  SHF.R.U64 R42, R72, 0x10, R73 ;  /* 0x00000010482a7819 */ /* 0x000fe20000001249 */
[----:B---3--:R-:W-:Y:S01]  /*8e40*/  IMAD.MOV.U32 R45, RZ, RZ, R33 ;  /* 0x000000ffff2d7224 */ /* 0x008fe200078e0021 */
[----:B------:R-:W-:Y:S01]  /*8e50*/  SHF.R.U32.HI R72, RZ, 0x10, R73 ;  /* 0x00000010ff487819 */ /* 0x000fe20000011649 */
[----:B------:R-:W-:Y:S01]  /*8e60*/  HADD2.F32 R50, -RZ, R205.H1_H1 ;  /* 0x300000cdff327230 */ /* 0x000fe20000004100 */
[--C-:B0-----:R-:W-:Y:S01]  /*8e70*/  SHF.R.U64 R11, R60, 0x10, R61.reuse ;  /* 0x000000103c0b7819 */ /* 0x101fe2000000123d */
[----:B--2---:R-:W-:Y:S01]  /*8e80*/  HADD2.F32 R46, -RZ, R13.H1_H1 ;  /* 0x3000000dff2e7230 */ /* 0x004fe20000004100 */
[----:B------:R-:W-:Y:S01]  /*8e90*/  SHF.R.U32.HI R60, RZ, 0x10, R61 ;  /* 0x00000010ff3c7819 */ /* 0x000fe2000001163d */
[--C-:B------:R-:W-:Y:S01]  /*8ea0*/  HADD2.F32 R47, -RZ, R45.reuse.H0_H0 ;  /* 0x2000002dff2f7230 */ /* 0x100fe20000004100 */
[----:B------:R-:W-:Y:S01]  /*8eb0*/  MOV R33, R15 ;  /* 0x0000000f00217202 */ /* 0x000fe20000000f00 */
[----:B------:R-:W-:Y:S01]  /*8ec0*/  HADD2.F32 R45, -RZ, R45.H1_H1 ;  /* 0x3000002dff2d7230 */ /* 0x000fe20000004100 */
[--C-:B------:R-:W-:Y:S01]  /*8ed0*/  SHF.R.U64 R44, R74, 0x10, R75.reuse ;  /* 0x000000104a2c7819 */ /* 0x100fe2000000124b */
[----:B------:R-:W-:Y:S01]  /*8ee0*/  HADD2.F32 R72, -RZ, R72.H0_H0 ;  /* 0x20000048ff487230 */ /* 0x000fe20000004100 */
[----:B------:R-:W-:Y:S01]  /*8ef0*/  SHF.R.U32.HI R74, RZ, 0x10, R75 ;  /* 0x00000010ff4a7819 */ /* 0x000fe2000001164b */
[----:B------:R-:W-:-:S02]  /*8f00*/  HADD2.F32 R15, -RZ, R13.H0_H0 ;  /* 0x2000000dff0f7230 */ /* 0x000fc40000004100 */
[----:B------:R-:W-:Y:S01]  /*8f10*/  FMUL.FTZ R52, R47, R50 ;  /* 0x000000322f347220 */ /* 0x000fe20000410000 */
[----:B------:R-:W-:Y:S02]  /*8f20*/  HADD2.F32 R48, -RZ, R154.H1_H1 ;  /* 0x3000009aff307230 */ /* 0x000fe40000004100 */
[----:B------:R-:W-:Y:S01]  /*8f30*/  FMUL.FTZ R49, R45, R72 ;  /* 0x000000482d317220 */ /* 0x000fe20000410000 */
[----:B------:R-:W-:Y:S02]  /*8f40*/  HADD2.F32 R60, -RZ, R60.H0_H0 ;  /* 0x2000003cff3c7230 */ /* 0x000fe40000004100 */
[C---:B------:R-:W-:Y:S01]  /*8f50*/  FMUL.FTZ R50, R15.reuse, R50 ;  /* 0x000000320f327220 */ /* 0x040fe20000410000 */
[----:B------:R-:W-:Y:S01]  /*8f60*/  FMUL.FTZ R72, R46, R72 ;  /* 0x000000482e487220 */ /* 0x000fe20000410000 */
[--C-:B------:R-:W-:Y:S01]  /*8f70*/  SHF.R.U64 R43, R62, 0x10, R63.reuse ;  /* 0x000000103e2b7819 */ /* 0x100fe2000000123f */
[----:B------:R-:W-:Y:S01]  /*8f80*/  FFMA.FTZ R13, R15, R48, -R52 ;  /* 0x000000300f0d7223 */ /* 0x000fe20000010834 */
[----:B------:R-:W-:Y:S01]  /*8f90*/  SHF.R.U32.HI R62, RZ, 0x10, R63 ;  /* 0x00000010ff3e7819 */ /* 0x000fe2000001163f */
[----:B------:R-:W-:Y:S01]  /*8fa0*/  FFMA.FTZ R46, R46, R60, -R49 ;  /* 0x0000003c2e2e7223 */ /* 0x000fe20000010831 */
[----:B------:R-:W-:Y:S01]  /*8fb0*/  FFMA.FTZ R15, R47, R48, R50 ;  /* 0x000000302f0f7223 */ /* 0x000fe20000010032 */
[----:B------:R-:W-:-:S02]  /*8fc0*/  HADD2.F32 R52, -RZ, R35.H1_H1 ;  /* 0x30000023ff347230 */ /* 0x000fc40000004100 */
[----:B------:R-:W-:Y:S01]  /*8fd0*/  FFMA.FTZ R48, R45, R60, R72 ;  /* 0x0000003c2d307223 */ /* 0x000fe20000010048 */
[----:B------:R-:W-:Y:S01]  /*8fe0*/  HADD2.F32 R49, -RZ, R74.H0_H0 ;  /* 0x2000004aff317230 */ /* 0x000fe20000004100 */
[----:B------:R-:W-:Y:S01]  /*8ff0*/  F2FP.F16.F32.PACK_AB R13, R46, R13 ;  /* 0x0000000d2e0d723e */ /* 0x000fe200000000ff */
[----:B------:R-:W-:Y:S02]  /*9000*/  HADD2.F32 R60, -RZ, R155.H1_H1 ;  /* 0x3000009bff3c7230 */ /* 0x000fe40000004100 */
[----:B------:R-:W-:Y:S02]  /*9010*/  HADD2.F32 R45, -RZ, R35.H0_H0 ;  /* 0x20000023ff2d7230 */ /* 0x000fe40000004100 */
[----:B------:R-:W-:Y:S01]  /*9020*/  FMUL.FTZ R51, R52, R49 ;  /* 0x0000003134337220 */ /* 0x000fe20000410000 */
[--C-:B------:R-:W-:Y:S02]  /*9030*/  HADD2.F32 R35, -RZ, R33.reuse.H0_H0 ;  /* 0x20000021ff237230 */ /* 0x100fe40000004100 */
[----:B------:R-:W-:-:S02]  /*9040*/  HADD2.F32 R50, -RZ, R33.H1_H1 ;  /* 0x30000021ff327230 */ /* 0x000fc40000004100 */
[----:B------:R-:W-:Y:S02]  /*9050*/  HADD2.F32 R47, -RZ, R62.H0_H0 ;  /* 0x2000003eff2f7230 */ /* 0x000fe40000004100 */
[-C--:B------:R-:W-:Y:S01]  /*9060*/  FMUL.FTZ R62, R45, R60.reuse ;  /* 0x0000003c2d3e7220 */ /* 0x080fe20000410000 */
[----:B------:R-:W-:Y:S02]  /*9070*/  HADD2.F32 R54, -RZ, R153.H1_H1 ;  /* 0x30000099ff367230 */ /* 0x000fe40000004100 */
[C---:B------:R-:W-:Y:S01]  /*9080*/  FMUL.FTZ R60, R35.reuse, R60 ;  /* 0x0000003c233c7220 */ /* 0x040fe20000410000 */
[C---:B------:R-:W-:Y:S01]  /*9090*/  FMUL.FTZ R49, R50.reuse, R49 ;  /* 0x0000003132317220 */ /* 0x040fe20000410000 */
[----:B------:R-:W-:Y:S01]  /*90a0*/  FFMA.FTZ R50, R50, R47, -R51 ;  /* 0x0000002f32327223 */ /* 0x000fe20000010833 */
[----:B------:R-:W-:Y:S02]  /*90b0*/  HADD2.F32 R51, -RZ, R42.H0_H0 ;  /* 0x2000002aff337230 */ /* 0x000fe40000004100 */
[----:B------:R-:W-:Y:S01]  /*90c0*/  FFMA.FTZ R33, R35, R54, -R62 ;  /* 0x0000003623217223 */ /* 0x000fe2000001083e */
[----:B------:R-:W-:-:S02]  /*90d0*/  HADD2.F32 R205, -RZ, R205.H0_H0 ;  /* 0x200000cdffcd7230 */ /* 0x000fc40000004100 */
[----:B------:R-:W-:Y:S01]  /*90e0*/  FFMA.FTZ R35, R45, R54, R60 ;  /* 0x000000362d237223 */ /* 0x000fe2000001003c */
[----:B------:R-:W-:Y:S02]  /*90f0*/  HADD2.F32 R42, -RZ, R12.H0_H0 ;  /* 0x2000000cff2a7230 */ /* 0x000fe40000004100 */
[----:B------:R-:W-:Y:S01]  /*9100*/  FFMA.FTZ R52, R52, R47, R49 ;  /* 0x0000002f34347223 */ /* 0x000fe20000010031 */
[--C-:B------:R-:W-:Y:S01]  /*9110*/  HADD2.F32 R45, -RZ, R32.reuse.H0_H0 ;  /* 0x20000020ff2d7230 */ /* 0x100fe20000004100 */
[----:B------:R-:W-:Y:S01]  /*9120*/  F2FP.F16.F32.PACK_AB R50, R50, R33 ;  /* 0x000000213232723e */ /* 0x000fe200000000ff */
[----:B------:R-:W-:Y:S01]  /*9130*/  HADD2.F32 R47, -RZ, R32.H1_H1 ;  /* 0x30000020ff2f7230 */ /* 0x000fe20000004100 */
[----:B------:R-:W-:Y:S01]  /*9140*/  F2FP.F16.F32.PACK_AB R33, R48, R15 ;  /* 0x0000000f3021723e */ /* 0x000fe200000000ff */
[----:B------:R-:W-:Y:S01]  /*9150*/  HADD2.F32 R154, -RZ, R154.H0_H0 ;  /* 0x2000009aff9a7230 */ /* 0x000fe20000004100 */
[----:B------:R-:W-:Y:S01]  /*9160*/  F2FP.F16.F32.PACK_AB R35, R52, R35 ;  /* 0x000000233423723e */ /* 0x000fe200000000ff */
[----:B------:R-:W-:-:S02]  /*9170*/  HADD2.F32 R32, -RZ, R12.H1_H1 ;  /* 0x3000000cff207230 */ /* 0x000fc40000004100 */
[CC--:B------:R-:W-:Y:S01]  /*9180*/  FMUL.FTZ R12, R42.reuse, R205.reuse ;  /* 0x000000cd2a0c7220 */ /* 0x0c0fe20000410000 */
[----:B------:R-:W-:Y:S02]  /*9190*/  HADD2.F32 R49, -RZ, R11.H0_H0 ;  /* 0x2000000bff317230 */ /* 0x000fe40000004100 */
[----:B------:R-:W-:Y:S01]  /*91a0*/  FMUL.FTZ R11, R45, R205 ;  /* 0x000000cd2d0b7220 */ /* 0x000fe20000410000 */
[-C--:B------:R-:W-:Y:S01]  /*91b0*/  FMUL.FTZ R53, R47, R51.reuse ;  /* 0x000000332f357220 */ /* 0x080fe20000410000 */
[-C--:B------:R-:W-:Y:S01]  /*91c0*/  FFMA.FTZ R12, R45, R154.reuse, R12 ;  /* 0x0000009a2d0c7223 */ /* 0x080fe2000001000c */
[----:B------:R-:W-:Y:S02]  /*91d0*/  HADD2.F32 R45, -RZ, R44.H0_H0 ;  /* 0x2000002cff2d7230 */ /* 0x000fe40000004100 */
[----:B------:R-:W-:Y:S01]  /*91e0*/  FFMA.FTZ R11, R42, R154, -R11 ;  /* 0x0000009a2a0b7223 */ /* 0x000fe2000001080b */
[----:B------:R-:W-:Y:S02]  /*91f0*/  HADD2.F32 R44, -RZ, R34.H0_H0 ;  /* 0x20000022ff2c7230 */ /* 0x000fe40000004100 */
[----:B------:R-:W-:Y:S01]  /*9200*/  FMUL.FTZ R54, R32, R51 ;  /* 0x0000003320367220 */ /* 0x000fe20000410000 */
[----:B------:R-:W-:-:S02]  /*9210*/  HADD2.F32 R155, -RZ, R155.H0_H0 ;  /* 0x2000009bff9b7230 */ /* 0x000fc40000004100 */
[-C--:B------:R-:W-:Y:S01]  /*9220*/  FFMA.FTZ R32, R32, R49.reuse, -R53 ;  /* 0x0000003120207223 */ /* 0x080fe20000010835 */
[----:B------:R-:W-:Y:S02]  /*9230*/  HADD2.F32 R42, -RZ, R14.H0_H0 ;  /* 0x2000000eff2a7230 */ /* 0x000fe40000004100 */
[----:B------:R-:W-:Y:S01]  /*9240*/  FFMA.FTZ R47, R47, R49, R54 ;  /* 0x000000312f2f7223 */ /* 0x000fe20000010036 */
[----:B------:R-:W-:Y:S02]  /*9250*/  HADD2.F32 R34, -RZ, R34.H1_H1 ;  /* 0x30000022ff227230 */ /* 0x000fe40000004100 */
[-C--:B------:R-:W-:Y:S01]  /*9260*/  FMUL.FTZ R49, R44, R155.reuse ;  /* 0x0000009b2c317220 */ /* 0x080fe20000410000 */
[----:B------:R-:W-:Y:S02]  /*9270*/  HADD2.F32 R14, -RZ, R14.H1_H1 ;  /* 0x3000000eff0e7230 */ /* 0x000fe40000004100 */
[----:B------:R-:W-:Y:S01]  /*9280*/  FMUL.FTZ R155, R42, R155 ;  /* 0x0000009b2a9b7220 */ /* 0x000fe20000410000 */
[----:B------:R-:W-:-:S02]  /*9290*/  HADD2.F32 R153, -RZ, R153.H0_H0 ;  /* 0x20000099ff997230 */ /* 0x000fc40000004100 */
[-C--:B------:R-:W-:Y:S01]  /*92a0*/  FMUL.FTZ R51, R34, R45.reuse ;  /* 0x0000002d22337220 */ /* 0x080fe20000410000 */
[----:B------:R-:W-:Y:S02]  /*92b0*/  HADD2.F32 R43, -RZ, R43.H0_H0 ;  /* 0x2000002bff2b7230 */ /* 0x000fe40000004100 */
[----:B------:R-:W-:Y:S01]  /*92c0*/  FMUL.FTZ R45, R14, R45 ;  /* 0x0000002d0e2d7220 */ /* 0x000fe20000410000 */
[----:B------:R-:W-:Y:S01]  /*92d0*/  F2FP.F16.F32.PACK_AB R32, R32, R11 ;  /* 0x0000000b2020723e */ /* 0x000fe200000000ff */
[-C--:B------:R-:W-:Y:S01]  /*92e0*/  FFMA.FTZ R49, R42, R153.reuse, -R49 ;  /* 0x000000992a317223 */ /* 0x080fe20000010831 */
[----:B------:R-:W-:Y:S01]  /*92f0*/  FFMA.FTZ R155, R44, R153, R155 ;  /* 0x000000992c9b7223 */ /* 0x000fe2000001009b */
[-C--:B------:R-:W-:Y:S01]  /*9300*/  FFMA.FTZ R14, R14, R43.reuse, -R51 ;  /* 0x0000002b0e0e7223 */ /* 0x080fe20000010833 */
[----:B------:R-:W-:Y:S01]  /*9310*/  FFMA.FTZ R34, R34, R43, R45 ;  /* 0x0000002b22227223 */ /* 0x000fe2000001002d */
[----:B------:R-:W-:Y:S01]  /*9320*/  F2FP.F16.F32.PACK_AB R42, R47, R12 ;  /* 0x0000000c2f2a723e */ /* 0x000fe200000000ff */
[----:B------:R-:W-:Y:S01]  /*9330*/  IMAD.MOV.U32 R12, RZ, RZ, R32 ;  /* 0x000000ffff0c7224 */ /* 0x000fe200078e0020 */
[----:B------:R-:W-:-:S02]  /*9340*/  MOV R15, R50 ;  /* 0x00000032000f7202 */ /* 0x000fc40000000f00 */
[----:B------:R-:W-:Y:S01]  /*9350*/  F2FP.F16.F32.PACK_AB R14, R14, R49 ;  /* 0x000000310e0e723e */ /* 0x000fe200000000ff */
[----:B------:R-:W-:Y:S01]  /*9360*/  IMAD.MOV.U32 R32, RZ, RZ, R42 ;  /* 0x000000ffff207224 */ /* 0x000fe200078e002a */
[----:B------:R-:W-:-:S07]  /*9370*/  F2FP.F16.F32.PACK_AB R34, R34, R155 ;  /* 0x0000009b2222723e */ /* 0x000fce00000000ff */
.L_x_544:
[----:B------:R-:W-:Y:S05]  /*9380*/  BSYNC B2 ;  /* 0x0000000000027941 */ /* 0x000fea0003800000 */
.L_x_543:
[----:B--2---:R2:W-:Y:S04]  /*9390*/  ST.E.128 desc[UR60][R38.64], R12 ;  /* 0x0000000c26007985 */ /* 0x0045e8000c101d3c */
[----:B---3--:R2:W-:Y:S02]  /*93a0*/  @!P4 ST.E.128 desc[UR60][R40.64], R32 ;  /* 0x000000202800c985 */ /* 0x0085e4000c101d3c */
.L_x_542:
[----:B------:R-:W-:Y:S05]  /*93b0*/  BSYNC B1 ;  /* 0x0000000000017941 */ /* 0x000fea0003800000 */
.L_x_541:
[----:B------:R-:W-:-:S13]  /*93c0*/  ISETP.NE.AND P4, PT, R28, RZ, PT ;  /* 0x000000ff1c00720c */ /* 0x000fda0003f85270 */
[----:B------:R-:W-:Y:S05]  /*93d0*/  @!P4 BRA `(.L_x_493) ;  /* 0x0000000c00b0c947 */ /* 0x000fea0003800000 */
[----:B------:R-:W-:Y:S01]  /*93e0*/  SEL R139, R129, R139, !P1 ;  /* 0x0000008b818b7207 */ /* 0x000fe20004800000 */
[----:B------:R-:W-:Y:S01]  /*93f0*/  BSSY B1, `(.L_x_545) ;  /* 0x000006d000017945 */ /* 0x000fe20003800000 */
[----:B------:R-:W-:Y:S02]  /*9400*/  ISETP.GE.AND P5, PT, R3, R128, PT ;  /* 0x000000800300720c */ /* 0x000fe40003fa6270 */
[----:B--234-:R-:W-:Y:S02]  /*9410*/  SHF.R.S32.HI R12, RZ, 0x1f, R139 ;  /* 0x0000001fff0c7819 */ /* 0x01cfe4000001148b */
[C---:B------:R-:W-:Y:S02]  /*9420*/  LEA R38, P4, R9.reuse, R119, 0x1 ;  /* 0x0000007709267211 */ /* 0x040fe400078808ff */
[----:B------:R-:W-:Y:S02]  /*9430*/  LEA.HI R139, R12, R139, RZ, 0x4 ;  /* 0x0000008b0c8b7211 */ /* 0x000fe400078f20ff */
[----:B------:R-:W-:-:S02]  /*9440*/  LEA.HI.X R39, R9, R118, R114, 0x1, P4 ;  /* 0x0000007609277211 */ /* 0x000fc400020f0c72 */
[----:B------:R-:W-:-:S04]  /*9450*/  LEA.HI.SX32 R139, R139, R120, 0x1c ;  /* 0x000000788b8b7211 */ /* 0x000fc800078fe2ff */
[----:B------:R-:W-:Y:S01]  /*9460*/  SHF.R.S32.HI R12, RZ, 0x1f, R139 ;  /* 0x0000001fff0c7819 */ /* 0x000fe2000001148b */
[----:B------:R-:W-:-:S03]  /*9470*/  IMAD.SHL.U32 R40, R139, 0x8, RZ ;  /* 0x000000088b287824 */ /* 0x000fc600078e00ff */
[----:B------:R-:W-:-:S04]  /*9480*/  LEA.HI R12, R12, R139, RZ, 0x3 ;  /* 0x0000008b0c0c7211 */ /* 0x000fc800078f18ff */
[----:B------:R-:W-:Y:S02]  /*9490*/  SHF.R.S32.HI R14, RZ, 0x3, R12 ;  /* 0x00000003ff0e7819 */ /* 0x000fe4000001140c */
[----:B------:R-:W-:-:S03]  /*94a0*/  LOP3.LUT R12, R167, 0x38, R40, 0xf8, !PT ;  /* 0x00000038a70c7812 */ /* 0x000fc600078ef828 */
[----:B0-----:R-:W-:Y:S01]  /*94b0*/  IMAD R11, R14, 0x1800, R179 ;  /* 0x000018000e0b7824 */ /* 0x001fe200078e02b3 */
[----:B------:R-:W-:-:S05]  /*94c0*/  LOP3.LUT R12, R12, R223, RZ, 0x3c, !PT ;  /* 0x000000df0c0c7212 */ /* 0x000fca00078e3cff */
[----:B------:R-:W-:Y:S02]  /*94d0*/  IMAD.IADD R13, R11, 0x1, R12 ;  /* 0x000000010b0d7824 */ /* 0x000fe400078e020c */
[C---:B------:R-:W-:Y:S02]  /*94e0*/  IMAD R11, R18.reuse, 0x4800, R138 ;  /* 0x00004800120b7824 */ /* 0x040fe400078e028a */
[----:B------:R-:W-:-:S03]  /*94f0*/  IMAD R13, R18, 0x4800, R13 ;  /* 0x00004800120d7824 */ /* 0x000fc600078e020d */
[----:B------:R-:W-:Y:S01]  /*9500*/  LEA R11, R11, R2, 0x1 ;  /* 0x000000020b0b7211 */ /* 0x000fe200078e08ff */
[----:B------:R-:W-:-:S04]  /*9510*/  IMAD R32, R13, 0x2, R2 ;  /* 0x000000020d207824 */ /* 0x000fc800078e0202 */
[----:B------:R0:W2:Y:S04]  /*9520*/  LDS.128 R12, [R11+0x18400] ;  /* 0x018400000b0c7984 */ /* 0x0000a80000000c00 */
[----:B------:R-:W3:Y:S01]  /*9530*/  LDS.128 R32, [R32+0x18400] ;  /* 0x0184000020207984 */ /* 0x000ee20000000c00 */
[----:B------:R-:W-:Y:S05]  /*9540*/  @P5 BRA `(.L_x_546) ;  /* 0x00000004005c5947 */ /* 0x000fea0003800000 */
[----:B--2---:R-:W-:Y:S01]  /*9550*/  IMAD.MOV.U32 R44, RZ, RZ, R12 ;  /* 0x000000ffff2c7224 */ /* 0x004fe200078e000c */
[----:B---3--:R-:W-:Y:S01]  /*9560*/  MOV R12, R33 ;  /* 0x00000021000c7202 */ /* 0x008fe20000000f00 */
[----:B------:R-:W-:Y:S01]  /*9570*/  IMAD.MOV.U32 R45, RZ, RZ, R32 ;  /* 0x000000ffff2d7224 */ /* 0x000fe200078e0020 */
[----:B------:R-:W-:Y:S01]  /*9580*/  SHF.R.U32.HI R50, RZ, 0x10, R69 ;  /* 0x00000010ff327819 */ /* 0x000fe20000011645 */
[----:B------:R-:W-:Y:S01]  /*9590*/  HADD2.F32 R49, -RZ, R152.H1_H1 ;  /* 0x30000098ff317230 */ /* 0x000fe20000004100 */
[----:B------:R-:W-:Y:S01]  /*95a0*/  MOV R46, R35 ;  /* 0x00000023002e7202 */ /* 0x000fe20000000f00 */
[--C-:B------:R-:W-:Y:S01]  /*95b0*/  HADD2.F32 R32, -RZ, R12.reuse.H0_H0 ;  /* 0x2000000cff207230 */ /* 0x100fe20000004100 */
[----:B------:R-:W-:Y:S01]  /*95c0*/  SHF.R.U32.HI R48, RZ, 0x10, R57 ;  /* 0x00000010ff307819 */ /* 0x000fe20000011639 */
[----:B------:R-:W-:Y:S01]  /*95d0*/  HADD2.F32 R35, -RZ, R12.H1_H1 ;  /* 0x3000000cff237230 */ /* 0x000fe20000004100 */
[----:B------:R-:W-:Y:S01]  /*95e0*/  SHF.R.U32.HI R51, RZ, 0x10, R71 ;  /* 0x00000010ff337819 */ /* 0x000fe20000011647 */
[----:B------:R-:W-:Y:S01]  /*95f0*/  IMAD.MOV.U32 R33, RZ, RZ, R15 ;  /* 0x000000ffff217224 */ /* 0x000fe200078e000f */
[--C-:B0-----:R-:W-:Y:S01]  /*9600*/  SHF.R.U64 R11, R58, 0x10, R59.reuse ;  /* 0x000000103a0b7819 */ /* 0x101fe2000000123b */
[--C-:B------:R-:W-:Y:S01]  /*9610*/  HADD2.F32 R12, -RZ, R13.reuse.H0_H0 ;  /* 0x2000000dff0c7230 */ /* 0x100fe20000004100 */
[----:B------:R-:W-:Y:S01]  /*9620*/  SHF.R.U32.HI R58, RZ, 0x10, R59 ;  /* 0x00000010ff3a7819 */ /* 0x000fe2000001163b */
[----:B------:R-:W-:Y:S01]  /*9630*/  HADD2.F32 R50, -RZ, R50.H0_H0 ;  /* 0x20000032ff327230 */ /* 0x000fe20000004100 */
[----:B------:R-:W-:Y:S01]  /*9640*/  SHF.R.U64 R43, R68, 0x10, R69 ;  /* 0x00000010442b7819 */ /* 0x000fe20000001245 */
[----:B------:R-:W-:-:S02]  /*9650*/  HADD2.F32 R15, -RZ, R13.H1_H1 ;  /* 0x3000000dff0f7230 */ /* 0x000fc40000004100 */
[-C--:B------:R-:W-:Y:S01]  /*9660*/  FMUL.FTZ R13, R32, R49.reuse ;  /* 0x00000031200d7220 */ /* 0x080fe20000410000 */
[----:B------:R-:W-:Y:S02]  /*9670*/  HADD2.F32 R47, -RZ, R150.H1_H1 ;  /* 0x30000096ff2f7230 */ /* 0x000fe40000004100 */
[C---:B------:R-:W-:Y:S01]  /*9680*/  FMUL.FTZ R49, R12.reuse, R49 ;  /* 0x000000310c317220 */ /* 0x040fe20000410000 */
[----:B------:R-:W-:Y:S02]  /*9690*/  HADD2.F32 R48, -RZ, R48.H0_H0 ;  /* 0x20000030ff307230 */ /* 0x000fe40000004100 */
[-C--:B------:R-:W-:Y:S01]  /*96a0*/  FMUL.FTZ R52, R35, R50.reuse ;  /* 0x0000003223347220 */ /* 0x080fe20000410000 */
[----:B------:R-:W-:Y:S01]  /*96b0*/  FMUL.FTZ R50, R15, R50 ;  /* 0x000000320f327220 */ /* 0x000fe20000410000 */
[-C--:B------:R-:W-:Y:S01]  /*96c0*/  FFMA.FTZ R12, R12, R47.reuse, -R13 ;  /* 0x0000002f0c0c7223 */ /* 0x080fe2000001080d */
[----:B------:R-:W-:Y:S01]  /*96d0*/  FFMA.FTZ R13, R32, R47, R49 ;  /* 0x0000002f200d7223 */ /* 0x000fe20000010031 */
[----:B------:R-:W-:-:S02]  /*96e0*/  HADD2.F32 R47, -RZ, R46.H0_H0 ;  /* 0x2000002eff2f7230 */ /* 0x000fc40000004100 */
[-C--:B------:R-:W-:Y:S01]  /*96f0*/  FFMA.FTZ R32, R35, R48.reuse, R50 ;  /* 0x0000003023207223 */ /* 0x080fe20000010032 */
[----:B------:R-:W-:Y:S02]  /*9700*/  HADD2.F32 R50, -RZ, R151.H1_H1 ;  /* 0x30000097ff327230 */ /* 0x000fe40000004100 */
[----:B------:R-:W-:Y:S01]  /*9710*/  FFMA.FTZ R15, R15, R48, -R52 ;  /* 0x000000300f0f7223 */ /* 0x000fe20000010834 */
[----:B------:R-:W-:Y:S01]  /*9720*/  HADD2.F32 R46, -RZ, R46.H1_H1 ;  /* 0x3000002eff2e7230 */ /* 0x000fe20000004100 */
[----:B------:R-:W-:Y:S01]  /*9730*/  SHF.R.U64 R41, R56, 0x10, R57 ;  /* 0x0000001038297819 */ /* 0x000fe20000001239 */
[----:B------:R-:W-:Y:S02]  /*9740*/  HADD2.F32 R51, -RZ, R51.H0_H0 ;  /* 0x20000033ff337230 */ /* 0x000fe40000004100 */
[----:B------:R-:W-:Y:S01]  /*9750*/  FMUL.FTZ R52, R47, R50 ;  /* 0x000000322f347220 */ /* 0x000fe20000410000 */
[----:B------:R-:W-:Y:S01]  /*9760*/  HADD2.F32 R48, -RZ, R149.H1_H1 ;  /* 0x30000095ff307230 */ /* 0x000fe20000004100 */
[----:B------:R-:W-:Y:S01]  /*9770*/  SHF.R.U64 R42, R70, 0x10, R71 ;  /* 0x00000010462a7819 */ /* 0x000fe20000001247 */
[----:B------:R-:W-:-:S02]  /*9780*/  HADD2.F32 R35, -RZ, R33.H0_H0 ;  /* 0x20000021ff237230 */ /* 0x000fc40000004100 */
[-C--:B------:R-:W-:Y:S01]  /*9790*/  FMUL.FTZ R54, R46, R51.reuse ;  /* 0x000000332e367220 */ /* 0x080fe20000410000 */
[----:B------:R-:W-:Y:S01]  /*97a0*/  HADD2.F32 R33, -RZ, R33.H1_H1 ;  /* 0x30000021ff217230 */ /* 0x000fe20000004100 */
[----:B------:R-:W-:Y:S01]  /*97b0*/  F2FP.F16.F32.PACK_AB R15, R15, R12 ;  /* 0x0000000c0f0f723e */ /* 0x000fe200000000ff */
[----:B------:R-:W-:Y:S02]  /*97c0*/  HADD2.F32 R49, -RZ, R58.H0_H0 ;  /* 0x2000003aff317230 */ /* 0x000fe40000004100 */
[C---:B------:R-:W-:Y:S01]  /*97d0*/  FMUL.FTZ R50, R35.reuse, R50 ;  /* 0x0000003223327220 */ /* 0x040fe20000410000 */
[----:B------:R-:W-:Y:S01]  /*97e0*/  FFMA.FTZ R52, R35, R48, -R52 ;  /* 0x0000003023347223 */ /* 0x000fe20000010834 */
[C---:B------:R-:W-:Y:S01]  /*97f0*/  FMUL.FTZ R55, R33.reuse, R51 ;  /* 0x0000003321377220 */ /* 0x040fe20000410000 */
[----:B------:R-:W-:Y:S02]  /*9800*/  HADD2.F32 R152, -RZ, R152.H0_H0 ;  /* 0x20000098ff987230 */ /* 0x000fe40000004100 */
[----:B------:R-:W-:Y:S01]  /*9810*/  FFMA.FTZ R53, R33, R49, -R54 ;  /* 0x0000003121357223 */ /* 0x000fe20000010836 */
[----:B------:R-:W-:-:S02]  /*9820*/  HADD2.F32 R35, -RZ, R45.H0_H0 ;  /* 0x2000002dff237230 */ /* 0x000fc40000004100 */
[----:B------:R-:W-:Y:S01]  /*9830*/  FFMA.FTZ R54, R46, R49, R55 ;  /* 0x000000312e367223 */ /* 0x000fe20000010037 */
[--C-:B------:R-:W-:Y:S02]  /*9840*/  HADD2.F32 R33, -RZ, R44.reuse.H0_H0 ;  /* 0x2000002cff217230 */ /* 0x100fe40000004100 */
[----:B------:R-:W-:Y:S01]  /*9850*/  FFMA.FTZ R51, R47, R48, R50 ;  /* 0x000000302f337223 */ /* 0x000fe20000010032 */
[----:B------:R-:W-:Y:S02]  /*9860*/  HADD2.F32 R43, -RZ, R43.H0_H0 ;  /* 0x2000002bff2b7230 */ /* 0x000fe40000004100 */
[-C--:B------:R-:W-:Y:S01]  /*9870*/  FMUL.FTZ R46, R35, R152.reuse ;  /* 0x00000098232e7220 */ /* 0x080fe20000410000 */
[----:B------:R-:W-:Y:S02]  /*9880*/  HADD2.F32 R45, -RZ, R45.H1_H1 ;  /* 0x3000002dff2d7230 */ /* 0x000fe40000004100 */
[----:B------:R-:W-:Y:S01]  /*9890*/  FMUL.FTZ R152, R33, R152 ;  /* 0x0000009821987220 */ /* 0x000fe20000410000 */
[----:B------:R-:W-:Y:S01]  /*98a0*/  HADD2.F32 R44, -RZ, R44.H1_H1 ;  /* 0x3000002cff2c7230 */ /* 0x000fe20000004100 */
[----:B------:R-:W-:Y:S01]  /*98b0*/  F2FP.F16.F32.PACK_AB R52, R53, R52 ;  /* 0x000000343534723e */ /* 0x000fe200000000ff */
[----:B------:R-:W-:-:S02]  /*98c0*/  HADD2.F32 R150, -RZ, R150.H0_H0 ;  /* 0x20000096ff967230 */ /* 0x000fc40000004100 */
[-C--:B------:R-:W-:Y:S01]  /*98d0*/  FMUL.FTZ R47, R45, R43.reuse ;  /* 0x0000002b2d2f7220 */ /* 0x080fe20000410000 */
[----:B------:R-:W-:Y:S02]  /*98e0*/  HADD2.F32 R41, -RZ, R41.H0_H0 ;  /* 0x20000029ff297230 */ /* 0x000fe40000004100 */
[C---:B------:R-:W-:Y:S01]  /*98f0*/  FMUL.FTZ R50, R44.reuse, R43 ;  /* 0x0000002b2c327220 */ /* 0x040fe20000410000 */
[----:B------:R-:W-:Y:S02]  /*9900*/  HADD2.F32 R11, -RZ, R11.H0_H0 ;  /* 0x2000000bff0b7230 */ /* 0x000fe40000004100 */
[-C--:B------:R-:W-:Y:S01]  /*9910*/  FFMA.FTZ R152, R35, R150.reuse, R152 ;  /* 0x0000009623987223 */ /* 0x080fe20000010098 */
[----:B------:R-:W-:Y:S01]  /*9920*/  FFMA.FTZ R43, R33, R150, -R46 ;  /* 0x00000096212b7223 */ /* 0x000fe2000001082e */
[-C--:B------:R-:W-:Y:S01]  /*9930*/  FFMA.FTZ R48, R44, R41.reuse, -R47 ;  /* 0x000000292c307223 */ /* 0x080fe2000001082f */
[----:B------:R-:W-:Y:S01]  /*9940*/  FFMA.FTZ R45, R45, R41, R50 ;  /* 0x000000292d2d7223 */ /* 0x000fe20000010032 */
[----:B------:R-:W-:-:S02]  /*9950*/  HADD2.F32 R35, -RZ, R34.H0_H0 ;  /* 0x20000022ff237230 */ /* 0x000fc40000004100 */
[----:B------:R-:W-:Y:S01]  /*9960*/  HADD2.F32 R46, -RZ, R151.H0_H0 ;  /* 0x20000097ff2e7230 */ /* 0x000fe20000004100 */
[----:B------:R-:W-:Y:S01]  /*9970*/  F2FP.F16.F32.PACK_AB R12, R48, R43 ;  /* 0x0000002b300c723e */ /* 0x000fe200000000ff */
[----:B------:R-:W-:Y:S02]  /*9980*/  HADD2.F32 R41, -RZ, R42.H0_H0 ;  /* 0x2000002aff297230 */ /* 0x000fe40000004100 */
[----:B------:R-:W-:Y:S02]  /*9990*/  HADD2.F32 R33, -RZ, R14.H0_H0 ;  /* 0x2000000eff217230 */ /* 0x000fe40000004100 */
[-C--:B------:R-:W-:Y:S01]  /*99a0*/  FMUL.FTZ R42, R35, R46.reuse ;  /* 0x0000002e232a7220 */ /* 0x080fe20000410000 */
[----:B------:R-:W-:Y:S02]  /*99b0*/  HADD2.F32 R34, -RZ, R34.H1_H1 ;  /* 0x30000022ff227230 */ /* 0x000fe40000004100 */
[----:B------:R-:W-:Y:S02]  /*99c0*/  HADD2.F32 R14, -RZ, R14.H1_H1 ;  /* 0x3000000eff0e7230 */ /* 0x000fe40000004100 */
[----:B------:R-:W-:Y:S01]  /*99d0*/  FMUL.FTZ R46, R33, R46 ;  /* 0x0000002e212e7220 */ /* 0x000fe20000410000 */
[----:B------:R-:W-:-:S02]  /*99e0*/  HADD2.F32 R44, -RZ, R149.H0_H0 ;  /* 0x20000095ff2c7230 */ /* 0x000fc40000004100 */
[-C--:B------:R-:W-:Y:S01]  /*99f0*/  FMUL.FTZ R47, R34, R41.reuse ;  /* 0x00000029222f7220 */ /* 0x080fe20000410000 */
[C---:B------:R-:W-:Y:S02]  /*9a00*/  FMUL.FTZ R41, R14.reuse, R41 ;  /* 0x000000290e297220 */ /* 0x040fe40000410000 */
[-C--:B------:R-:W-:Y:S01]  /*9a10*/  FFMA.FTZ R42, R33, R44.reuse, -R42 ;  /* 0x0000002c212a7223 */ /* 0x080fe2000001082a */
[----:B------:R-:W-:Y:S01]  /*9a20*/  FFMA.FTZ R46, R35, R44, R46 ;  /* 0x0000002c232e7223 */ /* 0x000fe2000001002e */
[-C--:B------:R-:W-:Y:S01]  /*9a30*/  FFMA.FTZ R47, R14, R11.reuse, -R47 ;  /* 0x0000000b0e2f7223 */ /* 0x080fe2000001082f */
[----:B------:R-:W-:Y:S01]  /*9a40*/  FFMA.FTZ R41, R34, R11, R41 ;  /* 0x0000000b22297223 */ /* 0x000fe20000010029 */
[----:B------:R-:W-:Y:S01]  /*9a50*/  F2FP.F16.F32.PACK_AB R33, R32, R13 ;  /* 0x0000000d2021723e */ /* 0x000fe200000000ff */
[----:B------:R-:W-:Y:S01]  /*9a60*/  IMAD.MOV.U32 R13, RZ, RZ, R15 ;  /* 0x000000ffff0d7224 */ /* 0x000fe200078e000f */
[----:B------:R-:W-:Y:S01]  /*9a70*/  F2FP.F16.F32.PACK_AB R35, R54, R51 ;  /* 0x000000333623723e */ /* 0x000fe200000000ff */
[----:B------:R-:W-:Y:S01]  /*9a80*/  IMAD.MOV.U32 R15, RZ, RZ, R52 ;  /* 0x000000ffff0f7224 */ /* 0x000fe200078e0034 */
[----:B------:R-:W-:-:S02]  /*9a90*/  F2FP.F16.F32.PACK_AB R32, R45, R152 ;  /* 0x000000982d20723e */ /* 0x000fc400000000ff */
[----:B------:R-:W-:Y:S02]  /*9aa0*/  F2FP.F16.F32.PACK_AB R14, R47, R42 ;  /* 0x0000002a2f0e723e */ /* 0x000fe400000000ff */
[----:B------:R-:W-:-:S07]  /*9ab0*/  F2FP.F16.F32.PACK_AB R34, R41, R46 ;  /* 0x0000002e2922723e */ /* 0x000fce00000000ff */
.L_x_546:
[----:B------:R-:W-:Y:S05]  /*9ac0*/  BSYNC B1 ;  /* 0x0000000000017941 */ /* 0x000fea0003800000 */
.L_x_545:
[----:B--2---:R2:W-:Y:S01]  /*9ad0*/  ST.E.128 desc[UR60][R38.64], R12 ;  /* 0x0000000c26007985 */ /* 0x0045e2000c101d3c */
[----:B------:R-:W-:-:S13]  /*9ae0*/  ISETP.GE.AND P4, PT, R40, R135, PT ;  /* 0x000000872800720c */ /* 0x000fda0003f86270 */
[----:B------:R-:W-:Y:S05]  /*9af0*/  @P4 BRA `(.L_x_493) ;  /* 0x0000000400e84947 */ /* 0x000fea0003800000 */
[----:B------:R-:W-:-:S05]  /*9b00*/  IMAD.WIDE R36, R40, 0x2, R36 ;  /* 0x0000000228247825 */ /* 0x000fca00078e0224 */
[----:B---3--:R3:W-:Y:S01]  /*9b10*/  ST.E.128 desc[UR60][R36.64], R32 ;  /* 0x0000002024007985 */ /* 0x0087e2000c101d3c */
[----:B------:R-:W-:Y:S05]  /*9b20*/  BRA `(.L_x_493) ;  /* 0x0000000400dc7947 */ /* 0x000fea0003800000 */
.L_x_458:
[----:B------:R-:W2:Y:S02]  /*9b30*/  LDL R11, [R1+0x30] ;  /* 0x00003000010b7983 */ /* 0x000ea40000100800 */
[----:B--2---:R-:W-:-:S13]  /*9b40*/  R2UR UR4, R11 ;  /* 0x000000000b0472ca */ /* 0x004fda00000e0000 */
[----:B------:R-:W-:-:S06]  /*9b50*/  UISETP.NE.AND UP0, UPT, UR4, 0x3, UPT ;  /* 0x000000030400788c */ /* 0x000fcc000bf05270 */
[----:B------:R-:W-:-:S13]  /*9b60*/  PLOP3.LUT P0, PT, PT, PT, UP0, 0x80, 0x0 ;  /* 0x000000000000781c */ /* 0x000fda0003f0f008 */
[----:B------:R-:W-:Y:S05]  /*9b70*/  @!P0 BRA `(.L_x_547) ;  /* 0x0000000000048947 */ /* 0x000fea0003800000 */
[----:B------:R-:W-:Y:S01]  /*9b80*/  BPT.TRAP 0x1 ;  /* 0x000000040000795c */ /* 0x000fe20000300000 */
.L_x_547:
[----:B------:R-:W-:Y:S01]  /*9b90*/  LEA R88, R18, R2, 0x3 ;  /* 0x0000000212587211 */ /* 0x000fe200078e18ff */
[----:B------:R-:W-:Y:S01]  /*9ba0*/  BSSY B1, `(.L_x_548) ;  /* 0x0000005000017945 */ /* 0x000fe20003800000 */
[----:B------:R-:W-:Y:S02]  /*9bb0*/  SHF.L.U32 R89, R166, 0x1f, RZ ;  /* 0x0000001fa6597819 */ /* 0x000fe400000006ff */
[----:B------:R-:W-:Y:S02]  /*9bc0*/  SHF.R.S32.HI R85, RZ, 0x1f, R84 ;  /* 0x0000001fff557819 */ /* 0x000fe40000011454 */
[----:B------:R-:W0:Y:S02]  /*9bd0*/  SYNCS.PHASECHK.TRANS64.TRYWAIT P4, [R88+URZ+0x2a890], R89 ;  /* 0x02a89059580075a7 */ /* 0x000e24000808017f */
[----:B0-----:R-:W-:Y:S05]  /*9be0*/  @!P4 BRA `(.L_x_549) ;  /* 0x0000014800f0c947 */ /* 0x001fea0003800000 */
.L_x_804:
[----:B------:R-:W-:Y:S05]  /*9bf0*/  BSYNC B1 ;  /* 0x0000000000017941 */ /* 0x000fea0003800000 */
.L_x_548:
[----:B------:R-:W-:Y:S01]  /*9c00*/  ULDC.64 UR4, c[0x0][0x300] ;  /* 0x0000c00000047ab9 */ /* 0x000fe20000000a00 */
[----:B-----5:R-:W-:Y:S01]  /*9c10*/  SHF.R.S32.HI R86, RZ, 0x1f, R31 ;  /* 0x0000001fff567819 */ /* 0x020fe2000001141f */
[----:B------:R-:W-:Y:S02]  /*9c20*/  IMAD R11, R85, UR4, RZ ;  /* 0x00000004550b7c24 */ /* 0x000fe4000f8e02ff */
[----:B------:R-:W-:-:S04]  /*9c30*/  IMAD.WIDE.U32 R12, R84, UR4, RZ ;  /* 0x00000004540c7c25 */ /* 0x000fc8000f8e00ff */
[----:B------:R-:W-:Y:S01]  /*9c40*/  IMAD R11, R84, UR5, R11 ;  /* 0x00000005540b7c24 */ /* 0x000fe2000f8e020b */
[----:B------:R-:W-:Y:S01]  /*9c50*/  ULDC.64 UR4, c[0x0][0x310] ;  /* 0x0000c40000047ab9 */ /* 0x000fe20000000a00 */
[----:B------:R-:W-:Y:S02]  /*9c60*/  IMAD R87, R24, -0x60, R25 ;  /* 0xffffffa018577824 */ /* 0x000fe400078e0219 */
[----:B------:R-:W-:Y:S02]  /*9c70*/  IMAD R14, R86, UR4, RZ ;  /* 0x00000004560e7c24 */ /* 0x000fe4000f8e02ff */
[----:B------:R-:W-:Y:S01]  /*9c80*/  IMAD.IADD R13, R13, 0x1, R11 ;  /* 0x000000010d0d7824 */ /* 0x000fe200078e020b */
[----:B------:R-:W-:Y:S01]  /*9c90*/  VIMNMX R87, R87, 0x60, PT ;  /* 0x0000006057577848 */ /* 0x000fe20003fe0100 */
[C---:B------:R-:W-:Y:S02]  /*9ca0*/  IMAD R11, R31.reuse, UR5, R14 ;  /* 0x000000051f0b7c24 */ /* 0x040fe4000f8e020e */
[----:B------:R-:W-:Y:S01]  /*9cb0*/  IMAD.WIDE.U32 R12, R31, UR4, R12 ;  /* 0x000000041f0c7c25 */ /* 0x000fe2000f8e000c */
[----:B------:R-:W-:-:S03]  /*9cc0*/  ULDC.64 UR4, c[0x0][0x308] ;  /* 0x0000c20000047ab9 */ /* 0x000fc60000000a00 */
[----:B------:R-:W-:Y:S02]  /*9cd0*/  IMAD R15, R4, UR4, RZ ;  /* 0x00000004040f7c24 */ /* 0x000fe4000f8e02ff */
[----:B------:R-:W-:Y:S02]  /*9ce0*/  IMAD.IADD R13, R13, 0x1, R11 ;  /* 0x000000010d0d7824 */ /* 0x000fe400078e020b */
[C---:B------:R-:W-:Y:S02]  /*9cf0*/  IMAD R15, R30.reuse, UR5, R15 ;  /* 0x000000051e0f7c24 */ /* 0x040fe4000f8e020f */
[----:B------:R-:W-:Y:S01]  /*9d00*/  IMAD.WIDE.U32 R12, R30, UR4, R12 ;  /* 0x000000041e0c7c25 */ /* 0x000fe2000f8e000c */
[----:B------:R-:W-:-:S03]  /*9d10*/  ULDC.64 UR4, c[0x0][0x2e8] ;  /* 0x0000ba0000047ab9 */ /* 0x000fc60000000a00 */
[----:B------:R-:W-:Y:S01]  /*9d20*/  IMAD.IADD R40, R87, 0x1, -R165 ;  /* 0x0000000157287824 */ /* 0x000fe200078e0aa5 */
[----:B------:R-:W-:Y:S02]  /*9d30*/  IADD3 R15, R13, R15, RZ ;  /* 0x0000000f0d0f7210 */ /* 0x000fe40007ffe0ff */
[----:B------:R-:W-:Y:S01]  /*9d40*/  LEA R38, P4, R12, UR4, 0x1 ;  /* 0x000000040c267c11 */ /* 0x000fe2000f8808ff */
[----:B------:R-:W-:-:S03]  /*9d50*/  UMOV UR4, 0xffffffff ;  /* 0xffffffff00047882 */ /* 0x000fc60000000000 */
[----:B------:R-:W-:Y:S02]  /*9d60*/  LEA.HI.X R39, R12, UR5, R15, 0x1, P4 ;  /* 0x000000050c277c11 */ /* 0x000fe4000a0f0c0f */
[----:B------:R-:W-:Y:S01]  /*9d70*/  ISETP.GE.AND P4, PT, R40, 0x1, PT ;  /* 0x000000012800780c */ /* 0x000fe20003f86270 */
[----:B------:R-:W-:-:S12]  /*9d80*/  BRA.DIV UR4, `(.L_x_550) ;  /* 0x0000014a049c7947 */ /* 0x000fd8000b800000 */
[----:B------:R1:W2:Y:S04]  /*9d90*/  SHFL.IDX PT, R37, R39, RZ, 0x1c1f ;  /* 0x001c1fff27257589 */ /* 0x0002a800000e0000 */
[----:B------:R1:W3:Y:S02]  /*9da0*/  SHFL.IDX PT, R36, R38, RZ, 0x1c1f ;  /* 0x001c1fff26247589 */ /* 0x0002e400000e0000 */
.L_x_808:
[----:B------:R-:W-:Y:S04]  /*9db0*/  BSSY B1, `(.L_x_551) ;  /* 0x0000025000017945 */ /* 0x000fe80003800000 */
[----:B------:R-:W-:Y:S05]  /*9dc0*/  @!P4 BRA `(.L_x_552) ;  /* 0x00000000008cc947 */ /* 0x000fea0003800000 */
[----:B------:R-:W-:Y:S02]  /*9dd0*/  ULDC UR4, c[0x0][0x2f4] ;  /* 0x0000bd0000047ab9 */ /* 0x000fe40000000800 */
[----:B------:R-:W-:-:S13]  /*9de0*/  ISETP.GE.AND P4, PT, R16, UR4, PT ;  /* 0x0000000410007c0c */ /* 0x000fda000bf86270 */
[----:B------:R-:W4:Y:S01]  /*9df0*/  @!P4 LDS.128 R12, [R33] ;  /* 0x00000000210cc984 */ /* 0x000f220000000c00 */
[----:B---3--:R-:W-:-:S04]  /*9e00*/  @!P4 LEA R34, P5, R16, R36, 0x1 ;  /* 0x000000241022c211 */ /* 0x008fc800078a08ff */
[----:B--2---:R-:W-:Y:S02]  /*9e10*/  @!P4 LEA.HI.X R35, R16, R37, R17, 0x1, P5 ;  /* 0x000000251023c211 */ /* 0x004fe400028f0c11 */
[----:B------:R-:W-:-:S13]  /*9e20*/  ISETP.GE.AND P5, PT, R0, UR4, PT ;  /* 0x0000000400007c0c */ /* 0x000fda000bfa6270 */
[----:B------:R-:W-:Y:S01]  /*9e30*/  @!P5 IMAD.SHL.U32 R11, R162, 0x8, RZ ;  /* 0x00000008a20bd824 */ /* 0x000fe200078e00ff */
[----:B----4-:R2:W-:Y:S01]  /*9e40*/  @!P4 ST.E.128 desc[UR60][R34.64], R12 ;  /* 0x0000000c2200c985 */ /* 0x0105e2000c101d3c */
[----:B------:R-:W-:-:S03]  /*9e50*/  ISETP.GE.AND P4, PT, R3, UR4, PT ;  /* 0x0000000403007c0c */ /* 0x000fc6000bf86270 */
[----:B------:R-:W3:Y:S01]  /*9e60*/  @!P5 LDS.128 R12, [R32] ;  /* 0x00000000200cd984 */ /* 0x000ee20000000c00 */
[----:B--2---:R-:W-:Y:S01]  /*9e70*/  @!P5 MOV R34, R36 ;  /* 0x000000240022d202 */ /* 0x004fe20000000f00 */
[----:B------:R-:W-:-:S04]  /*9e80*/  @!P5 IMAD.MOV.U32 R35, RZ, RZ, R37 ;  /* 0x000000ffff23d224 */ /* 0x000fc800078e0025 */
[----:B------:R-:W-:-:S04]  /*9e90*/  @!P5 IMAD.WIDE R34, R11, 0x2, R34 ;  /* 0x000000020b22d825 */ /* 0x000fc800078e0222 */
[----:B------:R-:W-:Y:S01]  /*9ea0*/  @!P4 IMAD.SHL.U32 R11, R163, 0x8, RZ ;  /* 0x00000008a30bc824 */ /* 0x000fe200078e00ff */
[----:B---3--:R2:W-:Y:S01]  /*9eb0*/  @!P5 ST.E.128 desc[UR60][R34.64], R12 ;  /* 0x0000000c2200d985 */ /* 0x0085e2000c101d3c */
[----:B------:R-:W-:-:S03]  /*9ec0*/  ISETP.GE.AND P5, PT, R19, UR4, PT ;  /* 0x0000000413007c0c */ /* 0x000fc6000bfa6270 */
[----:B------:R-:W3:Y:S01]  /*9ed0*/  @!P4 LDS.128 R12, [R33+0x3000] ;  /* 0x00300000210cc984 */ /* 0x000ee20000000c00 */
[----:B--2---:R-:W-:Y:S01]  /*9ee0*/  @!P4 MOV R34, R36 ;  /* 0x000000240022c202 */ /* 0x004fe20000000f00 */
[----:B------:R-:W-:-:S04]  /*9ef0*/  @!P4 IMAD.MOV.U32 R35, RZ, RZ, R37 ;  /* 0x000000ffff23c224 */ /* 0x000fc800078e0025 */
[----:B------:R-:W-:-:S05]  /*9f00*/  @!P4 IMAD.WIDE R34, R11, 0x2, R34 ;  /* 0x000000020b22c825 */ /* 0x000fca00078e0222 */
[----:B---3--:R2:W-:Y:S04]  /*9f10*/  @!P4 ST.E.128 desc[UR60][R34.64], R12 ;  /* 0x0000000c2200c985 */ /* 0x0085e8000c101d3c */
[----:B------:R-:W3:Y:S01]  /*9f20*/  @!P5 LDS.128 R12, [R32+0x3000] ;  /* 0x00300000200cd984 */ /* 0x000ee20000000c00 */
[----:B--2---:R-:W-:-:S04]  /*9f30*/  @!P5 LEA R34, P4, R19, R36, 0x1 ;  /* 0x000000241322d211 */ /* 0x004fc800078808ff */
[----:B------:R-:W-:Y:S02]  /*9f40*/  @!P5 LEA.HI.X R35, R19, R37, R164, 0x1, P4 ;  /* 0x000000251323d211 */ /* 0x000fe400020f0ca4 */
[----:B------:R-:W-:-:S03]  /*9f50*/  ISETP.GE.AND P4, PT, R22, UR4, PT ;  /* 0x0000000416007c0c */ /* 0x000fc6000bf86270 */
[----:B---3--:R2:W-:Y:S10]  /*9f60*/  @!P5 ST.E.128 desc[UR60][R34.64], R12 ;  /* 0x0000000c2200d985 */ /* 0x0085f4000c101d3c */
[----:B------:R-:W3:Y:S01]  /*9f70*/  @!P4 LDS.128 R12, [R33+0x6000] ;  /* 0x00600000210cc984 */ /* 0x000ee20000000c00 */
[----:B--2---:R-:W-:-:S04]  /*9f80*/  @!P4 LEA R34, P5, R22, R36, 0x1 ;  /* 0x000000241622c211 */ /* 0x004fc800078a08ff */
[----:B------:R-:W-:Y:S02]  /*9f90*/  @!P4 LEA.HI.X R35, R22, R37, R175, 0x1, P5 ;  /* 0x000000251623c211 */ /* 0x000fe400028f0caf */
[----:B------:R-:W-:-:S03]  /*9fa0*/  ISETP.GE.AND P5, PT, R23, UR4, PT ;  /* 0x0000000417007c0c */ /* 0x000fc6000bfa6270 */
[----:B---3--:R2:W-:Y:S10]  /*9fb0*/  @!P4 ST.E.128 desc[UR60][R34.64], R12 ;  /* 0x0000000c2200c985 */ /* 0x0085f4000c101d3c */
[----:B------:R-:W3:Y:S01]  /*9fc0*/  @!P5 LDS.128 R12, [R32+0x6000] ;  /* 0x00600000200cd984 */ /* 0x000ee20000000c00 */
[----:B--2---:R-:W-:-:S04]  /*9fd0*/  @!P5 LEA R34, P4, R23, R36, 0x1 ;  /* 0x000000241722d211 */ /* 0x004fc800078808ff */
[----:B------:R-:W-:-:S05]  /*9fe0*/  @!P5 LEA.HI.X R35, R23, R37, R174, 0x1, P4 ;  /* 0x000000251723d211 */ /* 0x000fca00020f0cae */
[----:B---3--:R4:W-:Y:S04]  /*9ff0*/  @!P5 ST.E.128 desc[UR60][R34.64], R12 ;  /* 0x0000000c2200d985 */ /* 0x0089e8000c101d3c */
.L_x_552:
[----:B------:R-:W-:Y:S05]  /*a000*/  BSYNC B1 ;  /* 0x0000000000017941 */ /* 0x000fea0003800000 */
.L_x_551:
[----:B------:R-:W-:-:S03]  /*a010*/  UMOV UR4, 0xffffffff ;  /* 0xffffffff00047882 */ /* 0x000fc60000000000 */
[----:B------:R-:W-:Y:S05]  /*a020*/  BRA.DIV UR4, `(.L_x_553) ;  /* 0x0000014a04407947 */ /* 0x000fea000b800000 */
[----:B--2---:R2:W0:Y:S04]  /*a030*/  SHFL.IDX PT, R37, R39, 0x1, 0x1c1f ;  /* 0x003c1f0027257f89 */ /* 0x00442800000e0000 */
[----:B---3--:R2:W3:Y:S02]  /*a040*/  SHFL.IDX PT, R36, R38, 0x1, 0x1c1f ;  /* 0x003c1f0026247f89 */ /* 0x0084e400000e0000 */
.L_x_812:
[----:B------:R-:W-:-:S13]  /*a050*/  ISETP.GE.AND P4, PT, R40, 0x41, PT ;  /* 0x000000412800780c */ /* 0x000fda0003f86270 */
[----:B------:R-:W-:Y:S05]  /*a060*/  @!P4 BRA `(.L_x_493) ;  /* 0x00000000008cc947 */ /* 0x000fea0003800000 */
[----:B------:R-:W-:Y:S02]  /*a070*/  ULDC UR4, c[0x0][0x2f4] ;  /* 0x0000bd0000047ab9 */ /* 0x000fe40000000800 */
[----:B------:R-:W-:-:S13]  /*a080*/  ISETP.GE.AND P4, PT, R16, UR4, PT ;  /* 0x0000000410007c0c */ /* 0x000fda000bf86270 */
[----:B----4-:R-:W4:Y:S01]  /*a090*/  @!P4 LDS.128 R12, [R33+0x2000] ;  /* 0x00200000210cc984 */ /* 0x010f220000000c00 */
[----:B---3--:R-:W-:-:S04]  /*a0a0*/  @!P4 LEA R34, P5, R16, R36, 0x1 ;  /* 0x000000241022c211 */ /* 0x008fc800078a08ff */
[----:B0-----:R-:W-:Y:S02]  /*a0b0*/  @!P4 LEA.HI.X R35, R16, R37, R17, 0x1, P5 ;  /* 0x000000251023c211 */ /* 0x001fe400028f0c11 */
[----:B------:R-:W-:-:S13]  /*a0c0*/  ISETP.GE.AND P5, PT, R0, UR4, PT ;  /* 0x0000000400007c0c */ /* 0x000fda000bfa6270 */
[----:B------:R-:W-:Y:S01]  /*a0d0*/  @!P5 IMAD.SHL.U32 R11, R162, 0x8, RZ ;  /* 0x00000008a20bd824 */ /* 0x000fe200078e00ff */
[----:B----4-:R0:W-:Y:S01]  /*a0e0*/  @!P4 ST.E.128 desc[UR60][R34.64], R12 ;  /* 0x0000000c2200c985 */ /* 0x0101e2000c101d3c */
[----:B------:R-:W-:-:S03]  /*a0f0*/  ISETP.GE.AND P4, PT, R3, UR4, PT ;  /* 0x0000000403007c0c */ /* 0x000fc6000bf86270 */
[----:B------:R-:W3:Y:S01]  /*a100*/  @!P5 LDS.128 R12, [R32+0x2000] ;  /* 0x00200000200cd984 */ /* 0x000ee20000000c00 */
[----:B0-----:R-:W-:Y:S01]  /*a110*/  @!P5 MOV R34, R36 ;  /* 0x000000240022d202 */ /* 0x001fe20000000f00 */
[----:B------:R-:W-:-:S04]  /*a120*/  @!P5 IMAD.MOV.U32 R35, RZ, RZ, R37 ;  /* 0x000000ffff23d224 */ /* 0x000fc800078e0025 */
[----:B------:R-:W-:-:S04]  /*a130*/  @!P5 IMAD.WIDE R34, R11, 0x2, R34 ;  /* 0x000000020b22d825 */ /* 0x000fc800078e0222 */
[----:B------:R-:W-:Y:S01]  /*a140*/  @!P4 IMAD.SHL.U32 R11, R163, 0x8, RZ ;  /* 0x00000008a30bc824 */ /* 0x000fe200078e00ff */
[----:B---3--:R0:W-:Y:S01]  /*a150*/  @!P5 ST.E.128 desc[UR60][R34.64], R12 ;  /* 0x0000000c2200d985 */ /* 0x0081e2000c101d3c */
[----:B------:R-:W-:-:S03]  /*a160*/  ISETP.GE.AND P5, PT, R19, UR4, PT ;  /* 0x0000000413007c0c */ /* 0x000fc6000bfa6270 */
[----:B------:R-:W3:Y:S01]  /*a170*/  @!P4 LDS.128 R12, [R33+0x5000] ;  /* 0x00500000210cc984 */ /* 0x000ee20000000c00 */
[----:B0-----:R-:W-:Y:S01]  /*a180*/  @!P4 MOV R34, R36 ;  /* 0x000000240022c202 */ /* 0x001fe20000000f00 */
[----:B------:R-:W-:-:S04]  /*a190*/  @!P4 IMAD.MOV.U32 R35, RZ, RZ, R37 ;  /* 0x000000ffff23c224 */ /* 0x000fc800078e0025 */
[----:B------:R-:W-:-:S05]  /*a1a0*/  @!P4 IMAD.WIDE R34, R11, 0x2, R34 ;  /* 0x000000020b22c825 */ /* 0x000fca00078e0222 */
[----:B---3--:R0:W-:Y:S04]  /*a1b0*/  @!P4 ST.E.128 desc[UR60][R34.64], R12 ;  /* 0x0000000c2200c985 */ /* 0x0081e8000c101d3c */
[----:B------:R-:W3:Y:S01]  /*a1c0*/  @!P5 LDS.128 R12, [R32+0x5000] ;  /* 0x00500000200cd984 */ /* 0x000ee20000000c00 */
[----:B0-----:R-:W-:-:S04]  /*a1d0*/  @!P5 LEA R34, P4, R19, R36, 0x1 ;  /* 0x000000241322d211 */ /* 0x001fc800078808ff */
[----:B------:R-:W-:Y:S02]  /*a1e0*/  @!P5 LEA.HI.X R35, R19, R37, R164, 0x1, P4 ;  /* 0x000000251323d211 */ /* 0x000fe400020f0ca4 */
[----:B------:R-:W-:-:S03]  /*a1f0*/  ISETP.GE.AND P4, PT, R22, UR4, PT ;  /* 0x0000000416007c0c */ /* 0x000fc6000bf86270 */
[----:B---3--:R0:W-:Y:S10]  /*a200*/  @!P5 ST.E.128 desc[UR60][R34.64], R12 ;  /* 0x0000000c2200d985 */ /* 0x0081f4000c101d3c */
[----:B------:R-:W3:Y:S01]  /*a210*/  @!P4 LDS.128 R12, [R33+0x8000] ;  /* 0x00800000210cc984 */ /* 0x000ee20000000c00 */
[----:B0-----:R-:W-:-:S04]  /*a220*/  @!P4 LEA R34, P5, R22, R36, 0x1 ;  /* 0x000000241622c211 */ /* 0x001fc800078a08ff */
[----:B------:R-:W-:Y:S02]  /*a230*/  @!P4 LEA.HI.X R35, R22, R37, R175, 0x1, P5 ;  /* 0x000000251623c211 */ /* 0x000fe400028f0caf */
[----:B------:R-:W-:-:S03]  /*a240*/  ISETP.GE.AND P5, PT, R23, UR4, PT ;  /* 0x0000000417007c0c */ /* 0x000fc6000bfa6270 */
[----:B---3--:R-:W-:Y:S10]  /*a250*/  @!P4 ST.E.128 desc[UR60][R34.64], R12 ;  /* 0x0000000c2200c985 */ /* 0x008ff4000c101d3c */
[----:B------:R0:W3:Y:S02]  /*a260*/  @!P5 LDS.128 R12, [R32+0x8000] ;  /* 0x00800000200cd984 */ /* 0x0000e40000000c00 */
[----:B0-----:R-:W-:-:S04]  /*a270*/  @!P5 LEA R32, P4, R23, R36, 0x1 ;  /* 0x000000241720d211 */ /* 0x001fc800078808ff */
[----:B------:R-:W-:-:S05]  /*a280*/  @!P5 LEA.HI.X R33, R23, R37, R174, 0x1, P4 ;  /* 0x000000251721d211 */ /* 0x000fca00020f0cae */
[----:B---3--:R0:W-:Y:S04]  /*a290*/  @!P5 ST.E.128 desc[UR60][R32.64], R12 ;  /* 0x0000000c2000d985 */ /* 0x0081e8000c101d3c */
.L_x_493:
[----:B------:R-:W-:Y:S05]  /*a2a0*/  BSYNC B0 ;  /* 0x0000000000007941 */ /* 0x000fea0003800000 */
.L_x_457:
[----:B0--3--:R-:W0:Y:S01]  /*a2b0*/  S2R R11, SR_TID.X ;  /* 0x00000000000b7919 */ /* 0x009e220000002100 */
[----:B------:R-:W-:Y:S01]  /*a2c0*/  @!PT LDS RZ, [RZ] ;  /* 0x00000000fffff984 */ /* 0x000fe20000000800 */
[----:B------:R-:W-:Y:S01]  /*a2d0*/  @!PT LDS RZ, [RZ] ;  /* 0x00000000fffff984 */ /* 0x000fe20000000800 */
[----:B------:R-:W-:Y:S01]  /*a2e0*/  @!PT LDS RZ, [RZ] ;  /* 0x00000000fffff984 */ /* 0x000fe20000000800 */
[----:B------:R-:W-:Y:S01]  /*a2f0*/  @!PT LDS RZ, [RZ] ;  /* 0x00000000fffff984 */ /* 0x000fe20000000800 */
[----:B------:R3:W-:Y:S06]  /*a300*/  MEMBAR.ALL.CTA ;  /* 0x0000000000007992 */ /* 0x0007ec0000008000 */
[----:B---3--:R-:W3:Y:S01]  /*a310*/  FENCE.VIEW.ASYNC.S ;  /* 0x00000000000073c6 */ /* 0x008ee20000000000 */
[----:B------:R-:W-:Y:S05]  /*a320*/  WARPSYNC.ALL ;  /* 0x0000000000007948 */ /* 0x000fea0003800000 */
[----:B------:R-:W-:Y:S01]  /*a330*/  BSSY B0, `(.L_x_554) ;  /* 0x0000009000007945 */ /* 0x000fe20003800000 */
[----:B0-----:R-:W-:Y:S01]  /*a340*/  LOP3.LUT R11, R11, 0x7f, RZ, 0xc0, !PT ;  /* 0x0000007f0b0b7812 */ /* 0x001fe200078ec0ff */
[----:B---3--:R0:W-:Y:S03]  /*a350*/  BAR.SYNC.DEFER_BLOCKING R148, 0x80 ;  /* 0x000200940000751d */ /* 0x0081e60000010000 */
[----:B------:R-:W-:-:S13]  /*a360*/  ISETP.NE.AND P4, PT, R11, RZ, PT ;  /* 0x000000ff0b00720c */ /* 0x000fda0003f85270 */
[----:B------:R-:W-:-:S05]  /*a370*/  @!P4 VIADD R11, R88, 0x2a8a0 ;  /* 0x0002a8a0580bc836 */ /* 0x000fca0000000000 */
[----:B------:R-:W-:-:S04]  /*a380*/  @!P4 PRMT R11, RZ, 0x654, R11 ;  /* 0x00000654ff0bc816 */ /* 0x000fc8000000000b */
[----:B------:R0:W-:Y:S01]  /*a390*/  @!P4 SYNCS.ARRIVE.TRANS64.RED.A1T0 RZ, [R11+URZ], RZ ;  /* 0x000000ff0bffc9a7 */ /* 0x0001e2000810043f */
[----:B------:R-:W-:Y:S05]  /*a3a0*/  @!P0 BRA `(.L_x_555) ;  /* 0x0000000000048947 */ /* 0x000fea0003800000 */
[----:B------:R-:W-:Y:S01]  /*a3b0*/  BPT.TRAP 0x1 ;  /* 0x000000040000795c */ /* 0x000fe20000300000 */
.L_x_555:
[----:B------:R-:W-:Y:S05]  /*a3c0*/  BSYNC B0 ;  /* 0x0000000000007941 */ /* 0x000fea0003800000 */
.L_x_554:
[----:B------:R-:W3:Y:S01]  /*a3d0*/  SYNCS.PHASECHK.TRANS64.TRYWAIT P0, [R88+URZ+0x2a8b0], R89 ;  /* 0x02a8b059580075a7 */ /* 0x000ee2000800017f */
[----:B------:R-:W-:Y:S04]  /*a3e0*/  BSSY B0, `(.L_x_556) ;  /* 0x0000002000007945 */ /* 0x000fe80003800000 */
[----:B---3--:R-:W-:Y:S05]  /*a3f0*/  @!P0 BRA `(.L_x_557) ;  /* 0x0000014400988947 */ /* 0x008fea0003800000 */
.L_x_813:
[----:B------:R-:W-:Y:S05]  /*a400*/  BSYNC B0 ;  /* 0x0000000000007941 */ /* 0x000fea0003800000 */
.L_x_556:
[----:B------:R-:W-:Y:S01]  /*a410*/  ULDC.64 UR4, c[0x0][0x328] ;  /* 0x0000ca0000047ab9 */ /* 0x000fe20000000a00 */
[----:B------:R-:W-:Y:S01]  /*a420*/  IMAD.IADD R87, R87, 0x1, -R165 ;  /* 0x0000000157577824 */ /* 0x000fe200078e0aa5 */
[----:B------:R-:W-:Y:S01]  /*a430*/  BSSY B0, `(.L_x_558) ;  /* 0x000002e000007945 */ /* 0x000fe20003800000 */
[----:B------:R-:W-:Y:S02]  /*a440*/  IMAD R85, R85, UR4, RZ ;  /* 0x0000000455557c24 */ /* 0x000fe4000f8e02ff */
[----:B--2-4-:R-:W-:Y:S01]  /*a450*/  IMAD.WIDE.U32 R12, R84, UR4, RZ ;  /* 0x00000004540c7c25 */ /* 0x014fe2000f8e00ff */
[----:B------:R-:W-:-:S03]  /*a460*/  ISETP.GE.AND P0, PT, R87, 0x1, PT ;  /* 0x000000015700780c */ /* 0x000fc60003f06270 */
[----:B------:R-:W-:Y:S01]  /*a470*/  IMAD R85, R84, UR5, R85 ;  /* 0x0000000554557c24 */ /* 0x000fe2000f8e0255 */
[----:B------:R-:W-:Y:S01]  /*a480*/  ULDC.64 UR4, c[0x0][0x338] ;  /* 0x0000ce0000047ab9 */ /* 0x000fe20000000a00 */
[----:B------:R-:W-:Y:S02]  /*a490*/  IMAD R14, R18, 0x3000, R5 ;  /* 0x00003000120e7824 */ /* 0x000fe400078e0205 */
[----:B------:R-:W-:Y:S01]  /*a4a0*/  IMAD R86, R86, UR4, RZ ;  /* 0x0000000456567c24 */ /* 0x000fe2000f8e02ff */
[----:B------:R-:W-:Y:S01]  /*a4b0*/  IADD3 R13, R13, R85, RZ ;  /* 0x000000550d0d7210 */ /* 0x000fe20007ffe0ff */
[----:B------:R-:W-:Y:S02]  /*a4c0*/  IMAD.IADD R32, R131, 0x1, R14 ;  /* 0x0000000183207824 */ /* 0x000fe400078e020e */
[C---:B0-----:R-:W-:Y:S02]  /*a4d0*/  IMAD R11, R31.reuse, UR5, R86 ;  /* 0x000000051f0b7c24 */ /* 0x041fe4000f8e0256 */
[----:B------:R-:W-:Y:S01]  /*a4e0*/  IMAD.WIDE.U32 R12, R31, UR4, R12 ;  /* 0x000000041f0c7c25 */ /* 0x000fe2000f8e000c */
[----:B------:R-:W-:Y:S01]  /*a4f0*/  ULDC.64 UR4, c[0x0][0x330] ;  /* 0x0000cc0000047ab9 */ /* 0x000fe20000000a00 */
[----:B------:R-:W-:-:S02]  /*a500*/  LEA R37, R32, R125, 0x1 ;  /* 0x0000007d20257211 */ /* 0x000fc400078e08ff */
[----:B------:R-:W-:Y:S02]  /*a510*/  IMAD R15, R4, UR4, RZ ;  /* 0x00000004040f7c24 */ /* 0x000fe4000f8e02ff */
[----:B------:R-:W-:Y:S02]  /*a520*/  IMAD.IADD R13, R13, 0x1, R11 ;  /* 0x000000010d0d7824 */ /* 0x000fe400078e020b */
[C---:B------:R-:W-:Y:S02]  /*a530*/  IMAD R11, R30.reuse, UR5, R15 ;  /* 0x000000051e0b7c24 */ /* 0x040fe4000f8e020f */
[----:B------:R-:W-:Y:S01]  /*a540*/  IMAD.WIDE.U32 R12, R30, UR4, R12 ;  /* 0x000000041e0c7c25 */ /* 0x000fe2000f8e000c */
[----:B------:R-:W-:-:S03]  /*a550*/  ULDC.64 UR4, c[0x0][0x318] ;  /* 0x0000c60000047ab9 */ /* 0x000fc60000000a00 */
[----:B------:R-:W-:Y:S01]  /*a560*/  IMAD R36, R14, 0x2, R125 ;  /* 0x000000020e247824 */ /* 0x000fe200078e027d */
[----:B------:R-:W-:Y:S02]  /*a570*/  IADD3 R11, R13, R11, RZ ;  /* 0x0000000b0d0b7210 */ /* 0x000fe40007ffe0ff */
[----:B------:R-:W-:-:S04]  /*a580*/  LEA R31, P5, R12, UR4, 0x1 ;  /* 0x000000040c1f7c11 */ /* 0x000fc8000f8a08ff */
[----:B------:R-:W-:Y:S01]  /*a590*/  LEA.HI.X R11, R12, UR5, R11, 0x1, P5 ;  /* 0x000000050c0b7c11 */ /* 0x000fe2000a8f0c0b */
[----:B------:R0:W2:Y:S04]  /*a5a0*/  SHFL.IDX PT, R32, R31, RZ, 0x1c1f ;  /* 0x001c1fff1f207589 */ /* 0x0000a800000e0000 */
[----:B------:R0:W4:Y:S01]  /*a5b0*/  SHFL.IDX PT, R33, R11, RZ, 0x1c1f ;  /* 0x001c1fff0b217589 */ /* 0x00012200000e0000 */
[----:B------:R-:W-:Y:S05]  /*a5c0*/  @!P0 BRA `(.L_x_559) ;  /* 0x0000000000508947 */ /* 0x000fea0003800000 */
[----:B------:R-:W-:-:S13]  /*a5d0*/  ISETP.NE.AND P5, PT, R6, RZ, PT ;  /* 0x000000ff0600720c */ /* 0x000fda0003fa5270 */
[----:B------:R-:W5:Y:S01]  /*a5e0*/  @P5 LDS.128 R12, [R36] ;  /* 0x00000000240c5984 */ /* 0x000f620000000c00 */
[----:B--2---:R-:W-:-:S04]  /*a5f0*/  @P5 LEA R34, P0, R16, R32, 0x1 ;  /* 0x0000002010225211 */ /* 0x004fc800078008ff */
[----:B----4-:R-:W-:Y:S02]  /*a600*/  @P5 LEA.HI.X R35, R16, R33, R17, 0x1, P0 ;  /* 0x0000002110235211 */ /* 0x010fe400000f0c11 */
[----:B------:R-:W-:-:S13]  /*a610*/  ISETP.NE.AND P0, PT, R20, RZ, PT ;  /* 0x000000ff1400720c */ /* 0x000fda0003f05270 */
[----:B-1----:R-:W-:Y:S01]  /*a620*/  @P0 IMAD.SHL.U32 R39, R162, 0x8, RZ ;  /* 0x00000008a2270824 */ /* 0x002fe200078e00ff */
[----:B-----5:R1:W-:Y:S01]  /*a630*/  @P5 ST.E.128 desc[UR60][R34.64], R12 ;  /* 0x0000000c22005985 */ /* 0x0203e2000c101d3c */
[----:B------:R-:W-:-:S03]  /*a640*/  ISETP.NE.AND P5, PT, R21, RZ, PT ;  /* 0x000000ff1500720c */ /* 0x000fc60003fa5270 */
[----:B------:R-:W2:Y:S01]  /*a650*/  @P0 LDS.128 R12, [R37] ;  /* 0x00000000250c0984 */ /* 0x000ea20000000c00 */
[----:B-1----:R-:W-:-:S09]  /*a660*/  @P0 IMAD.WIDE R34, R39, 0x2, R32 ;  /* 0x0000000227220825 */ /* 0x002fd200078e0220 */
[----:B------:R-:W-:Y:S01]  /*a670*/  @P5 IMAD.SHL.U32 R39, R163, 0x8, RZ ;  /* 0x00000008a3275824 */ /* 0x000fe200078e00ff */
[----:B--2---:R1:W-:Y:S01]  /*a680*/  @P0 ST.E.128 desc[UR60][R34.64], R12 ;  /* 0x0000000c22000985 */ /* 0x0043e2000c101d3c */
[----:B------:R-:W-:-:S03]  /*a690*/  ISETP.NE.AND P0, PT, R26, RZ, PT ;  /* 0x000000ff1a00720c */ /* 0x000fc60003f05270 */
[----:B------:R-:W2:Y:S01]  /*a6a0*/  @P5 LDS.128 R12, [R36+0x3000] ;  /* 0x00300000240c5984 */ /* 0x000ea20000000c00 */
[----:B-1----:R-:W-:-:S05]  /*a6b0*/  @P5 IMAD.WIDE R34, R39, 0x2, R32 ;  /* 0x0000000227225825 */ /* 0x002fca00078e0220 */
[----:B--2---:R-:W-:Y:S04]  /*a6c0*/  @P5 ST.E.128 desc[UR60][R34.64], R12 ;  /* 0x0000000c22005985 */ /* 0x004fe8000c101d3c */
[C---:B------:R-:W-:Y:S01]  /*a6d0*/  @P0 LEA R32, P5, R19.reuse, R32, 0x1 ;  /* 0x0000002013200211 */ /* 0x040fe200078a08ff */
[----:B------:R-:W1:Y:S03]  /*a6e0*/  @P0 LDS.128 R12, [R37+0x3000] ;  /* 0x00300000250c0984 */ /* 0x000e660000000c00 */
[----:B------:R-:W-:-:S05]  /*a6f0*/  @P0 LEA.HI.X R33, R19, R33, R164, 0x1, P5 ;  /* 0x0000002113210211 */ /* 0x000fca00028f0ca4 */
[----:B-1----:R1:W-:Y:S04]  /*a700*/  @P0 ST.E.128 desc[UR60][R32.64], R12 ;  /* 0x0000000c20000985 */ /* 0x0023e8000c101d3c */
.L_x_559:
[----:B------:R-:W-:Y:S05]  /*a710*/  BSYNC B0 ;  /* 0x0000000000007941 */ /* 0x000fea0003800000 */
.L_x_558:
[----:B------:R-:W-:Y:S01]  /*a720*/  ISETP.GE.AND P0, PT, R87, 0x41, PT ;  /* 0x000000415700780c */ /* 0x000fe20003f06270 */
[----:B-1--4-:R1:W4:Y:S01]  /*a730*/  SHFL.IDX PT, R33, R11, 0x1, 0x1c1f ;  /* 0x003c1f000b217f89 */ /* 0x01232200000e0000 */
[----:B------:R-:W-:Y:S03]  /*a740*/  BSSY B0, `(.L_x_560) ;  /* 0x0000017000007945 */ /* 0x000fe60003800000 */
[----:B--2---:R1:W2:Y:S08]  /*a750*/  SHFL.IDX PT, R32, R31, 0x1, 0x1c1f ;  /* 0x003c1f001f207f89 */ /* 0x0042b000000e0000 */
[----:B-1----:R-:W-:Y:S05]  /*a760*/  @!P0 BRA `(.L_x_561) ;  /* 0x0000000000508947 */ /* 0x002fea0003800000 */
[----:B------:R-:W-:-:S13]  /*a770*/  ISETP.NE.AND P5, PT, R6, RZ, PT ;  /* 0x000000ff0600720c */ /* 0x000fda0003fa5270 */
[----:B------:R-:W1:Y:S01]  /*a780*/  @P5 LDS.128 R12, [R36+0x2000] ;  /* 0x00200000240c5984 */ /* 0x000e620000000c00 */
[----:B--2---:R-:W-:-:S04]  /*a790*/  @P5 LEA R34, P0, R16, R32, 0x1 ;  /* 0x0000002010225211 */ /* 0x004fc800078008ff */
[----:B----4-:R-:W-:Y:S02]  /*a7a0*/  @P5 LEA.HI.X R35, R16, R33, R17, 0x1, P0 ;  /* 0x0000002110235211 */ /* 0x010fe400000f0c11 */
[----:B------:R-:W-:-:S13]  /*a7b0*/  ISETP.NE.AND P0, PT, R20, RZ, PT ;  /* 0x000000ff1400720c */ /* 0x000fda0003f05270 */
[----:B0-----:R-:W-:Y:S01]  /*a7c0*/  @P0 SHF.L.U32 R11, R162, 0x3, RZ ;  /* 0x00000003a20b0819 */ /* 0x001fe200000006ff */
[----:B-1----:R0:W-:Y:S01]  /*a7d0*/  @P5 ST.E.128 desc[UR60][R34.64], R12 ;  /* 0x0000000c22005985 */ /* 0x0021e2000c101d3c */
[----:B------:R-:W-:-:S03]  /*a7e0*/  ISETP.NE.AND P5, PT, R21, RZ, PT ;  /* 0x000000ff1500720c */ /* 0x000fc60003fa5270 */
[----:B------:R-:W1:Y:S01]  /*a7f0*/  @P0 LDS.128 R12, [R37+0x2000] ;  /* 0x00200000250c0984 */ /* 0x000e620000000c00 */
[----:B0-----:R-:W-:-:S09]  /*a800*/  @P0 IMAD.WIDE R34, R11, 0x2, R32 ;  /* 0x000000020b220825 */ /* 0x001fd200078e0220 */
[----:B------:R-:W-:Y:S01]  /*a810*/  @P5 IMAD.SHL.U32 R11, R163, 0x8, RZ ;  /* 0x00000008a30b5824 */ /* 0x000fe200078e00ff */
[----:B-1----:R0:W-:Y:S01]  /*a820*/  @P0 ST.E.128 desc[UR60][R34.64], R12 ;  /* 0x0000000c22000985 */ /* 0x0021e2000c101d3c */
[----:B------:R-:W-:-:S03]  /*a830*/  ISETP.NE.AND P0, PT, R26, RZ, PT ;  /* 0x000000ff1a00720c */ /* 0x000fc60003f05270 */
[----:B------:R-:W1:Y:S01]  /*a840*/  @P5 LDS.128 R12, [R36+0x5000] ;  /* 0x00500000240c5984 */ /* 0x000e620000000c00 */
[----:B0-----:R-:W-:-:S05]  /*a850*/  @P5 IMAD.WIDE R34, R11, 0x2, R32 ;  /* 0x000000020b225825 */ /* 0x001fca00078e0220 */
[----:B-1----:R-:W-:Y:S04]  /*a860*/  @P5 ST.E.128 desc[UR60][R34.64], R12 ;  /* 0x0000000c22005985 */ /* 0x002fe8000c101d3c */
[C---:B------:R-:W-:Y:S01]  /*a870*/  @P0 LEA R32, P5, R19.reuse, R32, 0x1 ;  /* 0x0000002013200211 */ /* 0x040fe200078a08ff */
[----:B------:R-:W0:Y:S03]  /*a880*/  @P0 LDS.128 R12, [R37+0x5000] ;  /* 0x00500000250c0984 */ /* 0x000e260000000c00 */
[----:B------:R-:W-:-:S05]  /*a890*/  @P0 LEA.HI.X R33, R19, R33, R164, 0x1, P5 ;  /* 0x0000002113210211 */ /* 0x000fca00028f0ca4 */
[----:B0-----:R1:W-:Y:S04]  /*a8a0*/  @P0 ST.E.128 desc[UR60][R32.64], R12 ;  /* 0x0000000c20000985 */ /* 0x0013e8000c101d3c */
.L_x_561:
[----:B------:R-:W-:Y:S05]  /*a8b0*/  BSYNC B0 ;  /* 0x0000000000007941 */ /* 0x000fea0003800000 */
.L_x_560:
[----:B------:R-:W-:Y:S01]  /*a8c0*/  @!PT LDS RZ, [RZ] ;  /* 0x00000000fffff984 */ /* 0x000fe20000000800 */
[----:B------:R-:W-:Y:S01]  /*a8d0*/  @!PT LDS RZ, [RZ] ;  /* 0x00000000fffff984 */ /* 0x000fe20000000800 */
[----:B------:R-:W-:Y:S01]  /*a8e0*/  @!PT LDS RZ, [RZ] ;  /* 0x00000000fffff984 */ /* 0x000fe20000000800 */
[----:B------:R-:W-:Y:S01]  /*a8f0*/  @!PT LDS RZ, [RZ] ;  /* 0x00000000fffff984 */ /* 0x000fe20000000800 */
[----:B------:R5:W-:Y:S06]  /*a900*/  MEMBAR.ALL.CTA ;  /* 0x0000000000007992 */ /* 0x000bec0000008000 */
[----:B-----5:R-:W5:Y:S01]  /*a910*/  FENCE.VIEW.ASYNC.S ;  /* 0x00000000000073c6 */ /* 0x020f620000000000 */
[----:B---3--:R-:W-:Y:S01]  /*a920*/  @!P4 VIADD R88, R88, 0x2a8c0 ;  /* 0x0002a8c05858c836 */ /* 0x008fe20000000000 */
[----:B-----5:R3:W-:Y:S01]  /*a930*/  BAR.SYNC.DEFER_BLOCKING R148, 0x80 ;  /* 0x000200940000751d */ /* 0x0207e20000010000 */
[----:B------:R-:W-:-:S03]  /*a940*/  ISETP.NE.AND P5, PT, R127, RZ, PT ;  /* 0x000000ff7f00720c */ /* 0x000fc60003fa5270 */
[----:B------:R-:W-:Y:S02]  /*a950*/  @!P4 PRMT R88, RZ, 0x654, R88 ;  /* 0x00000654ff58c816 */ /* 0x000fe40000000058 */
[----:B------:R-:W-:Y:S02]  /*a960*/  IADD3 R18, R18, 0x1, RZ ;  /* 0x0000000112127810 */ /* 0x000fe40007ffe0ff */
[----:B------:R-:W-:Y:S01]  /*a970*/  PLOP3.LUT P0, PT, PT, PT, PT, 0x8, 0x0 ;  /* 0x000000000000781c */ /* 0x000fe20003f0e170 */
[----:B------:R3:W-:Y:S01]  /*a980*/  @!P4 SYNCS.ARRIVE.TRANS64.RED.A1T0 RZ, [R88+URZ], RZ ;  /* 0x000000ff58ffc9a7 */ /* 0x0007e2000810043f */
[----:B------:R-:W-:-:S04]  /*a990*/  ISETP.NE.AND P4, PT, R18, 0x2, PT ;  /* 0x000000021200780c */ /* 0x000fc80003f85270 */
[----:B0-----:R-:W-:Y:S02]  /*a9a0*/  SEL R11, RZ, 0x1, P4 ;  /* 0x00000001ff0b7807 */ /* 0x001fe40002000000 */
[----:B------:R-:W-:Y:S02]  /*a9b0*/  SEL R18, R18, RZ, P4 ;  /* 0x000000ff12127207 */ /* 0x000fe40002000000 */
[----:B------:R-:W-:Y:S01]  /*a9c0*/  LOP3.LUT R166, R166, R11, RZ, 0x3c, !PT ;  /* 0x0000000ba6a67212 */ /* 0x000fe200078e3cff */
[----:B---3--:R-:W-:Y:S06]  /*a9d0*/  @P5 BRA `(.L_x_562) ;  /* 0xffffff7c00185947 */ /* 0x008fec000383ffff */
.L_x_452:
[----:B------:R-:W-:Y:S01]  /*a9e0*/  BSSY B0, `(.L_x_563) ;  /* 0x000002a000007945 */ /* 0x000fe20003800000 */
[----:B------:R-:W-:Y:S02]  /*a9f0*/  ISETP.GE.AND P2, PT, R147, 0x1, PT ;  /* 0x000000019300780c */ /* 0x000fe40003f46270 */
[----:B------:R-:W-:Y:S02]  /*aa00*/  CS2R R88, SRZ ;  /* 0x0000000000587805 */ /* 0x000fe4000001ff00 */
[----:B------:R-:W-:Y:S02]  /*aa10*/  PLOP3.LUT P1, PT, PT, PT, PT, 0x80, 0x0 ;  /* 0x000000000000781c */ /* 0x000fe40003f2f070 */
        /* <DEDUP_REMOVED lines=24> */
[----:B------:R-:W-:Y:S01]  /*aba0*/  CS2R R40, SRZ ;  /* 0x0000000000287805 */ /* 0x000fe2000001ff00 */
[----:B------:R-:W-:Y:S01]  /*abb0*/  IMAD.MOV.U32 R95, RZ, RZ, RZ ;  /* 0x000000ffff5f7224 */ /* 0x000fe200078e00ff */
[----:B------:R-:W-:Y:S01]  /*abc0*/  CS2R R92, SRZ ;  /* 0x00000000005c7805 */ /* 0x000fe2000001ff00 */
[----:B------:R-:W-:Y:S01]  /*abd0*/  IMAD.MOV.U32 R0, RZ, RZ, RZ ;  /* 0x000000ffff007224 */ /* 0x000fe200078e00ff */
[----:B------:R-:W-:Y:S01]  /*abe0*/  MOV R90, RZ ;  /* 0x000000ff005a7202 */ /* 0x000fe20000000f00 */
[----:B------:R-:W-:Y:S01]  /*abf0*/  IMAD.MOV.U32 R3, RZ, RZ, RZ ;  /* 0x000000ffff037224 */ /* 0x000fe200078e00ff */
[----:B------:R-:W-:Y:S01]  /*ac00*/  MOV R26, RZ ;  /* 0x000000ff001a7202 */ /* 0x000fe20000000f00 */
[----:B------:R-:W-:Y:S01]  /*ac10*/  IMAD.MOV.U32 R97, RZ, RZ, RZ ;  /* 0x000000ffff617224 */ /* 0x000fe200078e00ff */
[----:B------:R-:W-:Y:S01]  /*ac20*/  CS2R R10, SRZ ;  /* 0x00000000000a7805 */ /* 0x000fe2000001ff00 */
[----:B------:R-:W-:-:S02]  /*ac30*/  IMAD.MOV.U32 R99, RZ, RZ, RZ ;  /* 0x000000ffff637224 */ /* 0x000fc400078e00ff */
[----:B-12---:R-:W-:Y:S01]  /*ac40*/  IMAD.MOV.U32 R32, RZ, RZ, RZ ;  /* 0x000000ffff207224 */ /* 0x006fe200078e00ff */
[----:B------:R-:W-:Y:S06]  /*ac50*/  @P0 BRA `(.L_x_564) ;  /* 0x0000000000080947 */ /* 0x000fec0003800000 */
[----:B------:R-:W0:Y:S02]  /*ac60*/  FENCE.VIEW.ASYNC.G ;  /* 0x00000000000073c6 */ /* 0x000e240000000100 */
[----:B0-----:R-:W-:Y:S06]  /*ac70*/  BAR.ARV 0xc, 0x180 ;  /* 0x0306000000007b1d */ /* 0x001fec0000002000 */
.L_x_564:
[----:B------:R-:W-:Y:S05]  /*ac80*/  BSYNC B0 ;  /* 0x0000000000007941 */ /* 0x000fea0003800000 */
.L_x_563:
[----:B------:R-:W-:Y:S01]  /*ac90*/  MOV R91, RZ ;  /* 0x000000ff005b7202 */ /* 0x000fe20000000f00 */
[----:B------:R-:W-:Y:S01]  /*aca0*/  IMAD.MOV.U32 R24, RZ, RZ, RZ ;  /* 0x000000ffff187224 */ /* 0x000fe200078e00ff */
[----:B------:R-:W-:Y:S06]  /*acb0*/  @!P2 BRA `(.L_x_565) ;  /* 0x000000ac0050a947 */ /* 0x000fec0003800000 */
[----:B------:R-:W2:Y:S04]  /*acc0*/  LDL R4, [R1+0x34] ;  /* 0x0000340001047983 */ /* 0x000ea80000100800 */
[----:B------:R-:W0:Y:S02]  /*acd0*/  SHFL.IDX PT, R0, R226, RZ, 0x1f ;  /* 0x00001fffe2007589 */ /* 0x000e2400000e0000 */
[----:B0-----:R-:W-:-:S04]  /*ace0*/  LEA.HI R3, R0, R0, RZ, 0x1 ;  /* 0x0000000000037211 */ /* 0x001fc800078f08ff */
[----:B------:R-:W-:-:S05]  /*acf0*/  LOP3.LUT R3, R3, 0x1e, RZ, 0xc0, !PT ;  /* 0x0000001e03037812 */ /* 0x000fca00078ec0ff */
[----:B------:R-:W-:Y:S01]  /*ad00*/  IMAD.IADD R3, R0, 0x1, -R3 ;  /* 0x0000000100037824 */ /* 0x000fe200078e0a03 */
[----:B--2---:R-:W-:-:S13]  /*ad10*/  R2UR UR4, R4 ;  /* 0x00000000040472ca */ /* 0x004fda00000e0000 */
[----:B------:R-:W-:Y:S02]  /*ad20*/  ULOP3.LUT UP0, URZ, UR4, 0x1bf, URZ, 0xc0, !UPT ;  /* 0x000001bf043f7892 */ /* 0x000fe4000f80c03f */
[----:B------:R-:W-:-:S04]  /*ad30*/  LEA R3, R3, UR4, 0xd ;  /* 0x0000000403037c11 */ /* 0x000fc8000f8e68ff */
[----:B------:R-:W-:Y:S02]  /*ad40*/  SHF.R.U32.HI R3, RZ, 0x4, R3 ;  /* 0x00000004ff037819 */ /* 0x000fe40000011603 */
[----:B------:R-:W-:Y:S02]  /*ad50*/  PLOP3.LUT P0, PT, PT, PT, UP0, 0x80, 0x0 ;  /* 0x000000000000781c */ /* 0x000fe40003f0f008 */
[----:B------:R-:W-:-:S11]  /*ad60*/  LOP3.LUT R36, R3, 0x3fff, RZ, 0xc0, !PT ;  /* 0x00003fff03247812 */ /* 0x000fd600078ec0ff */
        /* <DEDUP_REMOVED lines=16> */
[----:B-1--45:R-:W-:Y:S05]  /*ae70*/  CALL.ABS.NOINC R14 ;  /* 0x000000000e007343 */ /* 0x032fea0003c00000 */
.L_x_566:
[----:B------:R-:W-:Y:S02]  /*ae80*/  ULDC UR4, c[0x0][0x3f4] ;  /* 0x0000fd0000047ab9 */ /* 0x000fe40000000800 */
[----:B------:R-:W-:-:S13]  /*ae90*/  ISETP.LT.AND P0, PT, RZ, UR4, PT ;  /* 0x00000004ff007c0c */ /* 0x000fda000bf01270 */
[----:B------:R-:W-:Y:S05]  /*aea0*/  @P0 BRA `(.L_x_567) ;  /* 0x00000000003c0947 */ /* 0x000fea0003800000 */
[----:B------:R-:W-:-:S04]  /*aeb0*/  LEA.HI R0, R189, R189, RZ, 0x1 ;  /* 0x000000bdbd007211 */ /* 0x000fc800078f08ff */
[----:B------:R-:W-:-:S04]  /*aec0*/  LOP3.LUT R0, R0, 0xfffffffe, RZ, 0xc0, !PT ;  /* 0xfffffffe00007812 */ /* 0x000fc800078ec0ff */
[----:B------:R-:W-:-:S04]  /*aed0*/  IADD3 R0, R189, -R0, RZ ;  /* 0x80000000bd007210 */ /* 0x000fc80007ffe0ff */
[----:B------:R-:W-:-:S04]  /*aee0*/  SHF.L.U32 R3, R0, 0x1f, RZ ;  /* 0x0000001f00037819 */ /* 0x000fc800000006ff */
[----:B------:R0:W1:Y:S03]  /*aef0*/  SYNCS.PHASECHK.TRANS64.TRYWAIT P0, [R2+URZ+0x2a800], R3 ;  /* 0x02a80003020075a7 */ /* 0x000066000800017f */
[----:B-1----:R-:W-:Y:S05]  /*af00*/  @!P0 NANOSLEEP.SYNCS 0x989680 ;  /* 0x009896800000895d */ /* 0x002fea0003900000 */
[----:B------:R-:W1:Y:S01]  /*af10*/  @!P0 SYNCS.PHASECHK.TRANS64 P0, [R2+URZ+0x2a800], R3 ;  /* 0x02a80003020085a7 */ /* 0x000e62000800007f */
[----:B------:R-:W-:Y:S04]  /*af20*/  BSSY B0, `(.L_x_568) ;  /* 0x0000006000007945 */ /* 0x000fe80003800000 */
[----:B-1----:R-:W-:Y:S05]  /*af30*/  @P0 BRA `(.L_x_569) ;  /* 0x0000000000100947 */ /* 0x002fea0003800000 */
.L_x_570:
[----:B-1----:R1:W2:Y:S02]  /*af40*/  SYNCS.PHASECHK.TRANS64.TRYWAIT P0, [R2+URZ+0x2a800], R3 ;  /* 0x02a80003020075a7 */ /* 0x0022a4000800017f */
[----:B--2---:R-:W-:Y:S05]  /*af50*/  @!P0 NANOSLEEP.SYNCS 0x989680 ;  /* 0x009896800000895d */ /* 0x004fea0003900000 */
[----:B------:R-:W2:Y:S02]  /*af60*/  @!P0 SYNCS.PHASECHK.TRANS64 P0, [R2+URZ+0x2a800], R3 ;  /* 0x02a80003020085a7 */ /* 0x000ea4000800007f */
[----:B--2---:R-:W-:Y:S05]  /*af70*/  @!P0 BRA `(.L_x_570) ;  /* 0xfffffffc00f08947 */ /* 0x004fea000383ffff */
.L_x_569:
[----:B------:R-:W-:Y:S05]  /*af80*/  BSYNC B0 ;  /* 0x0000000000007941 */ /* 0x000fea0003800000 */
.L_x_568:
[----:B------:R-:W-:Y:S05]  /*af90*/  BRA `(.L_x_571) ;  /* 0x00000058004c7947 */ /* 0x000fea0003800000 */
.L_x_567:
[----:B------:R-:W2:Y:S01]  /*afa0*/  LDL R0, [R1+0x34] ;  /* 0x0000340001007983 */ /* 0x000ea20000100800 */
[----:B------:R-:W-:Y:S01]  /*afb0*/  ULDC.64 UR4, c[0x0][0x3f8] ;  /* 0x0000fe0000047ab9 */ /* 0x000fe20000000a00 */
[----:B------:R-:W-:Y:S01]  /*afc0*/  ULDC.64 UR6, c[0x0][0x408] ;  /* 0x0001020000067ab9 */ /* 0x000fe20000000a00 */
[----:B-----5:R-:W-:Y:S01]  /*afd0*/  IMAD.WIDE.U32 R4, R145, UR4, RZ ;  /* 0x0000000491047c25 */ /* 0x020fe2000f8e00ff */
[----:B--2---:R-:W-:Y:S02]  /*afe0*/  R2UR UR8, R0 ;  /* 0x00000000000872ca */ /* 0x004fe400000e0000 */
[----:B------:R-:W-:-:S05]  /*aff0*/  SHF.R.S32.HI R0, RZ, 0x1f, R145 ;  /* 0x0000001fff007819 */ /* 0x000fca0000011491 */
[C---:B------:R-:W-:Y:S02]  /*b000*/  IMAD R6, R0.reuse, UR4, RZ ;  /* 0x0000000400067c24 */ /* 0x040fe4000f8e02ff */
[----:B------:R-:W-:Y:S02]  /*b010*/  IMAD R0, R0, UR6, RZ ;  /* 0x0000000600007c24 */ /* 0x000fe4000f8e02ff */
[C---:B------:R-:W-:Y:S01]  /*b020*/  IMAD R25, R145.reuse, UR5, R6 ;  /* 0x0000000591197c24 */ /* 0x040fe2000f8e0206 */
[----:B------:R-:W-:Y:S01]  /*b030*/  ULDC.64 UR4, c[0x0][0x3e8] ;  /* 0x0000fa0000047ab9 */ /* 0x000fe20000000a00 */
[----:B------:R-:W-:Y:S01]  /*b040*/  ULOP3.LUT UP0, URZ, UR8, 0x3ff, URZ, 0xc0, !UPT ;  /* 0x000003ff083f7892 */ /* 0x000fe2000f80c03f */
[C---:B------:R-:W-:Y:S01]  /*b050*/  IMAD R27, R145.reuse, UR7, R0 ;  /* 0x00000007911b7c24 */ /* 0x040fe2000f8e0200 */
[----:B------:R-:W-:Y:S01]  /*b060*/  LEA R24, P0, R4, UR4, 0x1 ;  /* 0x0000000404187c11 */ /* 0x000fe2000f8008ff */
[----:B------:R-:W-:Y:S01]  /*b070*/  IMAD.WIDE.U32 R6, R145, UR6, RZ ;  /* 0x0000000691067c25 */ /* 0x000fe2000f8e00ff */
[----:B------:R-:W-:-:S02]  /*b080*/  ULDC.64 UR6, c[0x0][0x400] ;  /* 0x0001000000067ab9 */ /* 0x000fc40000000a00 */
[----:B------:R-:W-:Y:S01]  /*b090*/  PLOP3.LUT P2, PT, PT, PT, UP0, 0x80, 0x0 ;  /* 0x000000000000781c */ /* 0x000fe20003f4f008 */
[----:B------:R-:W-:Y:S01]  /*b0a0*/  IMAD.IADD R25, R25, 0x1, R5 ;  /* 0x0000000119197824 */ /* 0x000fe200078e0205 */
[----:B------:R-:W-:Y:S01]  /*b0b0*/  LEA R26, P1, R6, UR6, 0x1 ;  /* 0x00000006061a7c11 */ /* 0x000fe2000f8208ff */
[----:B------:R-:W-:-:S03]  /*b0c0*/  IMAD.IADD R27, R27, 0x1, R7 ;  /* 0x000000011b1b7824 */ /* 0x000fc600078e0207 */
[----:B------:R-:W-:Y:S02]  /*b0d0*/  LEA.HI.X R25, R4, UR5, R25, 0x1, P0 ;  /* 0x0000000504197c11 */ /* 0x000fe400080f0c19 */
[----:B------:R-:W-:-:S05]  /*b0e0*/  LEA.HI.X R27, R6, UR7, R27, 0x1, P1 ;  /* 0x00000007061b7c11 */ /* 0x000fca00088f0c1b */
        /* <DEDUP_REMOVED lines=16> */
[----:B-1--4-:R-:W-:Y:S05]  /*b1f0*/  CALL.ABS.NOINC R14 ;  /* 0x000000000e007343 */ /* 0x012fea0003c00000 */
.L_x_572:
[----:B------:R-:W-:Y:S01]  /*b200*/  ULDC.U8 UR4, c[0x0][0x410] ;  /* 0x0001040000047ab9 */ /* 0x000fe20000000000 */
[----:B------:R-:W-:Y:S01]  /*b210*/  BSSY B0, `(.L_x_573) ;  /* 0x0000563000007945 */ /* 0x000fe20003800000 */
[----:B------:R-:W-:Y:S02]  /*b220*/  ISETP.NE.AND P0, PT, RZ, UR4, PT ;  /* 0x00000004ff007c0c */ /* 0x000fe4000bf05270 */
[----:B------:R-:W-:-:S11]  /*b230*/  LEA R6, R29, R165, 0x7 ;  /* 0x000000a51d067211 */ /* 0x000fd600078e38ff */
[----:B------:R-:W-:Y:S05]  /*b240*/  @!P0 BRA `(.L_x_574) ;  /* 0x00000028009c8947 */ /* 0x000fea0003800000 */
[----:B------:R-:W-:-:S03]  /*b250*/  UMOV UR4, 0xffffffff ;  /* 0xffffffff00047882 */ /* 0x000fc60000000000 */
[----:B------:R-:W-:Y:S05]  /*b260*/  BRA.DIV UR4, `(.L_x_575) ;  /* 0x0000013a04107947 */ /* 0x000fea000b800000 */
[----:B------:R0:W1:Y:S04]  /*b270*/  SHFL.IDX PT, R3, R25, RZ, 0x1c1f ;  /* 0x001c1fff19037589 */ /* 0x00006800000e0000 */
[----:B------:R0:W2:Y:S04]  /*b280*/  SHFL.IDX PT, R0, R24, RZ, 0x1c1f ;  /* 0x001c1fff18007589 */ /* 0x0000a800000e0000 */
[----:B------:R0:W3:Y:S04]  /*b290*/  SHFL.IDX PT, R5, R27, RZ, 0x1c1f ;  /* 0x001c1fff1b057589 */ /* 0x0000e800000e0000 */
[----:B------:R0:W0:Y:S02]  /*b2a0*/  SHFL.IDX PT, R14, R26, RZ, 0x1c1f ;  /* 0x001c1fff1a0e7589 */ /* 0x00002400000e0000 */
.L_x_819:
[----:B------:R-:W-:Y:S01]  /*b2b0*/  ULDC UR4, c[0x0][0x448] ;  /* 0x0001120000047ab9 */ /* 0x000fe20000000800 */
[----:B------:R-:W-:Y:S01]  /*b2c0*/  LOP3.LUT R8, R176, 0x18, R16, 0xf8, !PT ;  /* 0x00000018b0087812 */ /* 0x000fe200078ef810 */
[----:B------:R-:W-:Y:S01]  /*b2d0*/  IMAD R4, R146, UR4, RZ ;  /* 0x0000000492047c24 */ /* 0x000fe2000f8e02ff */
[----:B------:R-:W-:Y:S01]  /*b2e0*/  BSSY B1, `(.L_x_576) ;  /* 0x000004e000017945 */ /* 0x000fe20003800000 */
[----:B------:R-:W-:Y:S02]  /*b2f0*/  LOP3.LUT P0, RZ, R195, 0x4, RZ, 0xc0, !PT ;  /* 0x00000004c3ff7812 */ /* 0x000fe4000780c0ff */
[----:B0-----:R-:W-:Y:S02]  /*b300*/  CS2R R24, SRZ ;  /* 0x0000000000187805 */ /* 0x001fe4000001ff00 */
[----:B------:R-:W-:Y:S02]  /*b310*/  LOP3.LUT R9, R8, R177, RZ, 0x3c, !PT ;  /* 0x000000b108097212 */ /* 0x000fe400078e3cff */
[----:B------:R-:W-:-:S02]  /*b320*/  CS2R R10, SRZ ;  /* 0x00000000000a7805 */ /* 0x000fc4000001ff00 */
[----:B------:R-:W-:Y:S01]  /*b330*/  ISETP.GE.AND P1, PT, R6, R4, PT ;  /* 0x000000040600720c */ /* 0x000fe20003f26270 */
[----:B------:R-:W-:Y:S01]  /*b340*/  IMAD R4, R29, -0x80, R4 ;  /* 0xffffff801d047824 */ /* 0x000fe200078e0204 */
[----:B------:R-:W-:Y:S01]  /*b350*/  CS2R R6, SRZ ;  /* 0x0000000000067805 */ /* 0x000fe2000001ff00 */
[----:B------:R-:W-:Y:S01]  /*b360*/  IMAD.IADD R9, R178, 0x1, R9 ;  /* 0x00000001b2097824 */ /* 0x000fe200078e0209 */
[----:B------:R-:W-:Y:S02]  /*b370*/  CS2R R20, SRZ ;  /* 0x0000000000147805 */ /* 0x000fe4000001ff00 */
[----:B------:R-:W-:Y:S02]  /*b380*/  CS2R R26, SRZ ;  /* 0x00000000001a7805 */ /* 0x000fe4000001ff00 */
[----:B------:R-:W-:Y:S01]  /*b390*/  CS2R R12, SRZ ;  /* 0x00000000000c7805 */ /* 0x000fe2000001ff00 */
[----:B------:R-:W-:Y:S01]  /*b3a0*/  IMAD R9, R9, 0x2, R2 ;  /* 0x0000000209097824 */ /* 0x000fe200078e0202 */
[----:B------:R-:W-:-:S02]  /*b3b0*/  CS2R R28, SRZ ;  /* 0x00000000001c7805 */ /* 0x000fc4000001ff00 */
[----:B------:R-:W-:Y:S02]  /*b3c0*/  CS2R R30, SRZ ;  /* 0x00000000001e7805 */ /* 0x000fe4000001ff00 */
[----:B------:R-:W-:Y:S02]  /*b3d0*/  CS2R R38, SRZ ;  /* 0x0000000000267805 */ /* 0x000fe4000001ff00 */
[----:B------:R-:W-:Y:S02]  /*b3e0*/  CS2R R40, SRZ ;  /* 0x0000000000287805 */ /* 0x000fe4000001ff00 */
[----:B----4-:R-:W-:Y:S02]  /*b3f0*/  CS2R R32, SRZ ;  /* 0x0000000000207805 */ /* 0x010fe4000001ff00 */
[C---:B------:R-:W-:Y:S01]  /*b400*/  IADD3 R37, R9.reuse, 0xc400, RZ ;  /* 0x0000c40009257810 */ /* 0x040fe20007ffe0ff */
[----:B------:R-:W-:Y:S01]  /*b410*/  VIADD R8, R9, 0xc440 ;  /* 0x0000c44009087836 */ /* 0x000fe20000000000 */
[----:B------:R-:W-:Y:S01]  /*b420*/  CS2R R34, SRZ ;  /* 0x0000000000227805 */ /* 0x000fe2000001ff00 */
[----:B------:R-:W-:Y:S06]  /*b430*/  @P1 BRA `(.L_x_577) ;  /* 0x0000000000e01947 */ /* 0x000fec0003800000 */
[----:B------:R-:W-:Y:S01]  /*b440*/  ULDC UR4, c[0x0][0x3f4] ;  /* 0x0000fd0000047ab9 */ /* 0x000fe20000000800 */
[----:B------:R-:W-:Y:S02]  /*b450*/  CS2R R28, SRZ ;  /* 0x00000000001c7805 */ /* 0x000fe4000001ff00 */
[----:B------:R-:W-:Y:S02]  /*b460*/  ISETP.GE.AND P2, PT, R160, UR4, PT ;  /* 0x00000004a0007c0c */ /* 0x000fe4000bf46270 */
[----:B------:R-:W-:Y:S02]  /*b470*/  CS2R R6, SRZ ;  /* 0x0000000000067805 */ /* 0x000fe4000001ff00 */
[----:B------:R-:W-:Y:S02]  /*b480*/  ISETP.GE.AND P3, PT, R169, UR4, PT ;  /* 0x00000004a9007c0c */ /* 0x000fe4000bf66270 */
[----:B------:R-:W-:Y:S02]  /*b490*/  CS2R R30, SRZ ;  /* 0x00000000001e7805 */ /* 0x000fe4000001ff00 */
[----:B------:R-:W-:-:S05]  /*b4a0*/  ISETP.GE.AND P4, PT, R168, UR4, PT ;  /* 0x00000004a8007c0c */ /* 0x000fca000bf86270 */
[----:B-1----:R-:W-:Y:S01]  /*b4b0*/  @!P2 MOV R11, R3 ;  /* 0x00000003000ba202 */ /* 0x002fe20000000f00 */
[----:B--2---:R-:W-:-:S03]  /*b4c0*/  @!P2 IMAD.MOV.U32 R10, RZ, RZ, R0 ;  /* 0x000000ffff0aa224 */ /* 0x004fc600078e0000 */
[----:B------:R-:W-:Y:S01]  /*b4d0*/  @!P3 IADD3 R20, P1, R0, R199, RZ ;  /* 0x000000c70014b210 */ /* 0x000fe20007f3e0ff */
[----:B---3--:R-:W-:Y:S02]  /*b4e0*/  @!P2 IMAD.MOV.U32 R15, RZ, RZ, R5 ;  /* 0x000000ffff0fa224 */ /* 0x008fe400078e0005 */
[----:B------:R-:W-:-:S04]  /*b4f0*/  @!P2 IMAD.WIDE R10, R160, 0x2, R10 ;  /* 0x00000002a00aa825 */ /* 0x000fc800078e020a */
[----:B------:R-:W-:Y:S01]  /*b500*/  @!P2 IMAD.WIDE R12, R160, 0x2, R14 ;  /* 0x00000002a00ca825 */ /* 0x000fe200078e020e */
[----:B------:R0:W5:Y:S01]  /*b510*/  @!P2 LD.E.64 R28, desc[UR60][R10.64] ;  /* 0x0000003c0a1ca980 */ /* 0x000162000c101b00 */
[----:B------:R-:W-:Y:S02]  /*b520*/  @!P4 IADD3 R34, P5, R0, R201, RZ ;  /* 0x000000c90022c210 */ /* 0x000fe40007fbe0ff */
[----:B------:R-:W-:Y:S01]  /*b530*/  @!P3 IMAD.X R21, R3, 0x1, R198, P1 ;  /* 0x000000010315b824 */ /* 0x000fe200008e06c6 */
[----:B------:R-:W5:Y:S01]  /*b540*/  @!P2 LD.E.64 R6, desc[UR60][R12.64] ;  /* 0x0000003c0c06a980 */ /* 0x000f62000c101b00 */
[----:B------:R-:W-:Y:S02]  /*b550*/  ISETP.GE.AND P2, PT, R171, UR4, PT ;  /* 0x00000004ab007c0c */ /* 0x000fe4000bf46270 */
[C---:B------:R-:W-:Y:S02]  /*b560*/  @!P3 IADD3 R26, P1, R14.reuse, R199, RZ ;  /* 0x000000c70e1ab210 */ /* 0x040fe40007f3e0ff */
[----:B------:R-:W-:-:S02]  /*b570*/  @!P4 IADD3 R42, P6, R14, R201, RZ ;  /* 0x000000c90e2ac210 */ /* 0x000fc40007fde0ff */
[----:B------:R-:W-:Y:S02]  /*b580*/  CS2R R24, SRZ ;  /* 0x0000000000187805 */ /* 0x000fe4000001ff00 */
[----:B------:R-:W-:Y:S02]  /*b590*/  @!P3 IADD3.X R27, R5, R198, RZ, P1, !PT ;  /* 0x000000c6051bb210 */ /* 0x000fe40000ffe4ff */
[----:B------:R-:W-:Y:S02]  /*b5a0*/  CS2R R38, SRZ ;  /* 0x0000000000267805 */ /* 0x000fe4000001ff00 */
[----:B0-----:R-:W-:Y:S01]  /*b5b0*/  CS2R R10, SRZ ;  /* 0x00000000000a7805 */ /* 0x001fe2000001ff00 */
[--C-:B------:R-:W-:Y:S01]  /*b5c0*/  @!P4 IMAD.X R35, R3, 0x1, R200.reuse, P5 ;  /* 0x000000010323c824 */ /* 0x100fe200028e06c8 */
[----:B------:R0:W5:Y:S01]  /*b5d0*/  @!P3 LD.E.64 R30, desc[UR60][R20.64] ;  /* 0x0000003c141eb980 */ /* 0x000162000c101b00 */
[----:B------:R-:W-:Y:S01]  /*b5e0*/  @!P4 IMAD.X R43, R5, 0x1, R200, P6 ;  /* 0x00000001052bc824 */ /* 0x000fe200030e06c8 */
[----:B------:R-:W-:-:S02]  /*b5f0*/  ISETP.GE.AND P1, PT, R170, UR4, PT ;  /* 0x00000004aa007c0c */ /* 0x000fc4000bf26270 */
[----:B------:R-:W5:Y:S01]  /*b600*/  @!P3 LD.E.64 R24, desc[UR60][R26.64] ;  /* 0x0000003c1a18b980 */ /* 0x000f62000c101b00 */
[----:B------:R-:W-:Y:S02]  /*b610*/  ISETP.GE.AND P3, PT, R172, UR4, PT ;  /* 0x00000004ac007c0c */ /* 0x000fe4000bf66270 */
[-C--:B------:R-:W-:Y:S01]  /*b620*/  @!P2 IADD3 R46, P5, R14, R203.reuse, RZ ;  /* 0x000000cb0e2ea210 */ /* 0x080fe20007fbe0ff */
[----:B------:R-:W5:Y:S04]  /*b630*/  @!P4 LD.E.64 R38, desc[UR60][R34.64] ;  /* 0x0000003c2226c980 */ /* 0x000f68000c101b00 */
[----:B------:R1:W5:Y:S01]  /*b640*/  @!P4 LD.E.64 R10, desc[UR60][R42.64] ;  /* 0x0000003c2a0ac980 */ /* 0x000362000c101b00 */
[----:B------:R-:W-:Y:S02]  /*b650*/  @!P2 IADD3 R44, P4, R0, R203, RZ ;  /* 0x000000cb002ca210 */ /* 0x000fe40007f9e0ff */
[----:B------:R-:W-:-:S02]  /*b660*/  CS2R R40, SRZ ;  /* 0x0000000000287805 */ /* 0x000fc4000001ff00 */
[----:B0-----:R-:W-:Y:S01]  /*b670*/  CS2R R20, SRZ ;  /* 0x0000000000147805 */ /* 0x001fe2000001ff00 */
[----:B------:R-:W-:Y:S01]  /*b680*/  @!P2 IMAD.X R47, R5, 0x1, R202, P5 ;  /* 0x00000001052fa824 */ /* 0x000fe200028e06ca */
[----:B------:R-:W-:Y:S02]  /*b690*/  @!P2 IADD3.X R45, R3, R202, RZ, P4, !PT ;  /* 0x000000ca032da210 */ /* 0x000fe400027fe4ff */
[C---:B------:R-:W-:Y:S02]  /*b6a0*/  @!P1 IADD3 R48, P6, R0.reuse, R215, RZ ;  /* 0x000000d700309210 */ /* 0x040fe40007fde0ff */
[----:B------:R0:W5:Y:S01]  /*b6b0*/  @!P2 LD.E.64 R20, desc[UR60][R46.64] ;  /* 0x0000003c2e14a980 */ /* 0x000162000c101b00 */
[----:B------:R-:W-:-:S03]  /*b6c0*/  @!P3 IADD3 R50, P4, R0, R217, RZ ;  /* 0x000000d90032b210 */ /* 0x000fc60007f9e0ff */
[----:B------:R0:W5:Y:S01]  /*b6d0*/  @!P2 LD.E.64 R40, desc[UR60][R44.64] ;  /* 0x0000003c2c28a980 */ /* 0x000162000c101b00 */
[C---:B-1----:R-:W-:Y:S02]  /*b6e0*/  @!P1 IADD3 R42, P2, R14.reuse, R215, RZ ;  /* 0x000000d70e2a9210 */ /* 0x042fe40007f5e0ff */
[----:B------:R-:W-:Y:S02]  /*b6f0*/  @!P3 IADD3 R14, P5, R14, R217, RZ ;  /* 0x000000d90e0eb210 */ /* 0x000fe40007fbe0ff */
[----:B------:R-:W-:Y:S02]  /*b700*/  CS2R R32, SRZ ;  /* 0x0000000000207805 */ /* 0x000fe4000001ff00 */
[----:B------:R-:W-:Y:S02]  /*b710*/  CS2R R26, SRZ ;  /* 0x00000000001a7805 */ /* 0x000fe4000001ff00 */
[----:B------:R-:W-:Y:S02]  /*b720*/  CS2R R34, SRZ ;  /* 0x0000000000227805 */ /* 0x000fe4000001ff00 */
[----:B------:R-:W-:Y:S01]  /*b730*/  CS2R R12, SRZ ;  /* 0x00000000000c7805 */ /* 0x000fe2000001ff00 */
[----:B------:R-:W-:Y:S01]  /*b740*/  @!P1 IMAD.X R49, R3, 0x1, R214, P6 ;  /* 0x0000000103319824 */ /* 0x000fe200030e06d6 */
[----:B------:R-:W-:Y:S01]  /*b750*/  @!P1 IADD3.X R43, R5, R214, RZ, P2, !PT ;  /* 0x000000d6052b9210 */ /* 0x000fe200017fe4ff */
[----:B------:R-:W-:-:S02]  /*b760*/  @!P3 IMAD.X R51, R3, 0x1, R216, P4 ;  /* 0x000000010333b824 */ /* 0x000fc400020e06d8 */
[----:B------:R-:W-:Y:S01]  /*b770*/  @!P3 IMAD.X R15, R5, 0x1, R216, P5 ;  /* 0x00000001050fb824 */ /* 0x000fe200028e06d8 */
[----:B------:R0:W5:Y:S04]  /*b780*/  @!P1 LD.E.64 R32, desc[UR60][R48.64] ;  /* 0x0000003c30209980 */ /* 0x000168000c101b00 */
[----:B------:R0:W5:Y:S04]  /*b790*/  @!P1 LD.E.64 R26, desc[UR60][R42.64] ;  /* 0x0000003c2a1a9980 */ /* 0x000168000c101b00 */
[----:B------:R0:W5:Y:S04]  /*b7a0*/  @!P3 LD.E.64 R34, desc[UR60][R50.64] ;  /* 0x0000003c3222b980 */ /* 0x000168000c101b00 */
[----:B------:R0:W5:Y:S02]  /*b7b0*/  @!P3 LD.E.64 R12, desc[UR60][R14.64] ;  /* 0x0000003c0e0cb980 */ /* 0x000164000c101b00 */
.L_x_577:
[----:B------:R-:W-:Y:S05]  /*b7c0*/  BSYNC B1 ;  /* 0x0000000000017941 */ /* 0x000fea0003800000 */
.L_x_576:
[----:B--2--5:R-:W-:Y:S01]  /*b7d0*/  IMAD.MOV.U32 R0, RZ, RZ, R28 ;  /* 0x000000ffff007224 */ /* 0x024fe200078e001c */
[----:B0-----:R-:W-:Y:S01]  /*b7e0*/  MOV R47, R35 ;  /* 0x00000023002f7202 */ /* 0x001fe20000000f00 */
[----:B-1----:R-:W-:Y:S01]  /*b7f0*/  IMAD.MOV.U32 R3, RZ, RZ, R29 ;  /* 0x000000ffff037224 */ /* 0x002fe200078e001d */
[--C-:B------:R-:W-:Y:S01]  /*b800*/  SHF.R.U32.HI R57, RZ, 0x10, R35.reuse ;  /* 0x00000010ff397819 */ /* 0x100fe20000011623 */
[----:B------:R-:W-:Y:S01]  /*b810*/  IMAD.MOV.U32 R46, RZ, RZ, R34 ;  /* 0x000000ffff2e7224 */ /* 0x000fe200078e0022 */
[----:B------:R-:W-:Y:S01]  /*b820*/  SHF.R.U64 R34, R34, 0x10, R35 ;  /* 0x0000001022227819 */ /* 0x000fe20000001223 */
[----:B------:R-:W-:Y:S01]  /*b830*/  IMAD.MOV.U32 R45, RZ, RZ, R33 ;  /* 0x000000ffff2d7224 */ /* 0x000fe200078e0021 */
[----:B------:R-:W-:Y:S01]  /*b840*/  PRMT R35, R0, 0x5410, R3 ;  /* 0x0000541000237816 */ /* 0x000fe20000000003 */
[----:B------:R-:W-:Y:S01]  /*b850*/  IMAD.MOV.U32 R14, RZ, RZ, R7 ;  /* 0x000000ffff0e7224 */ /* 0x000fe200078e0007 */
[----:B------:R-:W-:Y:S01]  /*b860*/  LEA.HI R0, R189, R189, RZ, 0x1 ;  /* 0x000000bdbd007211 */ /* 0x000fe200078f08ff */
[----:B------:R-:W-:Y:S01]  /*b870*/  IMAD.MOV.U32 R43, RZ, RZ, R41 ;  /* 0x000000ffff2b7224 */ /* 0x000fe200078e0029 */
[----:B------:R-:W-:Y:S01]  /*b880*/  @P0 IADD3 R8, R37, -0x40, RZ ;  /* 0xffffffc025080810 */ /* 0x000fe20007ffe0ff */
[----:B------:R-:W-:Y:S01]  /*b890*/  IMAD.MOV.U32 R15, RZ, RZ, R27 ;  /* 0x000000ffff0f7224 */ /* 0x000fe200078e001b */
[----:B------:R-:W-:Y:S01]  /*b8a0*/  LOP3.LUT R0, R0, 0xfffffffe, RZ, 0xc0, !PT ;  /* 0xfffffffe00007812 */ /* 0x000fe200078ec0ff */
[----:B------:R-:W-:Y:S01]  /*b8b0*/  BSSY B1, `(.L_x_578) ;  /* 0x0000043000017945 */ /* 0x000fe20003800000 */
[----:B------:R-:W-:Y:S01]  /*b8c0*/  SHF.R.U64 R37, R28, 0x10, R29 ;  /* 0x000000101c257819 */ /* 0x000fe2000000121d */
[--C-:B------:R-:W-:Y:S01]  /*b8d0*/  IMAD.MOV.U32 R28, RZ, RZ, R31.reuse ;  /* 0x000000ffff1c7224 */ /* 0x100fe200078e001f */
[----:B---3--:R-:W-:Y:S01]  /*b8e0*/  MOV R5, R30 ;  /* 0x0000001e00057202 */ /* 0x008fe20000000f00 */
[----:B------:R-:W-:Y:S01]  /*b8f0*/  IMAD.IADD R0, R189, 0x1, -R0 ;  /* 0x00000001bd007824 */ /* 0x000fe200078e0a00 */
[--C-:B------:R-:W-:Y:S01]  /*b900*/  SHF.R.U64 R49, R30, 0x10, R31.reuse ;  /* 0x000000101e317819 */ /* 0x100fe2000000121f */
[----:B------:R-:W-:Y:S01]  /*b910*/  IMAD.MOV.U32 R30, RZ, RZ, R38 ;  /* 0x000000ffff1e7224 */ /* 0x000fe200078e0026 */
[----:B------:R-:W-:-:S02]  /*b920*/  SHF.R.U32.HI R50, RZ, 0x10, R31 ;  /* 0x00000010ff327819 */ /* 0x000fc4000001161f */
[----:B------:R-:W-:Y:S02]  /*b930*/  PRMT R31, R5, 0x5410, R28 ;  /* 0x00005410051f7816 */ /* 0x000fe4000000001c */
[----:B------:R-:W-:Y:S02]  /*b940*/  SHF.L.U32 R5, R0, 0x1f, RZ ;  /* 0x0000001f00057819 */ /* 0x000fe400000006ff */
[----:B------:R-:W-:Y:S01]  /*b950*/  SHF.R.U32.HI R48, RZ, 0x10, R29 ;  /* 0x00000010ff307819 */ /* 0x000fe2000001161d */
[----:B------:R-:W-:Y:S01]  /*b960*/  IMAD.MOV.U32 R29, RZ, RZ, R10 ;  /* 0x000000ffff1d7224 */ /* 0x000fe200078e000a */
[----:B------:R-:W0:Y:S01]  /*b970*/  SYNCS.PHASECHK.TRANS64.TRYWAIT P0, [R2+URZ+0x2a800], R5 ;  /* 0x02a80005020075a7 */ /* 0x000e22000800017f */
[----:B------:R-:W-:Y:S01]  /*b980*/  SHF.R.U64 R51, R38, 0x10, R39 ;  /* 0x0000001026337819 */ /* 0x000fe20000001227 */
[----:B------:R-:W-:Y:S01]  /*b990*/  IMAD.MOV.U32 R38, RZ, RZ, R6 ;  /* 0x000000ffff267224 */ /* 0x000fe200078e0006 */
[--C-:B------:R-:W-:Y:S02]  /*b9a0*/  SHF.R.U64 R55, R32, 0x10, R33.reuse ;  /* 0x0000001020377819 */ /* 0x100fe40000001221 */
[----:B------:R-:W-:-:S02]  /*b9b0*/  SHF.R.U32.HI R56, RZ, 0x10, R33 ;  /* 0x00000010ff387819 */ /* 0x000fc40000011621 */
[----:B------:R-:W-:Y:S02]  /*b9c0*/  MOV R42, R39 ;  /* 0x00000027002a7202 */ /* 0x000fe40000000f00 */
[----:B------:R-:W-:Y:S01]  /*b9d0*/  SHF.R.U32.HI R52, RZ, 0x10, R39 ;  /* 0x00000010ff347819 */ /* 0x000fe20000011627 */
[----:B------:R-:W-:Y:S01]  /*b9e0*/  IMAD.MOV.U32 R39, RZ, RZ, R40 ;  /* 0x000000ffff277224 */ /* 0x000fe200078e0028 */
[----:B------:R-:W-:Y:S01]  /*b9f0*/  SHF.R.U64 R58, R6, 0x10, R7 ;  /* 0x00000010063a7819 */ /* 0x000fe20000001207 */
[----:B------:R-:W-:Y:S01]  /*ba00*/  IMAD.MOV.U32 R6, RZ, RZ, R25 ;  /* 0x000000ffff067224 */ /* 0x000fe200078e0019 */
[----:B------:R-:W-:Y:S02]  /*ba10*/  SHF.R.U32.HI R59, RZ, 0x10, R7 ;  /* 0x00000010ff3b7819 */ /* 0x000fe40000011607 */
[----:B------:R-:W-:Y:S02]  /*ba20*/  MOV R33, R24 ;  /* 0x0000001800217202 */ /* 0x000fe40000000f00 */
[----:B------:R-:W-:Y:S01]  /*ba30*/  SHF.R.U64 R60, R24, 0x10, R25 ;  /* 0x00000010183c7819 */ /* 0x000fe20000001219 */
[----:B------:R-:W-:Y:S01]  /*ba40*/  IMAD.MOV.U32 R24, RZ, RZ, R20 ;  /* 0x000000ffff187224 */ /* 0x000fe200078e0014 */
[----:B------:R-:W-:Y:S01]  /*ba50*/  SHF.R.U64 R61, R10, 0x10, R11 ;  /* 0x000000100a3d7819 */ /* 0x000fe2000000120b */
[----:B------:R-:W-:Y:S01]  /*ba60*/  IMAD.MOV.U32 R10, RZ, RZ, R21 ;  /* 0x000000ffff0a7224 */ /* 0x000fe200078e0015 */
[----:B------:R-:W-:Y:S01]  /*ba70*/  SHF.R.U64 R53, R40, 0x10, R41 ;  /* 0x0000001028357819 */ /* 0x000fe20000001229 */
[----:B------:R-:W-:Y:S01]  /*ba80*/  IMAD.MOV.U32 R40, RZ, RZ, R12 ;  /* 0x000000ffff287224 */ /* 0x000fe200078e000c */
[----:B------:R-:W-:-:S02]  /*ba90*/  MOV R7, R11 ;  /* 0x0000000b00077202 */ /* 0x000fc40000000f00 */
[----:B------:R-:W-:Y:S02]  /*baa0*/  SHF.R.U32.HI R62, RZ, 0x10, R11 ;  /* 0x00000010ff3e7819 */ /* 0x000fe4000001160b */
[----:B------:R-:W-:Y:S02]  /*bab0*/  SHF.R.U32.HI R54, RZ, 0x10, R41 ;  /* 0x00000010ff367819 */ /* 0x000fe40000011629 */
[----:B------:R-:W-:Y:S02]  /*bac0*/  SHF.R.U32.HI R25, RZ, 0x10, R25 ;  /* 0x00000010ff197819 */ /* 0x000fe40000011619 */
[----:B------:R-:W-:Y:S02]  /*bad0*/  MOV R11, R26 ;  /* 0x0000001a000b7202 */ /* 0x000fe40000000f00 */
[----:B------:R-:W-:Y:S02]  /*bae0*/  SHF.R.U64 R65, R26, 0x10, R27 ;  /* 0x000000101a417819 */ /* 0x000fe4000000121b */
[----:B------:R-:W-:-:S02]  /*baf0*/  MOV R44, R32 ;  /* 0x00000020002c7202 */ /* 0x000fc40000000f00 */
[--C-:B------:R-:W-:Y:S02]  /*bb00*/  SHF.R.U64 R63, R20, 0x10, R21.reuse ;  /* 0x00000010143f7819 */ /* 0x100fe40000001215 */
[----:B------:R-:W-:Y:S02]  /*bb10*/  SHF.R.U32.HI R64, RZ, 0x10, R21 ;  /* 0x00000010ff407819 */ /* 0x000fe40000011615 */
[----:B------:R-:W-:Y:S02]  /*bb20*/  SHF.R.U32.HI R66, RZ, 0x10, R27 ;  /* 0x00000010ff427819 */ /* 0x000fe4000001161b */
[----:B------:R-:W-:Y:S02]  /*bb30*/  MOV R41, R13 ;  /* 0x0000000d00297202 */ /* 0x000fe40000000f00 */
[----:B------:R-:W-:Y:S02]  /*bb40*/  VIMNMX R26, R4, 0x80, PT ;  /* 0x00000080041a7848 */ /* 0x000fe40003fe0100 */
[----:B------:R-:W-:-:S02]  /*bb50*/  PRMT R3, R34, 0x5410, R57 ;  /* 0x0000541022037816 */ /* 0x000fc40000000039 */
[----:B------:R-:W-:Y:S02]  /*bb60*/  PRMT R38, R38, 0x5410, R14 ;  /* 0x0000541026267816 */ /* 0x000fe4000000000e */
[--C-:B------:R-:W-:Y:S02]  /*bb70*/  SHF.R.U64 R67, R12, 0x10, R13.reuse ;  /* 0x000000100c437819 */ /* 0x100fe4000000120d */
[----:B------:R-:W-:Y:S02]  /*bb80*/  SHF.R.U32.HI R68, RZ, 0x10, R13 ;  /* 0x00000010ff447819 */ /* 0x000fe4000001160d */
[----:B------:R-:W-:Y:S02]  /*bb90*/  PRMT R27, R30, 0x5410, R42 ;  /* 0x000054101e1b7816 */ /* 0x000fe4000000002a */
[----:B------:R-:W-:Y:S02]  /*bba0*/  PRMT R20, R39, 0x5410, R43 ;  /* 0x0000541027147816 */ /* 0x000fe4000000002b */
[----:B------:R-:W-:-:S02]  /*bbb0*/  PRMT R34, R60, 0x5410, R25 ;  /* 0x000054103c227816 */ /* 0x000fc40000000019 */
[----:B------:R-:W-:Y:S02]  /*bbc0*/  PRMT R24, R24, 0x5410, R10 ;  /* 0x0000541018187816 */ /* 0x000fe4000000000a */
[----:B------:R-:W-:Y:S02]  /*bbd0*/  PRMT R14, R11, 0x5410, R15 ;  /* 0x000054100b0e7816 */ /* 0x000fe4000000000f */
[----:B------:R-:W-:Y:S02]  /*bbe0*/  PRMT R37, R37, 0x5410, R48 ;  /* 0x0000541025257816 */ /* 0x000fe40000000030 */
        /* <DEDUP_REMOVED lines=11> */
[----:B------:R-:W-:Y:S02]  /*bca0*/  ISETP.GE.AND P1, PT, R165, R26, PT ;  /* 0x0000001aa500720c */ /* 0x000fe40003f26270 */
[----:B------:R-:W-:Y:S02]  /*bcb0*/  PRMT R15, R65, 0x5410, R66 ;  /* 0x00005410410f7816 */ /* 0x000fe40000000042 */
[----:B------:R-:W-:Y:S01]  /*bcc0*/  PRMT R10, R40, 0x5410, R41 ;  /* 0x00005410280a7816 */ /* 0x000fe20000000029 */
[----:B0-----:R-:W-:Y:S08]  /*bcd0*/  @!P0 BRA `(.L_x_579) ;  /* 0x0000012c00e48947 */ /* 0x001ff00003800000 */
.L_x_820:
[----:B------:R-:W-:Y:S05]  /*bce0*/  BSYNC B1 ;  /* 0x0000000000017941 */ /* 0x000fea0003800000 */
.L_x_578:
[----:B------:R-:W-:Y:S01]  /*bcf0*/  BSSY B1, `(.L_x_580) ;  /* 0x00000fe000017945 */ /* 0x000fe20003800000 */
[----:B------:R-:W-:-:S03]  /*bd00*/  PRMT R11, R67, 0x5410, R68 ;  /* 0x00005410430b7816 */ /* 0x000fc60000000044 */
[----:B------:R-:W-:Y:S05]  /*bd10*/  @P1 BRA `(.L_x_581) ;  /* 0x0000000c00ec1947 */ /* 0x000fea0003800000 */
[----:B0-----:R-:W0:Y:S01]  /*bd20*/  LDC R5, c[0x0][0x3f4] ;  /* 0x0000fd00ff057b82 */ /* 0x001e220000000800 */
[----:B------:R-:W-:Y:S01]  /*bd30*/  BSSY B2, `(.L_x_582) ;  /* 0x000002e000027945 */ /* 0x000fe20003800000 */
[-C--:B0-----:R-:W-:Y:S02]  /*bd40*/  ISETP.GE.AND P0, PT, R160, R5.reuse, PT ;  /* 0x00000005a000720c */ /* 0x081fe40003f06270 */
[-C--:B------:R-:W-:Y:S02]  /*bd50*/  ISETP.GE.AND P1, PT, R169, R5.reuse, PT ;  /* 0x00000005a900720c */ /* 0x080fe40003f26270 */
[-C--:B------:R-:W-:Y:S02]  /*bd60*/  ISETP.GE.AND P2, PT, R168, R5.reuse, PT ;  /* 0x00000005a800720c */ /* 0x080fe40003f46270 */
[-C--:B------:R-:W-:Y:S02]  /*bd70*/  ISETP.GE.AND P3, PT, R171, R5.reuse, PT ;  /* 0x00000005ab00720c */ /* 0x080fe40003f66270 */
[----:B------:R-:W-:-:S02]  /*bd80*/  ISETP.GE.AND P4, PT, R170, R5, PT ;  /* 0x00000005aa00720c */ /* 0x000fc40003f86270 */
[----:B------:R-:W-:-:S03]  /*bd90*/  ISETP.GE.AND P5, PT, R172, R5, PT ;  /* 0x00000005ac00720c */ /* 0x000fc60003fa6270 */
[----:B------:R-:W-:Y:S10]  /*bda0*/  @P0 BRA `(.L_x_583) ;  /* 0x0000000000980947 */ /* 0x000ff40003800000 */
[----:B------:R-:W0:Y:S01]  /*bdb0*/  LDS.128 R4, [R9+0xc400] ;  /* 0x00c4000009047984 */ /* 0x000e220000000c00 */
[----:B------:R-:W-:Y:S02]  /*bdc0*/  HADD2.F32 R47, -RZ, R38.H0_H0 ;  /* 0x20000026ff2f7230 */ /* 0x000fe40000004100 */
[----:B------:R-:W-:Y:S02]  /*bdd0*/  HADD2.F32 R45, -RZ, R35.H0_H0 ;  /* 0x20000023ff2d7230 */ /* 0x000fe40000004100 */
[----:B------:R-:W-:Y:S02]  /*bde0*/  HADD2.F32 R44, -RZ, R37.H0_H0 ;  /* 0x20000025ff2c7230 */ /* 0x000fe40000004100 */
[----:B------:R-:W-:Y:S02]  /*bdf0*/  HADD2.F32 R46, -RZ, R39.H0_H0 ;  /* 0x20000027ff2e7230 */ /* 0x000fe40000004100 */
[--C-:B0-----:R-:W-:Y:S02]  /*be00*/  HADD2.F32 R40, -RZ, R4.reuse.H0_H0 ;  /* 0x20000004ff287230 */ /* 0x101fe40000004100 */
[----:B------:R-:W-:-:S02]  /*be10*/  HADD2.F32 R4, -RZ, R4.H1_H1 ;  /* 0x30000004ff047230 */ /* 0x000fc40000004100 */
[--C-:B------:R-:W-:Y:S02]  /*be20*/  HADD2.F32 R41, -RZ, R5.reuse.H0_H0 ;  /* 0x20000005ff297230 */ /* 0x100fe40000004100 */
[----:B------:R-:W-:Y:S02]  /*be30*/  HADD2.F32 R5, -RZ, R5.H1_H1 ;  /* 0x30000005ff057230 */ /* 0x000fe40000004100 */
[C---:B------:R-:W-:Y:S01]  /*be40*/  FMUL.FTZ R49, R4.reuse, R47 ;  /* 0x0000002f04317220 */ /* 0x040fe20000410000 */
[-C--:B------:R-:W-:Y:S01]  /*be50*/  FMUL.FTZ R4, R4, R45.reuse ;  /* 0x0000002d04047220 */ /* 0x080fe20000410000 */
[--C-:B------:R-:W-:Y:S02]  /*be60*/  HADD2.F32 R42, -RZ, R6.reuse.H0_H0 ;  /* 0x20000006ff2a7230 */ /* 0x100fe40000004100 */
[----:B------:R-:W-:Y:S02]  /*be70*/  HADD2.F32 R43, -RZ, R7.H0_H0 ;  /* 0x20000007ff2b7230 */ /* 0x000fe40000004100 */
[C---:B------:R-:W-:Y:S01]  /*be80*/  FMUL.FTZ R50, R5.reuse, R46 ;  /* 0x0000002e05327220 */ /* 0x040fe20000410000 */
[C---:B------:R-:W-:Y:S01]  /*be90*/  FFMA.FTZ R49, R40.reuse, R45, -R49 ;  /* 0x0000002d28317223 */ /* 0x040fe20000010831 */
[----:B------:R-:W-:Y:S01]  /*bea0*/  FFMA.FTZ R48, R40, R47, R4 ;  /* 0x0000002f28307223 */ /* 0x000fe20000010004 */
[----:B------:R-:W-:Y:S01]  /*beb0*/  FMUL.FTZ R52, R5, R44 ;  /* 0x0000002c05347220 */ /* 0x000fe20000410000 */
[----:B------:R-:W-:-:S02]  /*bec0*/  HADD2.F32 R6, -RZ, R6.H1_H1 ;  /* 0x30000006ff067230 */ /* 0x000fc40000004100 */
[C---:B------:R-:W-:Y:S01]  /*bed0*/  FFMA.FTZ R50, R41.reuse, R44, -R50 ;  /* 0x0000002c29327223 */ /* 0x040fe20000010832 */
[----:B------:R-:W-:Y:S02]  /*bee0*/  HADD2.F32 R7, -RZ, R7.H1_H1 ;  /* 0x30000007ff077230 */ /* 0x000fe40000004100 */
[----:B------:R-:W-:Y:S01]  /*bef0*/  FFMA.FTZ R41, R41, R46, R52 ;  /* 0x0000002e29297223 */ /* 0x000fe20000010034 */
[----:B------:R-:W-:Y:S02]  /*bf00*/  HADD2.F32 R45, -RZ, R38.H1_H1 ;  /* 0x30000026ff2d7230 */ /* 0x000fe40000004100 */
[----:B------:R-:W-:Y:S02]  /*bf10*/  HADD2.F32 R5, -RZ, R35.H1_H1 ;  /* 0x30000023ff057230 */ /* 0x000fe40000004100 */
[----:B------:R-:W-:Y:S02]  /*bf20*/  HADD2.F32 R40, -RZ, R39.H1_H1 ;  /* 0x30000027ff287230 */ /* 0x000fe40000004100 */
[----:B------:R-:W-:Y:S01]  /*bf30*/  FMUL.FTZ R47, R6, R45 ;  /* 0x0000002d062f7220 */ /* 0x000fe20000410000 */
[----:B------:R-:W-:-:S02]  /*bf40*/  HADD2.F32 R4, -RZ, R37.H1_H1 ;  /* 0x30000025ff047230 */ /* 0x000fc40000004100 */
[-C--:B------:R-:W-:Y:S01]  /*bf50*/  FMUL.FTZ R44, R6, R5.reuse ;  /* 0x00000005062c7220 */ /* 0x080fe20000410000 */
[C---:B------:R-:W-:Y:S01]  /*bf60*/  FMUL.FTZ R46, R7.reuse, R40 ;  /* 0x00000028072e7220 */ /* 0x040fe20000410000 */
[C---:B------:R-:W-:Y:S01]  /*bf70*/  FFMA.FTZ R6, R42.reuse, R5, -R47 ;  /* 0x000000052a067223 */ /* 0x040fe2000001082f */
[-C--:B------:R-:W-:Y:S01]  /*bf80*/  FMUL.FTZ R51, R7, R4.reuse ;  /* 0x0000000407337220 */ /* 0x080fe20000410000 */
[----:B------:R-:W-:Y:S01]  /*bf90*/  FFMA.FTZ R45, R42, R45, R44 ;  /* 0x0000002d2a2d7223 */ /* 0x000fe2000001002c */
[C---:B------:R-:W-:Y:S01]  /*bfa0*/  FFMA.FTZ R7, R43.reuse, R4, -R46 ;  /* 0x000000042b077223 */ /* 0x040fe2000001082e */
[----:B------:R-:W-:Y:S01]  /*bfb0*/  F2FP.F16.F32.PACK_AB R4, R48, R49 ;  /* 0x000000313004723e */ /* 0x000fe200000000ff */
[----:B------:R-:W-:Y:S01]  /*bfc0*/  FFMA.FTZ R40, R43, R40, R51 ;  /* 0x000000282b287223 */ /* 0x000fe20000010033 */
[----:B------:R-:W-:Y:S02]  /*bfd0*/  F2FP.F16.F32.PACK_AB R5, R41, R50 ;  /* 0x000000322905723e */ /* 0x000fe400000000ff */
[----:B------:R-:W-:-:S02]  /*bfe0*/  F2FP.F16.F32.PACK_AB R6, R45, R6 ;  /* 0x000000062d06723e */ /* 0x000fc400000000ff */
[----:B------:R-:W-:-:S05]  /*bff0*/  F2FP.F16.F32.PACK_AB R7, R40, R7 ;  /* 0x000000072807723e */ /* 0x000fca00000000ff */
[----:B------:R0:W-:Y:S02]  /*c000*/  STS.128 [R9+0xc400], R4 ;  /* 0x00c4000409007388 */ /* 0x0001e40000000c00 */
.L_x_583:
[----:B------:R-:W-:Y:S05]  /*c010*/  BSYNC B2 ;  /* 0x0000000000027941 */ /* 0x000fea0003800000 */
.L_x_582:
[----:B------:R-:W-:Y:S04]  /*c020*/  BSSY B2, `(.L_x_584) ;  /* 0x0000028000027945 */ /* 0x000fe80003800000 */
[----:B------:R-:W-:Y:S05]  /*c030*/  @P1 BRA `(.L_x_585) ;  /* 0x0000000000981947 */ /* 0x000fea0003800000 */
[----:B0-----:R-:W0:Y:S01]  /*c040*/  LDS.128 R4, [R8] ;  /* 0x0000000008047984 */ /* 0x001e220000000c00 */
        /* <DEDUP_REMOVED lines=36> */
[----:B------:R1:W-:Y:S02]  /*c290*/  STS.128 [R8], R4 ;  /* 0x0000000408007388 */ /* 0x0003e40000000c00 */
.L_x_585:
[----:B------:R-:W-:Y:S05]  /*c2a0*/  BSYNC B2 ;  /* 0x0000000000027941 */ /* 0x000fea0003800000 */
.L_x_584:
[----:B------:R-:W-:Y:S04]  /*c2b0*/  BSSY B2, `(.L_x_586) ;  /* 0x0000028000027945 */ /* 0x000fe80003800000 */
[----:B------:R-:W-:Y:S05]  /*c2c0*/  @P2 BRA `(.L_x_587) ;  /* 0x0000000000982947 */ /* 0x000fea0003800000 */
[----:B01----:R-:W0:Y:S01]  /*c2d0*/  LDS.128 R4, [R9+0x10400] ;  /* 0x0104000009047984 */ /* 0x003e220000000c00 */
        /* <DEDUP_REMOVED lines=37> */
.L_x_587:
[----:B------:R-:W-:Y:S05]  /*c530*/  BSYNC B2 ;  /* 0x0000000000027941 */ /* 0x000fea0003800000 */
.L_x_586:
[----:B------:R-:W-:Y:S04]  /*c540*/  BSSY B2, `(.L_x_588) ;  /* 0x0000028000027945 */ /* 0x000fe80003800000 */
[----:B------:R-:W-:Y:S05]  /*c550*/  @P3 BRA `(.L_x_589) ;  /* 0x0000000000983947 */ /* 0x000fea0003800000 */
[----:B012---:R-:W0:Y:S01]  /*c560*/  LDS.128 R4, [R8+0x4000] ;  /* 0x0040000008047984 */ /* 0x007e220000000c00 */
        /* <DEDUP_REMOVED lines=37> */
.L_x_589:
[----:B------:R-:W-:Y:S05]  /*c7c0*/  BSYNC B2 ;  /* 0x0000000000027941 */ /* 0x000fea0003800000 */
.L_x_588:
[----:B------:R-:W-:Y:S04]  /*c7d0*/  BSSY B2, `(.L_x_590) ;  /* 0x0000028000027945 */ /* 0x000fe80003800000 */
[----:B------:R-:W-:Y:S05]  /*c7e0*/  @P4 BRA `(.L_x_591) ;  /* 0x0000000000984947 */ /* 0x000fea0003800000 */
[----:B0123--:R-:W0:Y:S01]  /*c7f0*/  LDS.128 R4, [R9+0x14400] ;  /* 0x0144000009047984 */ /* 0x00fe220000000c00 */
        /* <DEDUP_REMOVED lines=37> */
.L_x_591:
[----:B------:R-:W-:Y:S05]  /*ca50*/  BSYNC B2 ;  /* 0x0000000000027941 */ /* 0x000fea0003800000 */
.L_x_590:
[----:B------:R-:W-:Y:S05]  /*ca60*/  @P5 BRA `(.L_x_581) ;  /* 0x0000000000985947 */ /* 0x000fea0003800000 */
[----:B01234-:R-:W0:Y:S01]  /*ca70*/  LDS.128 R4, [R8+0x8000] ;  /* 0x0080000008047984 */ /* 0x01fe220000000c00 */
        /* <DEDUP_REMOVED lines=37> */
.L_x_581:
[----:B------:R-:W-:Y:S05]  /*ccd0*/  BSYNC B1 ;  /* 0x0000000000017941 */ /* 0x000fea0003800000 */
.L_x_580:
[----:B------:R-:W-:-:S13]  /*cce0*/  ISETP.GE.AND P0, PT, R225, R26, PT ;  /* 0x0000001ae100720c */ /* 0x000fda0003f06270 */
[----:B------:R-:W-:Y:S05]  /*ccf0*/  @P0 BRA `(.L_x_592) ;  /* 0x0000003800d00947 */ /* 0x000fea0003800000 */
[----:B01234-:R-:W0:Y:S01]  /*cd00*/  LDC R5, c[0x0][0x3f4] ;  /* 0x0000fd00ff057b82 */ /* 0x01fe220000000800 */
        /* <DEDUP_REMOVED lines=9> */
[--C-:B------:R-:W-:Y:S02]  /*cda0*/  HADD2.F32 R48, -RZ, R38.reuse.H0_H0 ;  /* 0x20000026ff307230 */ /* 0x100fe40000004100 */
[----:B------:R-:W-:Y:S02]  /*cdb0*/  HADD2.F32 R50, -RZ, R39.H0_H0 ;  /* 0x20000027ff327230 */ /* 0x000fe40000004100 */
[----:B------:R-:W-:Y:S02]  /*cdc0*/  HADD2.F32 R44, -RZ, R35.H0_H0 ;  /* 0x20000023ff2c7230 */ /* 0x000fe40000004100 */
[----:B------:R-:W-:Y:S02]  /*cdd0*/  HADD2.F32 R46, -RZ, R37.H0_H0 ;  /* 0x20000025ff2e7230 */ /* 0x000fe40000004100 */
[----:B------:R-:W-:Y:S02]  /*cde0*/  HADD2.F32 R49, -RZ, R38.H1_H1 ;  /* 0x30000026ff317230 */ /* 0x000fe40000004100 */
[----:B0-----:R-:W-:-:S02]  /*cdf0*/  HADD2.F32 R26, -RZ, R4.H0_H0 ;  /* 0x20000004ff1a7230 */ /* 0x001fc40000004100 */
[----:B------:R-:W-:Y:S02]  /*ce00*/  HADD2.F32 R4, -RZ, R4.H1_H1 ;  /* 0x30000004ff047230 */ /* 0x000fe40000004100 */
[--C-:B------:R-:W-:Y:S02]  /*ce10*/  HADD2.F32 R40, -RZ, R5.reuse.H0_H0 ;  /* 0x20000005ff287230 */ /* 0x100fe40000004100 */
[----:B------:R-:W-:Y:S02]  /*ce20*/  HADD2.F32 R5, -RZ, R5.H1_H1 ;  /* 0x30000005ff057230 */ /* 0x000fe40000004100 */
[-C--:B------:R-:W-:Y:S01]  /*ce30*/  FMUL.FTZ R43, R48, R4.reuse ;  /* 0x00000004302b7220 */ /* 0x080fe20000410000 */
[----:B------:R-:W-:Y:S01]  /*ce40*/  FMUL.FTZ R45, R44, R4 ;  /* 0x000000042c2d7220 */ /* 0x000fe20000410000 */
[----:B------:R-:W-:Y:S02]  /*ce50*/  HADD2.F32 R41, -RZ, R6.H0_H0 ;  /* 0x20000006ff297230 */ /* 0x000fe40000004100 */
[-C--:B------:R-:W-:Y:S01]  /*ce60*/  FMUL.FTZ R47, R50, R5.reuse ;  /* 0x00000005322f7220 */ /* 0x080fe20000410000 */
[----:B------:R-:W-:Y:S01]  /*ce70*/  FFMA.FTZ R4, R44, R26, -R43 ;  /* 0x0000001a2c047223 */ /* 0x000fe2000001082b */
[----:B------:R-:W-:Y:S01]  /*ce80*/  FMUL.FTZ R43, R46, R5 ;  /* 0x000000052e2b7220 */ /* 0x000fe20000410000 */
[----:B------:R-:W-:-:S02]  /*ce90*/  HADD2.F32 R42, -RZ, R7.H0_H0 ;  /* 0x20000007ff2a7230 */ /* 0x000fc40000004100 */
[----:B------:R-:W-:Y:S01]  /*cea0*/  FFMA.FTZ R5, R46, R40, -R47 ;  /* 0x000000282e057223 */ /* 0x000fe2000001082f */
[----:B------:R-:W-:Y:S02]  /*ceb0*/  HADD2.F32 R6, -RZ, R6.H1_H1 ;  /* 0x30000006ff067230 */ /* 0x000fe40000004100 */
[----:B------:R-:W-:Y:S01]  /*cec0*/  FFMA.FTZ R45, R48, R26, R45 ;  /* 0x0000001a302d7223 */ /* 0x000fe2000001002d */
[----:B------:R-:W-:Y:S02]  /*ced0*/  HADD2.F32 R7, -RZ, R7.H1_H1 ;  /* 0x30000007ff077230 */ /* 0x000fe40000004100 */
[----:B------:R-:W-:Y:S01]  /*cee0*/  FFMA.FTZ R40, R50, R40, R43 ;  /* 0x0000002832287223 */ /* 0x000fe2000001002b */
[----:B------:R-:W-:Y:S02]  /*cef0*/  HADD2.F32 R46, -RZ, R39.H1_H1 ;  /* 0x30000027ff2e7230 */ /* 0x000fe40000004100 */
[----:B------:R-:W-:Y:S01]  /*cf00*/  FMUL.FTZ R26, R49, R6 ;  /* 0x00000006311a7220 */ /* 0x000fe20000410000 */
[----:B------:R-:W-:Y:S01]  /*cf10*/  HADD2.F32 R47, -RZ, R35.H1_H1 ;  /* 0x30000023ff2f7230 */ /* 0x000fe20000004100 */
[----:B------:R-:W-:Y:S01]  /*cf20*/  F2FP.F16.F32.PACK_AB R4, R45, R4 ;  /* 0x000000042d04723e */ /* 0x000fe200000000ff */
[----:B------:R-:W-:-:S02]  /*cf30*/  HADD2.F32 R44, -RZ, R37.H1_H1 ;  /* 0x30000025ff2c7230 */ /* 0x000fc40000004100 */
[----:B------:R-:W-:Y:S01]  /*cf40*/  FMUL.FTZ R35, R46, R7 ;  /* 0x000000072e237220 */ /* 0x000fe20000410000 */
[----:B------:R-:W-:Y:S01]  /*cf50*/  F2FP.F16.F32.PACK_AB R5, R40, R5 ;  /* 0x000000052805723e */ /* 0x000fe200000000ff */
[C---:B------:R-:W-:Y:S01]  /*cf60*/  FMUL.FTZ R38, R47.reuse, R6 ;  /* 0x000000062f267220 */ /* 0x040fe20000410000 */
[----:B------:R-:W-:Y:S01]  /*cf70*/  FFMA.FTZ R6, R47, R41, -R26 ;  /* 0x000000292f067223 */ /* 0x000fe2000001081a */
[C---:B------:R-:W-:Y:S01]  /*cf80*/  FMUL.FTZ R37, R44.reuse, R7 ;  /* 0x000000072c257220 */ /* 0x040fe20000410000 */
[-C--:B------:R-:W-:Y:S01]  /*cf90*/  FFMA.FTZ R7, R44, R42.reuse, -R35 ;  /* 0x0000002a2c077223 */ /* 0x080fe20000010823 */
[----:B------:R-:W-:Y:S02]  /*cfa0*/  FFMA.FTZ R41, R49, R41, R38 ;  /* 0x0000002931297223 */ /* 0x000fe40000010026 */
[----:B------:R-:W-:-:S03]  /*cfb0*/  FFMA.FTZ R42, R46, R42, R37 ;  /* 0x0000002a2e2a7223 */ /* 0x000fc60000010025 */
[----:B------:R-:W-:Y:S02]  /*cfc0*/  F2FP.F16.F32.PACK_AB R6, R41, R6 ;  /* 0x000000062906723e */ /* 0x000fe400000000ff */
[----:B------:R-:W-:-:S05]  /*cfd0*/  F2FP.F16.F32.PACK_AB R7, R42, R7 ;  /* 0x000000072a07723e */ /* 0x000fca00000000ff */
[----:B------:R0:W-:Y:S02]  /*cfe0*/  STS.128 [R9+0xe400], R4 ;  /* 0x00e4000409007388 */ /* 0x0001e40000000c00 */
.L_x_594:
[----:B------:R-:W-:Y:S05]  /*cff0*/  BSYNC B1 ;  /* 0x0000000000017941 */ /* 0x000fea0003800000 */
.L_x_593:
[----:B------:R-:W-:Y:S04]  /*d000*/  BSSY B1, `(.L_x_595) ;  /* 0x0000028000017945 */ /* 0x000fe80003800000 */
[----:B------:R-:W-:Y:S05]  /*d010*/  @P1 BRA `(.L_x_596) ;  /* 0x0000000000981947 */ /* 0x000fea0003800000 */
[----:B0-----:R-:W0:Y:S01]  /*d020*/  LDS.128 R4, [R8+0x2000] ;  /* 0x0020000008047984 */ /* 0x001e220000000c00 */
        /* <DEDUP_REMOVED lines=8> */
[-C--:B------:R-:W-:Y:S01]  /*d0b0*/  FMUL.FTZ R39, R44, R4.reuse ;  /* 0x000000042c277220 */ /* 0x080fe20000410000 */
[C---:B------:R-:W-:Y:S01]  /*d0c0*/  FMUL.FTZ R41, R42.reuse, R4 ;  /* 0x000000042a297220 */ /* 0x040fe20000410000 */
[----:B------:R-:W-:Y:S02]  /*d0d0*/  HADD2.F32 R37, -RZ, R6.H0_H0 ;  /* 0x20000006ff257230 */ /* 0x000fe40000004100 */
[-C--:B------:R-:W-:Y:S01]  /*d0e0*/  FMUL.FTZ R40, R45, R5.reuse ;  /* 0x000000052d287220 */ /* 0x080fe20000410000 */
[-C--:B------:R-:W-:Y:S01]  /*d0f0*/  FFMA.FTZ R4, R42, R26.reuse, -R39 ;  /* 0x0000001a2a047223 */ /* 0x080fe20000010827 */
[----:B------:R-:W-:Y:S01]  /*d100*/  FFMA.FTZ R41, R44, R26, R41 ;  /* 0x0000001a2c297223 */ /* 0x000fe20000010029 */
[----:B------:R-:W-:Y:S01]  /*d110*/  FMUL.FTZ R26, R43, R5 ;  /* 0x000000052b1a7220 */ /* 0x000fe20000410000 */
[----:B------:R-:W-:-:S02]  /*d120*/  HADD2.F32 R38, -RZ, R7.H0_H0 ;  /* 0x20000007ff267230 */ /* 0x000fc40000004100 */
[-C--:B------:R-:W-:Y:S01]  /*d130*/  FFMA.FTZ R5, R43, R35.reuse, -R40 ;  /* 0x000000232b057223 */ /* 0x080fe20000010828 */
[----:B------:R-:W-:Y:S02]  /*d140*/  HADD2.F32 R6, -RZ, R6.H1_H1 ;  /* 0x30000006ff067230 */ /* 0x000fe40000004100 */
[----:B------:R-:W-:Y:S01]  /*d150*/  FFMA.FTZ R26, R45, R35, R26 ;  /* 0x000000232d1a7223 */ /* 0x000fe2000001001a */
[----:B------:R-:W-:Y:S01]  /*d160*/  HADD2.F32 R7, -RZ, R7.H1_H1 ;  /* 0x30000007ff077230 */ /* 0x000fe20000004100 */
[----:B------:R-:W-:Y:S01]  /*d170*/  F2FP.F16.F32.PACK_AB R4, R41, R4 ;  /* 0x000000042904723e */ /* 0x000fe200000000ff */
[----:B------:R-:W-:Y:S02]  /*d180*/  HADD2.F32 R43, -RZ, R33.H1_H1 ;  /* 0x30000021ff2b7230 */ /* 0x000fe40000004100 */
[----:B------:R-:W-:Y:S01]  /*d190*/  HADD2.F32 R42, -RZ, R34.H1_H1 ;  /* 0x30000022ff2a7230 */ /* 0x000fe20000004100 */
[----:B------:R-:W-:Y:S01]  /*d1a0*/  F2FP.F16.F32.PACK_AB R5, R26, R5 ;  /* 0x000000051a05723e */ /* 0x000fe200000000ff */
[----:B------:R-:W-:-:S02]  /*d1b0*/  HADD2.F32 R39, -RZ, R31.H1_H1 ;  /* 0x3000001fff277230 */ /* 0x000fc40000004100 */
[----:B------:R-:W-:Y:S02]  /*d1c0*/  HADD2.F32 R40, -RZ, R32.H1_H1 ;  /* 0x30000020ff287230 */ /* 0x000fe40000004100 */
[-C--:B------:R-:W-:Y:S01]  /*d1d0*/  FMUL.FTZ R32, R43, R6.reuse ;  /* 0x000000062b207220 */ /* 0x080fe20000410000 */
[-C--:B------:R-:W-:Y:S01]  /*d1e0*/  FMUL.FTZ R31, R42, R7.reuse ;  /* 0x000000072a1f7220 */ /* 0x080fe20000410000 */
[C---:B------:R-:W-:Y:S01]  /*d1f0*/  FMUL.FTZ R34, R39.reuse, R6 ;  /* 0x0000000627227220 */ /* 0x040fe20000410000 */
[C---:B------:R-:W-:Y:S01]  /*d200*/  FMUL.FTZ R33, R40.reuse, R7 ;  /* 0x0000000728217220 */ /* 0x040fe20000410000 */
[-C--:B------:R-:W-:Y:S01]  /*d210*/  FFMA.FTZ R6, R39, R37.reuse, -R32 ;  /* 0x0000002527067223 */ /* 0x080fe20000010820 */
[-C--:B------:R-:W-:Y:S01]  /*d220*/  FFMA.FTZ R7, R40, R38.reuse, -R31 ;  /* 0x0000002628077223 */ /* 0x080fe2000001081f */
[----:B------:R-:W-:Y:S01]  /*d230*/  FFMA.FTZ R37, R43, R37, R34 ;  /* 0x000000252b257223 */ /* 0x000fe20000010022 */
[----:B------:R-:W-:-:S04]  /*d240*/  FFMA.FTZ R38, R42, R38, R33 ;  /* 0x000000262a267223 */ /* 0x000fc80000010021 */
[----:B------:R-:W-:Y:S02]  /*d250*/  F2FP.F16.F32.PACK_AB R6, R37, R6 ;  /* 0x000000062506723e */ /* 0x000fe400000000ff */
[----:B------:R-:W-:-:S05]  /*d260*/  F2FP.F16.F32.PACK_AB R7, R38, R7 ;  /* 0x000000072607723e */ /* 0x000fca00000000ff */
[----:B------:R1:W-:Y:S02]  /*d270*/  STS.128 [R8+0x2000], R4 ;  /* 0x0020000408007388 */ /* 0x0003e40000000c00 */
.L_x_596:
[----:B------:R-:W-:Y:S05]  /*d280*/  BSYNC B1 ;  /* 0x0000000000017941 */ /* 0x000fea0003800000 */
.L_x_595:
        /* <DEDUP_REMOVED lines=28> */
[-C--:B------:R-:W-:Y:S01]  /*d450*/  FMUL.FTZ R27, R38, R6.reuse ;  /* 0x00000006261b7220 */ /* 0x080fe20000410000 */
[----:B------:R-:W-:Y:S02]  /*d460*/  HADD2.F32 R35, -RZ, R28.H1_H1 ;  /* 0x3000001cff237230 */ /* 0x000fe40000004100 */
[C---:B------:R-:W-:Y:S01]  /*d470*/  FMUL.FTZ R29, R34.reuse, R6 ;  /* 0x00000006221d7220 */ /* 0x040fe20000410000 */
[-C--:B------:R-:W-:Y:S01]  /*d480*/  FMUL.FTZ R28, R39, R7.reuse ;  /* 0x00000007271c7220 */ /* 0x080fe20000410000 */
[-C--:B------:R-:W-:Y:S01]  /*d490*/  FFMA.FTZ R6, R34, R32.reuse, -R27 ;  /* 0x0000002022067223 */ /* 0x080fe2000001081b */
[C---:B------:R-:W-:Y:S01]  /*d4a0*/  FMUL.FTZ R30, R35.reuse, R7 ;  /* 0x00000007231e7220 */ /* 0x040fe20000410000 */
[----:B------:R-:W-:Y:S01]  /*d4b0*/  FFMA.FTZ R29, R38, R32, R29 ;  /* 0x00000020261d7223 */ /* 0x000fe2000001001d */
[-C--:B------:R-:W-:Y:S02]  /*d4c0*/  FFMA.FTZ R7, R35, R33.reuse, -R28 ;  /* 0x0000002123077223 */ /* 0x080fe4000001081c */
[----:B------:R-:W-:-:S02]  /*d4d0*/  FFMA.FTZ R30, R39, R33, R30 ;  /* 0x00000021271e7223 */ /* 0x000fc4000001001e */
[----:B------:R-:W-:-:S03]  /*d4e0*/  F2FP.F16.F32.PACK_AB R6, R29, R6 ;  /* 0x000000061d06723e */ /* 0x000fc600000000ff */
[----:B------:R-:W-:-:S05]  /*d4f0*/  F2FP.F16.F32.PACK_AB R7, R30, R7 ;  /* 0x000000071e07723e */ /* 0x000fca00000000ff */
[----:B------:R2:W-:Y:S02]  /*d500*/  STS.128 [R9+0x12400], R4 ;  /* 0x0124000409007388 */ /* 0x0005e40000000c00 */
.L_x_598:
[----:B------:R-:W-:Y:S05]  /*d510*/  BSYNC B1 ;  /* 0x0000000000017941 */ /* 0x000fea0003800000 */
.L_x_597:
        /* <DEDUP_REMOVED lines=30> */
[C---:B------:R-:W-:Y:S01]  /*d700*/  FMUL.FTZ R25, R30.reuse, R6 ;  /* 0x000000061e197220 */ /* 0x040fe20000410000 */
[-C--:B------:R-:W-:Y:S01]  /*d710*/  FMUL.FTZ R20, R35, R7.reuse ;  /* 0x0000000723147220 */ /* 0x080fe20000410000 */
[C---:B------:R-:W-:Y:S01]  /*d720*/  FMUL.FTZ R24, R31.reuse, R7 ;  /* 0x000000071f187220 */ /* 0x040fe20000410000 */
[-C--:B------:R-:W-:Y:S01]  /*d730*/  FFMA.FTZ R6, R30, R28.reuse, -R21 ;  /* 0x0000001c1e067223 */ /* 0x080fe20000010815 */
[----:B------:R-:W-:Y:S01]  /*d740*/  FFMA.FTZ R25, R32, R28, R25 ;  /* 0x0000001c20197223 */ /* 0x000fe20000010019 */
[-C--:B------:R-:W-:Y:S01]  /*d750*/  FFMA.FTZ R7, R31, R29.reuse, -R20 ;  /* 0x0000001d1f077223 */ /* 0x080fe20000010814 */
[----:B------:R-:W-:-:S03]  /*d760*/  FFMA.FTZ R24, R35, R29, R24 ;  /* 0x0000001d23187223 */ /* 0x000fc60000010018 */
[----:B------:R-:W-:Y:S02]  /*d770*/  F2FP.F16.F32.PACK_AB R6, R25, R6 ;  /* 0x000000061906723e */ /* 0x000fe400000000ff */
[----:B------:R-:W-:-:S05]  /*d780*/  F2FP.F16.F32.PACK_AB R7, R24, R7 ;  /* 0x000000071807723e */ /* 0x000fca00000000ff */
[----:B------:R3:W-:Y:S02]  /*d790*/  STS.128 [R8+0x6000], R4 ;  /* 0x0060000408007388 */ /* 0x0007e40000000c00 */
.L_x_600:
[----:B------:R-:W-:Y:S05]  /*d7a0*/  BSYNC B1 ;  /* 0x0000000000017941 */ /* 0x000fea0003800000 */
.L_x_599:
        /* <DEDUP_REMOVED lines=40> */
.L_x_602:
[----:B------:R-:W-:Y:S05]  /*da30*/  BSYNC B1 ;  /* 0x0000000000017941 */ /* 0x000fea0003800000 */
.L_x_601:
        /* <DEDUP_REMOVED lines=13> */
[----:B------:R-:W-:Y:S01]  /*db10*/  FMUL.FTZ R15, R28, R5 ;  /* 0x000000051c0f7220 */ /* 0x000fe20000410000 */
[----:B------:R-:W-:Y:S01]  /*db20*/  FFMA.FTZ R4, R21, R9, -R20 ;  /* 0x0000000915047223 */ /* 0x000fe20000010814 */
[----:B------:R-:W-:-:S02]  /*db30*/  HADD2.F32 R14, -RZ, R7.H0_H0 ;  /* 0x20000007ff0e7230 */ /* 0x000fc40000004100 */
[----:B------:R-:W-:Y:S01]  /*db40*/  FFMA.FTZ R9, R25, R9, R24 ;  /* 0x0000000919097223 */ /* 0x000fe20000010018 */
[C---:B------:R-:W-:Y:S01]  /*db50*/  FMUL.FTZ R21, R26.reuse, R5 ;  /* 0x000000051a157220 */ /* 0x040fe20000410000 */
[----:B------:R-:W-:Y:S02]  /*db60*/  HADD2.F32 R6, -RZ, R6.H1_H1 ;  /* 0x30000006ff067230 */ /* 0x000fe40000004100 */
[-C--:B------:R-:W-:Y:S01]  /*db70*/  FFMA.FTZ R5, R26, R12.reuse, -R15 ;  /* 0x0000000c1a057223 */ /* 0x080fe2000001080f */
[----:B------:R-:W-:Y:S02]  /*db80*/  HADD2.F32 R7, -RZ, R7.H1_H1 ;  /* 0x30000007ff077230 */ /* 0x000fe40000004100 */
[----:B------:R-:W-:Y:S01]  /*db90*/  FFMA.FTZ R12, R28, R12, R21 ;  /* 0x0000000c1c0c7223 */ /* 0x000fe20000010015 */
[----:B------:R-:W-:Y:S01]  /*dba0*/  HADD2.F32 R25, -RZ, R10.H1_H1 ;  /* 0x3000000aff197230 */ /* 0x000fe20000004100 */
[----:B------:R-:W-:Y:S01]  /*dbb0*/  F2FP.F16.F32.PACK_AB R4, R9, R4 ;  /* 0x000000040904723e */ /* 0x000fe200000000ff */
[----:B------:R-:W-:-:S02]  /*dbc0*/  HADD2.F32 R20, -RZ, R11.H1_H1 ;  /* 0x3000000bff147230 */ /* 0x000fc40000004100 */
[----:B------:R-:W-:Y:S02]  /*dbd0*/  HADD2.F32 R15, -RZ, R0.H1_H1 ;  /* 0x30000000ff0f7230 */ /* 0x000fe40000004100 */
[-C--:B------:R-:W-:Y:S01]  /*dbe0*/  FMUL.FTZ R0, R25, R6.reuse ;  /* 0x0000000619007220 */ /* 0x080fe20000410000 */
[----:B------:R-:W-:Y:S02]  /*dbf0*/  HADD2.F32 R10, -RZ, R3.H1_H1 ;  /* 0x30000003ff0a7230 */ /* 0x000fe40000004100 */
[----:B------:R-:W-:Y:S01]  /*dc00*/  FMUL.FTZ R3, R20, R7 ;  /* 0x0000000714037220 */ /* 0x000fe20000410000 */
[----:B------:R-:W-:Y:S01]  /*dc10*/  F2FP.F16.F32.PACK_AB R5, R12, R5 ;  /* 0x000000050c05723e */ /* 0x000fe200000000ff */
[C---:B------:R-:W-:Y:S01]  /*dc20*/  FMUL.FTZ R6, R15.reuse, R6 ;  /* 0x000000060f067220 */ /* 0x040fe20000410000 */
[----:B------:R-:W-:Y:S01]  /*dc30*/  FFMA.FTZ R0, R15, R13, -R0 ;  /* 0x0000000d0f007223 */ /* 0x000fe20000010800 */
[C---:B------:R-:W-:Y:S01]  /*dc40*/  FMUL.FTZ R7, R10.reuse, R7 ;  /* 0x000000070a077220 */ /* 0x040fe20000410000 */
[----:B------:R-:W-:Y:S01]  /*dc50*/  FFMA.FTZ R3, R10, R14, -R3 ;  /* 0x0000000e0a037223 */ /* 0x000fe20000010803 */
[----:B------:R-:W-:-:S02]  /*dc60*/  FFMA.FTZ R13, R25, R13, R6 ;  /* 0x0000000d190d7223 */ /* 0x000fc40000010006 */
[----:B------:R-:W-:-:S03]  /*dc70*/  FFMA.FTZ R14, R20, R14, R7 ;  /* 0x0000000e140e7223 */ /* 0x000fc60000010007 */
[----:B------:R-:W-:Y:S02]  /*dc80*/  F2FP.F16.F32.PACK_AB R6, R13, R0 ;  /* 0x000000000d06723e */ /* 0x000fe400000000ff */
[----:B------:R-:W-:-:S05]  /*dc90*/  F2FP.F16.F32.PACK_AB R7, R14, R3 ;  /* 0x000000030e07723e */ /* 0x000fca00000000ff */
[----:B------:R0:W-:Y:S01]  /*dca0*/  STS.128 [R8+0xa000], R4 ;  /* 0x00a0000408007388 */ /* 0x0001e20000000c00 */
[----:B------:R-:W-:Y:S05]  /*dcb0*/  BRA `(.L_x_592) ;  /* 0x0000002800e07947 */ /* 0x000fea0003800000 */
.L_x_574:
[----:B------:R-:W-:-:S03]  /*dcc0*/  UMOV UR4, 0xffffffff ;  /* 0xffffffff00047882 */ /* 0x000fc60000000000 */
[----:B------:R-:W-:Y:S05]  /*dcd0*/  BRA.DIV UR4, `(.L_x_603) ;  /* 0x0000010e04f87947 */ /* 0x000fea000b800000 */
[----:B------:R0:W1:Y:S04]  /*dce0*/  SHFL.IDX PT, R3, R25, RZ, 0x1c1f ;  /* 0x001c1fff19037589 */ /* 0x00006800000e0000 */
[----:B------:R0:W2:Y:S04]  /*dcf0*/  SHFL.IDX PT, R0, R24, RZ, 0x1c1f ;  /* 0x001c1fff18007589 */ /* 0x0000a800000e0000 */
[----:B------:R0:W3:Y:S04]  /*dd00*/  SHFL.IDX PT, R21, R27, RZ, 0x1c1f ;  /* 0x001c1fff1b157589 */ /* 0x0000e800000e0000 */
[----:B------:R0:W0:Y:S02]  /*dd10*/  SHFL.IDX PT, R20, R26, RZ, 0x1c1f ;  /* 0x001c1fff1a147589 */ /* 0x00002400000e0000 */
.L_x_826:
[----:B------:R-:W-:Y:S01]  /*dd20*/  ULDC UR4, c[0x0][0x448] ;  /* 0x0001120000047ab9 */ /* 0x000fe20000000800 */
[----:B------:R-:W-:Y:S01]  /*dd30*/  BSSY B1, `(.L_x_604) ;  /* 0x0000037000017945 */ /* 0x000fe20003800000 */
[----:B------:R-:W-:Y:S01]  /*dd40*/  IMAD R50, R146, UR4, RZ ;  /* 0x0000000492327c24 */ /* 0x000fe2000f8e02ff */
[----:B------:R-:W-:Y:S02]  /*dd50*/  CS2R R4, SRZ ;  /* 0x0000000000047805 */ /* 0x000fe4000001ff00 */
[----:B------:R-:W-:Y:S02]  /*dd60*/  CS2R R8, SRZ ;  /* 0x0000000000087805 */ /* 0x000fe4000001ff00 */
[----:B------:R-:W-:Y:S02]  /*dd70*/  CS2R R10, SRZ ;  /* 0x00000000000a7805 */ /* 0x000fe4000001ff00 */
[----:B------:R-:W-:Y:S02]  /*dd80*/  CS2R R12, SRZ ;  /* 0x00000000000c7805 */ /* 0x000fe4000001ff00 */
[----:B------:R-:W-:Y:S01]  /*dd90*/  ISETP.GE.AND P0, PT, R6, R50, PT ;  /* 0x000000320600720c */ /* 0x000fe20003f06270 */
[----:B------:R-:W-:Y:S01]  /*dda0*/  IMAD R50, R29, -0x80, R50 ;  /* 0xffffff801d327824 */ /* 0x000fe200078e0232 */
[----:B------:R-:W-:-:S02]  /*ddb0*/  CS2R R6, SRZ ;  /* 0x0000000000067805 */ /* 0x000fc4000001ff00 */
[----:B------:R-:W-:Y:S02]  /*ddc0*/  CS2R R14, SRZ ;  /* 0x00000000000e7805 */ /* 0x000fe4000001ff00 */
[----:B0-----:R-:W-:Y:S02]  /*ddd0*/  CS2R R24, SRZ ;  /* 0x0000000000187805 */ /* 0x001fe4000001ff00 */
[----:B------:R-:W-:Y:S02]  /*dde0*/  CS2R R26, SRZ ;  /* 0x00000000001a7805 */ /* 0x000fe4000001ff00 */
[----:B------:R-:W-:Y:S02]  /*ddf0*/  CS2R R28, SRZ ;  /* 0x00000000001c7805 */ /* 0x000fe4000001ff00 */
[----:B------:R-:W-:Y:S02]  /*de00*/  CS2R R30, SRZ ;  /* 0x00000000001e7805 */ /* 0x000fe4000001ff00 */
[----:B----4-:R-:W-:-:S02]  /*de10*/  CS2R R32, SRZ ;  /* 0x0000000000207805 */ /* 0x010fc4000001ff00 */
[----:B------:R-:W-:Y:S01]  /*de20*/  CS2R R34, SRZ ;  /* 0x0000000000227805 */ /* 0x000fe2000001ff00 */
[----:B------:R-:W-:Y:S06]  /*de30*/  @P0 BRA `(.L_x_605) ;  /* 0x0000000000980947 */ /* 0x000fec0003800000 */
[----:B------:R-:W-:Y:S01]  /*de40*/  ULDC UR4, c[0x0][0x3f4] ;  /* 0x0000fd0000047ab9 */ /* 0x000fe20000000800 */
[C---:B------:R-:W-:Y:S01]  /*de50*/  VIADD R4, R16.reuse, 0x20 ;  /* 0x0000002010047836 */ /* 0x040fe20000000000 */
[C---:B------:R-:W-:Y:S02]  /*de60*/  ISETP.GE.AND P2, PT, R16.reuse, UR4, PT ;  /* 0x0000000410007c0c */ /* 0x040fe4000bf46270 */
[----:B------:R-:W-:Y:S02]  /*de70*/  CS2R R28, SRZ ;  /* 0x00000000001c7805 */ /* 0x000fe4000001ff00 */
[----:B------:R-:W-:Y:S02]  /*de80*/  IADD3 R5, R16, 0x40, RZ ;  /* 0x0000004010057810 */ /* 0x000fe40007ffe0ff */
[----:B------:R-:W-:Y:S02]  /*de90*/  CS2R R30, SRZ ;  /* 0x00000000001e7805 */ /* 0x000fe4000001ff00 */
[----:B------:R-:W-:Y:S01]  /*dea0*/  ISETP.GE.AND P3, PT, R4, UR4, PT ;  /* 0x0000000404007c0c */ /* 0x000fe2000bf66270 */
[----:B--2---:R-:W-:Y:S01]  /*deb0*/  IMAD.MOV.U32 R4, RZ, RZ, R0 ;  /* 0x000000ffff047224 */ /* 0x004fe200078e0000 */
[----:B------:R-:W-:-:S02]  /*dec0*/  ISETP.GE.AND P4, PT, R5, UR4, PT ;  /* 0x0000000405007c0c */ /* 0x000fc4000bf86270 */
[----:B------:R-:W-:Y:S02]  /*ded0*/  CS2R R8, SRZ ;  /* 0x0000000000087805 */ /* 0x000fe4000001ff00 */
[----:B-1----:R-:W-:Y:S02]  /*dee0*/  MOV R5, R3 ;  /* 0x0000000300057202 */ /* 0x002fe40000000f00 */
[----:B------:R-:W-:Y:S02]  /*def0*/  CS2R R10, SRZ ;  /* 0x00000000000a7805 */ /* 0x000fe4000001ff00 */
[----:B------:R-:W-:Y:S02]  /*df00*/  CS2R R32, SRZ ;  /* 0x0000000000207805 */ /* 0x000fe4000001ff00 */
[----:B------:R-:W-:Y:S01]  /*df10*/  CS2R R34, SRZ ;  /* 0x0000000000227805 */ /* 0x000fe2000001ff00 */
[----:B------:R-:W-:Y:S02]  /*df20*/  @!P2 IMAD.SHL.U32 R49, R16, 0x2, RZ ;  /* 0x000000021031a824 */ /* 0x000fe400078e00ff */
[----:B------:R-:W-:-:S03]  /*df30*/  @!P3 IMAD.SHL.U32 R41, R162, 0x8, RZ ;  /* 0x00000008a229b824 */ /* 0x000fc600078e00ff */
[-C--:B------:R-:W-:Y:S01]  /*df40*/  @!P2 IADD3 R46, P0, R0, R49.reuse, RZ ;  /* 0x00000031002ea210 */ /* 0x080fe20007f1e0ff */
[----:B------:R-:W-:Y:S01]  /*df50*/  @!P4 IMAD.SHL.U32 R45, R163, 0x8, RZ ;  /* 0x00000008a32dc824 */ /* 0x000fe200078e00ff */
[----:B------:R-:W-:Y:S01]  /*df60*/  @!P2 IADD3 R48, P1, R20, R49, RZ ;  /* 0x000000311430a210 */ /* 0x000fe20007f3e0ff */
[----:B------:R-:W-:Y:S01]  /*df70*/  @!P3 IMAD.WIDE R38, R41, 0x2, R4 ;  /* 0x000000022926b825 */ /* 0x000fe200078e0204 */
[----:B------:R-:W-:Y:S02]  /*df80*/  @!P2 SHF.L.U64.HI R0, R16, 0x1, R17 ;  /* 0x000000011000a819 */ /* 0x000fe40000010211 */
[----:B------:R-:W-:Y:S02]  /*df90*/  CS2R R12, SRZ ;  /* 0x00000000000c7805 */ /* 0x000fe4000001ff00 */
[----:B------:R-:W-:Y:S01]  /*dfa0*/  CS2R R14, SRZ ;  /* 0x00000000000e7805 */ /* 0x000fe2000001ff00 */
[----:B------:R-:W-:Y:S01]  /*dfb0*/  @!P4 IMAD.WIDE R42, R45, 0x2, R4 ;  /* 0x000000022d2ac825 */ /* 0x000fe200078e0204 */
[----:B------:R-:W-:-:S02]  /*dfc0*/  CS2R R24, SRZ ;  /* 0x0000000000187805 */ /* 0x000fc4000001ff00 */
[----:B------:R-:W-:Y:S02]  /*dfd0*/  CS2R R26, SRZ ;  /* 0x00000000001a7805 */ /* 0x000fe4000001ff00 */
[----:B------:R-:W-:Y:S02]  /*dfe0*/  CS2R R4, SRZ ;  /* 0x0000000000047805 */ /* 0x000fe4000001ff00 */
[----:B------:R-:W-:Y:S01]  /*dff0*/  CS2R R6, SRZ ;  /* 0x0000000000067805 */ /* 0x000fe2000001ff00 */
[--C-:B---3--:R-:W-:Y:S01]  /*e000*/  @!P3 IMAD.WIDE R40, R41, 0x2, R20.reuse ;  /* 0x000000022928b825 */ /* 0x108fe200078e0214 */
[----:B------:R-:W-:Y:S01]  /*e010*/  @!P2 IADD3.X R47, R3, R0, RZ, P0, !PT ;  /* 0x00000000032fa210 */ /* 0x000fe200007fe4ff */
[----:B------:R0:W5:Y:S02]  /*e020*/  @!P3 LD.E.128 R28, desc[UR60][R38.64] ;  /* 0x0000003c261cb980 */ /* 0x000164000c101d00 */
[----:B------:R-:W-:Y:S02]  /*e030*/  @!P4 IMAD.WIDE R44, R45, 0x2, R20 ;  /* 0x000000022d2cc825 */ /* 0x000fe400078e0214 */
[----:B------:R0:W5:Y:S02]  /*e040*/  @!P3 LD.E.128 R8, desc[UR60][R40.64] ;  /* 0x0000003c2808b980 */ /* 0x000164000c101d00 */
[----:B------:R-:W-:-:S02]  /*e050*/  @!P2 IMAD.X R49, R21, 0x1, R0, P1 ;  /* 0x000000011531a824 */ /* 0x000fc400008e0600 */
[----:B------:R0:W5:Y:S04]  /*e060*/  @!P4 LD.E.128 R32, desc[UR60][R42.64] ;  /* 0x0000003c2a20c980 */ /* 0x000168000c101d00 */
[----:B------:R0:W5:Y:S04]  /*e070*/  @!P4 LD.E.128 R12, desc[UR60][R44.64] ;  /* 0x0000003c2c0cc980 */ /* 0x000168000c101d00 */
[----:B------:R0:W5:Y:S04]  /*e080*/  @!P2 LD.E.128 R24, desc[UR60][R46.64] ;  /* 0x0000003c2e18a980 */ /* 0x000168000c101d00 */
[----:B------:R0:W5:Y:S02]  /*e090*/  @!P2 LD.E.128 R4, desc[UR60][R48.64] ;  /* 0x0000003c3004a980 */ /* 0x000164000c101d00 */
.L_x_605:
[----:B------:R-:W-:Y:S05]  /*e0a0*/  BSYNC B1 ;  /* 0x0000000000017941 */ /* 0x000fea0003800000 */
.L_x_604:
[----:B--2--5:R-:W-:Y:S01]  /*e0b0*/  IMAD.MOV.U32 R0, RZ, RZ, R24 ;  /* 0x000000ffff007224 */ /* 0x024fe200078e0018 */
[----:B-1----:R-:W-:Y:S01]  /*e0c0*/  MOV R3, R25 ;  /* 0x0000001900037202 */ /* 0x002fe20000000f00 */
[----:B------:R-:W-:Y:S01]  /*e0d0*/  IMAD.MOV.U32 R37, RZ, RZ, R26 ;  /* 0x000000ffff257224 */ /* 0x000fe200078e001a */
[--C-:B------:R-:W-:Y:S01]  /*e0e0*/  SHF.R.U64 R26, R26, 0x10, R27.reuse ;  /* 0x000000101a1a7819 */ /* 0x100fe2000000121b */
[--C-:B---3--:R-:W-:Y:S01]  /*e0f0*/  IMAD.MOV.U32 R21, RZ, RZ, R27.reuse ;  /* 0x000000ffff157224 */ /* 0x108fe200078e001b */
[----:B0-----:R-:W-:Y:S01]  /*e100*/  SHF.R.U32.HI R43, RZ, 0x10, R27 ;  /* 0x00000010ff2b7819 */ /* 0x001fe2000001161b */
[----:B------:R-:W-:Y:S01]  /*e110*/  IMAD.MOV.U32 R27, RZ, RZ, R30 ;  /* 0x000000ffff1b7224 */ /* 0x000fe200078e001e */
[----:B------:R-:W-:Y:S01]  /*e120*/  SHF.R.U64 R46, R30, 0x10, R31 ;  /* 0x000000101e2e7819 */ /* 0x000fe2000000121f */
[----:B------:R-:W-:Y:S01]  /*e130*/  IMAD.MOV.U32 R30, RZ, RZ, R32 ;  /* 0x000000ffff1e7224 */ /* 0x000fe200078e0020 */
[--C-:B------:R-:W-:Y:S01]  /*e140*/  SHF.R.U64 R48, R32, 0x10, R33.reuse ;  /* 0x0000001020307819 */ /* 0x100fe20000001221 */
[----:B------:R-:W-:Y:S01]  /*e150*/  IMAD.MOV.U32 R39, RZ, RZ, R4 ;  /* 0x000000ffff277224 */ /* 0x000fe200078e0004 */
[----:B------:R-:W-:Y:S01]  /*e160*/  MOV R32, R34 ;  /* 0x0000002200207202 */ /* 0x000fe20000000f00 */
[----:B------:R-:W-:Y:S01]  /*e170*/  IMAD.MOV.U32 R40, RZ, RZ, R33 ;  /* 0x000000ffff287224 */ /* 0x000fe200078e0021 */
[----:B------:R-:W-:Y:S01]  /*e180*/  SHF.R.U64 R51, R34, 0x10, R35 ;  /* 0x0000001022337819 */ /* 0x000fe20000001223 */
[----:B------:R-:W-:Y:S01]  /*e190*/  IMAD.MOV.U32 R41, RZ, RZ, R6 ;  /* 0x000000ffff297224 */ /* 0x000fe200078e0006 */
[----:B------:R-:W-:Y:S01]  /*e1a0*/  PRMT R34, R0, 0x5410, R3 ;  /* 0x0000541000227816 */ /* 0x000fe20000000003 */
[----:B------:R-:W-:Y:S01]  /*e1b0*/  BSSY B1, `(.L_x_606) ;  /* 0x0000040000017945 */ /* 0x000fe20003800000 */
[----:B------:R-:W-:-:S02]  /*e1c0*/  LEA.HI R0, R189, R189, RZ, 0x1 ;  /* 0x000000bdbd007211 */ /* 0x000fc400078f08ff */
[----:B------:R-:W-:Y:S02]  /*e1d0*/  MOV R20, R5 ;  /* 0x0000000500147202 */ /* 0x000fe40000000f00 */
[----:B------:R-:W-:Y:S02]  /*e1e0*/  LOP3.LUT R0, R0, 0xfffffffe, RZ, 0xc0, !PT ;  /* 0xfffffffe00007812 */ /* 0x000fe400078ec0ff */
[----:B------:R-:W-:Y:S01]  /*e1f0*/  SHF.R.U64 R53, R4, 0x10, R5 ;  /* 0x0000001004357819 */ /* 0x000fe20000001205 */
[----:B------:R-:W-:Y:S01]  /*e200*/  IMAD.MOV.U32 R4, RZ, RZ, R7 ;  /* 0x000000ffff047224 */ /* 0x000fe200078e0007 */
[----:B------:R-:W-:Y:S01]  /*e210*/  SHF.R.U32.HI R54, RZ, 0x10, R5 ;  /* 0x00000010ff367819 */ /* 0x000fe20000011605 */
[----:B------:R-:W-:Y:S01]  /*e220*/  IMAD.IADD R0, R189, 0x1, -R0 ;  /* 0x00000001bd007824 */ /* 0x000fe200078e0a00 */
[----:B------:R-:W-:Y:S01]  /*e230*/  SHF.R.U64 R38, R24, 0x10, R25 ;  /* 0x0000001018267819 */ /* 0x000fe20000001219 */
[----:B------:R-:W-:Y:S01]  /*e240*/  IMAD.MOV.U32 R24, RZ, RZ, R29 ;  /* 0x000000ffff187224 */ /* 0x000fe200078e001d */
[----:B------:R-:W-:-:S02]  /*e250*/  SHF.R.U32.HI R42, RZ, 0x10, R25 ;  /* 0x00000010ff2a7819 */ /* 0x000fc40000011619 */
[----:B------:R-:W-:Y:S02]  /*e260*/  SHF.L.U32 R5, R0, 0x1f, RZ ;  /* 0x0000001f00057819 */ /* 0x000fe400000006ff */
[----:B------:R-:W-:Y:S02]  /*e270*/  MOV R25, R28 ;  /* 0x0000001c00197202 */ /* 0x000fe40000000f00 */
[----:B------:R-:W0:Y:S01]  /*e280*/  SYNCS.PHASECHK.TRANS64.TRYWAIT P0, [R2+URZ+0x2a800], R5 ;  /* 0x02a80005020075a7 */ /* 0x000e22000800017f */
[--C-:B------:R-:W-:Y:S02]  /*e290*/  SHF.R.U64 R44, R28, 0x10, R29.reuse ;  /* 0x000000101c2c7819 */ /* 0x100fe4000000121d */
[----:B------:R-:W-:Y:S02]  /*e2a0*/  SHF.R.U32.HI R45, RZ, 0x10, R29 ;  /* 0x00000010ff2d7819 */ /* 0x000fe4000001161d */
[----:B------:R-:W-:Y:S01]  /*e2b0*/  SHF.R.U32.HI R49, RZ, 0x10, R33 ;  /* 0x00000010ff317819 */ /* 0x000fe20000011621 */
[----:B------:R-:W-:Y:S01]  /*e2c0*/  IMAD.MOV.U32 R33, RZ, RZ, R35 ;  /* 0x000000ffff217224 */ /* 0x000fe200078e0023 */
[----:B------:R-:W-:Y:S01]  /*e2d0*/  SHF.R.U64 R55, R6, 0x10, R7 ;  /* 0x0000001006377819 */ /* 0x000fe20000001207 */
[----:B------:R-:W-:Y:S01]  /*e2e0*/  IMAD.MOV.U32 R6, RZ, RZ, R9 ;  /* 0x000000ffff067224 */ /* 0x000fe200078e0009 */
[----:B------:R-:W-:-:S02]  /*e2f0*/  SHF.R.U32.HI R56, RZ, 0x10, R7 ;  /* 0x00000010ff387819 */ /* 0x000fc40000011607 */
[----:B------:R-:W-:Y:S02]  /*e300*/  MOV R28, R31 ;  /* 0x0000001f001c7202 */ /* 0x000fe40000000f00 */
[----:B------:R-:W-:Y:S01]  /*e310*/  SHF.R.U32.HI R47, RZ, 0x10, R31 ;  /* 0x00000010ff2f7819 */ /* 0x000fe2000001161f */
[----:B------:R-:W-:Y:S01]  /*e320*/  IMAD.MOV.U32 R31, RZ, RZ, R10 ;  /* 0x000000ffff1f7224 */ /* 0x000fe200078e000a */
[----:B------:R-:W-:Y:S02]  /*e330*/  MOV R29, R8 ;  /* 0x00000008001d7202 */ /* 0x000fe40000000f00 */
[--C-:B------:R-:W-:Y:S01]  /*e340*/  SHF.R.U64 R57, R8, 0x10, R9.reuse ;  /* 0x0000001008397819 */ /* 0x100fe20000001209 */
[----:B------:R-:W-:Y:S01]  /*e350*/  IMAD.MOV.U32 R8, RZ, RZ, R12 ;  /* 0x000000ffff087224 */ /* 0x000fe200078e000c */
[----:B------:R-:W-:Y:S01]  /*e360*/  SHF.R.U32.HI R58, RZ, 0x10, R9 ;  /* 0x00000010ff3a7819 */ /* 0x000fe20000011609 */
[----:B------:R-:W-:Y:S01]  /*e370*/  IMAD.MOV.U32 R9, RZ, RZ, R13 ;  /* 0x000000ffff097224 */ /* 0x000fe200078e000d */
[----:B------:R-:W-:-:S02]  /*e380*/  MOV R7, R11 ;  /* 0x0000000b00077202 */ /* 0x000fc40000000f00 */
[--C-:B------:R-:W-:Y:S02]  /*e390*/  SHF.R.U64 R59, R10, 0x10, R11.reuse ;  /* 0x000000100a3b7819 */ /* 0x100fe4000000120b */
[----:B------:R-:W-:Y:S01]  /*e3a0*/  SHF.R.U32.HI R60, RZ, 0x10, R11 ;  /* 0x00000010ff3c7819 */ /* 0x000fe2000001160b */
[----:B------:R-:W-:Y:S01]  /*e3b0*/  IMAD.MOV.U32 R11, RZ, RZ, R15 ;  /* 0x000000ffff0b7224 */ /* 0x000fe200078e000f */
[----:B------:R-:W-:Y:S02]  /*e3c0*/  PRMT R25, R25, 0x5410, R24 ;  /* 0x0000541019197816 */ /* 0x000fe40000000018 */
[----:B------:R-:W-:Y:S02]  /*e3d0*/  SHF.R.U32.HI R52, RZ, 0x10, R35 ;  /* 0x00000010ff347819 */ /* 0x000fe40000011623 */
[--C-:B------:R-:W-:Y:S02]  /*e3e0*/  SHF.R.U64 R61, R12, 0x10, R13.reuse ;  /* 0x000000100c3d7819 */ /* 0x100fe4000000120d */
[----:B------:R-:W-:-:S02]  /*e3f0*/  SHF.R.U32.HI R62, RZ, 0x10, R13 ;  /* 0x00000010ff3e7819 */ /* 0x000fc4000001160d */
[----:B------:R-:W-:Y:S02]  /*e400*/  MOV R10, R14 ;  /* 0x0000000e000a7202 */ /* 0x000fe40000000f00 */
[----:B------:R-:W-:Y:S02]  /*e410*/  VIMNMX R24, R50, 0x80, PT ;  /* 0x0000008032187848 */ /* 0x000fe40003fe0100 */
[----:B------:R-:W-:Y:S02]  /*e420*/  PRMT R35, R38, 0x5410, R42 ;  /* 0x0000541026237816 */ /* 0x000fe4000000002a */
[--C-:B------:R-:W-:Y:S02]  /*e430*/  SHF.R.U64 R63, R14, 0x10, R15.reuse ;  /* 0x000000100e3f7819 */ /* 0x100fe4000000120f */
[----:B------:R-:W-:Y:S02]  /*e440*/  SHF.R.U32.HI R64, RZ, 0x10, R15 ;  /* 0x00000010ff407819 */ /* 0x000fe4000001160f */
        /* <DEDUP_REMOVED lines=17> */
[----:B------:R-:W-:Y:S02]  /*e560*/  ISETP.GE.AND P1, PT, R165, R24, PT ;  /* 0x00000018a500720c */ /* 0x000fe40003f26270 */
[----:B------:R-:W-:-:S02]  /*e570*/  PRMT R14, R8, 0x5410, R9 ;  /* 0x00005410080e7816 */ /* 0x000fc40000000009 */
[----:B------:R-:W-:Y:S02]  /*e580*/  PRMT R15, R61, 0x5410, R62 ;  /* 0x000054103d0f7816 */ /* 0x000fe4000000003e */
[----:B------:R-:W-:Y:S01]  /*e590*/  PRMT R20, R10, 0x5410, R11 ;  /* 0x000054100a147816 */ /* 0x000fe2000000000b */
[----:B0-----:R-:W-:Y:S06]  /*e5a0*/  @!P0 BRA `(.L_x_607) ;  /* 0x0000010800388947 */ /* 0x001fec0003800000 */
.L_x_827:
[----:B------:R-:W-:Y:S05]  /*e5b0*/  BSYNC B1 ;  /* 0x0000000000017941 */ /* 0x000fea0003800000 */
.L_x_606:
[----:B------:R-:W-:Y:S01]  /*e5c0*/  BSSY B1, `(.L_x_608) ;  /* 0x0000116000017945 */ /* 0x000fe20003800000 */
[----:B------:R-:W-:-:S03]  /*e5d0*/  PRMT R21, R63, 0x5410, R64 ;  /* 0x000054103f157816 */ /* 0x000fc60000000040 */
[----:B------:R-:W-:Y:S05]  /*e5e0*/  @P1 BRA `(.L_x_609) ;  /* 0x00000010004c1947 */ /* 0x000fea0003800000 */
[----:B------:R-:W1:Y:S01]  /*e5f0*/  LDC R33, c[0x0][0x3f4] ;  /* 0x0000fd00ff217b82 */ /* 0x000e620000000800 */
[C---:B------:R-:W-:Y:S01]  /*e600*/  VIADD R6, R16.reuse, 0x40 ;  /* 0x0000004010067836 */ /* 0x040fe20000000000 */
[C---:B------:R-:W-:Y:S01]  /*e610*/  IADD3 R4, R16.reuse, 0x20, RZ ;  /* 0x0000002010047810 */ /* 0x040fe20007ffe0ff */
[----:B------:R-:W-:Y:S01]  /*e620*/  BSSY B2, `(.L_x_610) ;  /* 0x000005f000027945 */ /* 0x000fe20003800000 */
[-C--:B-1----:R-:W-:Y:S02]  /*e630*/  ISETP.GE.AND P0, PT, R16, R33.reuse, PT ;  /* 0x000000211000720c */ /* 0x082fe40003f06270 */
[-C--:B------:R-:W-:Y:S02]  /*e640*/  ISETP.GE.AND P1, PT, R4, R33.reuse, PT ;  /* 0x000000210400720c */ /* 0x080fe40003f26270 */
[----:B------:R-:W-:-:S09]  /*e650*/  ISETP.GE.AND P2, PT, R6, R33, PT ;  /* 0x000000210600720c */ /* 0x000fd20003f46270 */
[----:B------:R-:W-:Y:S05]  /*e660*/  @P0 BRA `(.L_x_611) ;  /* 0x0000000400680947 */ /* 0x000fea0003800000 */
[----:B------:R-:W-:Y:S01]  /*e670*/  LEA.HI R6, R33, R191, RZ, 0x1d ;  /* 0x000000bf21067211 */ /* 0x000fe200078fe8ff */
[----:B------:R-:W-:Y:S01]  /*e680*/  HADD2.F32 R52, -RZ, R34.H0_H0 ;  /* 0x20000022ff347230 */ /* 0x000fe20000004100 */
[----:B------:R-:W-:Y:S01]  /*e690*/  LOP3.LUT R4, R176, 0x38, R16, 0xf8, !PT ;  /* 0x00000038b0047812 */ /* 0x000fe200078ef810 */
[--C-:B------:R-:W-:Y:S01]  /*e6a0*/  HADD2.F32 R54, -RZ, R39.reuse.H0_H0 ;  /* 0x20000027ff367230 */ /* 0x100fe20000004100 */
[----:B------:R-:W-:Y:S01]  /*e6b0*/  SHF.R.S32.HI R9, RZ, 0x1f, R6 ;  /* 0x0000001fff097819 */ /* 0x000fe20000011406 */
[----:B------:R-:W-:Y:S01]  /*e6c0*/  IMAD.SHL.U32 R7, R6, 0x8, RZ ;  /* 0x0000000806077824 */ /* 0x000fe200078e00ff */
[----:B0-----:R-:W-:Y:S01]  /*e6d0*/  LOP3.LUT R5, R4, R177, RZ, 0x3c, !PT ;  /* 0x000000b104057212 */ /* 0x001fe200078e3cff */
[----:B------:R-:W-:Y:S01]  /*e6e0*/  HADD2.F32 R51, -RZ, R40.H0_H0 ;  /* 0x20000028ff337230 */ /* 0x000fe20000004100 */
[----:B------:R-:W-:Y:S01]  /*e6f0*/  LEA.HI R9, R9, R6, RZ, 0x3 ;  /* 0x0000000609097211 */ /* 0x000fe200078f18ff */
[----:B------:R-:W-:Y:S01]  /*e700*/  HADD2.F32 R53, -RZ, R39.H1_H1 ;  /* 0x30000027ff357230 */ /* 0x000fe20000004100 */
[----:B------:R-:W-:-:S02]  /*e710*/  LOP3.LUT R4, R176, 0x38, R7, 0xf8, !PT ;  /* 0x00000038b0047812 */ /* 0x000fc400078ef807 */
[----:B------:R-:W-:Y:S01]  /*e720*/  IADD3 R5, R178, R5, RZ ;  /* 0x00000005b2057210 */ /* 0x000fe20007ffe0ff */
[----:B------:R-:W-:Y:S01]  /*e730*/  IMAD.SHL.U32 R9, R9, 0x400, RZ ;  /* 0x0000040009097824 */ /* 0x000fe200078e00ff */
[----:B------:R-:W-:-:S03]  /*e740*/  LOP3.LUT R8, R4, R177, RZ, 0x3c, !PT ;  /* 0x000000b104087212 */ /* 0x000fc600078e3cff */
[----:B------:R-:W-:Y:S01]  /*e750*/  IMAD R59, R5, 0x2, R2 ;  /* 0x00000002053b7824 */ /* 0x000fe200078e0202 */
[----:B------:R-:W-:-:S04]  /*e760*/  LOP3.LUT R9, R9, 0x7fffe000, RZ, 0xc0, !PT ;  /* 0x7fffe00009097812 */ /* 0x000fc800078ec0ff */
[----:B------:R-:W-:Y:S01]  /*e770*/  IADD3 R9, R8, R9, R178 ;  /* 0x0000000908097210 */ /* 0x000fe20007ffe0b2 */
[----:B------:R-:W0:Y:S03]  /*e780*/  LDS.128 R4, [R59+0xc400] ;  /* 0x00c400003b047984 */ /* 0x000e260000000c00 */
[----:B------:R-:W-:-:S05]  /*e790*/  LEA R61, R9, R2, 0x1 ;  /* 0x00000002093d7211 */ /* 0x000fca00078e08ff */
[----:B------:R-:W1:Y:S01]  /*e7a0*/  LDS.128 R8, [R61+0xc400] ;  /* 0x00c400003d087984 */ /* 0x000e620000000c00 */
[--C-:B0-----:R-:W-:Y:S02]  /*e7b0*/  HADD2.F32 R43, -RZ, R4.reuse.H0_H0 ;  /* 0x20000004ff2b7230 */ /* 0x101fe40000004100 */
[----:B------:R-:W-:Y:S02]  /*e7c0*/  HADD2.F32 R4, -RZ, R4.H1_H1 ;  /* 0x30000004ff047230 */ /* 0x000fe40000004100 */
[--C-:B------:R-:W-:Y:S02]  /*e7d0*/  HADD2.F32 R44, -RZ, R5.reuse.H0_H0 ;  /* 0x20000005ff2c7230 */ /* 0x100fe40000004100 */
[----:B------:R-:W-:Y:S02]  /*e7e0*/  HADD2.F32 R5, -RZ, R5.H1_H1 ;  /* 0x30000005ff057230 */ /* 0x000fe40000004100 */
[--C-:B-1----:R-:W-:Y:S02]  /*e7f0*/  HADD2.F32 R47, -RZ, R8.reuse.H0_H0 ;  /* 0x20000008ff2f7230 */ /* 0x102fe40000004100 */
[----:B------:R-:W-:-:S02]  /*e800*/  HADD2.F32 R8, -RZ, R8.H1_H1 ;  /* 0x30000008ff087230 */ /* 0x000fc40000004100 */
[----:B------:R-:W-:Y:S02]  /*e810*/  HADD2.F32 R48, -RZ, R9.H0_H0 ;  /* 0x20000009ff307230 */ /* 0x000fe40000004100 */
[C---:B------:R-:W-:Y:S01]  /*e820*/  FMUL.FTZ R56, R47.reuse, R54 ;  /* 0x000000362f387220 */ /* 0x040fe20000410000 */
[-C--:B------:R-:W-:Y:S01]  /*e830*/  FMUL.FTZ R58, R47, R52.reuse ;  /* 0x000000342f3a7220 */ /* 0x080fe20000410000 */
[----:B------:R-:W-:Y:S02]  /*e840*/  HADD2.F32 R47, -RZ, R35.H0_H0 ;  /* 0x20000023ff2f7230 */ /* 0x000fe40000004100 */
[C---:B------:R-:W-:Y:S01]  /*e850*/  FMUL.FTZ R55, R8.reuse, R51 ;  /* 0x0000003308377220 */ /* 0x040fe20000410000 */
[C---:B------:R-:W-:Y:S01]  /*e860*/  FFMA.FTZ R56, R43.reuse, R52, -R56 ;  /* 0x000000342b387223 */ /* 0x040fe20000010838 */
[----:B------:R-:W-:Y:S01]  /*e870*/  FFMA.FTZ R58, R43, R54, R58 ;  /* 0x000000362b3a7223 */ /* 0x000fe2000001003a */
[----:B------:R-:W-:Y:S02]  /*e880*/  HADD2.F32 R43, -RZ, R34.H1_H1 ;  /* 0x30000022ff2b7230 */ /* 0x000fe40000004100 */
[-C--:B------:R-:W-:Y:S01]  /*e890*/  FMUL.FTZ R57, R8, R47.reuse ;  /* 0x0000002f08397220 */ /* 0x080fe20000410000 */
[----:B------:R-:W-:Y:S01]  /*e8a0*/  FFMA.FTZ R55, R4, R47, -R55 ;  /* 0x0000002f04377223 */ /* 0x000fe20000010837 */
[----:B------:R-:W-:Y:S01]  /*e8b0*/  FMUL.FTZ R47, R48, R53 ;  /* 0x00000035302f7220 */ /* 0x000fe20000410000 */
[----:B------:R-:W-:-:S02]  /*e8c0*/  HADD2.F32 R9, -RZ, R9.H1_H1 ;  /* 0x30000009ff097230 */ /* 0x000fc40000004100 */
[----:B------:R-:W-:Y:S01]  /*e8d0*/  FMUL.FTZ R48, R48, R43 ;  /* 0x0000002b30307220 */ /* 0x000fe20000410000 */
[----:B------:R-:W-:Y:S02]  /*e8e0*/  HADD2.F32 R52, -RZ, R40.H1_H1 ;  /* 0x30000028ff347230 */ /* 0x000fe40000004100 */
[----:B------:R-:W-:Y:S01]  /*e8f0*/  FFMA.FTZ R57, R4, R51, R57 ;  /* 0x0000003304397223 */ /* 0x000fe20000010039 */
[----:B------:R-:W-:Y:S02]  /*e900*/  HADD2.F32 R4, -RZ, R35.H1_H1 ;  /* 0x30000023ff047230 */ /* 0x000fe40000004100 */
[C---:B------:R-:W-:Y:S01]  /*e910*/  FFMA.FTZ R47, R44.reuse, R43, -R47 ;  /* 0x0000002b2c2f7223 */ /* 0x040fe2000001082f */
[----:B------:R-:W-:Y:S01]  /*e920*/  FFMA.FTZ R48, R44, R53, R48 ;  /* 0x000000352c307223 */ /* 0x000fe20000010030 */
[----:B------:R-:W-:Y:S02]  /*e930*/  HADD2.F32 R49, -RZ, R10.H0_H0 ;  /* 0x2000000aff317230 */ /* 0x000fe40000004100 */
[----:B------:R-:W-:Y:S01]  /*e940*/  FMUL.FTZ R54, R9, R52 ;  /* 0x0000003409367220 */ /* 0x000fe20000410000 */
[----:B------:R-:W-:-:S02]  /*e950*/  HADD2.F32 R8, -RZ, R37.H0_H0 ;  /* 0x20000025ff087230 */ /* 0x000fc40000004100 */
[-C--:B------:R-:W-:Y:S01]  /*e960*/  FMUL.FTZ R60, R9, R4.reuse ;  /* 0x00000004093c7220 */ /* 0x080fe20000410000 */
[----:B------:R-:W-:Y:S02]  /*e970*/  HADD2.F32 R44, -RZ, R41.H0_H0 ;  /* 0x20000029ff2c7230 */ /* 0x000fe40000004100 */
[----:B------:R-:W-:Y:S01]  /*e980*/  FFMA.FTZ R54, R5, R4, -R54 ;  /* 0x0000000405367223 */ /* 0x000fe20000010836 */
[----:B------:R-:W-:Y:S02]  /*e990*/  HADD2.F32 R10, -RZ, R10.H1_H1 ;  /* 0x3000000aff0a7230 */ /* 0x000fe40000004100 */
[C---:B------:R-:W-:Y:S01]  /*e9a0*/  FMUL.FTZ R53, R49.reuse, R8 ;  /* 0x0000000831357220 */ /* 0x040fe20000410000 */
[----:B------:R-:W-:Y:S02]  /*e9b0*/  HADD2.F32 R43, -RZ, R42.H0_H0 ;  /* 0x2000002aff2b7230 */ /* 0x000fe40000004100 */
[----:B------:R-:W-:Y:S01]  /*e9c0*/  FMUL.FTZ R4, R49, R44 ;  /* 0x0000002c31047220 */ /* 0x000fe20000410000 */
[----:B------:R-:W-:-:S02]  /*e9d0*/  HADD2.F32 R45, -RZ, R6.H0_H0 ;  /* 0x20000006ff2d7230 */ /* 0x000fc40000004100 */
[----:B------:R-:W-:Y:S01]  /*e9e0*/  FFMA.FTZ R49, R5, R52, R60 ;  /* 0x0000003405317223 */ /* 0x000fe2000001003c */
[----:B------:R-:W-:Y:S02]  /*e9f0*/  HADD2.F32 R9, -RZ, R38.H0_H0 ;  /* 0x20000026ff097230 */ /* 0x000fe40000004100 */
[C---:B------:R-:W-:Y:S01]  /*ea00*/  FMUL.FTZ R5, R10.reuse, R43 ;  /* 0x0000002b0a057220 */ /* 0x040fe20000410000 */
[----:B------:R-:W-:Y:S02]  /*ea10*/  HADD2.F32 R6, -RZ, R6.H1_H1 ;  /* 0x30000006ff067230 */ /* 0x000fe40000004100 */
[C---:B------:R-:W-:Y:S01]  /*ea20*/  FFMA.FTZ R51, R45.reuse, R8, -R4 ;  /* 0x000000082d337223 */ /* 0x040fe20000010804 */
[----:B------:R-:W-:Y:S01]  /*ea30*/  FFMA.FTZ R53, R45, R44, R53 ;  /* 0x0000002c2d357223 */ /* 0x000fe20000010035 */
[-C--:B------:R-:W-:Y:S01]  /*ea40*/  FMUL.FTZ R45, R10, R9.reuse ;  /* 0x000000090a2d7220 */ /* 0x080fe20000410000 */
[----:B------:R-:W-:Y:S02]  /*ea50*/  HADD2.F32 R50, -RZ, R11.H0_H0 ;  /* 0x2000000bff327230 */ /* 0x000fe40000004100 */
[----:B------:R-:W-:Y:S01]  /*ea60*/  FFMA.FTZ R10, R6, R9, -R5 ;  /* 0x00000009060a7223 */ /* 0x000fe20000010805 */
[----:B------:R-:W-:-:S02]  /*ea70*/  HADD2.F32 R9, -RZ, R41.H1_H1 ;  /* 0x30000029ff097230 */ /* 0x000fc40000004100 */
[----:B------:R-:W-:Y:S01]  /*ea80*/  FFMA.FTZ R44, R6, R43, R45 ;  /* 0x0000002b062c7223 */ /* 0x000fe2000001002d */
[----:B------:R-:W-:Y:S02]  /*ea90*/  HADD2.F32 R5, -RZ, R37.H1_H1 ;  /* 0x30000025ff057230 */ /* 0x000fe40000004100 */
[----:B------:R-:W-:Y:S02]  /*eaa0*/  HADD2.F32 R11, -RZ, R11.H1_H1 ;  /* 0x3000000bff0b7230 */ /* 0x000fe40000004100 */
[C---:B------:R-:W-:Y:S01]  /*eab0*/  FMUL.FTZ R43, R50.reuse, R9 ;  /* 0x00000009322b7220 */ /* 0x040fe20000410000 */
[----:B------:R-:W-:Y:S02]  /*eac0*/  HADD2.F32 R8, -RZ, R42.H1_H1 ;  /* 0x3000002aff087230 */ /* 0x000fe40000004100 */
[----:B------:R-:W-:Y:S01]  /*ead0*/  FMUL.FTZ R50, R50, R5 ;  /* 0x0000000532327220 */ /* 0x000fe20000410000 */
[----:B------:R-:W-:Y:S02]  /*eae0*/  HADD2.F32 R4, -RZ, R38.H1_H1 ;  /* 0x30000026ff047230 */ /* 0x000fe40000004100 */
[----:B------:R-:W-:-:S02]  /*eaf0*/  HADD2.F32 R46, -RZ, R7.H0_H0 ;  /* 0x20000007ff2e7230 */ /* 0x000fc40000004100 */
[C---:B------:R-:W-:Y:S01]  /*eb00*/  FMUL.FTZ R6, R11.reuse, R8 ;  /* 0x000000080b067220 */ /* 0x040fe20000410000 */
[----:B------:R-:W-:Y:S02]  /*eb10*/  HADD2.F32 R7, -RZ, R7.H1_H1 ;  /* 0x30000007ff077230 */ /* 0x000fe40000004100 */
[-C--:B------:R-:W-:Y:S01]  /*eb20*/  FMUL.FTZ R45, R11, R4.reuse ;  /* 0x000000040b2d7220 */ /* 0x080fe20000410000 */
[C---:B------:R-:W-:Y:S01]  /*eb30*/  FFMA.FTZ R43, R46.reuse, R5, -R43 ;  /* 0x000000052e2b7223 */ /* 0x040fe2000001082b */
[----:B------:R-:W-:Y:S01]  /*eb40*/  FFMA.FTZ R11, R46, R9, R50 ;  /* 0x000000092e0b7223 */ /* 0x000fe20000010032 */
[C---:B------:R-:W-:Y:S01]  /*eb50*/  FFMA.FTZ R46, R7.reuse, R4, -R6 ;  /* 0x00000004072e7223 */ /* 0x040fe20000010806 */
[----:B------:R-:W-:Y:S01]  /*eb60*/  FFMA.FTZ R50, R7, R8, R45 ;  /* 0x0000000807327223 */ /* 0x000fe2000001002d */
[----:B------:R-:W-:Y:S02]  /*eb70*/  F2FP.F16.F32.PACK_AB R4, R55, R56 ;  /* 0x000000383704723e */ /* 0x000fe400000000ff */
[----:B------:R-:W-:-:S02]  /*eb80*/  F2FP.F16.F32.PACK_AB R5, R54, R47 ;  /* 0x0000002f3605723e */ /* 0x000fc400000000ff */
[----:B------:R-:W-:Y:S02]  /*eb90*/  F2FP.F16.F32.PACK_AB R6, R10, R51 ;  /* 0x000000330a06723e */ /* 0x000fe400000000ff */
[----:B------:R-:W-:Y:S02]  /*eba0*/  F2FP.F16.F32.PACK_AB R7, R46, R43 ;  /* 0x0000002b2e07723e */ /* 0x000fe400000000ff */
[----:B------:R-:W-:Y:S02]  /*ebb0*/  F2FP.F16.F32.PACK_AB R8, R57, R58 ;  /* 0x0000003a3908723e */ /* 0x000fe400000000ff */
[----:B------:R-:W-:Y:S01]  /*ebc0*/  F2FP.F16.F32.PACK_AB R9, R49, R48 ;  /* 0x000000303109723e */ /* 0x000fe200000000ff */
[----:B------:R1:W-:Y:S01]  /*ebd0*/  STS.128 [R59+0xc400], R4 ;  /* 0x00c400043b007388 */ /* 0x0003e20000000c00 */
[----:B------:R-:W-:Y:S02]  /*ebe0*/  F2FP.F16.F32.PACK_AB R10, R44, R53 ;  /* 0x000000352c0a723e */ /* 0x000fe400000000ff */
[----:B------:R-:W-:-:S05]  /*ebf0*/  F2FP.F16.F32.PACK_AB R11, R50, R11 ;  /* 0x0000000b320b723e */ /* 0x000fca00000000ff */
[----:B------:R1:W-:Y:S02]  /*ec00*/  STS.128 [R61+0xc400], R8 ;  /* 0x00c400083d007388 */ /* 0x0003e40000000c00 */
.L_x_611:
[----:B------:R-:W-:Y:S05]  /*ec10*/  BSYNC B2 ;  /* 0x0000000000027941 */ /* 0x000fea0003800000 */
.L_x_610:
[----:B------:R-:W-:Y:S04]  /*ec20*/  BSSY B2, `(.L_x_612) ;  /* 0x0000058000027945 */ /* 0x000fe80003800000 */
[----:B------:R-:W-:Y:S05]  /*ec30*/  @P1 BRA `(.L_x_613) ;  /* 0x0000000400581947 */ /* 0x000fea0003800000 */
[----:B-1----:R-:W-:Y:S01]  /*ec40*/  LEA.HI R4, R33, R162, RZ, 0x1d ;  /* 0x000000a221047211 */ /* 0x002fe200078fe8ff */
[----:B------:R-:W-:Y:S02]  /*ec50*/  HADD2.F32 R55, -RZ, R29.H0_H0 ;  /* 0x2000001dff377230 */ /* 0x000fe40000004100 */
[----:B------:R-:W-:Y:S01]  /*ec60*/  HADD2.F32 R53, -RZ, R25.H0_H0 ;  /* 0x20000019ff357230 */ /* 0x000fe20000004100 */
[----:B------:R-:W-:Y:S01]  /*ec70*/  SHF.R.S32.HI R7, RZ, 0x1f, R4 ;  /* 0x0000001fff077819 */ /* 0x000fe20000011404 */
[----:B0-----:R-:W-:Y:S02]  /*ec80*/  IMAD.SHL.U32 R5, R4, 0x8, RZ ;  /* 0x0000000804057824 */ /* 0x001fe400078e00ff */
[----:B------:R-:W-:Y:S01]  /*ec90*/  HADD2.F32 R57, -RZ, R30.H0_H0 ;  /* 0x2000001eff397230 */ /* 0x000fe20000004100 */
[----:B------:R-:W-:Y:S02]  /*eca0*/  LEA.HI R7, R7, R4, RZ, 0x3 ;  /* 0x0000000407077211 */ /* 0x000fe400078f18ff */
[----:B------:R-:W-:-:S03]  /*ecb0*/  LOP3.LUT R4, R176, 0x38, R5, 0xf8, !PT ;  /* 0x00000038b0047812 */ /* 0x000fc600078ef805 */
[----:B------:R-:W-:Y:S01]  /*ecc0*/  IMAD.SHL.U32 R7, R7, 0x400, RZ ;  /* 0x0000040007077824 */ /* 0x000fe200078e00ff */
[----:B------:R-:W-:-:S04]  /*ecd0*/  LOP3.LUT R8, R4, R177, RZ, 0x3c, !PT ;  /* 0x000000b104087212 */ /* 0x000fc800078e3cff */
[----:B------:R-:W-:Y:S02]  /*ece0*/  LOP3.LUT R9, R7, 0x7fffe000, RZ, 0xc0, !PT ;  /* 0x7fffe00007097812 */ /* 0x000fe400078ec0ff */
[----:B------:R-:W0:Y:S02]  /*ecf0*/  LDS.128 R4, [R222] ;  /* 0x00000000de047984 */ /* 0x000e240000000c00 */
[----:B------:R-:W-:-:S04]  /*ed00*/  IADD3 R9, R8, R9, R178 ;  /* 0x0000000908097210 */ /* 0x000fc80007ffe0b2 */
[----:B------:R-:W-:-:S05]  /*ed10*/  LEA R43, R9, R2, 0x1 ;  /* 0x00000002092b7211 */ /* 0x000fca00078e08ff */
[----:B------:R-:W1:Y:S01]  /*ed20*/  LDS.128 R8, [R43+0xc400] ;  /* 0x00c400002b087984 */ /* 0x000e620000000c00 */
[--C-:B0-----:R-:W-:Y:S02]  /*ed30*/  HADD2.F32 R44, -RZ, R4.reuse.H0_H0 ;  /* 0x20000004ff2c7230 */ /* 0x101fe40000004100 */
[----:B------:R-:W-:Y:S02]  /*ed40*/  HADD2.F32 R4, -RZ, R4.H1_H1 ;  /* 0x30000004ff047230 */ /* 0x000fe40000004100 */
[--C-:B------:R-:W-:Y:S02]  /*ed50*/  HADD2.F32 R45, -RZ, R5.reuse.H0_H0 ;  /* 0x20000005ff2d7230 */ /* 0x100fe40000004100 */
[----:B------:R-:W-:Y:S02]  /*ed60*/  HADD2.F32 R5, -RZ, R5.H1_H1 ;  /* 0x30000005ff057230 */ /* 0x000fe40000004100 */
[--C-:B------:R-:W-:Y:S02]  /*ed70*/  HADD2.F32 R46, -RZ, R6.reuse.H0_H0 ;  /* 0x20000006ff2e7230 */ /* 0x100fe40000004100 */
[----:B------:R-:W-:-:S02]  /*ed80*/  HADD2.F32 R6, -RZ, R6.H1_H1 ;  /* 0x30000006ff067230 */ /* 0x000fc40000004100 */
[--C-:B-1----:R-:W-:Y:S02]  /*ed90*/  HADD2.F32 R48, -RZ, R8.reuse.H0_H0 ;  /* 0x20000008ff307230 */ /* 0x102fe40000004100 */
[----:B------:R-:W-:Y:S02]  /*eda0*/  HADD2.F32 R8, -RZ, R8.H1_H1 ;  /* 0x30000008ff087230 */ /* 0x000fe40000004100 */
[----:B------:R-:W-:Y:S02]  /*edb0*/  HADD2.F32 R49, -RZ, R9.H0_H0 ;  /* 0x20000009ff317230 */ /* 0x000fe40000004100 */
[C---:B------:R-:W-:Y:S01]  /*edc0*/  FMUL.FTZ R59, R48.reuse, R55 ;  /* 0x00000037303b7220 */ /* 0x040fe20000410000 */
[----:B------:R-:W-:Y:S01]  /*edd0*/  FMUL.FTZ R61, R48, R53 ;  /* 0x00000035303d7220 */ /* 0x000fe20000410000 */
[----:B------:R-:W-:Y:S02]  /*ede0*/  HADD2.F32 R48, -RZ, R29.H1_H1 ;  /* 0x3000001dff307230 */ /* 0x000fe40000004100 */
[----:B------:R-:W-:Y:S01]  /*edf0*/  FMUL.FTZ R63, R8, R57 ;  /* 0x00000039083f7220 */ /* 0x000fe20000410000 */
[----:B------:R-:W-:Y:S01]  /*ee00*/  FFMA.FTZ R59, R44, R53, -R59 ;  /* 0x000000352c3b7223 */ /* 0x000fe2000001083b */
[----:B------:R-:W-:-:S02]  /*ee10*/  HADD2.F32 R53, -RZ, R26.H0_H0 ;  /* 0x2000001aff357230 */ /* 0x000fc40000004100 */
[----:B------:R-:W-:Y:S01]  /*ee20*/  FFMA.FTZ R61, R44, R55, R61 ;  /* 0x000000372c3d7223 */ /* 0x000fe2000001003d */
[----:B------:R-:W-:Y:S02]  /*ee30*/  HADD2.F32 R44, -RZ, R25.H1_H1 ;  /* 0x30000019ff2c7230 */ /* 0x000fe40000004100 */
[C---:B------:R-:W-:Y:S01]  /*ee40*/  FMUL.FTZ R56, R49.reuse, R48 ;  /* 0x0000003031387220 */ /* 0x040fe20000410000 */
[----:B------:R-:W-:Y:S02]  /*ee50*/  HADD2.F32 R9, -RZ, R9.H1_H1 ;  /* 0x30000009ff097230 */ /* 0x000fe40000004100 */
[-C--:B------:R-:W-:Y:S01]  /*ee60*/  FMUL.FTZ R55, R8, R53.reuse ;  /* 0x0000003508377220 */ /* 0x080fe20000410000 */
[C---:B------:R-:W-:Y:S01]  /*ee70*/  FFMA.FTZ R52, R4.reuse, R53, -R63 ;  /* 0x0000003504347223 */ /* 0x040fe2000001083f */
[----:B------:R-:W-:Y:S01]  /*ee80*/  FMUL.FTZ R49, R49, R44 ;  /* 0x0000002c31317220 */ /* 0x000fe20000410000 */
[----:B------:R-:W-:Y:S02]  /*ee90*/  HADD2.F32 R8, -RZ, R30.H1_H1 ;  /* 0x3000001eff087230 */ /* 0x000fe40000004100 */
[----:B------:R-:W-:Y:S01]  /*eea0*/  FFMA.FTZ R54, R4, R57, R55 ;  /* 0x0000003904367223 */ /* 0x000fe20000010037 */
[----:B------:R-:W-:-:S02]  /*eeb0*/  HADD2.F32 R4, -RZ, R26.H1_H1 ;  /* 0x3000001aff047230 */ /* 0x000fc40000004100 */
[C---:B------:R-:W-:Y:S01]  /*eec0*/  FFMA.FTZ R48, R45.reuse, R48, R49 ;  /* 0x000000302d307223 */ /* 0x040fe20000010031 */
[--C-:B------:R-:W-:Y:S02]  /*eed0*/  HADD2.F32 R50, -RZ, R10.reuse.H0_H0 ;  /* 0x2000000aff327230 */ /* 0x100fe40000004100 */
[----:B------:R-:W-:Y:S01]  /*eee0*/  FFMA.FTZ R56, R45, R44, -R56 ;  /* 0x0000002c2d387223 */ /* 0x000fe20000010838 */
[----:B------:R-:W-:Y:S02]  /*eef0*/  HADD2.F32 R49, -RZ, R31.H0_H0 ;  /* 0x2000001fff317230 */ /* 0x000fe40000004100 */
[C---:B------:R-:W-:Y:S01]  /*ef00*/  FMUL.FTZ R44, R9.reuse, R8 ;  /* 0x00000008092c7220 */ /* 0x040fe20000410000 */
[----:B------:R-:W-:Y:S02]  /*ef10*/  HADD2.F32 R45, -RZ, R27.H0_H0 ;  /* 0x2000001bff2d7230 */ /* 0x000fe40000004100 */
[----:B------:R-:W-:Y:S01]  /*ef20*/  FMUL.FTZ R58, R9, R4 ;  /* 0x00000004093a7220 */ /* 0x000fe20000410000 */
[----:B------:R-:W-:-:S02]  /*ef30*/  HADD2.F32 R10, -RZ, R10.H1_H1 ;  /* 0x3000000aff0a7230 */ /* 0x000fc40000004100 */
[C---:B------:R-:W-:Y:S01]  /*ef40*/  FMUL.FTZ R63, R50.reuse, R49 ;  /* 0x00000031323f7220 */ /* 0x040fe20000410000 */
[----:B------:R-:W-:Y:S02]  /*ef50*/  HADD2.F32 R53, -RZ, R32.H0_H0 ;  /* 0x20000020ff357230 */ /* 0x000fe40000004100 */
[C---:B------:R-:W-:Y:S01]  /*ef60*/  FFMA.FTZ R55, R5.reuse, R4, -R44 ;  /* 0x0000000405377223 */ /* 0x040fe2000001082c */
[----:B------:R-:W-:Y:S02]  /*ef70*/  HADD2.F32 R9, -RZ, R28.H0_H0 ;  /* 0x2000001cff097230 */ /* 0x000fe40000004100 */
[-C--:B------:R-:W-:Y:S01]  /*ef80*/  FMUL.FTZ R50, R50, R45.reuse ;  /* 0x0000002d32327220 */ /* 0x080fe20000410000 */
[----:B------:R-:W-:Y:S01]  /*ef90*/  FFMA.FTZ R57, R5, R8, R58 ;  /* 0x0000000805397223 */ /* 0x000fe2000001003a */
[----:B------:R-:W-:Y:S01]  /*efa0*/  FFMA.FTZ R63, R46, R45, -R63 ;  /* 0x0000002d2e3f7223 */ /* 0x000fe2000001083f */
[--C-:B------:R-:W-:Y:S02]  /*efb0*/  HADD2.F32 R51, -RZ, R11.reuse.H0_H0 ;  /* 0x2000000bff337230 */ /* 0x100fe40000004100 */
[C---:B------:R-:W-:Y:S01]  /*efc0*/  FMUL.FTZ R5, R10.reuse, R53 ;  /* 0x000000350a057220 */ /* 0x040fe20000410000 */
[----:B------:R-:W-:Y:S01]  /*efd0*/  FMUL.FTZ R45, R10, R9 ;  /* 0x000000090a2d7220 */ /* 0x000fe20000410000 */
[----:B------:R-:W-:-:S02]  /*efe0*/  HADD2.F32 R11, -RZ, R11.H1_H1 ;  /* 0x3000000bff0b7230 */ /* 0x000fc40000004100 */
[----:B------:R-:W-:Y:S01]  /*eff0*/  FFMA.FTZ R50, R46, R49, R50 ;  /* 0x000000312e327223 */ /* 0x000fe20000010032 */
[----:B------:R-:W-:Y:S02]  /*f000*/  HADD2.F32 R10, -RZ, R31.H1_H1 ;  /* 0x3000001fff0a7230 */ /* 0x000fe40000004100 */
[C---:B------:R-:W-:Y:S01]  /*f010*/  FFMA.FTZ R46, R6.reuse, R9, -R5 ;  /* 0x00000009062e7223 */ /* 0x040fe20000010805 */
[----:B------:R-:W-:Y:S02]  /*f020*/  HADD2.F32 R44, -RZ, R32.H1_H1 ;  /* 0x30000020ff2c7230 */ /* 0x000fe40000004100 */
[----:B------:R-:W-:Y:S01]  /*f030*/  FFMA.FTZ R45, R6, R53, R45 ;  /* 0x00000035062d7223 */ /* 0x000fe2000001002d */
[----:B------:R-:W-:Y:S02]  /*f040*/  HADD2.F32 R4, -RZ, R27.H1_H1 ;  /* 0x3000001bff047230 */ /* 0x000fe40000004100 */
[----:B------:R-:W-:Y:S01]  /*f050*/  FMUL.FTZ R6, R51, R10 ;  /* 0x0000000a33067220 */ /* 0x000fe20000410000 */
[----:B------:R-:W-:-:S02]  /*f060*/  HADD2.F32 R8, -RZ, R28.H1_H1 ;  /* 0x3000001cff087230 */ /* 0x000fc40000004100 */
[----:B------:R-:W-:Y:S01]  /*f070*/  FMUL.FTZ R58, R11, R44 ;  /* 0x0000002c0b3a7220 */ /* 0x000fe20000410000 */
[--C-:B------:R-:W-:Y:S02]  /*f080*/  HADD2.F32 R47, -RZ, R7.reuse.H0_H0 ;  /* 0x20000007ff2f7230 */ /* 0x100fe40000004100 */
[----:B------:R-:W-:Y:S01]  /*f090*/  FMUL.FTZ R51, R51, R4 ;  /* 0x0000000433337220 */ /* 0x000fe20000410000 */
[----:B------:R-:W-:Y:S02]  /*f0a0*/  HADD2.F32 R7, -RZ, R7.H1_H1 ;  /* 0x30000007ff077230 */ /* 0x000fe40000004100 */
[----:B------:R-:W-:Y:S01]  /*f0b0*/  FMUL.FTZ R5, R11, R8 ;  /* 0x000000080b057220 */ /* 0x000fe20000410000 */
[----:B------:R-:W-:Y:S01]  /*f0c0*/  F2FP.F16.F32.PACK_AB R9, R57, R48 ;  /* 0x000000303909723e */ /* 0x000fe200000000ff */
[C---:B------:R-:W-:Y:S01]  /*f0d0*/  FFMA.FTZ R11, R47.reuse, R4, -R6 ;  /* 0x000000042f0b7223 */ /* 0x040fe20000010806 */
[----:B------:R-:W-:Y:S01]  /*f0e0*/  FFMA.FTZ R51, R47, R10, R51 ;  /* 0x0000000a2f337223 */ /* 0x000fe20000010033 */
[C---:B------:R-:W-:Y:S01]  /*f0f0*/  FFMA.FTZ R58, R7.reuse, R8, -R58 ;  /* 0x00000008073a7223 */ /* 0x040fe2000001083a */
[----:B------:R-:W-:Y:S01]  /*f100*/  FFMA.FTZ R44, R7, R44, R5 ;  /* 0x0000002c072c7223 */ /* 0x000fe20000010005 */
[----:B------:R-:W-:-:S02]  /*f110*/  F2FP.F16.F32.PACK_AB R4, R52, R59 ;  /* 0x0000003b3404723e */ /* 0x000fc400000000ff */
[----:B------:R-:W-:Y:S02]  /*f120*/  F2FP.F16.F32.PACK_AB R5, R55, R56 ;  /* 0x000000383705723e */ /* 0x000fe400000000ff */
[----:B------:R-:W-:Y:S02]  /*f130*/  F2FP.F16.F32.PACK_AB R6, R46, R63 ;  /* 0x0000003f2e06723e */ /* 0x000fe400000000ff */
[----:B------:R-:W-:Y:S02]  /*f140*/  F2FP.F16.F32.PACK_AB R7, R58, R11 ;  /* 0x0000000b3a07723e */ /* 0x000fe400000000ff */
[----:B------:R-:W-:Y:S02]  /*f150*/  F2FP.F16.F32.PACK_AB R8, R54, R61 ;  /* 0x0000003d3608723e */ /* 0x000fe400000000ff */
[----:B------:R-:W-:Y:S01]  /*f160*/  F2FP.F16.F32.PACK_AB R10, R45, R50 ;  /* 0x000000322d0a723e */ /* 0x000fe200000000ff */
[----:B------:R2:W-:Y:S01]  /*f170*/  STS.128 [R222], R4 ;  /* 0x00000004de007388 */ /* 0x0005e20000000c00 */
[----:B------:R-:W-:-:S05]  /*f180*/  F2FP.F16.F32.PACK_AB R11, R44, R51 ;  /* 0x000000332c0b723e */ /* 0x000fca00000000ff */
[----:B------:R2:W-:Y:S02]  /*f190*/  STS.128 [R43+0xc400], R8 ;  /* 0x00c400082b007388 */ /* 0x0005e40000000c00 */
.L_x_613:
[----:B------:R-:W-:Y:S05]  /*f1a0*/  BSYNC B2 ;  /* 0x0000000000027941 */ /* 0x000fea0003800000 */
.L_x_612:
[----:B------:R-:W-:Y:S05]  /*f1b0*/  @P2 BRA `(.L_x_609) ;  /* 0x0000000400582947 */ /* 0x000fea0003800000 */
[----:B------:R-:W-:Y:S01]  /*f1c0*/  LEA.HI R33, R33, R163, RZ, 0x1d ;  /* 0x000000a321217211 */ /* 0x000fe200078fe8ff */
[----:B------:R-:W-:Y:S02]  /*f1d0*/  HADD2.F32 R52, -RZ, R0.H0_H0 ;  /* 0x20000000ff347230 */ /* 0x000fe40000004100 */
[--C-:B------:R-:W-:Y:S01]  /*f1e0*/  HADD2.F32 R54, -RZ, R14.reuse.H0_H0 ;  /* 0x2000000eff367230 */ /* 0x100fe20000004100 */
[----:B-12---:R-:W-:Y:S01]  /*f1f0*/  SHF.R.S32.HI R4, RZ, 0x1f, R33 ;  /* 0x0000001fff047819 */ /* 0x006fe20000011421 */
[----:B0-----:R-:W-:Y:S02]  /*f200*/  IMAD.SHL.U32 R5, R33, 0x8, RZ ;  /* 0x0000000821057824 */ /* 0x001fe400078e00ff */
[----:B------:R-:W-:Y:S01]  /*f210*/  HADD2.F32 R51, -RZ, R15.H0_H0 ;  /* 0x2000000fff337230 */ /* 0x000fe20000004100 */
[----:B------:R-:W-:Y:S01]  /*f220*/  LEA.HI R33, R4, R33, RZ, 0x3 ;  /* 0x0000002104217211 */ /* 0x000fe200078f18ff */
[----:B------:R-:W-:Y:S01]  /*f230*/  HADD2.F32 R53, -RZ, R14.H1_H1 ;  /* 0x3000000eff357230 */ /* 0x000fe20000004100 */
[----:B------:R-:W-:-:S03]  /*f240*/  LOP3.LUT R4, R176, 0x38, R5, 0xf8, !PT ;  /* 0x00000038b0047812 */ /* 0x000fc600078ef805 */
[----:B------:R-:W-:Y:S01]  /*f250*/  IMAD.SHL.U32 R33, R33, 0x400, RZ ;  /* 0x0000040021217824 */ /* 0x000fe200078e00ff */
[----:B------:R-:W-:Y:S02]  /*f260*/  LOP3.LUT R8, R4, R177, RZ, 0x3c, !PT ;  /* 0x000000b104087212 */ /* 0x000fe400078e3cff */
[----:B------:R-:W0:Y:S02]  /*f270*/  LDS.128 R4, [R220] ;  /* 0x00000000dc047984 */ /* 0x000e240000000c00 */
[----:B------:R-:W-:-:S04]  /*f280*/  LOP3.LUT R33, R33, 0x7fffe000, RZ, 0xc0, !PT ;  /* 0x7fffe00021217812 */ /* 0x000fc800078ec0ff */
        /* <DEDUP_REMOVED lines=9> */
[--C-:B------:R-:W-:Y:S02]  /*f320*/  HADD2.F32 R46, -RZ, R7.reuse.H0_H0 ;  /* 0x20000007ff2e7230 */ /* 0x100fe40000004100 */
[----:B------:R-:W-:Y:S02]  /*f330*/  HADD2.F32 R7, -RZ, R7.H1_H1 ;  /* 0x30000007ff077230 */ /* 0x000fe40000004100 */
[--C-:B-1----:R-:W-:Y:S02]  /*f340*/  HADD2.F32 R47, -RZ, R8.reuse.H0_H0 ;  /* 0x20000008ff2f7230 */ /* 0x102fe40000004100 */
[----:B------:R-:W-:Y:S02]  /*f350*/  HADD2.F32 R8, -RZ, R8.H1_H1 ;  /* 0x30000008ff087230 */ /* 0x000fe40000004100 */
[----:B------:R-:W-:Y:S02]  /*f360*/  HADD2.F32 R48, -RZ, R9.H0_H0 ;  /* 0x20000009ff307230 */ /* 0x000fe40000004100 */
[C---:B------:R-:W-:Y:S01]  /*f370*/  FMUL.FTZ R56, R47.reuse, R54 ;  /* 0x000000362f387220 */ /* 0x040fe20000410000 */
[----:B------:R-:W-:Y:S01]  /*f380*/  FMUL.FTZ R58, R47, R52 ;  /* 0x000000342f3a7220 */ /* 0x000fe20000410000 */
[----:B------:R-:W-:-:S02]  /*f390*/  HADD2.F32 R47, -RZ, R3.H0_H0 ;  /* 0x20000003ff2f7230 */ /* 0x000fc40000004100 */
[C---:B------:R-:W-:Y:S01]  /*f3a0*/  FMUL.FTZ R55, R8.reuse, R51 ;  /* 0x0000003308377220 */ /* 0x040fe20000410000 */
[C---:B------:R-:W-:Y:S01]  /*f3b0*/  FFMA.FTZ R56, R43.reuse, R52, -R56 ;  /* 0x000000342b387223 */ /* 0x040fe20000010838 */
[----:B------:R-:W-:Y:S01]  /*f3c0*/  FFMA.FTZ R58, R43, R54, R58 ;  /* 0x000000362b3a7223 */ /* 0x000fe2000001003a */
[----:B------:R-:W-:Y:S02]  /*f3d0*/  HADD2.F32 R43, -RZ, R0.H1_H1 ;  /* 0x30000000ff2b7230 */ /* 0x000fe40000004100 */
[-C--:B------:R-:W-:Y:S01]  /*f3e0*/  FMUL.FTZ R57, R8, R47.reuse ;  /* 0x0000002f08397220 */ /* 0x080fe20000410000 */
[----:B------:R-:W-:Y:S01]  /*f3f0*/  FFMA.FTZ R55, R4, R47, -R55 ;  /* 0x0000002f04377223 */ /* 0x000fe20000010837 */
[C---:B------:R-:W-:Y:S01]  /*f400*/  FMUL.FTZ R47, R48.reuse, R53 ;  /* 0x00000035302f7220 */ /* 0x040fe20000410000 */
[----:B------:R-:W-:Y:S02]  /*f410*/  HADD2.F32 R9, -RZ, R9.H1_H1 ;  /* 0x30000009ff097230 */ /* 0x000fe40000004100 */
[----:B------:R-:W-:Y:S01]  /*f420*/  FMUL.FTZ R48, R48, R43 ;  /* 0x0000002b30307220 */ /* 0x000fe20000410000 */
[----:B------:R-:W-:-:S02]  /*f430*/  HADD2.F32 R52, -RZ, R15.H1_H1 ;  /* 0x3000000fff347230 */ /* 0x000fc40000004100 */
[----:B------:R-:W-:Y:S01]  /*f440*/  FFMA.FTZ R57, R4, R51, R57 ;  /* 0x0000003304397223 */ /* 0x000fe20000010039 */
[----:B------:R-:W-:Y:S02]  /*f450*/  HADD2.F32 R4, -RZ, R3.H1_H1 ;  /* 0x30000003ff047230 */ /* 0x000fe40000004100 */
[C---:B------:R-:W-:Y:S01]  /*f460*/  FFMA.FTZ R47, R44.reuse, R43, -R47 ;  /* 0x0000002b2c2f7223 */ /* 0x040fe2000001082f */
[----:B------:R-:W-:Y:S01]  /*f470*/  FFMA.FTZ R48, R44, R53, R48 ;  /* 0x000000352c307223 */ /* 0x000fe20000010030 */
[----:B------:R-:W-:Y:S02]  /*f480*/  HADD2.F32 R49, -RZ, R10.H0_H0 ;  /* 0x2000000aff317230 */ /* 0x000fe40000004100 */
[C---:B------:R-:W-:Y:S01]  /*f490*/  FMUL.FTZ R54, R9.reuse, R52 ;  /* 0x0000003409367220 */ /* 0x040fe20000410000 */
[----:B------:R-:W-:Y:S02]  /*f4a0*/  HADD2.F32 R8, -RZ, R12.H0_H0 ;  /* 0x2000000cff087230 */ /* 0x000fe40000004100 */
[----:B------:R-:W-:Y:S01]  /*f4b0*/  FMUL.FTZ R60, R9, R4 ;  /* 0x00000004093c7220 */ /* 0x000fe20000410000 */
[----:B------:R-:W-:-:S02]  /*f4c0*/  HADD2.F32 R44, -RZ, R20.H0_H0 ;  /* 0x20000014ff2c7230 */ /* 0x000fc40000004100 */
[----:B------:R-:W-:Y:S01]  /*f4d0*/  FFMA.FTZ R54, R5, R4, -R54 ;  /* 0x0000000405367223 */ /* 0x000fe20000010836 */
[----:B------:R-:W-:Y:S02]  /*f4e0*/  HADD2.F32 R10, -RZ, R10.H1_H1 ;  /* 0x3000000aff0a7230 */ /* 0x000fe40000004100 */
[C---:B------:R-:W-:Y:S01]  /*f4f0*/  FMUL.FTZ R53, R49.reuse, R8 ;  /* 0x0000000831357220 */ /* 0x040fe20000410000 */
[----:B------:R-:W-:Y:S02]  /*f500*/  HADD2.F32 R43, -RZ, R21.H0_H0 ;  /* 0x20000015ff2b7230 */ /* 0x000fe40000004100 */
[----:B------:R-:W-:Y:S01]  /*f510*/  FMUL.FTZ R4, R49, R44 ;  /* 0x0000002c31047220 */ /* 0x000fe20000410000 */
[----:B------:R-:W-:Y:S02]  /*f520*/  HADD2.F32 R9, -RZ, R13.H0_H0 ;  /* 0x2000000dff097230 */ /* 0x000fe40000004100 */
[----:B------:R-:W-:Y:S01]  /*f530*/  FFMA.FTZ R49, R5, R52, R60 ;  /* 0x0000003405317223 */ /* 0x000fe2000001003c */
[C---:B------:R-:W-:Y:S01]  /*f540*/  FFMA.FTZ R53, R45.reuse, R44, R53 ;  /* 0x0000002c2d357223 */ /* 0x040fe20000010035 */
[C---:B------:R-:W-:Y:S01]  /*f550*/  FMUL.FTZ R5, R10.reuse, R43 ;  /* 0x0000002b0a057220 */ /* 0x040fe20000410000 */
[----:B------:R-:W-:Y:S01]  /*f560*/  FFMA.FTZ R51, R45, R8, -R4 ;  /* 0x000000082d337223 */ /* 0x000fe20000010804 */
[----:B------:R-:W-:Y:S01]  /*f570*/  FMUL.FTZ R45, R10, R9 ;  /* 0x000000090a2d7220 */ /* 0x000fe20000410000 */
[----:B------:R-:W-:-:S02]  /*f580*/  HADD2.F32 R50, -RZ, R11.H0_H0 ;  /* 0x2000000bff327230 */ /* 0x000fc40000004100 */
[C---:B------:R-:W-:Y:S01]  /*f590*/  FFMA.FTZ R10, R6.reuse, R9, -R5 ;  /* 0x00000009060a7223 */ /* 0x040fe20000010805 */
[----:B------:R-:W-:Y:S02]  /*f5a0*/  HADD2.F32 R9, -RZ, R20.H1_H1 ;  /* 0x30000014ff097230 */ /* 0x000fe40000004100 */
[----:B------:R-:W-:Y:S01]  /*f5b0*/  FFMA.FTZ R44, R6, R43, R45 ;  /* 0x0000002b062c7223 */ /* 0x000fe2000001002d */
[----:B------:R-:W-:Y:S02]  /*f5c0*/  HADD2.F32 R5, -RZ, R12.H1_H1 ;  /* 0x3000000cff057230 */ /* 0x000fe40000004100 */
[----:B------:R-:W-:Y:S02]  /*f5d0*/  HADD2.F32 R11, -RZ, R11.H1_H1 ;  /* 0x3000000bff0b7230 */ /* 0x000fe40000004100 */
[C---:B------:R-:W-:Y:S01]  /*f5e0*/  FMUL.FTZ R43, R50.reuse, R9 ;  /* 0x00000009322b7220 */ /* 0x040fe20000410000 */
[----:B------:R-:W-:Y:S02]  /*f5f0*/  HADD2.F32 R8, -RZ, R21.H1_H1 ;  /* 0x30000015ff087230 */ /* 0x000fe40000004100 */
[----:B------:R-:W-:Y:S01]  /*f600*/  FMUL.FTZ R50, R50, R5 ;  /* 0x0000000532327220 */ /* 0x000fe20000410000 */
[----:B------:R-:W-:-:S02]  /*f610*/  HADD2.F32 R4, -RZ, R13.H1_H1 ;  /* 0x3000000dff047230 */ /* 0x000fc40000004100 */
[----:B------:R-:W-:Y:S01]  /*f620*/  FFMA.FTZ R43, R46, R5, -R43 ;  /* 0x000000052e2b7223 */ /* 0x000fe2000001082b */
[----:B------:R-:W-:Y:S01]  /*f630*/  F2FP.F16.F32.PACK_AB R5, R54, R47 ;  /* 0x0000002f3605723e */ /* 0x000fe200000000ff */
[C---:B------:R-:W-:Y:S01]  /*f640*/  FMUL.FTZ R6, R11.reuse, R8 ;  /* 0x000000080b067220 */ /* 0x040fe20000410000 */
[-C--:B------:R-:W-:Y:S01]  /*f650*/  FMUL.FTZ R45, R11, R4.reuse ;  /* 0x000000040b2d7220 */ /* 0x080fe20000410000 */
[----:B------:R-:W-:Y:S02]  /*f660*/  FFMA.FTZ R11, R46, R9, R50 ;  /* 0x000000092e0b7223 */ /* 0x000fe40000010032 */
[----:B------:R-:W-:Y:S01]  /*f670*/  FFMA.FTZ R46, R7, R4, -R6 ;  /* 0x00000004072e7223 */ /* 0x000fe20000010806 */
[----:B------:R-:W-:Y:S01]  /*f680*/  F2FP.F16.F32.PACK_AB R4, R55, R56 ;  /* 0x000000383704723e */ /* 0x000fe200000000ff */
[----:B------:R-:W-:Y:S01]  /*f690*/  FFMA.FTZ R50, R7, R8, R45 ;  /* 0x0000000807327223 */ /* 0x000fe2000001002d */
[----:B------:R-:W-:Y:S02]  /*f6a0*/  F2FP.F16.F32.PACK_AB R6, R10, R51 ;  /* 0x000000330a06723e */ /* 0x000fe400000000ff */
[----:B------:R-:W-:-:S02]  /*f6b0*/  F2FP.F16.F32.PACK_AB R7, R46, R43 ;  /* 0x0000002b2e07723e */ /* 0x000fc400000000ff */
[----:B------:R-:W-:Y:S02]  /*f6c0*/  F2FP.F16.F32.PACK_AB R8, R57, R58 ;  /* 0x0000003a3908723e */ /* 0x000fe400000000ff */
[----:B------:R-:W-:Y:S01]  /*f6d0*/  F2FP.F16.F32.PACK_AB R9, R49, R48 ;  /* 0x000000303109723e */ /* 0x000fe200000000ff */
[----:B------:R3:W-:Y:S01]  /*f6e0*/  STS.128 [R220], R4 ;  /* 0x00000004dc007388 */ /* 0x0007e20000000c00 */
[----:B------:R-:W-:Y:S02]  /*f6f0*/  F2FP.F16.F32.PACK_AB R10, R44, R53 ;  /* 0x000000352c0a723e */ /* 0x000fe400000000ff */
[----:B------:R-:W-:-:S05]  /*f700*/  F2FP.F16.F32.PACK_AB R11, R50, R11 ;  /* 0x0000000b320b723e */ /* 0x000fca00000000ff */
[----:B------:R3:W-:Y:S02]  /*f710*/  STS.128 [R33+0xc400], R8 ;  /* 0x00c4000821007388 */ /* 0x0007e40000000c00 */
.L_x_609:
[----:B------:R-:W-:Y:S05]  /*f720*/  BSYNC B1 ;  /* 0x0000000000017941 */ /* 0x000fea0003800000 */
.L_x_608:
[----:B------:R-:W-:-:S13]  /*f730*/  ISETP.GE.AND P0, PT, R225, R24, PT ;  /* 0x00000018e100720c */ /* 0x000fda0003f06270 */
[----:B------:R-:W-:Y:S05]  /*f740*/  @P0 BRA `(.L_x_592) ;  /* 0x00000010003c0947 */ /* 0x000fea0003800000 */
[----:B------:R-:W4:Y:S01]  /*f750*/  LDC R24, c[0x0][0x3f4] ;  /* 0x0000fd00ff187b82 */ /* 0x000f220000000800 */
[C---:B0123--:R-:W-:Y:S01]  /*f760*/  VIADD R5, R16.reuse, 0x20 ;  /* 0x0000002010057836 */ /* 0x04ffe20000000000 */
[----:B------:R-:W-:Y:S01]  /*f770*/  BSSY B1, `(.L_x_614) ;  /* 0x000005c000017945 */ /* 0x000fe20003800000 */
[C---:B------:R-:W-:Y:S01]  /*f780*/  VIADD R7, R16.reuse, 0x40 ;  /* 0x0000004010077836 */ /* 0x040fe20000000000 */
[-C--:B----4-:R-:W-:Y:S02]  /*f790*/  ISETP.GE.AND P0, PT, R16, R24.reuse, PT ;  /* 0x000000181000720c */ /* 0x090fe40003f06270 */
[-C--:B------:R-:W-:Y:S02]  /*f7a0*/  ISETP.GE.AND P1, PT, R5, R24.reuse, PT ;  /* 0x000000180500720c */ /* 0x080fe40003f26270 */
[----:B------:R-:W-:-:S09]  /*f7b0*/  ISETP.GE.AND P2, PT, R7, R24, PT ;  /* 0x000000180700720c */ /* 0x000fd20003f46270 */
[----:B------:R-:W-:Y:S05]  /*f7c0*/  @P0 BRA `(.L_x_615) ;  /* 0x0000000400580947 */ /* 0x000fea0003800000 */
[----:B------:R-:W-:Y:S01]  /*f7d0*/  LEA.HI R4, R24, R191, RZ, 0x1d ;  /* 0x000000bf18047211 */ /* 0x000fe200078fe8ff */
[----:B------:R-:W-:Y:S02]  /*f7e0*/  HADD2.F32 R51, -RZ, R34.H0_H0 ;  /* 0x20000022ff337230 */ /* 0x000fe40000004100 */
[----:B------:R-:W-:Y:S01]  /*f7f0*/  HADD2.F32 R53, -RZ, R39.H0_H0 ;  /* 0x20000027ff357230 */ /* 0x000fe20000004100 */
[----:B------:R-:W-:Y:S01]  /*f800*/  SHF.R.S32.HI R5, RZ, 0x1f, R4 ;  /* 0x0000001fff057819 */ /* 0x000fe20000011404 */
[----:B------:R-:W-:Y:S01]  /*f810*/  HADD2.F32 R58, -RZ, R40.H0_H0 ;  /* 0x20000028ff3a7230 */ /* 0x000fe20000004100 */
[----:B------:R-:W-:Y:S01]  /*f820*/  SHF.L.U32 R6, R4, 0x3, RZ ;  /* 0x0000000304067819 */ /* 0x000fe200000006ff */
[----:B------:R-:W-:Y:S01]  /*f830*/  HADD2.F32 R56, -RZ, R35.H0_H0 ;  /* 0x20000023ff387230 */ /* 0x000fe20000004100 */
[----:B------:R-:W-:Y:S01]  /*f840*/  LEA.HI R5, R5, R4, RZ, 0x3 ;  /* 0x0000000405057211 */ /* 0x000fe200078f18ff */
[----:B------:R-:W-:Y:S01]  /*f850*/  HADD2.F32 R60, -RZ, R39.H1_H1 ;  /* 0x30000027ff3c7230 */ /* 0x000fe20000004100 */
[----:B------:R-:W-:Y:S01]  /*f860*/  LOP3.LUT R4, R167, 0x38, R6, 0xf8, !PT ;  /* 0x00000038a7047812 */ /* 0x000fe200078ef806 */
[----:B------:R-:W-:-:S02]  /*f870*/  HADD2.F32 R34, -RZ, R34.H1_H1 ;  /* 0x30000022ff227230 */ /* 0x000fc40000004100 */
[----:B------:R-:W-:Y:S01]  /*f880*/  IMAD.SHL.U32 R5, R5, 0x400, RZ ;  /* 0x0000040005057824 */ /* 0x000fe200078e00ff */
[----:B------:R-:W-:Y:S01]  /*f890*/  LOP3.LUT R8, R4, R223, RZ, 0x3c, !PT ;  /* 0x000000df04087212 */ /* 0x000fe200078e3cff */
[----:B------:R-:W-:Y:S02]  /*f8a0*/  HADD2.F32 R55, -RZ, R40.H1_H1 ;  /* 0x30000028ff377230 */ /* 0x000fe40000004100 */
[----:B------:R-:W-:Y:S01]  /*f8b0*/  HADD2.F32 R35, -RZ, R35.H1_H1 ;  /* 0x30000023ff237230 */ /* 0x000fe20000004100 */
[----:B------:R-:W-:Y:S01]  /*f8c0*/  LOP3.LUT R9, R5, 0x7fffe000, RZ, 0xc0, !PT ;  /* 0x7fffe00005097812 */ /* 0x000fe200078ec0ff */
[----:B------:R-:W-:Y:S01]  /*f8d0*/  HADD2.F32 R57, -RZ, R41.H0_H0 ;  /* 0x20000029ff397230 */ /* 0x000fe20000004100 */
[----:B------:R-:W0:Y:S02]  /*f8e0*/  LDS.128 R4, [R221] ;  /* 0x00000000dd047984 */ /* 0x000e240000000c00 */
[----:B------:R-:W-:-:S05]  /*f8f0*/  IADD3 R9, R8, R9, R179 ;  /* 0x0000000908097210 */ /* 0x000fca0007ffe0b3 */
[----:B------:R-:W-:-:S05]  /*f900*/  IMAD R33, R9, 0x2, R2 ;  /* 0x0000000209217824 */ /* 0x000fca00078e0202 */
        /* <DEDUP_REMOVED lines=9> */
[--C-:B------:R-:W-:Y:S02]  /*f9a0*/  HADD2.F32 R48, -RZ, R9.reuse.H0_H0 ;  /* 0x20000009ff307230 */ /* 0x100fe40000004100 */
[-C--:B------:R-:W-:Y:S01]  /*f9b0*/  FMUL.FTZ R52, R53, R47.reuse ;  /* 0x0000002f35347220 */ /* 0x080fe20000410000 */
[C---:B------:R-:W-:Y:S01]  /*f9c0*/  FMUL.FTZ R54, R51.reuse, R47 ;  /* 0x0000002f33367220 */ /* 0x040fe20000410000 */
[----:B------:R-:W-:Y:S02]  /*f9d0*/  HADD2.F32 R9, -RZ, R9.H1_H1 ;  /* 0x30000009ff097230 */ /* 0x000fe40000004100 */
[-C--:B------:R-:W-:Y:S01]  /*f9e0*/  FMUL.FTZ R39, R58, R8.reuse ;  /* 0x000000083a277220 */ /* 0x080fe20000410000 */
[-C--:B------:R-:W-:Y:S01]  /*f9f0*/  FFMA.FTZ R52, R51, R43.reuse, -R52 ;  /* 0x0000002b33347223 */ /* 0x080fe20000010834 */
[----:B------:R-:W-:Y:S01]  /*fa00*/  FFMA.FTZ R54, R53, R43, R54 ;  /* 0x0000002b35367223 */ /* 0x000fe20000010036 */
[----:B------:R-:W-:Y:S01]  /*fa10*/  FMUL.FTZ R43, R56, R8 ;  /* 0x00000008382b7220 */ /* 0x000fe20000410000 */
[----:B------:R-:W-:-:S02]  /*fa20*/  HADD2.F32 R49, -RZ, R10.H0_H0 ;  /* 0x2000000aff317230 */ /* 0x000fc40000004100 */
[----:B------:R-:W-:Y:S01]  /*fa30*/  FFMA.FTZ R39, R56, R4, -R39 ;  /* 0x0000000438277223 */ /* 0x000fe20000010827 */
[----:B------:R-:W-:Y:S01]  /*fa40*/  FMUL.FTZ R47, R60, R48 ;  /* 0x000000303c2f7220 */ /* 0x000fe20000410000 */
[----:B------:R-:W-:Y:S01]  /*fa50*/  FFMA.FTZ R43, R58, R4, R43 ;  /* 0x000000043a2b7223 */ /* 0x000fe2000001002b */
[----:B------:R-:W-:Y:S02]  /*fa60*/  HADD2.F32 R10, -RZ, R10.H1_H1 ;  /* 0x3000000aff0a7230 */ /* 0x000fe40000004100 */
[----:B------:R-:W-:Y:S01]  /*fa70*/  FMUL.FTZ R51, R34, R48 ;  /* 0x0000003022337220 */ /* 0x000fe20000410000 */
[-C--:B------:R-:W-:Y:S01]  /*fa80*/  FMUL.FTZ R4, R55, R9.reuse ;  /* 0x0000000937047220 */ /* 0x080fe20000410000 */
[----:B------:R-:W-:Y:S02]  /*fa90*/  HADD2.F32 R53, -RZ, R37.H0_H0 ;  /* 0x20000025ff357230 */ /* 0x000fe40000004100 */
[----:B------:R-:W-:Y:S01]  /*faa0*/  FMUL.FTZ R8, R35, R9 ;  /* 0x0000000923087220 */ /* 0x000fe20000410000 */
[----:B------:R-:W-:-:S02]  /*fab0*/  HADD2.F32 R56, -RZ, R42.H0_H0 ;  /* 0x2000002aff387230 */ /* 0x000fc40000004100 */
[-C--:B------:R-:W-:Y:S01]  /*fac0*/  FFMA.FTZ R47, R34, R44.reuse, -R47 ;  /* 0x0000002c222f7223 */ /* 0x080fe2000001082f */
[----:B------:R-:W-:Y:S02]  /*fad0*/  HADD2.F32 R48, -RZ, R38.H0_H0 ;  /* 0x20000026ff307230 */ /* 0x000fe40000004100 */
[----:B------:R-:W-:Y:S01]  /*fae0*/  FFMA.FTZ R51, R60, R44, R51 ;  /* 0x0000002c3c337223 */ /* 0x000fe20000010033 */
[-C--:B------:R-:W-:Y:S01]  /*faf0*/  FFMA.FTZ R34, R35, R5.reuse, -R4 ;  /* 0x0000000523227223 */ /* 0x080fe20000010804 */
[----:B------:R-:W-:Y:S01]  /*fb00*/  FFMA.FTZ R40, R55, R5, R8 ;  /* 0x0000000537287223 */ /* 0x000fe20000010008 */
[-C--:B------:R-:W-:Y:S01]  /*fb10*/  FMUL.FTZ R4, R57, R49.reuse ;  /* 0x0000003139047220 */ /* 0x080fe20000410000 */
[----:B------:R-:W-:Y:S01]  /*fb20*/  FMUL.FTZ R44, R53, R49 ;  /* 0x00000031352c7220 */ /* 0x000fe20000410000 */
[-C--:B------:R-:W-:Y:S01]  /*fb30*/  FMUL.FTZ R5, R56, R10.reuse ;  /* 0x0000000a38057220 */ /* 0x080fe20000410000 */
[----:B------:R-:W-:Y:S01]  /*fb40*/  FMUL.FTZ R9, R48, R10 ;  /* 0x0000000a30097220 */ /* 0x000fe20000410000 */
[----:B------:R-:W-:-:S02]  /*fb50*/  HADD2.F32 R50, -RZ, R11.H0_H0 ;  /* 0x2000000bff327230 */ /* 0x000fc40000004100 */
[-C--:B------:R-:W-:Y:S01]  /*fb60*/  FFMA.FTZ R35, R53, R45.reuse, -R4 ;  /* 0x0000002d35237223 */ /* 0x080fe20000010804 */
[----:B------:R-:W-:Y:S01]  /*fb70*/  FFMA.FTZ R44, R57, R45, R44 ;  /* 0x0000002d392c7223 */ /* 0x000fe2000001002c */
[-C--:B------:R-:W-:Y:S01]  /*fb80*/  FFMA.FTZ R10, R48, R6.reuse, -R5 ;  /* 0x00000006300a7223 */ /* 0x080fe20000010805 */
[----:B------:R-:W-:Y:S02]  /*fb90*/  HADD2.F32 R11, -RZ, R11.H1_H1 ;  /* 0x3000000bff0b7230 */ /* 0x000fe40000004100 */
[----:B------:R-:W-:Y:S02]  /*fba0*/  HADD2.F32 R48, -RZ, R41.H1_H1 ;  /* 0x30000029ff307230 */ /* 0x000fe40000004100 */
[----:B------:R-:W-:Y:S02]  /*fbb0*/  HADD2.F32 R45, -RZ, R42.H1_H1 ;  /* 0x3000002aff2d7230 */ /* 0x000fe40000004100 */
[----:B------:R-:W-:Y:S02]  /*fbc0*/  HADD2.F32 R8, -RZ, R37.H1_H1 ;  /* 0x30000025ff087230 */ /* 0x000fe40000004100 */
[----:B------:R-:W-:Y:S01]  /*fbd0*/  FFMA.FTZ R37, R56, R6, R9 ;  /* 0x0000000638257223 */ /* 0x000fe20000010009 */
[----:B------:R-:W-:-:S02]  /*fbe0*/  HADD2.F32 R41, -RZ, R38.H1_H1 ;  /* 0x30000026ff297230 */ /* 0x000fc40000004100 */
[-C--:B------:R-:W-:Y:S01]  /*fbf0*/  FMUL.FTZ R5, R48, R50.reuse ;  /* 0x0000003230057220 */ /* 0x080fe20000410000 */
[--C-:B------:R-:W-:Y:S02]  /*fc00*/  HADD2.F32 R46, -RZ, R7.reuse.H0_H0 ;  /* 0x20000007ff2e7230 */ /* 0x100fe40000004100 */
[-C--:B------:R-:W-:Y:S01]  /*fc10*/  FMUL.FTZ R4, R45, R11.reuse ;  /* 0x0000000b2d047220 */ /* 0x080fe20000410000 */
[----:B------:R-:W-:Y:S02]  /*fc20*/  HADD2.F32 R7, -RZ, R7.H1_H1 ;  /* 0x30000007ff077230 */ /* 0x000fe40000004100 */
[C---:B------:R-:W-:Y:S01]  /*fc30*/  FMUL.FTZ R9, R8.reuse, R50 ;  /* 0x0000003208097220 */ /* 0x040fe20000410000 */
[C---:B------:R-:W-:Y:S01]  /*fc40*/  FMUL.FTZ R6, R41.reuse, R11 ;  /* 0x0000000b29067220 */ /* 0x040fe20000410000 */
[-C--:B------:R-:W-:Y:S01]  /*fc50*/  FFMA.FTZ R11, R8, R46.reuse, -R5 ;  /* 0x0000002e080b7223 */ /* 0x080fe20000010805 */
[----:B------:R-:W-:Y:S01]  /*fc60*/  F2FP.F16.F32.PACK_AB R5, R34, R47 ;  /* 0x0000002f2205723e */ /* 0x000fe200000000ff */
[-C--:B------:R-:W-:Y:S01]  /*fc70*/  FFMA.FTZ R38, R41, R7.reuse, -R4 ;  /* 0x0000000729267223 */ /* 0x080fe20000010804 */
[----:B------:R-:W-:Y:S01]  /*fc80*/  FFMA.FTZ R46, R48, R46, R9 ;  /* 0x0000002e302e7223 */ /* 0x000fe20000010009 */
[----:B------:R-:W-:Y:S01]  /*fc90*/  FFMA.FTZ R41, R45, R7, R6 ;  /* 0x000000072d297223 */ /* 0x000fe20000010006 */
[----:B------:R-:W-:-:S02]  /*fca0*/  F2FP.F16.F32.PACK_AB R4, R39, R52 ;  /* 0x000000342704723e */ /* 0x000fc400000000ff */
[----:B------:R-:W-:Y:S02]  /*fcb0*/  F2FP.F16.F32.PACK_AB R6, R10, R35 ;  /* 0x000000230a06723e */ /* 0x000fe400000000ff */
[----:B------:R-:W-:Y:S02]  /*fcc0*/  F2FP.F16.F32.PACK_AB R7, R38, R11 ;  /* 0x0000000b2607723e */ /* 0x000fe400000000ff */
[----:B------:R-:W-:Y:S02]  /*fcd0*/  F2FP.F16.F32.PACK_AB R8, R43, R54 ;  /* 0x000000362b08723e */ /* 0x000fe400000000ff */
[----:B------:R-:W-:Y:S01]  /*fce0*/  F2FP.F16.F32.PACK_AB R9, R40, R51 ;  /* 0x000000332809723e */ /* 0x000fe200000000ff */
[----:B------:R0:W-:Y:S01]  /*fcf0*/  STS.128 [R221], R4 ;  /* 0x00000004dd007388 */ /* 0x0001e20000000c00 */
[----:B------:R-:W-:Y:S02]  /*fd00*/  F2FP.F16.F32.PACK_AB R10, R37, R44 ;  /* 0x0000002c250a723e */ /* 0x000fe400000000ff */
[----:B------:R-:W-:-:S05]  /*fd10*/  F2FP.F16.F32.PACK_AB R11, R41, R46 ;  /* 0x0000002e290b723e */ /* 0x000fca00000000ff */
[----:B------:R0:W-:Y:S02]  /*fd20*/  STS.128 [R33+0xc400], R8 ;  /* 0x00c4000821007388 */ /* 0x0001e40000000c00 */
.L_x_615:
[----:B------:R-:W-:Y:S05]  /*fd30*/  BSYNC B1 ;  /* 0x0000000000017941 */ /* 0x000fea0003800000 */
.L_x_614:
[----:B------:R-:W-:Y:S04]  /*fd40*/  BSSY B1, `(.L_x_616) ;  /* 0x0000058000017945 */ /* 0x000fe80003800000 */
[----:B------:R-:W-:Y:S05]  /*fd50*/  @P1 BRA `(.L_x_617) ;  /* 0x0000000400581947 */ /* 0x000fea0003800000 */
[----:B0-----:R-:W-:Y:S01]  /*fd60*/  LEA.HI R4, R24, R162, RZ, 0x1d ;  /* 0x000000a218047211 */ /* 0x001fe200078fe8ff */
[----:B------:R-:W-:Y:S02]  /*fd70*/  HADD2.F32 R46, -RZ, R29.H0_H0 ;  /* 0x2000001dff2e7230 */ /* 0x000fe40000004100 */
[----:B------:R-:W-:Y:S01]  /*fd80*/  HADD2.F32 R44, -RZ, R25.H0_H0 ;  /* 0x20000019ff2c7230 */ /* 0x000fe20000004100 */
[----:B------:R-:W-:Y:S01]  /*fd90*/  SHF.R.S32.HI R5, RZ, 0x1f, R4 ;  /* 0x0000001fff057819 */ /* 0x000fe20000011404 */
[----:B------:R-:W-:Y:S01]  /*fda0*/  HADD2.F32 R47, -RZ, R29.H1_H1 ;  /* 0x3000001dff2f7230 */ /* 0x000fe20000004100 */
[----:B------:R-:W-:Y:S01]  /*fdb0*/  SHF.L.U32 R6, R4, 0x3, RZ ;  /* 0x0000000304067819 */ /* 0x000fe200000006ff */
[--C-:B------:R-:W-:Y:S01]  /*fdc0*/  HADD2.F32 R48, -RZ, R30.reuse.H0_H0 ;  /* 0x2000001eff307230 */ /* 0x100fe20000004100 */
[----:B------:R-:W-:Y:S01]  /*fdd0*/  LEA.HI R5, R5, R4, RZ, 0x3 ;  /* 0x0000000405057211 */ /* 0x000fe200078f18ff */
[----:B------:R-:W-:Y:S01]  /*fde0*/  HADD2.F32 R45, -RZ, R25.H1_H1 ;  /* 0x30000019ff2d7230 */ /* 0x000fe20000004100 */
[----:B------:R-:W-:Y:S01]  /*fdf0*/  LOP3.LUT R4, R167, 0x38, R6, 0xf8, !PT ;  /* 0x00000038a7047812 */ /* 0x000fe200078ef806 */
[----:B------:R-:W-:-:S02]  /*fe00*/  HADD2.F32 R49, -RZ, R30.H1_H1 ;  /* 0x3000001eff317230 */ /* 0x000fc40000004100 */
[----:B------:R-:W-:Y:S01]  /*fe10*/  IMAD.SHL.U32 R5, R5, 0x400, RZ ;  /* 0x0000040005057824 */ /* 0x000fe200078e00ff */
[----:B------:R-:W-:-:S04]  /*fe20*/  LOP3.LUT R8, R4, R223, RZ, 0x3c, !PT ;  /* 0x000000df04087212 */ /* 0x000fc800078e3cff */
[----:B------:R-:W-:Y:S02]  /*fe30*/  LOP3.LUT R9, R5, 0x7fffe000, RZ, 0xc0, !PT ;  /* 0x7fffe00005097812 */ /* 0x000fe400078ec0ff */
        /* <DEDUP_REMOVED lines=14> */
[----:B------:R-:W-:Y:S01]  /*ff20*/  FMUL.FTZ R39, R44, R39 ;  /* 0x000000272c277220 */ /* 0x000fe20000410000 */
[----:B------:R-:W-:Y:S02]  /*ff30*/  HADD2.F32 R9, -RZ, R9.H1_H1 ;  /* 0x30000009ff097230 */ /* 0x000fe40000004100 */
[----:B------:R-:W-:Y:S01]  /*ff40*/  FMUL.FTZ R29, R48, R8 ;  /* 0x00000008301d7220 */ /* 0x000fe20000410000 */
[----:B------:R-:W-:Y:S01]  /*ff50*/  FFMA.FTZ R43, R44, R34, -R43 ;  /* 0x000000222c2b7223 */ /* 0x000fe2000001082b */
[----:B------:R-:W-:-:S02]  /*ff60*/  HADD2.F32 R44, -RZ, R26.H0_H0 ;  /* 0x2000001aff2c7230 */ /* 0x000fc40000004100 */
[----:B------:R-:W-:Y:S01]  /*ff70*/  FFMA.FTZ R39, R46, R34, R39 ;  /* 0x000000222e277223 */ /* 0x000fe20000010027 */
[-C--:B------:R-:W-:Y:S01]  /*ff80*/  FMUL.FTZ R34, R47, R40.reuse ;  /* 0x000000282f227220 */ /* 0x080fe20000410000 */
[C---:B------:R-:W-:Y:S01]  /*ff90*/  FMUL.FTZ R40, R45.reuse, R40 ;  /* 0x000000282d287220 */ /* 0x040fe20000410000 */
[----:B------:R-:W-:Y:S02]  /*ffa0*/  HADD2.F32 R41, -RZ, R10.H0_H0 ;  /* 0x2000000aff297230 */ /* 0x000fe40000004100 */
[C---:B------:R-:W-:Y:S01]  /*ffb0*/  FMUL.FTZ R25, R44.reuse, R8 ;  /* 0x000000082c197220 */ /* 0x040fe20000410000 */
[-C--:B------:R-:W-:Y:S01]  /*ffc0*/  FFMA.FTZ R8, R44, R4.reuse, -R29 ;  /* 0x000000042c087223 */ /* 0x080fe2000001081d */
[-C--:B------:R-:W-:Y:S01]  /*ffd0*/  FFMA.FTZ R34, R45, R35.reuse, -R34 ;  /* 0x000000232d227223 */ /* 0x080fe20000010822 */
[----:B------:R-:W-:Y:S01]  /*ffe0*/  FFMA.FTZ R40, R47, R35, R40 ;  /* 0x000000232f287223 */ /* 0x000fe20000010028 */
[----:B------:R-:W-:Y:S01]  /*fff0*/  FFMA.FTZ R30, R48, R4, R25 ;  /* 0x00000004301e7223 */ /* 0x000fe20000010019 */
[----:B------:R-:W-:-:S02]  /*10000*/  HADD2.F32 R25, -RZ, R26.H1_H1 ;  /* 0x3000001aff197230 */ /* 0x000fc40000004100 */
[-C--:B------:R-:W-:Y:S01]  /*10010*/  FMUL.FTZ R4, R49, R9.reuse ;  /* 0x0000000931047220 */ /* 0x080fe20000410000 */
[----:B------:R-:W-:Y:S02]  /*10020*/  HADD2.F32 R29, -RZ, R27.H0_H0 ;  /* 0x2000001bff1d7230 */ /* 0x000fe40000004100 */
[----:B------:R-:W-:Y:S02]  /*10030*/  HADD2.F32 R35, -RZ, R31.H0_H0 ;  /* 0x2000001fff237230 */ /* 0x000fe40000004100 */
[C---:B------:R-:W-:Y:S01]  /*10040*/  FMUL.FTZ R26, R25.reuse, R9 ;  /* 0x00000009191a7220 */ /* 0x040fe20000410000 */
[----:B------:R-:W-:Y:S02]  /*10050*/  HADD2.F32 R10, -RZ, R10.H1_H1 ;  /* 0x3000000aff0a7230 */ /* 0x000fe40000004100 */
[----:B------:R-:W-:Y:S01]  /*10060*/  FFMA.FTZ R9, R25, R5, -R4 ;  /* 0x0000000519097223 */ /* 0x000fe20000010804 */
[----:B------:R-:W-:Y:S02]  /*10070*/  HADD2.F32 R48, -RZ, R32.H0_H0 ;  /* 0x20000020ff307230 */ /* 0x000fe40000004100 */
[----:B------:R-:W-:Y:S01]  /*10080*/  FMUL.FTZ R4, R35, R41 ;  /* 0x0000002923047220 */ /* 0x000fe20000410000 */
[----:B------:R-:W-:-:S02]  /*10090*/  HADD2.F32 R46, -RZ, R28.H0_H0 ;  /* 0x2000001cff2e7230 */ /* 0x000fc40000004100 */
[----:B------:R-:W-:Y:S01]  /*100a0*/  FMUL.FTZ R44, R29, R41 ;  /* 0x000000291d2c7220 */ /* 0x000fe20000410000 */
[----:B------:R-:W-:Y:S01]  /*100b0*/  FFMA.FTZ R25, R49, R5, R26 ;  /* 0x0000000531197223 */ /* 0x000fe2000001001a */
[-C--:B------:R-:W-:Y:S01]  /*100c0*/  FMUL.FTZ R5, R48, R10.reuse ;  /* 0x0000000a30057220 */ /* 0x080fe20000410000 */
[-C--:B------:R-:W-:Y:S01]  /*100d0*/  FFMA.FTZ R26, R29, R37.reuse, -R4 ;  /* 0x000000251d1a7223 */ /* 0x080fe20000010804 */
[----:B------:R-:W-:Y:S01]  /*100e0*/  FFMA.FTZ R44, R35, R37, R44 ;  /* 0x00000025232c7223 */ /* 0x000fe2000001002c */
[--C-:B------:R-:W-:Y:S02]  /*100f0*/  HADD2.F32 R42, -RZ, R11.reuse.H0_H0 ;  /* 0x2000000bff2a7230 */ /* 0x100fe40000004100 */
[C---:B------:R-:W-:Y:S01]  /*10100*/  FMUL.FTZ R35, R46.reuse, R10 ;  /* 0x0000000a2e237220 */ /* 0x040fe20000410000 */
[----:B------:R-:W-:Y:S01]  /*10110*/  FFMA.FTZ R29, R46, R6, -R5 ;  /* 0x000000062e1d7223 */ /* 0x000fe20000010805 */
[----:B------:R-:W-:Y:S02]  /*10120*/  HADD2.F32 R11, -RZ, R11.H1_H1 ;  /* 0x3000000bff0b7230 */ /* 0x000fe40000004100 */
[----:B------:R-:W-:-:S02]  /*10130*/  HADD2.F32 R46, -RZ, R31.H1_H1 ;  /* 0x3000001fff2e7230 */ /* 0x000fc40000004100 */
[----:B------:R-:W-:Y:S01]  /*10140*/  FFMA.FTZ R35, R48, R6, R35 ;  /* 0x0000000630237223 */ /* 0x000fe20000010023 */
[----:B------:R-:W-:Y:S02]  /*10150*/  HADD2.F32 R37, -RZ, R32.H1_H1 ;  /* 0x30000020ff257230 */ /* 0x000fe40000004100 */
[----:B------:R-:W-:Y:S02]  /*10160*/  HADD2.F32 R10, -RZ, R27.H1_H1 ;  /* 0x3000001bff0a7230 */ /* 0x000fe40000004100 */
[-C--:B------:R-:W-:Y:S01]  /*10170*/  FMUL.FTZ R5, R46, R42.reuse ;  /* 0x0000002a2e057220 */ /* 0x080fe20000410000 */
[----:B------:R-:W-:Y:S02]  /*10180*/  HADD2.F32 R31, -RZ, R28.H1_H1 ;  /* 0x3000001cff1f7230 */ /* 0x000fe40000004100 */
[----:B------:R-:W-:Y:S01]  /*10190*/  FMUL.FTZ R4, R37, R11 ;  /* 0x0000000b25047220 */ /* 0x000fe20000410000 */
[--C-:B------:R-:W-:Y:S02]  /*101a0*/  HADD2.F32 R38, -RZ, R7.reuse.H0_H0 ;  /* 0x20000007ff267230 */ /* 0x100fe40000004100 */
[----:B------:R-:W-:Y:S01]  /*101b0*/  FMUL.FTZ R27, R10, R42 ;  /* 0x0000002a0a1b7220 */ /* 0x000fe20000410000 */
[----:B------:R-:W-:-:S02]  /*101c0*/  HADD2.F32 R7, -RZ, R7.H1_H1 ;  /* 0x30000007ff077230 */ /* 0x000fc40000004100 */
[C---:B------:R-:W-:Y:S01]  /*101d0*/  FMUL.FTZ R6, R31.reuse, R11 ;  /* 0x0000000b1f067220 */ /* 0x040fe20000410000 */
[-C--:B------:R-:W-:Y:S01]  /*101e0*/  FFMA.FTZ R11, R10, R38.reuse, -R5 ;  /* 0x000000260a0b7223 */ /* 0x080fe20000010805 */
[----:B------:R-:W-:Y:S01]  /*101f0*/  FFMA.FTZ R27, R46, R38, R27 ;  /* 0x000000262e1b7223 */ /* 0x000fe2000001001b */
[-C--:B------:R-:W-:Y:S01]  /*10200*/  FFMA.FTZ R28, R31, R7.reuse, -R4 ;  /* 0x000000071f1c7223 */ /* 0x080fe20000010804 */
[----:B------:R-:W-:Y:S01]  /*10210*/  FFMA.FTZ R32, R37, R7, R6 ;  /* 0x0000000725207223 */ /* 0x000fe20000010006 */
[----:B------:R-:W-:Y:S02]  /*10220*/  F2FP.F16.F32.PACK_AB R4, R8, R43 ;  /* 0x0000002b0804723e */ /* 0x000fe400000000ff */
[----:B------:R-:W-:Y:S02]  /*10230*/  F2FP.F16.F32.PACK_AB R5, R9, R34 ;  /* 0x000000220905723e */ /* 0x000fe400000000ff */
        /* <DEDUP_REMOVED lines=8> */
.L_x_617:
[----:B------:R-:W-:Y:S05]  /*102c0*/  BSYNC B1 ;  /* 0x0000000000017941 */ /* 0x000fea0003800000 */
.L_x_616:
[----:B------:R-:W-:Y:S05]  /*102d0*/  @P2 BRA `(.L_x_592) ;  /* 0x0000000400582947 */ /* 0x000fea0003800000 */
[----:B------:R-:W-:Y:S01]  /*102e0*/  LEA.HI R24, R24, R163, RZ, 0x1d ;  /* 0x000000a318187211 */ /* 0x000fe200078fe8ff */
[----:B01----:R-:W-:Y:S02]  /*102f0*/  HADD2.F32 R33, -RZ, R0.H0_H0 ;  /* 0x20000000ff217230 */ /* 0x003fe40000004100 */
[--C-:B------:R-:W-:Y:S01]  /*10300*/  HADD2.F32 R35, -RZ, R14.reuse.H0_H0 ;  /* 0x2000000eff237230 */ /* 0x100fe20000004100 */
        /* <DEDUP_REMOVED lines=13> */
[--C-:B------:R-:W-:Y:S01]  /*103e0*/  HADD2.F32 R39, -RZ, R20.reuse.H0_H0 ;  /* 0x20000014ff277230 */ /* 0x100fe20000004100 */
[----:B------:R-:W0:Y:S01]  /*103f0*/  LDS.128 R4, [R218] ;  /* 0x00000000da047984 */ /* 0x000e220000000c00 */
[----:B------:R-:W-:Y:S01]  /*10400*/  HADD2.F32 R20, -RZ, R20.H1_H1 ;  /* 0x30000014ff147230 */ /* 0x000fe20000004100 */
        /* <DEDUP_REMOVED lines=19> */
[----:B------:R-:W-:Y:S01]  /*10540*/  FMUL.FTZ R33, R14, R30 ;  /* 0x0000001e0e217220 */ /* 0x000fe20000410000 */
[----:B------:R-:W-:-:S02]  /*10550*/  HADD2.F32 R31, -RZ, R10.H0_H0 ;  /* 0x2000000aff1f7230 */ /* 0x000fc40000004100 */
[----:B------:R-:W-:Y:S01]  /*10560*/  FMUL.FTZ R15, R0, R30 ;  /* 0x0000001e000f7220 */ /* 0x000fe20000410000 */
[----:B------:R-:W-:Y:S02]  /*10570*/  HADD2.F32 R35, -RZ, R12.H0_H0 ;  /* 0x2000000cff237230 */ /* 0x000fe40000004100 */
[-C--:B------:R-:W-:Y:S01]  /*10580*/  FFMA.FTZ R29, R40, R4.reuse, -R29 ;  /* 0x00000004281d7223 */ /* 0x080fe2000001081d */
[----:B------:R-:W-:Y:S01]  /*10590*/  FFMA.FTZ R25, R42, R4, R25 ;  /* 0x000000042a197223 */ /* 0x000fe20000010019 */
[-C--:B------:R-:W-:Y:S01]  /*105a0*/  FFMA.FTZ R33, R0, R26.reuse, -R33 ;  /* 0x0000001a00217223 */ /* 0x080fe20000010821 */
[----:B------:R-:W-:Y:S02]  /*105b0*/  HADD2.F32 R10, -RZ, R10.H1_H1 ;  /* 0x3000000aff0a7230 */ /* 0x000fe40000004100 */
[----:B------:R-:W-:Y:S01]  /*105c0*/  FFMA.FTZ R15, R14, R26, R15 ;  /* 0x0000001a0e0f7223 */ /* 0x000fe2000001000f */
[-C--:B------:R-:W-:Y:S01]  /*105d0*/  FMUL.FTZ R0, R37, R9.reuse ;  /* 0x0000000925007220 */ /* 0x080fe20000410000 */
[----:B------:R-:W-:Y:S01]  /*105e0*/  FMUL.FTZ R4, R3, R9 ;  /* 0x0000000903047220 */ /* 0x000fe20000410000 */
[----:B------:R-:W-:-:S02]  /*105f0*/  HADD2.F32 R40, -RZ, R21.H0_H0 ;  /* 0x20000015ff287230 */ /* 0x000fc40000004100 */
[-C--:B------:R-:W-:Y:S01]  /*10600*/  FMUL.FTZ R8, R39, R31.reuse ;  /* 0x0000001f27087220 */ /* 0x080fe20000410000 */
[----:B------:R-:W-:Y:S01]  /*10610*/  FMUL.FTZ R26, R35, R31 ;  /* 0x0000001f231a7220 */ /* 0x000fe20000410000 */
[----:B------:R-:W-:Y:S02]  /*10620*/  HADD2.F32 R30, -RZ, R13.H0_H0 ;  /* 0x2000000dff1e7230 */ /* 0x000fe40000004100 */
[-C--:B------:R-:W-:Y:S01]  /*10630*/  FFMA.FTZ R0, R3, R5.reuse, -R0 ;  /* 0x0000000503007223 */ /* 0x080fe20000010800 */
[----:B------:R-:W-:Y:S01]  /*10640*/  FFMA.FTZ R14, R37, R5, R4 ;  /* 0x00000005250e7223 */ /* 0x000fe20000010004 */
[--C-:B------:R-:W-:Y:S02]  /*10650*/  HADD2.F32 R32, -RZ, R11.reuse.H0_H0 ;  /* 0x2000000bff207230 */ /* 0x100fe40000004100 */
[----:B------:R-:W-:Y:S01]  /*10660*/  FMUL.FTZ R5, R40, R10 ;  /* 0x0000000a28057220 */ /* 0x000fe20000410000 */
[-C--:B------:R-:W-:Y:S01]  /*10670*/  FFMA.FTZ R3, R35, R27.reuse, -R8 ;  /* 0x0000001b23037223 */ /* 0x080fe20000010808 */
[----:B------:R-:W-:Y:S01]  /*10680*/  FFMA.FTZ R26, R39, R27, R26 ;  /* 0x0000001b271a7223 */ /* 0x000fe2000001001a */
[----:B------:R-:W-:-:S02]  /*10690*/  HADD2.F32 R11, -RZ, R11.H1_H1 ;  /* 0x3000000bff0b7230 */ /* 0x000fc40000004100 */
[C---:B------:R-:W-:Y:S01]  /*106a0*/  FMUL.FTZ R9, R30.reuse, R10 ;  /* 0x0000000a1e097220 */ /* 0x040fe20000410000 */
[----:B------:R-:W-:Y:S02]  /*106b0*/  HADD2.F32 R27, -RZ, R21.H1_H1 ;  /* 0x30000015ff1b7230 */ /* 0x000fe40000004100 */
[----:B------:R-:W-:Y:S01]  /*106c0*/  FFMA.FTZ R10, R30, R6, -R5 ;  /* 0x000000061e0a7223 */ /* 0x000fe20000010805 */
[----:B------:R-:W-:Y:S02]  /*106d0*/  HADD2.F32 R12, -RZ, R12.H1_H1 ;  /* 0x3000000cff0c7230 */ /* 0x000fe40000004100 */
[----:B------:R-:W-:Y:S01]  /*106e0*/  FMUL.FTZ R5, R20, R32 ;  /* 0x0000002014057220 */ /* 0x000fe20000410000 */
[----:B------:R-:W-:Y:S02]  /*106f0*/  HADD2.F32 R21, -RZ, R13.H1_H1 ;  /* 0x3000000dff157230 */ /* 0x000fe40000004100 */
[----:B------:R-:W-:Y:S01]  /*10700*/  FFMA.FTZ R13, R40, R6, R9 ;  /* 0x00000006280d7223 */ /* 0x000fe20000010009 */
[----:B------:R-:W-:-:S02]  /*10710*/  HADD2.F32 R28, -RZ, R7.H0_H0 ;  /* 0x20000007ff1c7230 */ /* 0x000fc40000004100 */
        /* <DEDUP_REMOVED lines=18> */
.L_x_592:
[----:B------:R-:W-:Y:S05]  /*10840*/  BSYNC B0 ;  /* 0x0000000000007941 */ /* 0x000fea0003800000 */
.L_x_573:
[----:B------:R-:W-:Y:S01]  /*10850*/  @!PT LDS RZ, [RZ] ;  /* 0x00000000fffff984 */ /* 0x000fe20000000800 */
[----:B------:R-:W-:Y:S01]  /*10860*/  @!PT LDS RZ, [RZ] ;  /* 0x00000000fffff984 */ /* 0x000fe20000000800 */
[----:B------:R-:W-:Y:S01]  /*10870*/  @!PT LDS RZ, [RZ] ;  /* 0x00000000fffff984 */ /* 0x000fe20000000800 */
[----:B------:R-:W-:Y:S01]  /*10880*/  @!PT LDS RZ, [RZ] ;  /* 0x00000000fffff984 */ /* 0x000fe20000000800 */
[----:B------:R5:W-:Y:S06]  /*10890*/  MEMBAR.ALL.CTA ;  /* 0x0000000000007992 */ /* 0x000bec0000008000 */
[----:B-----5:R-:W5:Y:S01]  /*108a0*/  FENCE.VIEW.ASYNC.S ;  /* 0x00000000000073c6 */ /* 0x020f620000000000 */
[----:B------:R-:W-:Y:S05]  /*108b0*/  WARPSYNC.ALL ;  /* 0x0000000000007948 */ /* 0x000fea0003800000 */
[----:B-----5:R-:W-:Y:S06]  /*108c0*/  BAR.SYNC.DEFER_BLOCKING 0xd, 0x100 ;  /* 0x0344000000007b1d */ /* 0x020fec0000010000 */
.L_x_571:
[----:B------:R-:W2:Y:S02]  /*108d0*/  LDL R0, [R1+0x30] ;  /* 0x0000300001007983 */ /* 0x000ea40000100800 */
[----:B--2---:R-:W-:-:S13]  /*108e0*/  R2UR UR4, R0 ;  /* 0x00000000000472ca */ /* 0x004fda00000e0000 */
[----:B------:R-:W-:-:S04]  /*108f0*/  MOV R0, UR4 ;  /* 0x0000000400007c02 */ /* 0x000fc80008000f00 */
[----:B------:R-:W-:-:S13]  /*10900*/  ISETP.NE.AND P0, PT, R0, 0x3, PT ;  /* 0x000000030000780c */ /* 0x000fda0003f05270 */
[----:B------:R-:W-:Y:S05]  /*10910*/  @!P0 BRA `(.L_x_618) ;  /* 0x0000000000048947 */ /* 0x000fea0003800000 */
[----:B------:R-:W-:Y:S01]  /*10920*/  BPT.TRAP 0x1 ;  /* 0x000000040000795c */ /* 0x000fe20000300000 */
.L_x_618:
[----:B01-34-:R-:W-:Y:S01]  /*10930*/  IMAD R5, R173, 0x8, R2 ;  /* 0x00000008ad057824 */ /* 0x01bfe200078e0202 */
[----:B------:R-:W-:-:S04]  /*10940*/  SHF.L.U32 R0, R180, 0x1f, RZ ;  /* 0x0000001fb4007819 */ /* 0x000fc800000006ff */
[----:B------:R0:W1:Y:S01]  /*10950*/  SYNCS.PHASECHK.TRANS64.TRYWAIT P1, [R5+URZ+0x2a830], R0 ;  /* 0x02a83000050075a7 */ /* 0x000062000802017f */
[----:B------:R-:W-:Y:S05]  /*10960*/  @!P0 BRA `(.L_x_619) ;  /* 0x0000000000048947 */ /* 0x000fea0003800000 */
[----:B------:R-:W-:Y:S01]  /*10970*/  BPT.TRAP 0x1 ;  /* 0x000000040000795c */ /* 0x000fe20000300000 */
.L_x_619:
[----:B------:R-:W-:Y:S01]  /*10980*/  IMAD.MOV.U32 R87, RZ, RZ, RZ ;  /* 0x000000ffff577224 */ /* 0x000fe200078e00ff */
[----:B-1----:R-:W-:Y:S06]  /*10990*/  @P1 BRA `(.L_x_620) ;  /* 0x0000000000081947 */ /* 0x002fec0003800000 */
[----:B------:R-:W1:Y:S02]  /*109a0*/  SYNCS.PHASECHK.TRANS64.TRYWAIT P1, [R5+URZ+0x2a830], R0 ;  /* 0x02a83000050075a7 */ /* 0x000e64000802017f */
[----:B-1----:R-:W-:Y:S05]  /*109b0*/  @!P1 BRA `(.L_x_621) ;  /* 0x000000e400489947 */ /* 0x002fea0003800000 */
.L_x_620:
[----:B------:R-:W-:Y:S05]  /*109c0*/  WARPSYNC.ALL ;  /* 0x0000000000007948 */ /* 0x000fea0003800000 */
[----:B01----:R-:W-:Y:S01]  /*109d0*/  IADD3 R0, R2, 0x18400, RZ ;  /* 0x0001840002007810 */ /* 0x003fe20007ffe0ff */
[----:B------:R-:W-:Y:S01]  /*109e0*/  IMAD.MOV.U32 R7, RZ, RZ, 0x40000040 ;  /* 0x40000040ff077424 */ /* 0x000fe200078e00ff */
[----:B------:R-:W-:Y:S01]  /*109f0*/  R2UR UR4, R36 ;  /* 0x00000000240472ca */ /* 0x000fe200000e0000 */
[----:B------:R-:W-:Y:S01]  /*10a00*/  UMOV UR9, 0x40000040 ;  /* 0x4000004000097882 */ /* 0x000fe20000000000 */
[----:B------:R-:W-:Y:S01]  /*10a10*/  SHF.R.U32.HI R0, RZ, 0x4, R0 ;  /* 0x00000004ff007819 */ /* 0x000fe20000011600 */
[----:B------:R-:W-:Y:S01]  /*10a20*/  WARPGROUP.ARRIVE ;  /* 0x00000000000079c5 */ /* 0x000fe20000000000 */
[----:B------:R-:W-:Y:S01]  /*10a30*/  R2UR UR11, R7 ;  /* 0x00000000070b72ca */ /* 0x000fe200000e0000 */
[----:B------:R-:W-:Y:S01]  /*10a40*/  IMAD.MOV.U32 R11, RZ, RZ, 0x40000040 ;  /* 0x40000040ff0b7424 */ /* 0x000fe200078e00ff */
[----:B------:R-:W-:Y:S01]  /*10a50*/  LOP3.LUT R0, R0, 0x3fff, RZ, 0xc0, !PT ;  /* 0x00003fff00007812 */ /* 0x000fe200078ec0ff */
[----:B------:R-:W-:Y:S01]  /*10a60*/  UMOV UR57, 0x40000040 ;  /* 0x4000004000397882 */ /* 0x000fe20000000000 */
[----:B------:R-:W-:Y:S01]  /*10a70*/  MOV R13, UR9 ;  /* 0x00000009000d7c02 */ /* 0x000fe20008000f00 */
[----:B------:R-:W-:Y:S01]  /*10a80*/  UMOV UR53, 0x40000040 ;  /* 0x4000004000357882 */ /* 0x000fe20000000000 */
[----:B------:R-:W-:Y:S01]  /*10a90*/  LOP3.LUT R8, R0, 0x10000, RZ, 0xfc, !PT ;  /* 0x0001000000087812 */ /* 0x000fe200078efcff */
[----:B------:R-:W-:Y:S01]  /*10aa0*/  UMOV UR49, 0x40000040 ;  /* 0x4000004000317882 */ /* 0x000fe20000000000 */
[----:B------:R-:W-:Y:S01]  /*10ab0*/  UMOV UR45, 0x40000040 ;  /* 0x40000040002d7882 */ /* 0x000fe20000000000 */
[----:B------:R-:W-:Y:S01]  /*10ac0*/  ULOP3.LUT UR4, UR4, 0x10000, URZ, 0xfc, !UPT ;  /* 0x0001000004047892 */ /* 0x000fe2000f8efc3f */
[----:B------:R-:W-:Y:S01]  /*10ad0*/  IMAD.MOV.U32 R7, RZ, RZ, 0x40000040 ;  /* 0x40000040ff077424 */ /* 0x000fe200078e00ff */
[----:B------:R-:W-:Y:S01]  /*10ae0*/  UMOV UR41, 0x40000040 ;  /* 0x4000004000297882 */ /* 0x000fe20000000000 */
[----:B------:R-:W-:Y:S01]  /*10af0*/  IMAD R6, R173, 0x900, R8 ;  /* 0x00000900ad067824 */ /* 0x000fe200078e0208 */
[----:B------:R-:W-:-:S02]  /*10b00*/  UIADD3 UR5, UR4, 0x2, URZ ;  /* 0x0000000204057890 */ /* 0x000fc4000fffe03f */
[----:B------:R-:W-:Y:S01]  /*10b10*/  UIADD3 UR56, UR4, 0x404, URZ ;  /* 0x0000040404387890 */ /* 0x000fe2000fffe03f */
[C---:B------:R-:W-:Y:S01]  /*10b20*/  VIADD R10, R6.reuse, 0x2 ;  /* 0x00000002060a7836 */ /* 0x040fe20000000000 */
[----:B------:R-:W-:Y:S01]  /*10b30*/  R2UR UR10, R6 ;  /* 0x00000000060a72ca */ /* 0x000fe200000e0000 */
[----:B------:R-:W-:Y:S01]  /*10b40*/  UMOV UR8, UR4 ;  /* 0x0000000400087c82 */ /* 0x000fe20008000000 */
[----:B------:R-:W-:Y:S01]  /*10b50*/  UIADD3 UR52, UR4, 0x406, URZ ;  /* 0x0000040604347890 */ /* 0x000fe2000fffe03f */
[----:B------:R-:W-:Y:S01]  /*10b60*/  IMAD.U32 R12, RZ, RZ, UR8 ;  /* 0x00000008ff0c7e24 */ /* 0x000fe2000f8e00ff */
[----:B------:R-:W-:Y:S01]  /*10b70*/  UIADD3 UR48, UR4, 0x800, URZ ;  /* 0x0000080004307890 */ /* 0x000fe2000fffe03f */
[----:B------:R-:W-:Y:S01]  /*10b80*/  R2UR UR39, R7 ;  /* 0x00000000072772ca */ /* 0x000fe200000e0000 */
[----:B------:R-:W-:Y:S02]  /*10b90*/  UIADD3 UR44, UR4, 0x802, URZ ;  /* 0x00000802042c7890 */ /* 0x000fe4000fffe03f */
[----:B------:R0:W-:Y:S01]  /*10ba0*/  STL.64 [R1+0x28], R12 ;  /* 0x0000280c01007387 */ /* 0x0001e20000100a00 */
[----:B------:R-:W-:-:S02]  /*10bb0*/  UIADD3 UR40, UR4, 0x804, URZ ;  /* 0x0000080404287890 */ /* 0x000fc4000fffe03f */
[----:B------:R-:W-:Y:S02]  /*10bc0*/  UIADD3 UR36, UR4, 0x806, URZ ;  /* 0x0000080604247890 */ /* 0x000fe4000fffe03f */
[----:B------:R-:W-:Y:S01]  /*10bd0*/  HGMMA.64x96x16.F32 R24, gdesc[UR8], RZ, !UPT, gsb0 ;  /* 0x01600000081879f0 */ /* 0x000fe2000c0008ff */
[----:B------:R-:W-:Y:S01]  /*10be0*/  R2UR UR10, R10 ;  /* 0x000000000a0a72ca */ /* 0x000fe200000e0000 */
[----:B------:R-:W-:Y:S01]  /*10bf0*/  UMOV UR8, UR5 ;  /* 0x0000000500087c82 */ /* 0x000fe20008000000 */
[----:B------:R-:W-:Y:S01]  /*10c00*/  R2UR UR11, R11 ;  /* 0x000000000b0b72ca */ /* 0x000fe200000e0000 */
[----:B------:R-:W-:Y:S01]  /*10c10*/  UMOV UR9, 0x40000040 ;  /* 0x4000004000097882 */ /* 0x000fe20000000000 */
[----:B------:R-:W-:Y:S01]  /*10c20*/  VIADD R10, R6, 0x4 ;  /* 0x00000004060a7836 */ /* 0x000fe20000000000 */
[----:B------:R-:W-:Y:S01]  /*10c30*/  MOV R11, 0x40000040 ;  /* 0x40000040000b7802 */ /* 0x000fe20000000f00 */
[----:B------:R-:W-:Y:S01]  /*10c40*/  UIADD3 UR5, UR4, 0x4, URZ ;  /* 0x0000000404057890 */ /* 0x000fe2000fffe03f */
[----:B0-----:R-:W-:Y:S01]  /*10c50*/  MOV R12, UR8 ;  /* 0x00000008000c7c02 */ /* 0x001fe20008000f00 */
[----:B------:R-:W-:Y:S01]  /*10c60*/  IMAD.U32 R13, RZ, RZ, UR9 ;  /* 0x00000009ff0d7e24 */ /* 0x000fe2000f8e00ff */
[----:B------:R-:W-:-:S04]  /*10c70*/  UMOV UR37, 0x40000040 ;  /* 0x4000004000257882 */ /* 0x000fc80000000000 */
[----:B------:R0:W-:Y:S01]  /*10c80*/  STL.64 [R1+0x20], R12 ;  /* 0x0000200c01007387 */ /* 0x0001e20000100a00 */
[----:B------:R-:W-:Y:S02]  /*10c90*/  WARPGROUP.DEPBAR.LE gsb0, 0x0 ;  /* 0x00008000000079c5 */ /* 0x000fe40000010000 */
[----:B------:R-:W-:-:S06]  /*10ca0*/  WARPGROUP.ARRIVE ;  /* 0x00000000000079c5 */ /* 0x000fcc0000000000 */
[----:B------:R-:W-:Y:S01]  /*10cb0*/  HGMMA.64x96x16.F32 R24, gdesc[UR8], R24, gsb0 ;  /* 0x01600000081879f0 */ /* 0x000fe20008000818 */
[----:B------:R-:W-:Y:S01]  /*10cc0*/  R2UR UR10, R10 ;  /* 0x000000000a0a72ca */ /* 0x000fe200000e0000 */
[----:B------:R-:W-:Y:S01]  /*10cd0*/  UMOV UR8, UR5 ;  /* 0x0000000500087c82 */ /* 0x000fe20008000000 */
[----:B------:R-:W-:Y:S01]  /*10ce0*/  R2UR UR11, R11 ;  /* 0x000000000b0b72ca */ /* 0x000fe200000e0000 */
[----:B------:R-:W-:Y:S01]  /*10cf0*/  UMOV UR9, 0x40000040 ;  /* 0x4000004000097882 */ /* 0x000fe20000000000 */
[----:B------:R-:W-:Y:S01]  /*10d00*/  IMAD.MOV.U32 R11, RZ, RZ, 0x40000040 ;  /* 0x40000040ff0b7424 */ /* 0x000fe200078e00ff */
[----:B------:R-:W-:Y:S01]  /*10d10*/  IADD3 R10, R6, 0x6, RZ ;  /* 0x00000006060a7810 */ /* 0x000fe20007ffe0ff */
[----:B------:R-:W-:Y:S01]  /*10d20*/  UIADD3 UR5, UR4, 0x6, URZ ;  /* 0x0000000604057890 */ /* 0x000fe2000fffe03f */
[----:B0-----:R-:W-:Y:S02]  /*10d30*/  IMAD.U32 R12, RZ, RZ, UR8 ;  /* 0x00000008ff0c7e24 */ /* 0x001fe4000f8e00ff */
[----:B------:R-:W-:-:S05]  /*10d40*/  IMAD.U32 R13, RZ, RZ, UR9 ;  /* 0x00000009ff0d7e24 */ /* 0x000fca000f8e00ff */
        /* <DEDUP_REMOVED lines=8> */
[----:B------:R-:W-:Y:S01]  /*10dd0*/  VIADD R10, R6, 0x300 ;  /* 0x00000300060a7836 */ /* 0x000fe20000000000 */
[----:B------:R-:W-:Y:S01]  /*10de0*/  UIADD3 UR5, UR4, 0x400, URZ ;  /* 0x0000040004057890 */ /* 0x000fe2000fffe03f */
[----:B------:R-:W-:Y:S01]  /*10df0*/  IMAD.MOV.U32 R11, RZ, RZ, 0x40000040 ;  /* 0x40000040ff0b7424 */ /* 0x000fe200078e00ff */
[----:B0-----:R-:W-:Y:S01]  /*10e00*/  MOV R13, UR9 ;  /* 0x00000009000d7c02 */ /* 0x001fe20008000f00 */
        /* <DEDUP_REMOVED lines=24> */
[----:B0-----:R-:W-:Y:S02]  /*10f90*/  IMAD.U32 R12, RZ, RZ, UR8 ;  /* 0x00000008ff0c7e24 */ /* 0x001fe4000f8e00ff */
[----:B------:R-:W-:Y:S01]  /*10fa0*/  IMAD.U32 R13, RZ, RZ, UR9 ;  /* 0x00000009ff0d7e24 */ /* 0x000fe2000f8e00ff */
[----:B------:R-:W-:Y:S01]  /*10fb0*/  R2UR UR58, R10 ;  /* 0x000000000a3a72ca */ /* 0x000fe200000e0000 */
[----:B------:R-:W-:Y:S01]  /*10fc0*/  VIADD R10, R6, 0x306 ;  /* 0x00000306060a7836 */ /* 0x000fe20000000000 */
[----:B------:R-:W-:-:S02]  /*10fd0*/  R2UR UR59, R11 ;  /* 0x000000000b3b72ca */ /* 0x000fc400000e0000 */
[----:B------:R-:W-:Y:S01]  /*10fe0*/  MOV R11, 0x40000040 ;  /* 0x40000040000b7802 */ /* 0x000fe20000000f00 */
[----:B------:R0:W-:Y:S01]  /*10ff0*/  STL.64 [R1], R12 ;  /* 0x0000000c01007387 */ /* 0x0001e20000100a00 */
[----:B------:R-:W-:Y:S01]  /*11000*/  R2UR UR54, R10 ;  /* 0x000000000a3672ca */ /* 0x000fe200000e0000 */
[----:B------:R-:W-:Y:S01]  /*11010*/  VIADD R10, R6, 0x600 ;  /* 0x00000600060a7836 */ /* 0x000fe20000000000 */
[----:B------:R-:W-:Y:S01]  /*11020*/  R2UR UR55, R11 ;  /* 0x000000000b3772ca */ /* 0x000fe200000e0000 */
[----:B------:R-:W-:-:S03]  /*11030*/  IMAD.MOV.U32 R11, RZ, RZ, 0x40000040 ;  /* 0x40000040ff0b7424 */ /* 0x000fc600078e00ff */
[----:B------:R-:W-:Y:S02]  /*11040*/  R2UR UR50, R10 ;  /* 0x000000000a3272ca */ /* 0x000fe400000e0000 */
[----:B------:R-:W-:Y:S01]  /*11050*/  R2UR UR51, R11 ;  /* 0x000000000b3372ca */ /* 0x000fe200000e0000 */
[----:B------:R-:W-:Y:S01]  /*11060*/  IMAD.MOV.U32 R11, RZ, RZ, 0x40000040 ;  /* 0x40000040ff0b7424 */ /* 0x000fe200078e00ff */
[----:B------:R-:W-:-:S04]  /*11070*/  IADD3 R10, R6, 0x602, RZ ;  /* 0x00000602060a7810 */ /* 0x000fc80007ffe0ff */
[----:B------:R-:W-:Y:S01]  /*11080*/  R2UR UR46, R10 ;  /* 0x000000000a2e72ca */ /* 0x000fe200000e0000 */
[C---:B------:R-:W-:Y:S01]  /*11090*/  VIADD R10, R6.reuse, 0x604 ;  /* 0x00000604060a7836 */ /* 0x040fe20000000000 */
[----:B------:R-:W-:Y:S01]  /*110a0*/  R2UR UR47, R11 ;  /* 0x000000000b2f72ca */ /* 0x000fe200000e0000 */
[----:B------:R-:W-:Y:S01]  /*110b0*/  VIADD R6, R6, 0x606 ;  /* 0x0000060606067836 */ /* 0x000fe20000000000 */
[----:B------:R-:W-:Y:S02]  /*110c0*/  MOV R11, 0x40000040 ;  /* 0x40000040000b7802 */ /* 0x000fe40000000f00 */
[----:B------:R-:W-:Y:S02]  /*110d0*/  R2UR UR42, R10 ;  /* 0x000000000a2a72ca */ /* 0x000fe400000e0000 */
[----:B------:R-:W-:Y:S02]  /*110e0*/  R2UR UR43, R11 ;  /* 0x000000000b2b72ca */ /* 0x000fe400000e0000 */
[----:B------:R-:W-:Y:S01]  /*110f0*/  R2UR UR38, R6 ;  /* 0x00000000062672ca */ /* 0x000fe200000e0000 */
        /* <DEDUP_REMOVED lines=22> */
[----:B0-----:R-:W-:Y:S05]  /*11260*/  @!P0 BRA `(.L_x_622) ;  /* 0x0000000000048947 */ /* 0x001fea0003800000 */
[----:B------:R-:W-:Y:S01]  /*11270*/  BPT.TRAP 0x1 ;  /* 0x000000040000795c */ /* 0x000fe20000300000 */
.L_x_622:
[----:B------:R-:W-:Y:S01]  /*11280*/  IADD3 R3, R228, R147, RZ ;  /* 0x00000093e4037210 */ /* 0x000fe20007ffe0ff */
[----:B------:R-:W-:Y:S01]  /*11290*/  ULDC UR4, c[0x0][0x988] ;  /* 0x0002620000047ab9 */ /* 0x000fe20000000800 */
[----:B------:R-:W-:Y:S01]  /*112a0*/  P2R R20, PR, RZ, 0x1 ;  /* 0x00000001ff147803 */ /* 0x000fe20000000000 */
[----:B------:R-:W-:Y:S01]  /*112b0*/  ULDC UR38, c[0x0][0x988] ;  /* 0x0002620000267ab9 */ /* 0x000fe20000000800 */
[----:B------:R-:W-:Y:S01]  /*112c0*/  BSSY B0, `(.L_x_623) ;  /* 0x0000393000007945 */ /* 0x000fe20003800000 */
[----:B------:R-:W-:Y:S01]  /*112d0*/  IMAD R3, R194, -0x60, R3 ;  /* 0xffffffa0c2037824 */ /* 0x000fe200078e0203 */
[-C--:B------:R-:W-:Y:S01]  /*112e0*/  MOV R82, R87.reuse ;  /* 0x0000005700527202 */ /* 0x080fe20000000f00 */
[--C-:B------:R-:W-:Y:S01]  /*112f0*/  IMAD.MOV.U32 R86, RZ, RZ, R87.reuse ;  /* 0x000000ffff567224 */ /* 0x100fe200078e0057 */
[----:B------:R-:W-:Y:S01]  /*11300*/  MOV R76, R87 ;  /* 0x00000057004c7202 */ /* 0x000fe20000000f00 */
        /* <DEDUP_REMOVED lines=41> */
[----:B------:R-:W-:Y:S01]  /*115a0*/  FSEL R33, R44, -INF , P2 ;  /* 0xff8000002c217808 */ /* 0x000fe20001000000 */
[----:B------:R-:W-:Y:S01]  /*115b0*/  IMAD.MOV.U32 R44, RZ, RZ, R87 ;  /* 0x000000ffff2c7224 */ /* 0x000fe200078e0057 */
[----:B------:R-:W-:Y:S02]  /*115c0*/  FMNMX.FTZ R0, R41, R0, !PT ;  /* 0x0000000029007209 */ /* 0x000fe40007810000 */
[----:B------:R-:W-:Y:S02]  /*115d0*/  FSEL R13, R38, -INF , P6 ;  /* 0xff800000260d7808 */ /* 0x000fe40003000000 */
[----:B------:R-:W-:Y:S02]  /*115e0*/  ISETP.GT.AND P6, PT, R3, 0x30, PT ;  /* 0x000000300300780c */ /* 0x000fe40003fc4270 */
[----:B------:R-:W-:-:S02]  /*115f0*/  FSEL R45, R45, -INF , P1 ;  /* 0xff8000002d2d7808 */ /* 0x000fc40000800000 */
[----:B------:R-:W-:Y:S02]  /*11600*/  FMNMX.FTZ R0, R33, R0, !PT ;  /* 0x0000000021007209 */ /* 0x000fe40007810000 */
        /* <DEDUP_REMOVED lines=12> */
[----:B------:R-:W-:Y:S02]  /*116d0*/  FSEL R75, R52, -INF , P4 ;  /* 0xff800000344b7808 */ /* 0x000fe40002000000 */
        /* <DEDUP_REMOVED lines=41> */
[----:B------:R-:W-:Y:S01]  /*11970*/  FMNMX.FTZ R10, R107, R0, !PT ;  /* 0x000000006b0a7209 */ /* 0x000fe20007810000 */
[----:B------:R-:W-:Y:S01]  /*11980*/  IMAD.U32 R0, RZ, RZ, UR4 ;  /* 0x00000004ff007e24 */ /* 0x000fe2000f8e00ff */
[----:B------:R-:W-:-:S02]  /*11990*/  FSEL R71, R71, -INF , P1 ;  /* 0xff80000047477808 */ /* 0x000fc40000800000 */
[-C--:B------:R-:W-:Y:S01]  /*119a0*/  MOV R64, R87.reuse ;  /* 0x0000005700407202 */ /* 0x080fe20000000f00 */
[----:B------:R-:W0:Y:S01]  /*119b0*/  SHFL.BFLY PT, R3, R10, 0x2, 0x1f ;  /* 0x0c401f000a037f89 */ /* 0x000e2200000e0000 */
[-C--:B------:R-:W-:Y:S02]  /*119c0*/  MOV R58, R87.reuse ;  /* 0x00000057003a7202 */ /* 0x080fe40000000f00 */
[-C--:B------:R-:W-:Y:S02]  /*119d0*/  MOV R52, R87.reuse ;  /* 0x0000005700347202 */ /* 0x080fe40000000f00 */
[----:B------:R-:W-:Y:S02]  /*119e0*/  MOV R46, R87 ;  /* 0x00000057002e7202 */ /* 0x000fe40000000f00 */
[----:B0-----:R-:W-:-:S05]  /*119f0*/  FMNMX.FTZ R12, R10, R3, !PT ;  /* 0x000000030a0c7209 */ /* 0x001fca0007810000 */
        /* <DEDUP_REMOVED lines=10> */
[----:B------:R-:W-:Y:S01]  /*11aa0*/  FSEL R81, R62, -INF , P6 ;  /* 0xff8000003e517808 */ /* 0x000fe20003000000 */
[--C-:B------:R-:W-:Y:S01]  /*11ab0*/  FFMA.FTZ R65, R85, R0, -R14.reuse ;  /* 0x0000000055417223 */ /* 0x100fe2000001080e */
[----:B------:R-:W-:Y:S01]  /*11ac0*/  FMNMX.FTZ R6, R31, R6, !PT ;  /* 0x000000061f067209 */ /* 0x000fe20007810000 */
[-CC-:B------:R-:W-:Y:S01]  /*11ad0*/  FFMA.FTZ R140, R89, R0.reuse, -R14.reuse ;  /* 0x00000000598c7223 */ /* 0x180fe2000001080e */
[----:B------:R-:W-:Y:S01]  /*11ae0*/  FSEL R83, R63, -INF , P5 ;  /* 0xff8000003f537808 */ /* 0x000fe20002800000 */
[--C-:B------:R-:W-:Y:S01]  /*11af0*/  FFMA.FTZ R136, R93, R0, -R14.reuse ;  /* 0x000000005d887223 */ /* 0x100fe2000001080e */
[----:B------:R-:W-:Y:S01]  /*11b00*/  FMNMX.FTZ R6, R11, R6, !PT ;  /* 0x000000060b067209 */ /* 0x000fe20007810000 */
[--C-:B------:R-:W-:Y:S01]  /*11b10*/  FFMA.FTZ R61, R4, R0, -R14.reuse ;  /* 0x00000000043d7223 */ /* 0x100fe2000001080e */
[----:B------:R-:W-:Y:S01]  /*11b20*/  FSEL R85, R66, -INF , P4 ;  /* 0xff80000042557808 */ /* 0x000fe20002000000 */
[----:B------:R-:W-:Y:S01]  /*11b30*/  MUFU.EX2 R156, R156 ;  /* 0x0000009c009c7308 */ /* 0x000fe20000000800 */
[----:B------:R-:W-:Y:S01]  /*11b40*/  FMNMX.FTZ R6, R35, R6, !PT ;  /* 0x0000000623067209 */ /* 0x000fe20007810000 */
[-CC-:B------:R-:W-:Y:S01]  /*11b50*/  FFMA.FTZ R69, R95, R0.reuse, -R14.reuse ;  /* 0x000000005f457223 */ /* 0x180fe2000001080e */
[----:B------:R-:W-:Y:S01]  /*11b60*/  FSEL R89, R70, -INF , P2 ;  /* 0xff80000046597808 */ /* 0x000fe20001000000 */
        /* <DEDUP_REMOVED lines=10> */
[-CC-:B------:R-:W-:Y:S01]  /*11c10*/  FFMA.FTZ R45, R53, R0.reuse, -R14.reuse ;  /* 0x00000000352d7223 */ /* 0x180fe2000001080e */
[--C-:B------:R-:W-:Y:S01]  /*11c20*/  FFMA.FTZ R37, R73, R0, -R14.reuse ;  /* 0x0000000049257223 */ /* 0x100fe2000001080e */
[----:B------:R-:W1:Y:S01]  /*11c30*/  MUFU.EX2 R158, R158 ;  /* 0x0000009e009e7308 */ /* 0x000e620000000800 */
[----:B------:R-:W-:Y:S01]  /*11c40*/  FMNMX.FTZ R6, R43, R6, !PT ;  /* 0x000000062b067209 */ /* 0x000fe20007810000 */
[-CC-:B------:R-:W-:Y:S01]  /*11c50*/  FFMA.FTZ R146, R75, R0.reuse, -R14.reuse ;  /* 0x000000004b927223 */ /* 0x180fe2000001080e */
[-CC-:B------:R-:W-:Y:S01]  /*11c60*/  FFMA.FTZ R53, R57, R0.reuse, -R14.reuse ;  /* 0x0000000039357223 */ /* 0x180fe2000001080e */
[--C-:B------:R-:W-:Y:S01]  /*11c70*/  FFMA.FTZ R148, R77, R0, -R14.reuse ;  /* 0x000000004d947223 */ /* 0x100fe2000001080e */
[----:B------:R-:W-:Y:S01]  /*11c80*/  FMNMX.FTZ R6, R21, R6, !PT ;  /* 0x0000000615067209 */ /* 0x000fe20007810000 */
[-CC-:B------:R-:W-:Y:S01]  /*11c90*/  FFMA.FTZ R150, R79, R0.reuse, -R14.reuse ;  /* 0x000000004f967223 */ /* 0x180fe2000001080e */
[--C-:B------:R-:W-:Y:S01]  /*11ca0*/  FFMA.FTZ R57, R91, R0, -R14.reuse ;  /* 0x000000005b397223 */ /* 0x100fe2000001080e */
[----:B------:R-:W2:Y:S01]  /*11cb0*/  MUFU.EX2 R65, R65 ;  /* 0x0000004100417308 */ /* 0x000ea20000000800 */
[----:B------:R-:W-:Y:S01]  /*11cc0*/  FMNMX.FTZ R6, R47, R6, !PT ;  /* 0x000000062f067209 */ /* 0x000fe20007810000 */
[-CC-:B------:R-:W-:Y:S01]  /*11cd0*/  FFMA.FTZ R152, R101, R0.reuse, -R14.reuse ;  /* 0x0000000065987223 */ /* 0x180fe2000001080e */
[-CC-:B------:R-:W-:Y:S01]  /*11ce0*/  FFMA.FTZ R73, R103, R0.reuse, -R14.reuse ;  /* 0x0000000067497223 */ /* 0x180fe2000001080e */
[--C-:B------:R-:W-:Y:S01]  /*11cf0*/  FFMA.FTZ R154, R105, R0, -R14.reuse ;  /* 0x00000000699a7223 */ /* 0x100fe2000001080e */
[----:B------:R-:W-:Y:S01]  /*11d00*/  FMNMX.FTZ R6, R25, R6, !PT ;  /* 0x0000000619067209 */ /* 0x000fe20007810000 */
[----:B------:R-:W-:Y:S01]  /*11d10*/  FFMA.FTZ R75, R107, R0, -R14 ;  /* 0x000000006b4b7223 */ /* 0x000fe2000001080e */
[-C--:B------:R-:W-:Y:S01]  /*11d20*/  MOV R79, R87.reuse ;  /* 0x00000057004f7202 */ /* 0x080fe20000000f00 */
[----:B------:R-:W3:Y:S01]  /*11d30*/  MUFU.EX2 R136, R136 ;  /* 0x0000008800887308 */ /* 0x000ee20000000800 */
[----:B------:R-:W-:Y:S01]  /*11d40*/  FMNMX.FTZ R6, R51, R6, !PT ;  /* 0x0000000633067209 */ /* 0x000fe20007810000 */
[--C-:B------:R-:W-:Y:S01]  /*11d50*/  IMAD.MOV.U32 R77, RZ, RZ, R87.reuse ;  /* 0x000000ffff4d7224 */ /* 0x100fe200078e0057 */
[----:B------:R-:W-:Y:S01]  /*11d60*/  MOV R70, R87 ;  /* 0x0000005700467202 */ /* 0x000fe20000000f00 */
[--C-:B------:R-:W-:Y:S01]  /*11d70*/  IMAD.MOV.U32 R66, RZ, RZ, R87.reuse ;  /* 0x000000ffff427224 */ /* 0x100fe200078e0057 */
[----:B------:R-:W-:Y:S01]  /*11d80*/  FMNMX.FTZ R6, R29, R6, !PT ;  /* 0x000000061d067209 */ /* 0x000fe20007810000 */
[----:B------:R-:W-:-:S02]  /*11d90*/  IMAD.MOV.U32 R62, RZ, RZ, R87 ;  /* 0x000000ffff3e7224 */ /* 0x000fc400078e0057 */
[----:B------:R-:W4:Y:S01]  /*11da0*/  MUFU.EX2 R69, R69 ;  /* 0x0000004500457308 */ /* 0x000f220000000800 */
[----:B------:R-:W-:-:S04]  /*11db0*/  FMNMX.FTZ R6, R55, R6, !PT ;  /* 0x0000000637067209 */ /* 0x000fc80007810000 */
[----:B------:R-:W-:-:S03]  /*11dc0*/  FMNMX.FTZ R6, R49, R6, !PT ;  /* 0x0000000631067209 */ /* 0x000fc60007810000 */
[----:B------:R-:W4:Y:S01]  /*11dd0*/  MUFU.EX2 R138, R138 ;  /* 0x0000008a008a7308 */ /* 0x000f220000000800 */
[----:B------:R-:W-:-:S04]  /*11de0*/  FMNMX.FTZ R6, R59, R6, !PT ;  /* 0x000000063b067209 */ /* 0x000fc80007810000 */
[----:B------:R-:W-:-:S03]  /*11df0*/  FMNMX.FTZ R6, R81, R6, !PT ;  /* 0x0000000651067209 */ /* 0x000fc60007810000 */
[----:B------:R-:W4:Y:S01]  /*11e00*/  MUFU.EX2 R63, R99 ;  /* 0x00000063003f7308 */ /* 0x000f220000000800 */
[----:B------:R-:W-:-:S04]  /*11e10*/  FMNMX.FTZ R6, R83, R6, !PT ;  /* 0x0000000653067209 */ /* 0x000fc80007810000 */
[----:B------:R-:W-:-:S03]  /*11e20*/  FMNMX.FTZ R6, R85, R6, !PT ;  /* 0x0000000655067209 */ /* 0x000fc60007810000 */
[----:B------:R-:W-:Y:S01]  /*11e30*/  MUFU.EX2 R140, R140 ;  /* 0x0000008c008c7308 */ /* 0x000fe20000000800 */
[----:B------:R-:W-:-:S04]  /*11e40*/  FMNMX.FTZ R6, R67, R6, !PT ;  /* 0x0000000643067209 */ /* 0x000fc80007810000 */
[----:B------:R-:W-:-:S03]  /*11e50*/  FMNMX.FTZ R6, R89, R6, !PT ;  /* 0x0000000659067209 */ /* 0x000fc60007810000 */
[----:B------:R-:W-:Y:S01]  /*11e60*/  MUFU.EX2 R41, R41 ;  /* 0x0000002900297308 */ /* 0x000fe20000000800 */
[----:B------:R-:W-:-:S05]  /*11e70*/  FMNMX.FTZ R6, R71, R6, !PT ;  /* 0x0000000647067209 */ /* 0x000fca0007810000 */
[----:B------:R-:W0:Y:S02]  /*11e80*/  SHFL.BFLY PT, R93, R6, 0x2, 0x1f ;  /* 0x0c401f00065d7f89 */ /* 0x000e2400000e0000 */
[----:B------:R-:W-:Y:S08]  /*11e90*/  MUFU.EX2 R142, R142 ;  /* 0x0000008e008e7308 */ /* 0x000ff00000000800 */
[----:B------:R-:W-:Y:S08]  /*11ea0*/  MUFU.EX2 R33, R33 ;  /* 0x0000002100217308 */ /* 0x000ff00000000800 */
[----:B------:R-:W-:Y:S01]  /*11eb0*/  MUFU.EX2 R144, R144 ;  /* 0x0000009000907308 */ /* 0x000fe20000000800 */
[----:B0-----:R-:W-:-:S07]  /*11ec0*/  FMNMX.FTZ R93, R6, R93, !PT ;  /* 0x0000005d065d7209 */ /* 0x001fce0007810000 */
[----:B------:R-:W-:Y:S01]  /*11ed0*/  MUFU.EX2 R37, R37 ;  /* 0x0000002500257308 */ /* 0x000fe20000000800 */
[----:B------:R-:W0:Y:S07]  /*11ee0*/  SHFL.BFLY PT, R4, R93, 0x1, 0x1f ;  /* 0x0c201f005d047f89 */ /* 0x000e2e00000e0000 */
[----:B------:R-:W-:Y:S08]  /*11ef0*/  MUFU.EX2 R146, R146 ;  /* 0x0000009200927308 */ /* 0x000ff00000000800 */
[----:B------:R-:W-:Y:S08]  /*11f00*/  MUFU.EX2 R45, R45 ;  /* 0x0000002d002d7308 */ /* 0x000ff00000000800 */
[----:B------:R-:W-:Y:S01]  /*11f10*/  MUFU.EX2 R148, R148 ;  /* 0x0000009400947308 */ /* 0x000fe20000000800 */
[----:B0-----:R-:W-:-:S04]  /*11f20*/  FMNMX.FTZ R4, R93, R4, !PT ;  /* 0x000000045d047209 */ /* 0x001fc80007810000 */
        /* <DEDUP_REMOVED lines=10> */
[----:B------:R-:W-:Y:S01]  /*11fd0*/  FADD.FTZ R7, R156, R61 ;  /* 0x0000003d9c077221 */ /* 0x000fe20000010000 */
[-CC-:B------:R-:W-:Y:S01]  /*11fe0*/  FFMA.FTZ R137, R11, R0.reuse, -R26.reuse ;  /* 0x000000000b897223 */ /* 0x180fe2000001081a */
[-CC-:B------:R-:W-:Y:S01]  /*11ff0*/  FFMA.FTZ R12, R35, R0.reuse, -R26.reuse ;  /* 0x00000000230c7223 */ /* 0x180fe2000001081a */
[----:B------:R-:W-:Y:S01]  /*12000*/  MUFU.EX2 R157, R157 ;  /* 0x0000009d009d7308 */ /* 0x000fe20000000800 */
[----:B-1----:R-:W-:Y:S01]  /*12010*/  FADD.FTZ R24, R158, R7 ;  /* 0x000000079e187221 */ /* 0x002fe20000010000 */
[-CC-:B------:R-:W-:Y:S01]  /*12020*/  FFMA.FTZ R139, R13, R0.reuse, -R26.reuse ;  /* 0x000000000d8b7223 */ /* 0x180fe2000001081a */
[-CC-:B------:R-:W-:Y:S01]  /*12030*/  FFMA.FTZ R14, R39, R0.reuse, -R26.reuse ;  /* 0x00000000270e7223 */ /* 0x180fe2000001081a */
[-C--:B------:R-:W-:Y:S01]  /*12040*/  FFMA.FTZ R141, R15, R0.reuse, -R26 ;  /* 0x000000000f8d7223 */ /* 0x080fe2000001081a */
[----:B--2---:R-:W-:Y:S01]  /*12050*/  FADD.FTZ R7, R65, R24 ;  /* 0x0000001841077221 */ /* 0x004fe20000010000 */
[-CC-:B------:R-:W-:Y:S01]  /*12060*/  FFMA.FTZ R20, R43, R0.reuse, -R26.reuse ;  /* 0x000000002b147223 */ /* 0x180fe2000001081a */
[-CC-:B------:R-:W-:Y:S01]  /*12070*/  FFMA.FTZ R143, R21, R0.reuse, -R26.reuse ;  /* 0x00000000158f7223 */ /* 0x180fe2000001081a */
[----:B------:R-:W0:Y:S01]  /*12080*/  MUFU.EX2 R6, R6 ;  /* 0x0000000600067308 */ /* 0x000e220000000800 */
[----:B---3--:R-:W-:Y:S01]  /*12090*/  FADD.FTZ R32, R136, R7 ;  /* 0x0000000788207221 */ /* 0x008fe20000010000 */
[-CC-:B------:R-:W-:Y:S01]  /*120a0*/  FFMA.FTZ R47, R47, R0.reuse, -R26.reuse ;  /* 0x000000002f2f7223 */ /* 0x180fe2000001081a */
[-CC-:B------:R-:W-:Y:S01]  /*120b0*/  FFMA.FTZ R25, R25, R0.reuse, -R26.reuse ;  /* 0x0000000019197223 */ /* 0x180fe2000001081a */
[-C--:B------:R-:W-:Y:S01]  /*120c0*/  FFMA.FTZ R51, R51, R0.reuse, -R26 ;  /* 0x0000000033337223 */ /* 0x080fe2000001081a */
[----:B----4-:R-:W-:Y:S01]  /*120d0*/  FADD.FTZ R9, R69, R32 ;  /* 0x0000002045097221 */ /* 0x010fe20000010000 */
[-CC-:B------:R-:W-:Y:S01]  /*120e0*/  FFMA.FTZ R29, R29, R0.reuse, -R26.reuse ;  /* 0x000000001d1d7223 */ /* 0x180fe2000001081a */
[-CC-:B------:R-:W-:Y:S01]  /*120f0*/  FFMA.FTZ R55, R55, R0.reuse, -R26.reuse ;  /* 0x0000000037377223 */ /* 0x180fe2000001081a */
[----:B------:R-:W1:Y:S01]  /*12100*/  MUFU.EX2 R159, R159 ;  /* 0x0000009f009f7308 */ /* 0x000e620000000800 */
[----:B------:R-:W-:Y:S01]  /*12110*/  FADD.FTZ R34, R138, R9 ;  /* 0x000000098a227221 */ /* 0x000fe20000010000 */
[-CC-:B------:R-:W-:Y:S01]  /*12120*/  FFMA.FTZ R49, R49, R0.reuse, -R26.reuse ;  /* 0x0000000031317223 */ /* 0x180fe2000001081a */
[-CC-:B------:R-:W-:Y:S01]  /*12130*/  FFMA.FTZ R59, R59, R0.reuse, -R26.reuse ;  /* 0x000000003b3b7223 */ /* 0x180fe2000001081a */
[-C--:B------:R-:W-:Y:S01]  /*12140*/  FFMA.FTZ R81, R81, R0.reuse, -R26 ;  /* 0x0000000051517223 */ /* 0x080fe2000001081a */
[----:B------:R-:W-:Y:S01]  /*12150*/  FADD.FTZ R9, R63, R34 ;  /* 0x000000223f097221 */ /* 0x000fe20000010000 */
[-CC-:B------:R-:W-:Y:S01]  /*12160*/  FFMA.FTZ R83, R83, R0.reuse, -R26.reuse ;  /* 0x0000000053537223 */ /* 0x180fe2000001081a */
[-C--:B------:R-:W-:Y:S01]  /*12170*/  FFMA.FTZ R85, R85, R0.reuse, -R26 ;  /* 0x0000000055557223 */ /* 0x080fe2000001081a */
[----:B------:R-:W2:Y:S01]  /*12180*/  MUFU.EX2 R10, R10 ;  /* 0x0000000a000a7308 */ /* 0x000ea20000000800 */
[----:B0-----:R-:W-:Y:S01]  /*12190*/  FADD.FTZ R24, R157, R6 ;  /* 0x000000069d187221 */ /* 0x001fe20000010000 */
[-CC-:B------:R-:W-:Y:S01]  /*121a0*/  FFMA.FTZ R67, R67, R0.reuse, -R26.reuse ;  /* 0x0000000043437223 */ /* 0x180fe2000001081a */
[-CC-:B------:R-:W-:Y:S01]  /*121b0*/  FFMA.FTZ R89, R89, R0.reuse, -R26.reuse ;  /* 0x0000000059597223 */ /* 0x180fe2000001081a */
[----:B------:R-:W-:Y:S01]  /*121c0*/  FFMA.FTZ R71, R71, R0, -R26 ;  /* 0x0000000047477223 */ /* 0x000fe2000001081a */
[----:B------:R-:W-:Y:S01]  /*121d0*/  F2FP.F16.F32.PACK_AB R157, R6, R157 ;  /* 0x0000009d069d723e */ /* 0x000fe200000000ff */
[--C-:B------:R-:W-:Y:S01]  /*121e0*/  IMAD.MOV.U32 R39, RZ, RZ, R87.reuse ;  /* 0x000000ffff277224 */ /* 0x100fe200078e0057 */
[----:B------:R-:W-:Y:S01]  /*121f0*/  F2FP.F16.F32.PACK_AB R156, R61, R156 ;  /* 0x0000009c3d9c723e */ /* 0x000fe200000000ff */
[----:B------:R-:W0:Y:S01]  /*12200*/  MUFU.EX2 R137, R137 ;  /* 0x0000008900897308 */ /* 0x000e220000000800 */
[----:B-1----:R-:W-:Y:S01]  /*12210*/  FADD.FTZ R7, R159, R24 ;  /* 0x000000189f077221 */ /* 0x002fe20000010000 */
[----:B------:R-:W-:Y:S01]  /*12220*/  F2FP.F16.F32.PACK_AB R158, R65, R158 ;  /* 0x0000009e419e723e */ /* 0x000fe200000000ff */
[--C-:B------:R-:W-:Y:S01]  /*12230*/  IMAD.MOV.U32 R65, RZ, RZ, R87.reuse ;  /* 0x000000ffff417224 */ /* 0x100fe200078e0057 */
[----:B------:R-:W-:Y:S01]  /*12240*/  F2FP.F16.F32.PACK_AB R136, R69, R136 ;  /* 0x000000884588723e */ /* 0x000fe200000000ff */
[--C-:B------:R-:W-:Y:S01]  /*12250*/  IMAD.MOV.U32 R69, RZ, RZ, R87.reuse ;  /* 0x000000ffff457224 */ /* 0x100fe200078e0057 */
[----:B------:R-:W-:Y:S01]  /*12260*/  F2FP.F16.F32.PACK_AB R138, R63, R138 ;  /* 0x0000008a3f8a723e */ /* 0x000fe200000000ff */
[----:B------:R-:W-:Y:S01]  /*12270*/  IMAD.MOV.U32 R63, RZ, RZ, R87 ;  /* 0x000000ffff3f7224 */ /* 0x000fe200078e0057 */
[----:B------:R-:W1:Y:S01]  /*12280*/  MUFU.EX2 R12, R12 ;  /* 0x0000000c000c7308 */ /* 0x000e620000000800 */
[C---:B--2---:R-:W-:Y:S01]  /*12290*/  FADD.FTZ R24, R10.reuse, R7 ;  /* 0x000000070a187221 */ /* 0x044fe20000010000 */
[----:B------:R-:W-:Y:S01]  /*122a0*/  F2FP.F16.F32.PACK_AB R159, R10, R159 ;  /* 0x0000009f0a9f723e */ /* 0x000fe200000000ff */
[--C-:B------:R-:W-:Y:S01]  /*122b0*/  IMAD.MOV.U32 R35, RZ, RZ, R87.reuse ;  /* 0x000000ffff237224 */ /* 0x100fe200078e0057 */
[-C--:B------:R-:W-:Y:S01]  /*122c0*/  MOV R61, R87.reuse ;  /* 0x00000057003d7202 */ /* 0x080fe20000000f00 */
[----:B------:R-:W-:Y:S01]  /*122d0*/  IMAD.MOV.U32 R27, RZ, RZ, R87 ;  /* 0x000000ffff1b7224 */ /* 0x000fe200078e0057 */
[----:B------:R-:W-:-:S02]  /*122e0*/  MOV R43, R87 ;  /* 0x00000057002b7202 */ /* 0x000fc40000000f00 */
[----:B------:R-:W2:Y:S01]  /*122f0*/  MUFU.EX2 R139, R139 ;  /* 0x0000008b008b7308 */ /* 0x000ea20000000800 */
[----:B0-----:R-:W-:Y:S01]  /*12300*/  FADD.FTZ R7, R137, R24 ;  /* 0x0000001889077221 */ /* 0x001fe20000010000 */
[----:B------:R-:W-:Y:S01]  /*12310*/  FADD.FTZ R24, R140, R9 ;  /* 0x000000098c187221 */ /* 0x000fe20000010000 */
[----:B------:R-:W-:Y:S01]  /*12320*/  F2FP.F16.F32.PACK_AB R140, R41, R140 ;  /* 0x0000008c298c723e */ /* 0x000fe200000000ff */
[----:B------:R-:W-:Y:S01]  /*12330*/  IMAD.MOV.U32 R9, RZ, RZ, 0x3f800000 ;  /* 0x3f800000ff097424 */ /* 0x000fe200078e00ff */
[----:B------:R-:W-:-:S03]  /*12340*/  MOV R31, R87 ;  /* 0x00000057001f7202 */ /* 0x000fc60000000f00 */
[----:B------:R-:W0:Y:S01]  /*12350*/  MUFU.EX2 R14, R14 ;  /* 0x0000000e000e7308 */ /* 0x000e220000000800 */
[C---:B-1----:R-:W-:Y:S01]  /*12360*/  FADD.FTZ R34, R12.reuse, R7 ;  /* 0x000000070c227221 */ /* 0x042fe20000010000 */
[----:B------:R-:W-:Y:S01]  /*12370*/  FADD.FTZ R7, R41, R24 ;  /* 0x0000001829077221 */ /* 0x000fe20000010000 */
[----:B------:R-:W-:Y:S01]  /*12380*/  VIADD R24, R5, 0x2a840 ;  /* 0x0002a84005187836 */ /* 0x000fe20000000000 */
[----:B------:R-:W-:Y:S01]  /*12390*/  F2FP.F16.F32.PACK_AB R137, R12, R137 ;  /* 0x000000890c89723e */ /* 0x000fe200000000ff */
[----:B------:R-:W-:Y:S02]  /*123a0*/  IMAD.MOV.U32 R41, RZ, RZ, R87 ;  /* 0x000000ffff297224 */ /* 0x000fe400078e0057 */
[----:B------:R-:W-:Y:S01]  /*123b0*/  FADD.FTZ R38, R142, R7 ;  /* 0x000000078e267221 */ /* 0x000fe20000010000 */
[----:B------:R-:W-:Y:S01]  /*123c0*/  F2FP.F16.F32.PACK_AB R142, R33, R142 ;  /* 0x0000008e218e723e */ /* 0x000fe200000000ff */
[----:B------:R-:W1:Y:S01]  /*123d0*/  MUFU.EX2 R141, R141 ;  /* 0x0000008d008d7308 */ /* 0x000e620000000800 */
[----:B--2---:R-:W-:Y:S01]  /*123e0*/  FADD.FTZ R5, R139, R34 ;  /* 0x000000228b057221 */ /* 0x004fe20000010000 */
[----:B------:R-:W-:Y:S01]  /*123f0*/  PRMT R24, R181, 0x654, R24 ;  /* 0x00000654b5187816 */ /* 0x000fe20000000018 */
[----:B------:R-:W-:Y:S01]  /*12400*/  FADD.FTZ R7, R33, R38 ;  /* 0x0000002621077221 */ /* 0x000fe20000010000 */
[----:B------:R-:W-:-:S02]  /*12410*/  IMAD.MOV.U32 R33, RZ, RZ, R87 ;  /* 0x000000ffff217224 */ /* 0x000fc400078e0057 */
[----:B------:R2:W-:Y:S02]  /*12420*/  SYNCS.ARRIVE.TRANS64.RED.A1T0 RZ, [R24+URZ], RZ ;  /* 0x000000ff18ff79a7 */ /* 0x0005e4000810043f */
[----:B------:R-:W2:Y:S01]  /*12430*/  MUFU.EX2 R20, R20 ;  /* 0x0000001400147308 */ /* 0x000ea20000000800 */
[C---:B0-----:R-:W-:Y:S01]  /*12440*/  FADD.FTZ R36, R14.reuse, R5 ;  /* 0x000000050e247221 */ /* 0x041fe20000010000 */
[----:B------:R-:W-:-:S06]  /*12450*/  F2FP.F16.F32.PACK_AB R139, R14, R139 ;  /* 0x0000008b0e8b723e */ /* 0x000fcc00000000ff */
[----:B------:R-:W0:Y:S01]  /*12460*/  MUFU.EX2 R143, R143 ;  /* 0x0000008f008f7308 */ /* 0x000e220000000800 */
[----:B-1----:R-:W-:Y:S01]  /*12470*/  FADD.FTZ R5, R141, R36 ;  /* 0x000000248d057221 */ /* 0x002fe20000010000 */
[----:B------:R-:W-:Y:S01]  /*12480*/  FADD.FTZ R36, R144, R7 ;  /* 0x0000000790247221 */ /* 0x000fe20000010000 */
[----:B------:R-:W-:-:S03]  /*12490*/  F2FP.F16.F32.PACK_AB R144, R37, R144 ;  /* 0x000000902590723e */ /* 0x000fc600000000ff */
[----:B------:R-:W-:Y:S01]  /*124a0*/  FADD.FTZ R7, R37, R36 ;  /* 0x0000002425077221 */ /* 0x000fe20000010000 */
[----:B------:R-:W-:Y:S01]  /*124b0*/  MOV R37, R87 ;  /* 0x0000005700257202 */ /* 0x000fe20000000f00 */
[----:B------:R1:W3:Y:S01]  /*124c0*/  MUFU.EX2 R28, R47 ;  /* 0x0000002f001c7308 */ /* 0x0002e20000000800 */
[----:B--2---:R-:W-:Y:S01]  /*124d0*/  FADD.FTZ R24, R20, R5 ;  /* 0x0000000514187221 */ /* 0x004fe20000010000 */
[----:B------:R-:W-:Y:S01]  /*124e0*/  FADD.FTZ R38, R146, R7 ;  /* 0x0000000792267221 */ /* 0x000fe20000010000 */
[C---:B------:R-:W-:Y:S02]  /*124f0*/  F2FP.F16.F32.PACK_AB R146, R45.reuse, R146 ;  /* 0x000000922d92723e */ /* 0x040fe400000000ff */
[----:B------:R-:W-:Y:S01]  /*12500*/  F2FP.F16.F32.PACK_AB R141, R20, R141 ;  /* 0x0000008d148d723e */ /* 0x000fe200000000ff */
[----:B------:R-:W-:Y:S01]  /*12510*/  FADD.FTZ R7, R45, R38 ;  /* 0x000000262d077221 */ /* 0x000fe20000010000 */
[--C-:B------:R-:W-:Y:S01]  /*12520*/  IMAD.MOV.U32 R45, RZ, RZ, R87.reuse ;  /* 0x000000ffff2d7224 */ /* 0x100fe200078e0057 */
[----:B------:R-:W2:Y:S01]  /*12530*/  MUFU.EX2 R25, R25 ;  /* 0x0000001900197308 */ /* 0x000ea20000000800 */
[----:B0-----:R-:W-:Y:S01]  /*12540*/  FADD.FTZ R5, R143, R24 ;  /* 0x000000188f057221 */ /* 0x001fe20000010000 */
[----:B-1----:R-:W-:-:S06]  /*12550*/  IMAD.MOV.U32 R47, RZ, RZ, R87 ;  /* 0x000000ffff2f7224 */ /* 0x002fcc00078e0057 */
[----:B------:R0:W1:Y:S01]  /*12560*/  MUFU.EX2 R30, R51 ;  /* 0x00000033001e7308 */ /* 0x0000620000000800 */
[C---:B---3--:R-:W-:Y:S01]  /*12570*/  FADD.FTZ R36, R28.reuse, R5 ;  /* 0x000000051c247221 */ /* 0x048fe20000010000 */
[----:B------:R-:W-:Y:S02]  /*12580*/  F2FP.F16.F32.PACK_AB R143, R28, R143 ;  /* 0x0000008f1c8f723e */ /* 0x000fe400000000ff */
[----:B------:R-:W-:-:S04]  /*12590*/  MOV R28, R87 ;  /* 0x00000057001c7202 */ /* 0x000fc80000000f00 */
[----:B------:R-:W3:Y:S01]  /*125a0*/  MUFU.EX2 R29, R29 ;  /* 0x0000001d001d7308 */ /* 0x000ee20000000800 */
[----:B--2---:R-:W-:Y:S01]  /*125b0*/  FADD.FTZ R5, R25, R36 ;  /* 0x0000002419057221 */ /* 0x004fe20000010000 */
[----:B------:R-:W-:Y:S01]  /*125c0*/  FADD.FTZ R36, R148, R7 ;  /* 0x0000000794247221 */ /* 0x000fe20000010000 */
[C---:B------:R-:W-:Y:S01]  /*125d0*/  F2FP.F16.F32.PACK_AB R148, R53.reuse, R148 ;  /* 0x000000943594723e */ /* 0x040fe200000000ff */
[--C-:B0-----:R-:W-:Y:S02]  /*125e0*/  IMAD.MOV.U32 R51, RZ, RZ, R87.reuse ;  /* 0x000000ffff337224 */ /* 0x101fe400078e0057 */
[----:B------:R-:W-:Y:S01]  /*125f0*/  FADD.FTZ R7, R53, R36 ;  /* 0x0000002435077221 */ /* 0x000fe20000010000 */
[----:B------:R-:W-:Y:S01]  /*12600*/  IMAD.MOV.U32 R53, RZ, RZ, R87 ;  /* 0x000000ffff357224 */ /* 0x000fe200078e0057 */
[----:B------:R0:W2:Y:S01]  /*12610*/  MUFU.EX2 R32, R55 ;  /* 0x0000003700207308 */ /* 0x0000a20000000800 */
[----:B-1----:R-:W-:Y:S01]  /*12620*/  FADD.FTZ R26, R30, R5 ;  /* 0x000000051e1a7221 */ /* 0x002fe20000010000 */
[----:B------:R-:W-:Y:S01]  /*12630*/  FADD.FTZ R38, R150, R7 ;  /* 0x0000000796267221 */ /* 0x000fe20000010000 */
[----:B-----5:R-:W-:Y:S01]  /*12640*/  F2FP.F16.F32.PACK_AB R145, R30, R25 ;  /* 0x000000191e91723e */ /* 0x020fe200000000ff */
[----:B------:R-:W-:Y:S01]  /*12650*/  IMAD.MOV.U32 R30, RZ, RZ, R87 ;  /* 0x000000ffff1e7224 */ /* 0x000fe200078e0057 */
[----:B------:R-:W-:-:S03]  /*12660*/  MOV R25, R87 ;  /* 0x0000005700197202 */ /* 0x000fc60000000f00 */
[----:B------:R-:W1:Y:S01]  /*12670*/  MUFU.EX2 R49, R49 ;  /* 0x0000003100317308 */ /* 0x000e620000000800 */
[----:B---3--:R-:W-:Y:S01]  /*12680*/  FADD.FTZ R5, R29, R26 ;  /* 0x0000001a1d057221 */ /* 0x008fe20000010000 */
[----:B0-----:R-:W-:-:S06]  /*12690*/  MOV R55, R87 ;  /* 0x0000005700377202 */ /* 0x001fcc0000000f00 */
[----:B------:R-:W0:Y:S01]  /*126a0*/  MUFU.EX2 R57, R57 ;  /* 0x0000003900397308 */ /* 0x000e220000000800 */
[C---:B--2---:R-:W-:Y:S01]  /*126b0*/  FADD.FTZ R36, R32.reuse, R5 ;  /* 0x0000000520247221 */ /* 0x044fe20000010000 */
[----:B------:R-:W-:Y:S01]  /*126c0*/  F2FP.F16.F32.PACK_AB R147, R32, R29 ;  /* 0x0000001d2093723e */ /* 0x000fe200000000ff */
[--C-:B------:R-:W-:Y:S02]  /*126d0*/  IMAD.MOV.U32 R32, RZ, RZ, R87.reuse ;  /* 0x000000ffff207224 */ /* 0x100fe400078e0057 */
[----:B------:R-:W-:-:S03]  /*126e0*/  IMAD.MOV.U32 R29, RZ, RZ, R87 ;  /* 0x000000ffff1d7224 */ /* 0x000fc600078e0057 */
[----:B------:R2:W3:Y:S01]  /*126f0*/  MUFU.EX2 R34, R59 ;  /* 0x0000003b00227308 */ /* 0x0004e20000000800 */
[----:B-1----:R-:W-:-:S07]  /*12700*/  FADD.FTZ R5, R49, R36 ;  /* 0x0000002431057221 */ /* 0x002fce0000010000 */
[----:B------:R-:W1:Y:S01]  /*12710*/  MUFU.EX2 R152, R152 ;  /* 0x0000009800987308 */ /* 0x000e620000000800 */
[C---:B0-----:R-:W-:Y:S01]  /*12720*/  FADD.FTZ R7, R57.reuse, R38 ;  /* 0x0000002639077221 */ /* 0x041fe20000010000 */
[----:B------:R-:W-:Y:S01]  /*12730*/  F2FP.F16.F32.PACK_AB R150, R57, R150 ;  /* 0x000000963996723e */ /* 0x000fe200000000ff */
[--C-:B--2---:R-:W-:Y:S02]  /*12740*/  IMAD.MOV.U32 R59, RZ, RZ, R87.reuse ;  /* 0x000000ffff3b7224 */ /* 0x104fe400078e0057 */
[----:B------:R-:W-:-:S03]  /*12750*/  IMAD.MOV.U32 R57, RZ, RZ, R87 ;  /* 0x000000ffff397224 */ /* 0x000fc600078e0057 */
[----:B------:R-:W0:Y:S01]  /*12760*/  MUFU.EX2 R81, R81 ;  /* 0x0000005100517308 */ /* 0x000e220000000800 */
[C---:B---3--:R-:W-:Y:S01]  /*12770*/  FADD.FTZ R36, R34.reuse, R5 ;  /* 0x0000000522247221 */ /* 0x048fe20000010000 */
[----:B------:R-:W-:Y:S02]  /*12780*/  F2FP.F16.F32.PACK_AB R149, R34, R49 ;  /* 0x000000312295723e */ /* 0x000fe400000000ff */
[-C--:B------:R-:W-:Y:S02]  /*12790*/  MOV R49, R87.reuse ;  /* 0x0000005700317202 */ /* 0x080fe40000000f00 */
[----:B------:R-:W-:Y:S02]  /*127a0*/  MOV R34, R87 ;  /* 0x0000005700227202 */ /* 0x000fe40000000f00 */
[----:B------:R-:W2:Y:S01]  /*127b0*/  MUFU.EX2 R73, R73 ;  /* 0x0000004900497308 */ /* 0x000ea20000000800 */
[----:B-1----:R-:W-:-:S07]  /*127c0*/  FADD.FTZ R38, R152, R7 ;  /* 0x0000000798267221 */ /* 0x002fce0000010000 */
[----:B------:R1:W3:Y:S01]  /*127d0*/  MUFU.EX2 R24, R83 ;  /* 0x0000005300187308 */ /* 0x0002e20000000800 */
[----:B0-----:R-:W-:-:S07]  /*127e0*/  FADD.FTZ R5, R81, R36 ;  /* 0x0000002451057221 */ /* 0x001fce0000010000 */
[----:B------:R-:W0:Y:S01]  /*127f0*/  MUFU.EX2 R85, R85 ;  /* 0x0000005500557308 */ /* 0x000e220000000800 */
[C---:B--2---:R-:W-:Y:S01]  /*12800*/  FADD.FTZ R7, R73.reuse, R38 ;  /* 0x0000002649077221 */ /* 0x044fe20000010000 */
[----:B------:R-:W-:Y:S01]  /*12810*/  F2FP.F16.F32.PACK_AB R152, R73, R152 ;  /* 0x000000984998723e */ /* 0x000fe200000000ff */
[----:B-1----:R-:W-:Y:S01]  /*12820*/  IMAD.MOV.U32 R83, RZ, RZ, R87 ;  /* 0x000000ffff537224 */ /* 0x002fe200078e0057 */
[----:B------:R-:W-:-:S04]  /*12830*/  MOV R73, R87 ;  /* 0x0000005700497202 */ /* 0x000fc80000000f00 */
[----:B------:R1:W2:Y:S01]  /*12840*/  MUFU.EX2 R26, R67 ;  /* 0x00000043001a7308 */ /* 0x0002a20000000800 */
[C---:B---3--:R-:W-:Y:S01]  /*12850*/  FADD.FTZ R38, R24.reuse, R5 ;  /* 0x0000000518267221 */ /* 0x048fe20000010000 */
[----:B------:R-:W-:Y:S01]  /*12860*/  F2FP.F16.F32.PACK_AB R151, R24, R81 ;  /* 0x000000511897723e */ /* 0x000fe200000000ff */
[--C-:B------:R-:W-:Y:S02]  /*12870*/  IMAD.MOV.U32 R81, RZ, RZ, R87.reuse ;  /* 0x000000ffff517224 */ /* 0x100fe400078e0057 */
[----:B------:R-:W-:-:S03]  /*12880*/  IMAD.MOV.U32 R24, RZ, RZ, R87 ;  /* 0x000000ffff187224 */ /* 0x000fc600078e0057 */
[----:B------:R-:W3:Y:S01]  /*12890*/  MUFU.EX2 R154, R154 ;  /* 0x0000009a009a7308 */ /* 0x000ee20000000800 */
[----:B0-----:R-:W-:Y:S01]  /*128a0*/  FADD.FTZ R5, R85, R38 ;  /* 0x0000002655057221 */ /* 0x001fe20000010000 */
[----:B-1----:R-:W-:Y:S01]  /*128b0*/  MOV R67, R87 ;  /* 0x0000005700437202 */ /* 0x002fe20000000f00 */
[----:B------:R-:W-:-:S05]  /*128c0*/  IMAD.MOV.U32 R38, RZ, RZ, R87 ;  /* 0x000000ffff267224 */ /* 0x000fca00078e0057 */
[----:B------:R-:W0:Y:S01]  /*128d0*/  MUFU.EX2 R89, R89 ;  /* 0x0000005900597308 */ /* 0x000e220000000800 */
[C---:B--2---:R-:W-:Y:S01]  /*128e0*/  FADD.FTZ R6, R26.reuse, R5 ;  /* 0x000000051a067221 */ /* 0x044fe20000010000 */
[----:B------:R-:W-:Y:S01]  /*128f0*/  F2FP.F16.F32.PACK_AB R153, R26, R85 ;  /* 0x000000551a99723e */ /* 0x000fe200000000ff */
[----:B------:R-:W-:Y:S01]  /*12900*/  IMAD.MOV.U32 R26, RZ, RZ, R87 ;  /* 0x000000ffff1a7224 */ /* 0x000fe200078e0057 */
[----:B------:R-:W-:-:S04]  /*12910*/  MOV R85, R87 ;  /* 0x0000005700557202 */ /* 0x000fc80000000f00 */
[----:B------:R-:W1:Y:S01]  /*12920*/  MUFU.EX2 R75, R75 ;  /* 0x0000004b004b7308 */ /* 0x000e620000000800 */
[----:B---3--:R-:W-:-:S07]  /*12930*/  FADD.FTZ R40, R154, R7 ;  /* 0x000000079a287221 */ /* 0x008fce0000010000 */
[----:B------:R2:W3:Y:S01]  /*12940*/  MUFU.EX2 R36, R71 ;  /* 0x0000004700247308 */ /* 0x0004e20000000800 */
[----:B0-----:R-:W-:Y:S01]  /*12950*/  FADD.FTZ R5, R89, R6 ;  /* 0x0000000659057221 */ /* 0x001fe20000010000 */
[C---:B-1----:R-:W-:Y:S01]  /*12960*/  FADD.FTZ R7, R75.reuse, R40 ;  /* 0x000000284b077221 */ /* 0x042fe20000010000 */
[----:B------:R-:W-:Y:S01]  /*12970*/  F2FP.F16.F32.PACK_AB R154, R75, R154 ;  /* 0x0000009a4b9a723e */ /* 0x000fe200000000ff */
[--C-:B------:R-:W-:Y:S01]  /*12980*/  IMAD.MOV.U32 R75, RZ, RZ, R87.reuse ;  /* 0x000000ffff4b7224 */ /* 0x100fe200078e0057 */
[----:B------:R-:W-:Y:S01]  /*12990*/  MOV R40, R87 ;  /* 0x0000005700287202 */ /* 0x000fe20000000f00 */
[----:B--2---:R-:W-:Y:S02]  /*129a0*/  IMAD.MOV.U32 R71, RZ, RZ, R87 ;  /* 0x000000ffff477224 */ /* 0x004fe400078e0057 */
[C---:B---3--:R-:W-:Y:S01]  /*129b0*/  FADD.FTZ R6, R36.reuse, R5 ;  /* 0x0000000524067221 */ /* 0x048fe20000010000 */
[----:B------:R-:W-:Y:S01]  /*129c0*/  F2FP.F16.F32.PACK_AB R155, R36, R89 ;  /* 0x00000059249b723e */ /* 0x000fe200000000ff */
[----:B------:R-:W-:Y:S01]  /*129d0*/  IMAD.MOV.U32 R36, RZ, RZ, R87 ;  /* 0x000000ffff247224 */ /* 0x000fe200078e0057 */
[----:B------:R-:W-:Y:S01]  /*129e0*/  MOV R5, 0x3f800000 ;  /* 0x3f80000000057802 */ /* 0x000fe20000000f00 */
[----:B------:R-:W-:Y:S06]  /*129f0*/  @!P1 BRA `(.L_x_624) ;  /* 0x00000020007c9947 */ /* 0x000fec0003800000 */
[----:B------:R-:W-:Y:S01]  /*12a00*/  VIADD R14, R194, 0xfffffffe ;  /* 0xfffffffec20e7836 */ /* 0x000fe20000000000 */
[----:B------:R-:W-:Y:S01]  /*12a10*/  MOV R15, R4 ;  /* 0x00000004000f7202 */ /* 0x000fe20000000f00 */
[----:B------:R-:W-:Y:S01]  /*12a20*/  IMAD.MOV.U32 R20, RZ, RZ, R3 ;  /* 0x000000ffff147224 */ /* 0x000fe200078e0003 */
[----:B------:R-:W-:Y:S01]  /*12a30*/  MOV R196, R173 ;  /* 0x000000ad00c47202 */ /* 0x000fe20000000f00 */
        /* <DEDUP_REMOVED lines=33> */
[----:B------:R-:W-:-:S07]  /*12c50*/  CS2R R24, SRZ ;  /* 0x0000000000187805 */ /* 0x000fce000001ff00 */
.L_x_637:
[----:B------:R-:W-:-:S04]  /*12c60*/  ISETP.NE.AND P1, PT, R196, 0x1, PT ;  /* 0x00000001c400780c */ /* 0x000fc80003f25270 */
[----:B------:R-:W-:-:S04]  /*12c70*/  SEL R3, RZ, 0x1, P1 ;  /* 0x00000001ff037807 */ /* 0x000fc80000800000 */
[----:B------:R-:W-:Y:S01]  /*12c80*/  LOP3.LUT R180, R194, R3, RZ, 0x3c, !PT ;  /* 0x00000003c2b47212 */ /* 0x000fe200078e3cff */
[----:B------:R-:W-:Y:S06]  /*12c90*/  @!P0 BRA `(.L_x_625) ;  /* 0x0000000000048947 */ /* 0x000fec0003800000 */
[----:B------:R-:W-:Y:S01]  /*12ca0*/  BPT.TRAP 0x1 ;  /* 0x000000040000795c */ /* 0x000fe20000300000 */
.L_x_625:
[----:B------:R-:W-:Y:S01]  /*12cb0*/  VIADD R173, R196, 0x1 ;  /* 0x00000001c4ad7836 */ /* 0x000fe20000000000 */
[----:B------:R-:W-:-:S04]  /*12cc0*/  SHF.L.U32 R0, R180, 0x1f, RZ ;  /* 0x0000001fb4007819 */ /* 0x000fc800000006ff */
[----:B------:R-:W-:-:S04]  /*12cd0*/  ISETP.NE.AND P1, PT, R173, 0x2, PT ;  /* 0x00000002ad00780c */ /* 0x000fc80003f25270 */
[----:B------:R-:W-:-:S04]  /*12ce0*/  SEL R173, R173, RZ, P1 ;  /* 0x000000ffadad7207 */ /* 0x000fc80000800000 */
[----:B------:R-:W-:-:S04]  /*12cf0*/  LEA R21, R173, R2, 0x3 ;  /* 0x00000002ad157211 */ /* 0x000fc800078e18ff */
[----:B------:R0:W1:Y:S01]  /*12d00*/  SYNCS.PHASECHK.TRANS64.TRYWAIT P1, [R21+URZ+0x2a830], R0 ;  /* 0x02a83000150075a7 */ /* 0x000062000802017f */
[----:B------:R-:W-:Y:S05]  /*12d10*/  @!P0 BRA `(.L_x_626) ;  /* 0x0000000000048947 */ /* 0x000fea0003800000 */
[----:B------:R-:W-:Y:S01]  /*12d20*/  BPT.TRAP 0x1 ;  /* 0x000000040000795c */ /* 0x000fe20000300000 */
.L_x_626:
[----:B------:R-:W-:Y:S01]  /*12d30*/  BSSY B1, `(.L_x_627) ;  /* 0x0000006000017945 */ /* 0x000fe20003800000 */
[----:B------:R-:W-:Y:S02]  /*12d40*/  IMAD R10, R173, 0x900, R8 ;  /* 0x00000900ad0a7824 */ /* 0x000fe400078e0208 */
[----:B------:R-:W-:Y:S01]  /*12d50*/  IMAD.MOV.U32 R11, RZ, RZ, 0x40000040 ;  /* 0x40000040ff0b7424 */ /* 0x000fe200078e00ff */
[----:B-1----:R-:W-:Y:S06]  /*12d60*/  @P1 BRA `(.L_x_628) ;  /* 0x0000000000081947 */ /* 0x002fec0003800000 */
[----:B------:R-:W1:Y:S02]  /*12d70*/  SYNCS.PHASECHK.TRANS64.TRYWAIT P1, [R21+URZ+0x2a830], R0 ;  /* 0x02a83000150075a7 */ /* 0x000e64000802017f */
[----:B-1----:R-:W-:Y:S05]  /*12d80*/  @!P1 BRA `(.L_x_629) ;  /* 0x000000c000689947 */ /* 0x002fea0003800000 */
.L_x_628:
[----:B------:R-:W-:Y:S05]  /*12d90*/  BSYNC B1 ;  /* 0x0000000000017941 */ /* 0x000fea0003800000 */
.L_x_627:
[----:B------:R-:W2:Y:S04]  /*12da0*/  LDL.64 R88, [R1+0x28] ;  /* 0x0000280001587983 */ /* 0x000ea80000100a00 */
[----:B------:R-:W3:Y:S04]  /*12db0*/  LDL.64 R212, [R1+0x20] ;  /* 0x0000200001d47983 */ /* 0x000ee80000100a00 */
[----:B------:R-:W4:Y:S01]  /*12dc0*/  LDL.64 R210, [R1+0x18] ;  /* 0x0000180001d27983 */ /* 0x000f220000100a00 */
[C---:B------:R-:W-:Y:S02]  /*12dd0*/  R2UR UR6, R10.reuse ;  /* 0x000000000a0672ca */ /* 0x040fe400000e0000 */
[----:B------:R-:W-:Y:S01]  /*12de0*/  R2UR UR7, R11 ;  /* 0x000000000b0772ca */ /* 0x000fe200000e0000 */
[----:B------:R-:W5:Y:S01]  /*12df0*/  LDL.64 R208, [R1+0x10] ;  /* 0x0000100001d07983 */ /* 0x000f620000100a00 */
[----:B------:R-:W-:Y:S01]  /*12e00*/  VIADD R12, R10, 0x2 ;  /* 0x000000020a0c7836 */ /* 0x000fe20000000000 */
[----:B------:R-:W-:-:S02]  /*12e10*/  MOV R13, 0x40000040 ;  /* 0x40000040000d7802 */ /* 0x000fc40000000f00 */
[----:B------:R-:W5:Y:S04]  /*12e20*/  LDL.64 R206, [R1+0x8] ;  /* 0x0000080001ce7983 */ /* 0x000f680000100a00 */
[----:B------:R-:W5:Y:S01]  /*12e30*/  LDL.64 R204, [R1] ;  /* 0x0000000001cc7983 */ /* 0x000f620000100a00 */
[----:B--2---:R-:W-:Y:S02]  /*12e40*/  R2UR UR4, R88 ;  /* 0x00000000580472ca */ /* 0x004fe400000e0000 */
[----:B------:R-:W-:Y:S02]  /*12e50*/  R2UR UR5, R89 ;  /* 0x00000000590572ca */ /* 0x000fe400000e0000 */
[----:B------:R-:W-:-:S11]  /*12e60*/  WARPGROUP.ARRIVE ;  /* 0x00000000000079c5 */ /* 0x000fd60000000000 */
[----:B------:R-:W-:Y:S01]  /*12e70*/  HGMMA.64x96x16.F32 R88, gdesc[UR4], RZ, !UPT, gsb0 ;  /* 0x01600000045879f0 */ /* 0x000fe2000c0008ff */
[----:B------:R-:W-:Y:S02]  /*12e80*/  R2UR UR6, R12 ;  /* 0x000000000c0672ca */ /* 0x000fe400000e0000 */
[----:B------:R-:W-:Y:S02]  /*12e90*/  R2UR UR7, R13 ;  /* 0x000000000d0772ca */ /* 0x000fe400000e0000 */
[----:B---3--:R-:W-:Y:S02]  /*12ea0*/  R2UR UR4, R212 ;  /* 0x00000000d40472ca */ /* 0x008fe400000e0000 */
[----:B------:R-:W-:Y:S01]  /*12eb0*/  R2UR UR5, R213 ;  /* 0x00000000d50572ca */ /* 0x000fe200000e0000 */
[----:B------:R-:W-:Y:S02]  /*12ec0*/  VIADD R12, R10, 0x4 ;  /* 0x000000040a0c7836 */ /* 0x000fe40000000000 */
[----:B------:R-:W-:Y:S01]  /*12ed0*/  IMAD.MOV.U32 R13, RZ, RZ, 0x40000040 ;  /* 0x40000040ff0d7424 */ /* 0x000fe200078e00ff */
[----:B------:R-:W-:-:S02]  /*12ee0*/  WARPGROUP.DEPBAR.LE gsb0, 0x0 ;  /* 0x00008000000079c5 */ /* 0x000fc40000010000 */
[----:B------:R-:W-:-:S07]  /*12ef0*/  WARPGROUP.ARRIVE ;  /* 0x00000000000079c5 */ /* 0x000fce0000000000 */
[----:B------:R-:W-:Y:S01]  /*12f00*/  HGMMA.64x96x16.F32 R88, gdesc[UR4], R88, gsb0 ;  /* 0x01600000045879f0 */ /* 0x000fe20008000858 */
[----:B------:R-:W-:Y:S02]  /*12f10*/  R2UR UR6, R12 ;  /* 0x000000000c0672ca */ /* 0x000fe400000e0000 */
[----:B------:R-:W-:Y:S02]  /*12f20*/  R2UR UR7, R13 ;  /* 0x000000000d0772ca */ /* 0x000fe400000e0000 */
[----:B----4-:R-:W-:Y:S02]  /*12f30*/  R2UR UR4, R210 ;  /* 0x00000000d20472ca */ /* 0x010fe400000e0000 */
[----:B------:R-:W-:Y:S01]  /*12f40*/  R2UR UR5, R211 ;  /* 0x00000000d30572ca */ /* 0x000fe200000e0000 */
[----:B------:R-:W-:Y:S01]  /*12f50*/  IMAD.MOV.U32 R13, RZ, RZ, 0x40000040 ;  /* 0x40000040ff0d7424 */ /* 0x000fe200078e00ff */
[----:B------:R-:W-:Y:S01]  /*12f60*/  IADD3 R12, R10, 0x6, RZ ;  /* 0x000000060a0c7810 */ /* 0x000fe20007ffe0ff */
[----:B------:R-:W-:-:S02]  /*12f70*/  WARPGROUP.DEPBAR.LE gsb0, 0x0 ;  /* 0x00008000000079c5 */ /* 0x000fc40000010000 */
[----:B------:R-:W-:-:S08]  /*12f80*/  WARPGROUP.ARRIVE ;  /* 0x00000000000079c5 */ /* 0x000fd00000000000 */
[----:B------:R-:W-:Y:S01]  /*12f90*/  HGMMA.64x96x16.F32 R88, gdesc[UR4], R88, gsb0 ;  /* 0x01600000045879f0 */ /* 0x000fe20008000858 */
[----:B------:R-:W-:Y:S02]  /*12fa0*/  R2UR UR6, R12 ;  /* 0x000000000c0672ca */ /* 0x000fe400000e0000 */
[----:B------:R-:W-:Y:S02]  /*12fb0*/  R2UR UR7, R13 ;  /* 0x000000000d0772ca */ /* 0x000fe400000e0000 */
[----:B-----5:R-:W-:Y:S02]  /*12fc0*/  R2UR UR4, R208 ;  /* 0x00000000d00472ca */ /* 0x020fe400000e0000 */
[----:B------:R-:W-:Y:S01]  /*12fd0*/  R2UR UR5, R209 ;  /* 0x00000000d10572ca */ /* 0x000fe200000e0000 */
[----:B------:R-:W-:Y:S01]  /*12fe0*/  VIADD R12, R10, 0x300 ;  /* 0x000003000a0c7836 */ /* 0x000fe20000000000 */
[----:B------:R-:W-:Y:S01]  /*12ff0*/  MOV R13, 0x40000040 ;  /* 0x40000040000d7802 */ /* 0x000fe20000000f00 */
[----:B------:R-:W-:-:S02]  /*13000*/  WARPGROUP.DEPBAR.LE gsb0, 0x0 ;  /* 0x00008000000079c5 */ /* 0x000fc40000010000 */
[----:B------:R-:W-:-:S08]  /*13010*/  WARPGROUP.ARRIVE ;  /* 0x00000000000079c5 */ /* 0x000fd00000000000 */
[----:B------:R-:W-:Y:S01]  /*13020*/  HGMMA.64x96x16.F32 R88, gdesc[UR4], R88, gsb0 ;  /* 0x01600000045879f0 */ /* 0x000fe20008000858 */
[----:B------:R-:W-:Y:S02]  /*13030*/  R2UR UR6, R12 ;  /* 0x000000000c0672ca */ /* 0x000fe400000e0000 */
[----:B------:R-:W-:Y:S02]  /*13040*/  R2UR UR7, R13 ;  /* 0x000000000d0772ca */ /* 0x000fe400000e0000 */
[----:B------:R-:W-:Y:S02]  /*13050*/  R2UR UR4, R206 ;  /* 0x00000000ce0472ca */ /* 0x000fe400000e0000 */
        /* <DEDUP_REMOVED lines=8> */
[----:B------:R-:W-:Y:S02]  /*130e0*/  R2UR UR4, R204 ;  /* 0x00000000cc0472ca */ /* 0x000fe400000e0000 */
[----:B------:R-:W-:Y:S01]  /*130f0*/  R2UR UR5, R205 ;  /* 0x00000000cd0572ca */ /* 0x000fe200000e0000 */
[----:B------:R-:W-:Y:S01]  /*13100*/  IMAD.MOV.U32 R13, RZ, RZ, 0x40000040 ;  /* 0x40000040ff0d7424 */ /* 0x000fe200078e00ff */
[----:B------:R-:W-:Y:S01]  /*13110*/  IADD3 R12, R10, 0x304, RZ ;  /* 0x000003040a0c7810 */ /* 0x000fe20007ffe0ff */
[----:B------:R-:W-:-:S02]  /*13120*/  WARPGROUP.DEPBAR.LE gsb0, 0x0 ;  /* 0x00008000000079c5 */ /* 0x000fc40000010000 */
[----:B------:R-:W-:-:S08]  /*13130*/  WARPGROUP.ARRIVE ;  /* 0x00000000000079c5 */ /* 0x000fd00000000000 */
[----:B------:R-:W-:Y:S01]  /*13140*/  HGMMA.64x96x16.F32 R88, gdesc[UR4], R88, gsb0 ;  /* 0x01600000045879f0 */ /* 0x000fe20008000858 */
[----:B------:R-:W-:Y:S02]  /*13150*/  R2UR UR6, R12 ;  /* 0x000000000c0672ca */ /* 0x000fe400000e0000 */
[----:B------:R-:W-:Y:S01]  /*13160*/  R2UR UR7, R13 ;  /* 0x000000000d0772ca */ /* 0x000fe200000e0000 */
[----:B------:R-:W-:Y:S01]  /*13170*/  UMOV UR4, UR56 ;  /* 0x0000003800047c82 */ /* 0x000fe20008000000 */
[----:B------:R-:W-:Y:S01]  /*13180*/  UMOV UR5, UR57 ;  /* 0x0000003900057c82 */ /* 0x000fe20008000000 */
[----:B------:R-:W-:Y:S01]  /*13190*/  VIADD R12, R10, 0x306 ;  /* 0x000003060a0c7836 */ /* 0x000fe20000000000 */
[----:B------:R-:W-:Y:S01]  /*131a0*/  MOV R13, 0x40000040 ;  /* 0x40000040000d7802 */ /* 0x000fe20000000f00 */
[----:B------:R-:W-:Y:S02]  /*131b0*/  WARPGROUP.DEPBAR.LE gsb0, 0x0 ;  /* 0x00008000000079c5 */ /* 0x000fe40000010000 */
[----:B------:R-:W-:-:S06]  /*131c0*/  WARPGROUP.ARRIVE ;  /* 0x00000000000079c5 */ /* 0x000fcc0000000000 */
[----:B------:R-:W-:Y:S01]  /*131d0*/  HGMMA.64x96x16.F32 R88, gdesc[UR4], R88, gsb0 ;  /* 0x01600000045879f0 */ /* 0x000fe20008000858 */
[----:B------:R-:W-:Y:S02]  /*131e0*/  R2UR UR6, R12 ;  /* 0x000000000c0672ca */ /* 0x000fe400000e0000 */
[----:B------:R-:W-:Y:S01]  /*131f0*/  R2UR UR7, R13 ;  /* 0x000000000d0772ca */ /* 0x000fe200000e0000 */
[----:B------:R-:W-:Y:S01]  /*13200*/  UMOV UR4, UR52 ;  /* 0x0000003400047c82 */ /* 0x000fe20008000000 */
[----:B------:R-:W-:Y:S01]  /*13210*/  UMOV UR5, UR53 ;  /* 0x0000003500057c82 */ /* 0x000fe20008000000 */
[----:B------:R-:W-:Y:S02]  /*13220*/  VIADD R12, R10, 0x600 ;  /* 0x000006000a0c7836 */ /* 0x000fe40000000000 */
[----:B------:R-:W-:Y:S01]  /*13230*/  IMAD.MOV.U32 R13, RZ, RZ, 0x40000040 ;  /* 0x40000040ff0d7424 */ /* 0x000fe200078e00ff */
[----:B------:R-:W-:Y:S02]  /*13240*/  WARPGROUP.DEPBAR.LE gsb0, 0x0 ;  /* 0x00008000000079c5 */ /* 0x000fe40000010000 */
[----:B------:R-:W-:-:S06]  /*13250*/  WARPGROUP.ARRIVE ;  /* 0x00000000000079c5 */ /* 0x000fcc0000000000 */
[----:B------:R-:W-:Y:S01]  /*13260*/  HGMMA.64x96x16.F32 R88, gdesc[UR4], R88, gsb0 ;  /* 0x01600000045879f0 */ /* 0x000fe20008000858 */
[----:B------:R-:W-:Y:S02]  /*13270*/  R2UR UR6, R12 ;  /* 0x000000000c0672ca */ /* 0x000fe400000e0000 */
[----:B------:R-:W-:Y:S01]  /*13280*/  R2UR UR7, R13 ;  /* 0x000000000d0772ca */ /* 0x000fe200000e0000 */
[----:B------:R-:W-:Y:S01]  /*13290*/  UMOV UR4, UR48 ;  /* 0x0000003000047c82 */ /* 0x000fe20008000000 */
[----:B------:R-:W-:Y:S01]  /*132a0*/  UMOV UR5, UR49 ;  /* 0x0000003100057c82 */ /* 0x000fe20008000000 */
[----:B------:R-:W-:Y:S01]  /*132b0*/  IMAD.MOV.U32 R13, RZ, RZ, 0x40000040 ;  /* 0x40000040ff0d7424 */ /* 0x000fe200078e00ff */
[----:B------:R-:W-:Y:S01]  /*132c0*/  IADD3 R12, R10, 0x602, RZ ;  /* 0x000006020a0c7810 */ /* 0x000fe20007ffe0ff */
[----:B------:R-:W-:Y:S02]  /*132d0*/  WARPGROUP.DEPBAR.LE gsb0, 0x0 ;  /* 0x00008000000079c5 */ /* 0x000fe40000010000 */
[----:B------:R-:W-:-:S06]  /*132e0*/  WARPGROUP.ARRIVE ;  /* 0x00000000000079c5 */ /* 0x000fcc0000000000 */
        /* <DEDUP_REMOVED lines=23> */
[----:B------:R-:W-:Y:S02]  /*13460*/  WARPGROUP.DEPBAR.LE gsb0, 0x0 ;  /* 0x00008000000079c5 */ /* 0x000fe40000010000 */
[----:B------:R-:W-:-:S08]  /*13470*/  WARPGROUP.ARRIVE ;  /* 0x00000000000079c5 */ /* 0x000fd00000000000 */
[----:B------:R-:W-:Y:S01]  /*13480*/  HGMMA.64x96x16.F32 R88, gdesc[UR4], R88, gsb0 ;  /* 0x01600000045879f0 */ /* 0x000fe20008000858 */
        /* <DEDUP_REMOVED lines=65> */
[----:B------:R-:W-:Y:S05]  /*138a0*/  @!P0 BRA `(.L_x_630) ;  /* 0x0000000000048947 */ /* 0x000fea0003800000 */
[----:B------:R-:W-:Y:S01]  /*138b0*/  BPT.TRAP 0x1 ;  /* 0x000000040000795c */ /* 0x000fe20000300000 */
.L_x_630:
[----:B------:R-:W-:Y:S02]  /*138c0*/  SHF.L.U32 R3, R194, 0x1f, RZ ;  /* 0x0000001fc2037819 */ /* 0x000fe400000006ff */
[----:B------:R-:W-:-:S04]  /*138d0*/  LEA R10, R196, R2, 0x3 ;  /* 0x00000002c40a7211 */ /* 0x000fc800078e18ff */
[----:B------:R2:W3:Y:S01]  /*138e0*/  SYNCS.PHASECHK.TRANS64.TRYWAIT P1, [R10+URZ+0x2a850], R3 ;  /* 0x02a850030a0075a7 */ /* 0x0004e2000802017f */
[----:B------:R-:W-:Y:S05]  /*138f0*/  @!P0 BRA `(.L_x_631) ;  /* 0x0000000000048947 */ /* 0x000fea0003800000 */
[----:B------:R-:W-:Y:S01]  /*13900*/  BPT.TRAP 0x1 ;  /* 0x000000040000795c */ /* 0x000fe20000300000 */
.L_x_631:
[----:B01----:R-:W-:Y:S01]  /*13910*/  VIADD R0, R2, 0x400 ;  /* 0x0000040002007836 */ /* 0x003fe20000000000 */
[----:B------:R-:W-:Y:S04]  /*13920*/  BSSY B1, `(.L_x_632) ;  /* 0x0000008000017945 */ /* 0x000fe80003800000 */
[----:B------:R-:W-:-:S04]  /*13930*/  SHF.R.U32.HI R0, RZ, 0x4, R0 ;  /* 0x00000004ff007819 */ /* 0x000fc80000011600 */
[----:B------:R-:W-:-:S04]  /*13940*/  LOP3.LUT R0, R0, 0x3fff, RZ, 0xc0, !PT ;  /* 0x00003fff00007812 */ /* 0x000fc800078ec0ff */
[----:B------:R-:W-:-:S05]  /*13950*/  LOP3.LUT R0, R0, 0x3000000, RZ, 0xfc, !PT ;  /* 0x0300000000007812 */ /* 0x000fca00078efcff */
[----:B------:R-:W-:Y:S01]  /*13960*/  IMAD R0, R196, 0x600, R0 ;  /* 0x00000600c4007824 */ /* 0x000fe200078e0200 */
[----:B---3--:R-:W-:Y:S06]  /*13970*/  @P1 BRA `(.L_x_633) ;  /* 0x0000000000081947 */ /* 0x008fec0003800000 */
[----:B------:R-:W0:Y:S02]  /*13980*/  SYNCS.PHASECHK.TRANS64.TRYWAIT P1, [R10+URZ+0x2a850], R3 ;  /* 0x02a850030a0075a7 */ /* 0x000e24000802017f */
[----:B0-----:R-:W-:Y:S05]  /*13990*/  @!P1 BRA `(.L_x_634) ;  /* 0x000000b400789947 */ /* 0x001fea0003800000 */
.L_x_633:
[----:B------:R-:W-:Y:S05]  /*139a0*/  BSYNC B1 ;  /* 0x0000000000017941 */ /* 0x000fea0003800000 */
.L_x_632:
[----:B------:R-:W-:Y:S01]  /*139b0*/  IMAD.MOV.U32 R4, RZ, RZ, R0 ;  /* 0x000000ffff047224 */ /* 0x000fe200078e0000 */
[----:B------:R-:W-:Y:S01]  /*139c0*/  MOV R5, 0x40000040 ;  /* 0x4000004000057802 */ /* 0x000fe20000000f00 */
[----:B------:R-:W-:-:S03]  /*139d0*/  WARPGROUP.ARRIVE ;  /* 0x00000000000079c5 */ /* 0x000fc60000000000 */
[----:B------:R-:W-:Y:S01]  /*139e0*/  R2UR UR6, R4 ;  /* 0x00000000040672ca */ /* 0x000fe200000e0000 */
[----:B------:R-:W-:Y:S01]  /*139f0*/  VIADD R4, R0, 0x80 ;  /* 0x0000008000047836 */ /* 0x000fe20000000000 */
[----:B------:R-:W-:Y:S01]  /*13a00*/  R2UR UR7, R5 ;  /* 0x00000000050772ca */ /* 0x000fe200000e0000 */
[----:B------:R-:W-:-:S12]  /*13a10*/  IMAD.MOV.U32 R5, RZ, RZ, 0x40000040 ;  /* 0x40000040ff057424 */ /* 0x000fd800078e00ff */
[----:B------:R-:W-:Y:S01]  /*13a20*/  HGMMA.64x128x16.F32 R24, R156, gdesc[UR4].tnspB, R24, gsb0 ;  /* 0x41e000049c187df0 */ /* 0x000fe20008000818 */
[----:B------:R-:W-:Y:S02]  /*13a30*/  R2UR UR6, R4 ;  /* 0x00000000040672ca */ /* 0x000fe400000e0000 */
[----:B------:R-:W-:Y:S01]  /*13a40*/  R2UR UR7, R5 ;  /* 0x00000000050772ca */ /* 0x000fe200000e0000 */
[----:B------:R-:W-:Y:S01]  /*13a50*/  IMAD.MOV.U32 R5, RZ, RZ, 0x40000040 ;  /* 0x40000040ff057424 */ /* 0x000fe200078e00ff */
[----:B------:R-:W-:Y:S01]  /*13a60*/  IADD3 R4, R0, 0x100, RZ ;  /* 0x0000010000047810 */ /* 0x000fe20007ffe0ff */
[----:B------:R-:W-:Y:S02]  /*13a70*/  WARPGROUP.DEPBAR.LE gsb0, 0x0 ;  /* 0x00008000000079c5 */ /* 0x000fe40000010000 */
[----:B------:R-:W-:-:S08]  /*13a80*/  WARPGROUP.ARRIVE ;  /* 0x00000000000079c5 */ /* 0x000fd00000000000 */
[----:B------:R-:W-:Y:S01]  /*13a90*/  HGMMA.64x128x16.F32 R24, R136, gdesc[UR4].tnspB, R24, gsb0 ;  /* 0x41e0000488187df0 */ /* 0x000fe20008000818 */
[----:B------:R-:W-:Y:S01]  /*13aa0*/  R2UR UR6, R4 ;  /* 0x00000000040672ca */ /* 0x000fe200000e0000 */
[----:B------:R-:W-:Y:S01]  /*13ab0*/  VIADD R4, R0, 0x180 ;  /* 0x0000018000047836 */ /* 0x000fe20000000000 */
[----:B------:R-:W-:Y:S02]  /*13ac0*/  R2UR UR7, R5 ;  /* 0x00000000050772ca */ /* 0x000fe400000e0000 */
[----:B------:R-:W-:Y:S01]  /*13ad0*/  MOV R5, 0x40000040 ;  /* 0x4000004000057802 */ /* 0x000fe20000000f00 */
[----:B------:R-:W-:Y:S02]  /*13ae0*/  WARPGROUP.DEPBAR.LE gsb0, 0x0 ;  /* 0x00008000000079c5 */ /* 0x000fe40000010000 */
[----:B------:R-:W-:-:S08]  /*13af0*/  WARPGROUP.ARRIVE ;  /* 0x00000000000079c5 */ /* 0x000fd00000000000 */
[----:B------:R-:W-:Y:S01]  /*13b00*/  HGMMA.64x128x16.F32 R24, R140, gdesc[UR4].tnspB, R24, gsb0 ;  /* 0x41e000048c187df0 */ /* 0x000fe20008000818 */
[----:B------:R-:W-:Y:S01]  /*13b10*/  R2UR UR6, R4 ;  /* 0x00000000040672ca */ /* 0x000fe200000e0000 */
[----:B------:R-:W-:Y:S01]  /*13b20*/  VIADD R4, R0, 0x200 ;  /* 0x0000020000047836 */ /* 0x000fe20000000000 */
[----:B------:R-:W-:Y:S01]  /*13b30*/  R2UR UR7, R5 ;  /* 0x00000000050772ca */ /* 0x000fe200000e0000 */
[----:B------:R-:W-:Y:S01]  /*13b40*/  IMAD.MOV.U32 R5, RZ, RZ, 0x40000040 ;  /* 0x40000040ff057424 */ /* 0x000fe200078e00ff */
[----:B------:R-:W-:Y:S02]  /*13b50*/  WARPGROUP.DEPBAR.LE gsb0, 0x0 ;  /* 0x00008000000079c5 */ /* 0x000fe40000010000 */
[----:B------:R-:W-:-:S09]  /*13b60*/  WARPGROUP.ARRIVE ;  /* 0x00000000000079c5 */ /* 0x000fd20000000000 */
        /* <DEDUP_REMOVED lines=8> */
[----:B------:R-:W-:Y:S02]  /*13bf0*/  R2UR UR6, R4 ;  /* 0x00000000040672ca */ /* 0x000fe400000e0000 */
[----:B------:R-:W-:Y:S01]  /*13c00*/  R2UR UR7, R5 ;  /* 0x00000000050772ca */ /* 0x000fe200000e0000 */
[----:B------:R-:W-:Y:S02]  /*13c10*/  WARPGROUP.DEPBAR.LE gsb0, 0x0 ;  /* 0x00008000000079c5 */ /* 0x000fe40000010000 */
[----:B------:R-:W-:-:S10]  /*13c20*/  WARPGROUP.ARRIVE ;  /* 0x00000000000079c5 */ /* 0x000fd40000000000 */
[----:B------:R-:W-:Y:S03]  /*13c30*/  HGMMA.64x128x16.F32 R24, R152, gdesc[UR4].tnspB, R24, gsb0 ;  /* 0x41e0000498187df0 */ /* 0x000fe60008000818 */
[----:B------:R-:W-:Y:S02]  /*13c40*/  WARPGROUP.DEPBAR.LE gsb0, 0x0 ;  /* 0x00008000000079c5 */ /* 0x000fe40000010000 */
[----:B------:R-:W-:Y:S05]  /*13c50*/  @!P0 BRA `(.L_x_635) ;  /* 0x0000000000048947 */ /* 0x000fea0003800000 */
[----:B------:R-:W-:Y:S01]  /*13c60*/  BPT.TRAP 0x1 ;  /* 0x000000040000795c */ /* 0x000fe20000300000 */
.L_x_635:
[----:B------:R-:W-:Y:S02]  /*13c70*/  FMNMX.FTZ R0, R88, R20, !PT ;  /* 0x0000001458007209 */ /* 0x000fe40007810000 */
[----:B------:R-:W-:Y:S02]  /*13c80*/  FMNMX.FTZ R4, R90, R15, !PT ;  /* 0x0000000f5a047209 */ /* 0x000fe40007810000 */
[----:B0-2---:R-:W-:Y:S02]  /*13c90*/  FMNMX.FTZ R3, R89, R0, !PT ;  /* 0x0000000059037209 */ /* 0x005fe40007810000 */
        /* <DEDUP_REMOVED lines=47> */
[----:B0-----:R-:W-:Y:S01]  /*13f90*/  FMNMX.FTZ R12, R5, R0, !PT ;  /* 0x00000000050c7209 */ /* 0x001fe20007810000 */
[----:B------:R-:W-:Y:S01]  /*13fa0*/  IMAD.U32 R0, RZ, RZ, UR38 ;  /* 0x00000026ff007e24 */ /* 0x000fe2000f8e00ff */
[----:B-1----:R-:W-:-:S03]  /*13fb0*/  FMNMX.FTZ R13, R9, R4, !PT ;  /* 0x00000004090d7209 */ /* 0x002fc60007810000 */
[----:B------:R-:W0:Y:S04]  /*13fc0*/  SHFL.BFLY PT, R3, R12, 0x1, 0x1f ;  /* 0x0c201f000c037f89 */ /* 0x000e2800000e0000 */
[----:B------:R-:W1:Y:S01]  /*13fd0*/  SHFL.BFLY PT, R4, R13, 0x1, 0x1f ;  /* 0x0c201f000d047f89 */ /* 0x000e6200000e0000 */
[----:B0-----:R-:W-:Y:S02]  /*13fe0*/  FMNMX.FTZ R3, R12, R3, !PT ;  /* 0x000000030c037209 */ /* 0x001fe40007810000 */
[----:B-1----:R-:W-:-:S03]  /*13ff0*/  FMNMX.FTZ R4, R13, R4, !PT ;  /* 0x000000040d047209 */ /* 0x002fc60007810000 */
[----:B------:R-:W-:-:S04]  /*14000*/  FADD.FTZ R11, -R3, R20 ;  /* 0x00000014030b7221 */ /* 0x000fc80000010100 */
[-C--:B------:R-:W-:Y:S01]  /*14010*/  FMUL.FTZ R20, R11, R0.reuse ;  /* 0x000000000b147220 */ /* 0x080fe20000410000 */
[-C--:B------:R-:W-:Y:S01]  /*14020*/  FMUL.FTZ R11, R3, R0.reuse ;  /* 0x00000000030b7220 */ /* 0x080fe20000410000 */
[C---:B------:R-:W-:Y:S02]  /*14030*/  FADD.FTZ R5, -R4.reuse, R15 ;  /* 0x0000000f04057221 */ /* 0x040fe40000010100 */
[----:B------:R-:W-:Y:S01]  /*14040*/  MUFU.EX2 R9, R20 ;  /* 0x0000001400097308 */ /* 0x000fe20000000800 */
[-CC-:B------:R-:W-:Y:S01]  /*14050*/  FFMA.FTZ R139, R89, R0.reuse, -R11.reuse ;  /* 0x00000000598b7223 */ /* 0x180fe2000001080b */
[-CC-:B------:R-:W-:Y:S01]  /*14060*/  FFMA.FTZ R89, R109, R0.reuse, -R11.reuse ;  /* 0x000000006d597223 */ /* 0x180fe2000001080b */
[-C--:B------:R-:W-:Y:S01]  /*14070*/  FMUL.FTZ R109, R4, R0.reuse ;  /* 0x00000000046d7220 */ /* 0x080fe20000410000 */
[-CC-:B------:R-:W-:Y:S01]  /*14080*/  FFMA.FTZ R156, R88, R0.reuse, -R11.reuse ;  /* 0x00000000589c7223 */ /* 0x180fe2000001080b */
[-C--:B------:R-:W-:Y:S01]  /*14090*/  FFMA.FTZ R142, R108, R0.reuse, -R11 ;  /* 0x000000006c8e7223 */ /* 0x080fe2000001080b */
[-C--:B------:R-:W-:Y:S01]  /*140a0*/  FMUL.FTZ R5, R5, R0.reuse ;  /* 0x0000000005057220 */ /* 0x080fe20000410000 */
[-CC-:B------:R-:W-:Y:S01]  /*140b0*/  FFMA.FTZ R108, R90, R0.reuse, -R109.reuse ;  /* 0x000000005a6c7223 */ /* 0x180fe2000001086d */
[-C--:B------:R-:W-:Y:S01]  /*140c0*/  FFMA.FTZ R157, R91, R0.reuse, -R109 ;  /* 0x000000005b9d7223 */ /* 0x080fe2000001086d */
[-CC-:B------:R-:W-:Y:S01]  /*140d0*/  FFMA.FTZ R158, R92, R0.reuse, -R11.reuse ;  /* 0x000000005c9e7223 */ /* 0x180fe2000001080b */
[----:B------:R-:W0:Y:S01]  /*140e0*/  MUFU.EX2 R156, R156 ;  /* 0x0000009c009c7308 */ /* 0x000e220000000800 */
[-C--:B------:R-:W-:Y:S01]  /*140f0*/  FFMA.FTZ R92, R105, R0.reuse, -R11 ;  /* 0x00000000695c7223 */ /* 0x080fe2000001080b */
[-C--:B------:R-:W-:Y:S01]  /*14100*/  FFMA.FTZ R105, R94, R0.reuse, -R109 ;  /* 0x000000005e697223 */ /* 0x080fe2000001086d */
[-C--:B------:R-:W-:Y:S01]  /*14110*/  FFMA.FTZ R137, R93, R0.reuse, -R11 ;  /* 0x000000005d897223 */ /* 0x080fe2000001080b */
[-C--:B------:R-:W-:Y:S01]  /*14120*/  FFMA.FTZ R159, R95, R0.reuse, -R109 ;  /* 0x000000005f9f7223 */ /* 0x080fe2000001086d */
[-CC-:B------:R-:W-:Y:S01]  /*14130*/  FFMA.FTZ R136, R96, R0.reuse, -R11.reuse ;  /* 0x0000000060887223 */ /* 0x180fe2000001080b */
[-C--:B------:R-:W-:Y:S01]  /*14140*/  FFMA.FTZ R140, R104, R0.reuse, -R11 ;  /* 0x00000000688c7223 */ /* 0x080fe2000001080b */
[-C--:B------:R-:W-:Y:S01]  /*14150*/  FFMA.FTZ R104, R98, R0.reuse, -R109 ;  /* 0x0000000062687223 */ /* 0x080fe2000001086d */
[----:B------:R-:W-:Y:S01]  /*14160*/  MUFU.EX2 R5, R5 ;  /* 0x0000000500057308 */ /* 0x000fe20000000800 */
[-C--:B------:R-:W-:Y:S01]  /*14170*/  FFMA.FTZ R96, R97, R0.reuse, -R11 ;  /* 0x0000000061607223 */ /* 0x080fe2000001080b */
[-C--:B------:R-:W-:Y:S01]  /*14180*/  FFMA.FTZ R90, R99, R0.reuse, -R109 ;  /* 0x00000000635a7223 */ /* 0x080fe2000001086d */
[-C--:B------:R-:W-:Y:S01]  /*14190*/  FFMA.FTZ R138, R100, R0.reuse, -R11 ;  /* 0x00000000648a7223 */ /* 0x080fe2000001080b */
[-C--:B------:R-:W-:Y:S01]  /*141a0*/  FFMA.FTZ R102, R102, R0.reuse, -R109 ;  /* 0x0000000066667223 */ /* 0x080fe2000001086d */
[-C--:B------:R-:W-:Y:S01]  /*141b0*/  FFMA.FTZ R93, R101, R0.reuse, -R11 ;  /* 0x00000000655d7223 */ /* 0x080fe2000001080b */
[-CC-:B------:R-:W-:Y:S01]  /*141c0*/  FFMA.FTZ R91, R103, R0.reuse, -R109.reuse ;  /* 0x00000000675b7223 */ /* 0x180fe2000001086d */
[-CC-:B------:R-:W-:Y:S01]  /*141d0*/  FFMA.FTZ R101, R106, R0.reuse, -R109.reuse ;  /* 0x000000006a657223 */ /* 0x180fe2000001086d */
[----:B------:R-:W1:Y:S01]  /*141e0*/  MUFU.EX2 R108, R108 ;  /* 0x0000006c006c7308 */ /* 0x000e620000000800 */
[----:B0-----:R-:W-:Y:S01]  /*141f0*/  FFMA.FTZ R94, R9, R7, R156 ;  /* 0x00000007095e7223 */ /* 0x001fe2000001009c */
[-CC-:B------:R-:W-:Y:S01]  /*14200*/  FFMA.FTZ R141, R107, R0.reuse, -R109.reuse ;  /* 0x000000006b8d7223 */ /* 0x180fe2000001086d */
[-CC-:B------:R-:W-:Y:S01]  /*14210*/  FFMA.FTZ R100, R110, R0.reuse, -R109.reuse ;  /* 0x000000006e647223 */ /* 0x180fe2000001086d */
[-C--:B------:R-:W-:Y:S01]  /*14220*/  FFMA.FTZ R143, R111, R0.reuse, -R109 ;  /* 0x000000006f8f7223 */ /* 0x080fe2000001086d */
[-C--:B------:R-:W-:Y:S01]  /*14230*/  FFMA.FTZ R144, R112, R0.reuse, -R11 ;  /* 0x0000000070907223 */ /* 0x080fe2000001080b */
[-C--:B------:R-:W-:Y:S01]  /*14240*/  FFMA.FTZ R99, R114, R0.reuse, -R109 ;  /* 0x0000000072637223 */ /* 0x080fe2000001086d */
[-C--:B------:R-:W-:Y:S01]  /*14250*/  FFMA.FTZ R88, R113, R0.reuse, -R11 ;  /* 0x0000000071587223 */ /* 0x080fe2000001080b */
[----:B------:R-:W0:Y:S01]  /*14260*/  MUFU.EX2 R139, R139 ;  /* 0x0000008b008b7308 */ /* 0x000e220000000800 */
[-C--:B------:R-:W-:Y:S01]  /*14270*/  FFMA.FTZ R145, R115, R0.reuse, -R109 ;  /* 0x0000000073917223 */ /* 0x080fe2000001086d */
[-C--:B------:R-:W-:Y:S01]  /*14280*/  FFMA.FTZ R146, R116, R0.reuse, -R11 ;  /* 0x0000000074927223 */ /* 0x080fe2000001080b */
[-C--:B------:R-:W-:Y:S01]  /*14290*/  FFMA.FTZ R98, R118, R0.reuse, -R109 ;  /* 0x0000000076627223 */ /* 0x080fe2000001086d */
[-C--:B------:R-:W-:Y:S01]  /*142a0*/  FFMA.FTZ R20, R117, R0.reuse, -R11 ;  /* 0x0000000075147223 */ /* 0x080fe2000001080b */
[-C--:B------:R-:W-:Y:S01]  /*142b0*/  FFMA.FTZ R147, R119, R0.reuse, -R109 ;  /* 0x0000000077937223 */ /* 0x080fe2000001086d */
[-C--:B------:R-:W-:Y:S01]  /*142c0*/  FFMA.FTZ R148, R120, R0.reuse, -R11 ;  /* 0x0000000078947223 */ /* 0x080fe2000001080b */
[----:B------:R-:W-:Y:S01]  /*142d0*/  FFMA.FTZ R97, R122, R0, -R109 ;  /* 0x000000007a617223 */ /* 0x000fe2000001086d */
[----:B------:R-:W2:Y:S01]  /*142e0*/  MUFU.EX2 R157, R157 ;  /* 0x0000009d009d7308 */ /* 0x000ea20000000800 */
[----:B-1----:R-:W-:Y:S01]  /*142f0*/  FFMA.FTZ R6, R5, R6, R108 ;  /* 0x0000000605067223 */ /* 0x002fe2000001006c */
[-C--:B------:R-:W-:Y:S01]  /*14300*/  FFMA.FTZ R15, R121, R0.reuse, -R11 ;  /* 0x00000000790f7223 */ /* 0x080fe2000001080b */
[-C--:B------:R-:W-:Y:S01]  /*14310*/  FFMA.FTZ R149, R123, R0.reuse, -R109 ;  /* 0x000000007b957223 */ /* 0x080fe2000001086d */
[-CC-:B------:R-:W-:Y:S01]  /*14320*/  FFMA.FTZ R150, R124, R0.reuse, -R11.reuse ;  /* 0x000000007c967223 */ /* 0x180fe2000001080b */
[-C--:B------:R-:W-:Y:S01]  /*14330*/  FFMA.FTZ R13, R125, R0.reuse, -R11 ;  /* 0x000000007d0d7223 */ /* 0x080fe2000001080b */
[-C--:B------:R-:W-:Y:S01]  /*14340*/  FFMA.FTZ R151, R127, R0.reuse, -R109 ;  /* 0x000000007f977223 */ /* 0x080fe2000001086d */
[-CC-:B------:R-:W-:Y:S01]  /*14350*/  FFMA.FTZ R152, R128, R0.reuse, -R11.reuse ;  /* 0x0000000080987223 */ /* 0x180fe2000001080b */
[----:B------:R-:W1:Y:S01]  /*14360*/  MUFU.EX2 R158, R158 ;  /* 0x0000009e009e7308 */ /* 0x000e620000000800 */
[----:B0-----:R-:W-:Y:S01]  /*14370*/  FADD.FTZ R7, R139, R94 ;  /* 0x0000005e8b077221 */ /* 0x001fe20000010000 */
[-C--:B------:R-:W-:Y:S01]  /*14380*/  FFMA.FTZ R12, R129, R0.reuse, -R11 ;  /* 0x00000000810c7223 */ /* 0x080fe2000001080b */
[-C--:B------:R-:W-:Y:S01]  /*14390*/  FFMA.FTZ R153, R131, R0.reuse, -R109 ;  /* 0x0000000083997223 */ /* 0x080fe2000001086d */
[-C--:B------:R-:W-:Y:S01]  /*143a0*/  FFMA.FTZ R154, R132, R0.reuse, -R11 ;  /* 0x00000000849a7223 */ /* 0x080fe2000001080b */
[-C--:B------:R-:W-:Y:S01]  /*143b0*/  FFMA.FTZ R155, R134, R0.reuse, -R109 ;  /* 0x00000000869b7223 */ /* 0x080fe2000001086d */
[----:B------:R-:W-:-:S02]  /*143c0*/  FFMA.FTZ R11, R133, R0, -R11 ;  /* 0x00000000850b7223 */ /* 0x000fc4000001080b */
        /* <DEDUP_REMOVED lines=21> */
[----:B-1----:R-:W-:Y:S01]  /*14520*/  FADD.FTZ R94, R102, R95 ;  /* 0x0000005f665e7221 */ /* 0x002fe20000010000 */
[----:B------:R-:W-:-:S06]  /*14530*/  FFMA.FTZ R95, R126, R0, -R109 ;  /* 0x000000007e5f7223 */ /* 0x000fcc000001086d */
        /* <DEDUP_REMOVED lines=19> */
[----:B0-----:R-:W-:Y:S01]  /*14670*/  FADD.FTZ R6, R143, R94 ;  /* 0x0000005e8f067221 */ /* 0x001fe20000010000 */
[----:B------:R-:W-:-:S06]  /*14680*/  FFMA.FTZ R94, R130, R0, -R109 ;  /* 0x00000000825e7223 */ /* 0x000fcc000001086d */
        /* <DEDUP_REMOVED lines=20> */
[----:B------:R-:W-:-:S04]  /*147d0*/  IADD3 R6, R21, 0x2a840, RZ ;  /* 0x0002a84015067810 */ /* 0x000fc80007ffe0ff */
[----:B------:R-:W-:Y:S02]  /*147e0*/  PRMT R6, R181, 0x654, R6 ;  /* 0x00000654b5067816 */ /* 0x000fe40000000006 */
[----:B------:R-:W2:Y:S01]  /*147f0*/  MUFU.EX2 R150, R150 ;  /* 0x0000009600967308 */ /* 0x000ea20000000800 */
[----:B-1----:R-:W-:Y:S01]  /*14800*/  FADD.FTZ R7, R15, R106 ;  /* 0x0000006a0f077221 */ /* 0x002fe20000010000 */
[----:B------:R-:W-:Y:S01]  /*14810*/  FFMA.FTZ R106, R135, R0, -R109 ;  /* 0x00000000876a7223 */ /* 0x000fe2000001086d */
[----:B------:R1:W-:Y:S05]  /*14820*/  SYNCS.ARRIVE.TRANS64.RED.A1T0 RZ, [R6+URZ], RZ ;  /* 0x000000ff06ff79a7 */ /* 0x0003ea000810043f */
[----:B------:R-:W3:Y:S01]  /*14830*/  MUFU.EX2 R95, R95 ;  /* 0x0000005f005f7308 */ /* 0x000ee20000000800 */
[----:B0-----:R-:W-:-:S07]  /*14840*/  FADD.FTZ R110, R149, R110 ;  /* 0x0000006e956e7221 */ /* 0x001fce0000010000 */
[----:B------:R-:W0:Y:S01]  /*14850*/  MUFU.EX2 R13, R13 ;  /* 0x0000000d000d7308 */ /* 0x000e220000000800 */
[----:B--2---:R-:W-:-:S07]  /*14860*/  FADD.FTZ R112, R150, R7 ;  /* 0x0000000796707221 */ /* 0x004fce0000010000 */
[----:B------:R-:W2:Y:S01]  /*14870*/  MUFU.EX2 R151, R151 ;  /* 0x0000009700977308 */ /* 0x000ea20000000800 */
[----:B---3--:R-:W-:-:S07]  /*14880*/  FADD.FTZ R110, R95, R110 ;  /* 0x0000006e5f6e7221 */ /* 0x008fce0000010000 */
[----:B------:R-:W3:Y:S01]  /*14890*/  MUFU.EX2 R152, R152 ;  /* 0x0000009800987308 */ /* 0x000ee20000000800 */
[----:B0-----:R-:W-:-:S07]  /*148a0*/  FADD.FTZ R7, R13, R112 ;  /* 0x000000700d077221 */ /* 0x001fce0000010000 */
[----:B------:R-:W1:Y:S01]  /*148b0*/  MUFU.EX2 R94, R94 ;  /* 0x0000005e005e7308 */ /* 0x000e620000000800 */
[----:B--2---:R-:W-:-:S07]  /*148c0*/  FADD.FTZ R21, R151, R110 ;  /* 0x0000006e97157221 */ /* 0x004fce0000010000 */
[----:B------:R-:W0:Y:S01]  /*148d0*/  MUFU.EX2 R12, R12 ;  /* 0x0000000c000c7308 */ /* 0x000e220000000800 */
[----:B---3--:R-:W-:-:S07]  /*148e0*/  FADD.FTZ R7, R152, R7 ;  /* 0x0000000798077221 */ /* 0x008fce0000010000 */
        /* <DEDUP_REMOVED lines=10> */
[----:B--2---:R-:W-:-:S03]  /*14990*/  FADD.FTZ R7, R11, R110 ;  /* 0x0000006e0b077221 */ /* 0x004fc60000010000 */
[----:B-1----:R-:W-:Y:S01]  /*149a0*/  FADD.FTZ R6, R106, R21 ;  /* 0x000000156a067221 */ /* 0x002fe20000010000 */
[----:B------:R-:W-:Y:S06]  /*149b0*/  @!P0 BRA `(.L_x_636) ;  /* 0x0000000000048947 */ /* 0x000fec0003800000 */
[----:B------:R-:W-:Y:S01]  /*149c0*/  BPT.TRAP 0x1 ;  /* 0x000000040000795c */ /* 0x000fe20000300000 */
.L_x_636:
[----:B------:R-:W-:Y:S01]  /*149d0*/  ISETP.GT.AND P1, PT, R14, RZ, PT ;  /* 0x000000ff0e00720c */ /* 0x000fe20003f24270 */
[----:B------:R-:W-:Y:S01]  /*149e0*/  VIADD R10, R10, 0x2a860 ;  /* 0x0002a8600a0a7836 */ /* 0x000fe20000000000 */
[----:B------:R-:W-:Y:S01]  /*149f0*/  F2FP.F16.F32.PACK_AB R156, R139, R156 ;  /* 0x0000009c8b9c723e */ /* 0x000fe200000000ff */
[----:B------:R-:W-:Y:S01]  /*14a00*/  VIADD R14, R14, 0xffffffff ;  /* 0xffffffff0e0e7836 */ /* 0x000fe20000000000 */
[----:B------:R-:W-:Y:S01]  /*14a10*/  F2FP.F16.F32.PACK_AB R158, R137, R158 ;  /* 0x0000009e899e723e */ /* 0x000fe200000000ff */
[----:B------:R-:W-:Y:S01]  /*14a20*/  IMAD.MOV.U32 R194, RZ, RZ, R180 ;  /* 0x000000ffffc27224 */ /* 0x000fe200078e00b4 */
[----:B------:R-:W-:Y:S02]  /*14a30*/  PRMT R10, R181, 0x654, R10 ;  /* 0x00000654b50a7816 */ /* 0x000fe4000000000a */
[----:B------:R-:W-:Y:S01]  /*14a40*/  F2FP.F16.F32.PACK_AB R146, R20, R146 ;  /* 0x000000921492723e */ /* 0x000fe200000000ff */
[----:B------:R-:W-:Y:S01]  /*14a50*/  IMAD.MOV.U32 R20, RZ, RZ, R3 ;  /* 0x000000ffff147224 */ /* 0x000fe200078e0003 */
[----:B------:R0:W-:Y:S01]  /*14a60*/  SYNCS.ARRIVE.TRANS64.RED.A1T0 RZ, [R10+URZ], RZ ;  /* 0x000000ff0aff79a7 */ /* 0x0001e2000810043f */
        /* <DEDUP_REMOVED lines=21> */
[----:B------:R-:W-:Y:S02]  /*14bc0*/  MOV R15, R4 ;  /* 0x00000004000f7202 */ /* 0x000fe40000000f00 */
[----:B------:R-:W-:Y:S01]  /*14bd0*/  MOV R196, R173 ;  /* 0x000000ad00c47202 */ /* 0x000fe20000000f00 */
[----:B0-----:R-:W-:Y:S06]  /*14be0*/  @P1 BRA `(.L_x_637) ;  /* 0xffffffe0001c1947 */ /* 0x001fec000383ffff */
.L_x_624:
[----:B------:R-:W-:Y:S05]  /*14bf0*/  BSYNC B0 ;  /* 0x0000000000007941 */ /* 0x000fea0003800000 */
.L_x_623:
        /* <DEDUP_REMOVED lines=67> */
.L_x_638:
[----:B------:R-:W-:Y:S01]  /*15030*/  IMAD R10, R173, 0x8, R2 ;  /* 0x00000008ad0a7824 */ /* 0x000fe200078e0202 */
[----:B------:R-:W-:-:S04]  /*15040*/  SHF.L.U32 R5, R180, 0x1f, RZ ;  /* 0x0000001fb4057819 */ /* 0x000fc800000006ff */
[----:B------:R0:W1:Y:S01]  /*15050*/  SYNCS.PHASECHK.TRANS64.TRYWAIT P1, [R10+URZ+0x2a850], R5 ;  /* 0x02a850050a0075a7 */ /* 0x000062000802017f */
[----:B------:R-:W-:Y:S05]  /*15060*/  @!P0 BRA `(.L_x_639) ;  /* 0x0000000000048947 */ /* 0x000fea0003800000 */
[----:B------:R-:W-:Y:S01]  /*15070*/  BPT.TRAP 0x1 ;  /* 0x000000040000795c */ /* 0x000fe20000300000 */
.L_x_639:
[----:B------:R-:W-:Y:S01]  /*15080*/  VIADD R2, R2, 0x400 ;  /* 0x0000040002027836 */ /* 0x000fe20000000000 */
[----:B------:R-:W-:Y:S04]  /*15090*/  BSSY B0, `(.L_x_640) ;  /* 0x0000008000007945 */ /* 0x000fe80003800000 */
[----:B------:R-:W-:-:S04]  /*150a0*/  SHF.R.U32.HI R2, RZ, 0x4, R2 ;  /* 0x00000004ff027819 */ /* 0x000fc80000011602 */
[----:B------:R-:W-:-:S04]  /*150b0*/  LOP3.LUT R2, R2, 0x3fff, RZ, 0xc0, !PT ;  /* 0x00003fff02027812 */ /* 0x000fc800078ec0ff */
[----:B------:R-:W-:-:S05]  /*150c0*/  LOP3.LUT R2, R2, 0x3000000, RZ, 0xfc, !PT ;  /* 0x0300000002027812 */ /* 0x000fca00078efcff */
[----:B------:R-:W-:Y:S01]  /*150d0*/  IMAD R2, R173, 0x600, R2 ;  /* 0x00000600ad027824 */ /* 0x000fe200078e0202 */
[----:B-1----:R-:W-:Y:S06]  /*150e0*/  @P1 BRA `(.L_x_641) ;  /* 0x0000000000081947 */ /* 0x002fec0003800000 */
[----:B------:R-:W1:Y:S02]  /*150f0*/  SYNCS.PHASECHK.TRANS64.TRYWAIT P1, [R10+URZ+0x2a850], R5 ;  /* 0x02a850050a0075a7 */ /* 0x000e64000802017f */
[----:B-1----:R-:W-:Y:S05]  /*15100*/  @!P1 BRA `(.L_x_642) ;  /* 0x0000009c00b09947 */ /* 0x002fea0003800000 */
.L_x_641:
[----:B------:R-:W-:Y:S05]  /*15110*/  BSYNC B0 ;  /* 0x0000000000007941 */ /* 0x000fea0003800000 */
.L_x_640:
[----:B------:R-:W-:Y:S01]  /*15120*/  IMAD.MOV.U32 R9, RZ, RZ, 0x40000040 ;  /* 0x40000040ff097424 */ /* 0x000fe200078e00ff */
[----:B------:R-:W-:Y:S01]  /*15130*/  MOV R8, R2 ;  /* 0x0000000200087202 */ /* 0x000fe20000000f00 */
[----:B------:R-:W-:Y:S01]  /*15140*/  WARPGROUP.ARRIVE ;  /* 0x00000000000079c5 */ /* 0x000fe20000000000 */
[----:B01----:R-:W-:Y:S01]  /*15150*/  SHFL.BFLY PT, R5, R6, 0x2, 0x1f ;  /* 0x0c401f0006057f89 */ /* 0x003fe200000e0000 */
[----:B------:R-:W-:Y:S01]  /*15160*/  MOV R88, 0xff800000 ;  /* 0xff80000000587802 */ /* 0x000fe20000000f00 */
[----:B------:R-:W-:Y:S01]  /*15170*/  IMAD.MOV.U32 R89, RZ, RZ, -0x800000 ;  /* 0xff800000ff597424 */ /* 0x000fe200078e00ff */
[----:B------:R-:W-:Y:S01]  /*15180*/  R2UR UR6, R8 ;  /* 0x00000000080672ca */ /* 0x000fe200000e0000 */
[----:B------:R-:W-:Y:S01]  /*15190*/  VIADD R8, R2, 0x80 ;  /* 0x0000008002087836 */ /* 0x000fe20000000000 */
[----:B------:R-:W-:Y:S02]  /*151a0*/  R2UR UR7, R9 ;  /* 0x00000000090772ca */ /* 0x000fe400000e0000 */
[----:B------:R-:W-:-:S11]  /*151b0*/  MOV R9, 0x40000040 ;  /* 0x4000004000097802 */ /* 0x000fd60000000f00 */
        /* <DEDUP_REMOVED lines=25> */
[----:B------:R-:W-:Y:S02]  /*15350*/  IADD3 R8, R2, 0x280, RZ ;  /* 0x0000028002087810 */ /* 0x000fe40007ffe0ff */
[----:B------:R-:W0:Y:S02]  /*15360*/  SHFL.BFLY PT, R2, R7, 0x2, 0x1f ;  /* 0x0c401f0007027f89 */ /* 0x000e2400000e0000 */
[----:B0-----:R-:W-:Y:S01]  /*15370*/  FADD.FTZ R2, R2, R7 ;  /* 0x0000000702027221 */ /* 0x001fe20000010000 */
[----:B------:R-:W-:-:S02]  /*15380*/  WARPGROUP.DEPBAR.LE gsb0, 0x0 ;  /* 0x00008000000079c5 */ /* 0x000fc40000010000 */
[----:B------:R-:W-:-:S06]  /*15390*/  WARPGROUP.ARRIVE ;  /* 0x00000000000079c5 */ /* 0x000fcc0000000000 */
[----:B------:R-:W-:Y:S01]  /*153a0*/  HGMMA.64x128x16.F32 R24, R148, gdesc[UR4].tnspB, R24, gsb0 ;  /* 0x41e0000494187df0 */ /* 0x000fe20008000818 */
[----:B------:R-:W-:Y:S01]  /*153b0*/  R2UR UR6, R8 ;  /* 0x00000000080672ca */ /* 0x000fe200000e0000 */
[----:B------:R-:W-:Y:S01]  /*153c0*/  FADD.FTZ R8, R5, R6 ;  /* 0x0000000605087221 */ /* 0x000fe20000010000 */
[----:B------:R-:W-:Y:S01]  /*153d0*/  R2UR UR7, R9 ;  /* 0x00000000090772ca */ /* 0x000fe200000e0000 */
[----:B------:R-:W0:Y:S01]  /*153e0*/  SHFL.BFLY PT, R5, R2, 0x1, 0x1f ;  /* 0x0c201f0002057f89 */ /* 0x000e2200000e0000 */
[----:B------:R-:W-:-:S03]  /*153f0*/  IMAD.MOV.U32 R6, RZ, RZ, RZ ;  /* 0x000000ffff067224 */ /* 0x000fc600078e00ff */
[----:B------:R-:W1:Y:S01]  /*15400*/  SHFL.BFLY PT, R9, R8, 0x1, 0x1f ;  /* 0x0c201f0008097f89 */ /* 0x000e6200000e0000 */
[----:B0-----:R-:W-:Y:S01]  /*15410*/  FADD.FTZ R11, R2, R5 ;  /* 0x00000005020b7221 */ /* 0x001fe20000010000 */
[----:B------:R-:W-:Y:S01]  /*15420*/  MOV R5, RZ ;  /* 0x000000ff00057202 */ /* 0x000fe20000000f00 */
[----:B-1----:R-:W-:-:S03]  /*15430*/  FADD.FTZ R12, R8, R9 ;  /* 0x00000009080c7221 */ /* 0x002fc60000010000 */
        /* <DEDUP_REMOVED lines=14> */
[----:B------:R-:W-:Y:S03]  /*15520*/  HGMMA.64x128x16.F32 R24, R152, gdesc[UR4].tnspB, R24, gsb0 ;  /* 0x41e0000498187df0 */ /* 0x000fe60008000818 */
[----:B------:R-:W-:Y:S02]  /*15530*/  WARPGROUP.DEPBAR.LE gsb0, 0x0 ;  /* 0x00008000000079c5 */ /* 0x000fe40000010000 */
[----:B--23--:R-:W-:Y:S05]  /*15540*/  @!P0 BRA `(.L_x_643) ;  /* 0x0000000000048947 */ /* 0x00cfea0003800000 */
[----:B------:R-:W-:Y:S01]  /*15550*/  BPT.TRAP 0x1 ;  /* 0x000000040000795c */ /* 0x000fe20000300000 */
.L_x_643:
[----:B------:R-:W-:Y:S01]  /*15560*/  IADD3 R0, R10, 0x2a860, RZ ;  /* 0x0002a8600a007810 */ /* 0x000fe20007ffe0ff */
[----:B------:R-:W-:Y:S02]  /*15570*/  VIADD R173, R173, 0x1 ;  /* 0x00000001adad7836 */ /* 0x000fe40000000000 */
[-C--:B------:R-:W-:Y:S01]  /*15580*/  FMUL.FTZ R24, R24, R5.reuse ;  /* 0x0000000518187220 */ /* 0x080fe20000410000 */
[-C--:B------:R-:W-:Y:S01]  /*15590*/  FMUL.FTZ R91, R25, R5.reuse ;  /* 0x00000005195b7220 */ /* 0x080fe20000410000 */
[----:B------:R-:W-:Y:S01]  /*155a0*/  PRMT R181, R181, 0x654, R0 ;  /* 0x00000654b5b57816 */ /* 0x000fe20000000000 */
[-C--:B------:R-:W-:Y:S01]  /*155b0*/  FMUL.FTZ R0, R36, R5.reuse ;  /* 0x0000000524007220 */ /* 0x080fe20000410000 */
[----:B------:R-:W-:Y:S01]  /*155c0*/  ISETP.NE.AND P0, PT, R173, 0x2, PT ;  /* 0x00000002ad00780c */ /* 0x000fe20003f05270 */
[-C--:B------:R-:W-:Y:S01]  /*155d0*/  FMUL.FTZ R10, R28, R5.reuse ;  /* 0x000000051c0a7220 */ /* 0x080fe20000410000 */
[----:B------:R1:W-:Y:S01]  /*155e0*/  SYNCS.ARRIVE.TRANS64.RED.A1T0 RZ, [R181+URZ], RZ ;  /* 0x000000ffb5ff79a7 */ /* 0x0003e2000810043f */
        /* <DEDUP_REMOVED lines=28> */
[----:B------:R-:W-:Y:S01]  /*157b0*/  SEL R5, RZ, 0x1, P0 ;  /* 0x00000001ff057807 */ /* 0x000fe20000000000 */
[-C--:B0-----:R-:W-:Y:S01]  /*157c0*/  FMUL.FTZ R92, R34, R6.reuse ;  /* 0x00000006225c7220 */ /* 0x081fe20000410000 */
        /* <DEDUP_REMOVED lines=31> */
[----:B------:R-:W-:Y:S01]  /*159c0*/  FMUL.FTZ R87, R87, R6 ;  /* 0x0000000657577220 */ /* 0x000fe20000410000 */
[----:B------:R-:W-:-:S02]  /*159d0*/  LOP3.LUT R180, R180, R5, RZ, 0x3c, !PT ;  /* 0x00000005b4b47212 */ /* 0x000fc400078e3cff */
[----:B------:R-:W-:Y:S02]  /*159e0*/  IADD3 R189, R189, 0x1, RZ ;  /* 0x00000001bdbd7810 */ /* 0x000fe40007ffe0ff */
[----:B-1----:R-:W-:-:S07]  /*159f0*/  SEL R173, R173, RZ, P0 ;  /* 0x000000ffadad7207 */ /* 0x002fce0000000000 */
.L_x_565:
[----:B------:R-:W0:Y:S08]  /*15a00*/  S2UR UR4, SR_CgaCtaId ;  /* 0x00000000000479c3 */ /* 0x000e300000008800 */
[----:B------:R-:W-:Y:S01]  /*15a10*/  BAR.SYNC.DEFER_BLOCKING 0x5, 0x180 ;  /* 0x0146000000007b1d */ /* 0x000fe20000010000 */
[----:B------:R-:W-:-:S05]  /*15a20*/  MOV R2, 0x400 ;  /* 0x0000040000027802 */ /* 0x000fca0000000f00 */
[----:B------:R-:W-:Y:S01]  /*15a30*/  BSSY B0, `(.L_x_644) ;  /* 0x00001f8000007945 */ /* 0x000fe20003800000 */
[----:B0-----:R-:W-:-:S05]  /*15a40*/  IMAD.U32 R181, RZ, RZ, UR4 ;  /* 0x00000004ffb57e24 */ /* 0x001fca000f8e00ff */
[----:B------:R-:W-:-:S05]  /*15a50*/  LEA R2, R181, R2, 0x18 ;  /* 0x00000002b5027211 */ /* 0x000fca00078ec0ff */
[----:B------:R0:W1:Y:S01]  /*15a60*/  LDS.128 R28, [R2+0x2a8d0] ;  /* 0x02a8d000021c7984 */ /* 0x0000620000000c00 */
[----:B------:R-:W-:Y:S06]  /*15a70*/  BAR.ARV 0x4, 0x180 ;  /* 0x0106000000007b1d */ /* 0x000fec0000002000 */
[----:B------:R-:W-:Y:S05]  /*15a80*/  @P1 BRA `(.L_x_645) ;  /* 0x0000001400081947 */ /* 0x000fea0003800000 */
[----:B------:R-:W2:Y:S01]  /*15a90*/  LDL R4, [R1+0x38] ;  /* 0x0000380001047983 */ /* 0x000ea20000100800 */
[----:B------:R-:W-:Y:S01]  /*15aa0*/  F2FP.F16.F32.PACK_AB R10, R11, R10 ;  /* 0x0000000a0b0a723e */ /* 0x000fe200000000ff */
[----:B------:R-:W-:Y:S01]  /*15ab0*/  ULDC.64 UR4, c[0x0][0xc00] ;  /* 0x0003000000047ab9 */ /* 0x000fe20000000a00 */
[----:B------:R-:W-:Y:S01]  /*15ac0*/  F2FP.F16.F32.PACK_AB R11, R97, R26 ;  /* 0x0000001a610b723e */ /* 0x000fe200000000ff */
[----:B------:R-:W3:Y:S01]  /*15ad0*/  S2R R5, SR_SWINHI ;  /* 0x0000000000057919 */ /* 0x000ee20000002f00 */
[----:B------:R-:W-:Y:S02]  /*15ae0*/  F2FP.F16.F32.PACK_AB R35, R38, R35 ;  /* 0x000000232623723e */ /* 0x000fe400000000ff */
[----:B------:R-:W-:Y:S02]  /*15af0*/  F2FP.F16.F32.PACK_AB R36, R73, R36 ;  /* 0x000000244924723e */ /* 0x000fe400000000ff */
[----:B------:R-:W-:Y:S02]  /*15b00*/  F2FP.F16.F32.PACK_AB R38, R77, R76 ;  /* 0x0000004c4d26723e */ /* 0x000fe400000000ff */
[----:B------:R-:W-:-:S02]  /*15b10*/  F2FP.F16.F32.PACK_AB R39, R42, R39 ;  /* 0x000000272a27723e */ /* 0x000fc400000000ff */
[----:B------:R-:W-:Y:S02]  /*15b20*/  MOV R20, R2 ;  /* 0x0000000200147202 */ /* 0x000fe40000000f00 */
[----:B---3--:R-:W-:Y:S01]  /*15b30*/  MOV R21, R5 ;  /* 0x0000000500157202 */ /* 0x008fe20000000f00 */
[----:B------:R-:W-:Y:S02]  /*15b40*/  BAR.SYNC.DEFER_BLOCKING 0x1, 0x100 ;  /* 0x0044000000007b1d */ /* 0x000fe40000010000 */
[----:B--2---:R-:W-:-:S03]  /*15b50*/  IMAD.WIDE R8, R4, 0x2, R20 ;  /* 0x0000000204087825 */ /* 0x004fc600078e0214 */
[C---:B------:R-:W-:Y:S02]  /*15b60*/  LOP3.LUT R15, R8.reuse, 0x380, RZ, 0xc0, !PT ;  /* 0x00000380080f7812 */ /* 0x040fe400078ec0ff */
[C---:B------:R-:W-:Y:S02]  /*15b70*/  IADD3 R71, P6, R8.reuse, 0x20, RZ ;  /* 0x0000002008477810 */ /* 0x040fe40007fde0ff */
[C---:B------:R-:W-:Y:S02]  /*15b80*/  IADD3 R79, P5, R8.reuse, 0x40, RZ ;  /* 0x00000040084f7810 */ /* 0x040fe40007fbe0ff */
[----:B------:R-:W-:Y:S02]  /*15b90*/  SHF.R.U64 R15, R15, 0x3, RZ ;  /* 0x000000030f0f7819 */ /* 0x000fe400000012ff */
[C---:B------:R-:W-:Y:S01]  /*15ba0*/  IADD3 R101, P4, R8.reuse, 0x60, RZ ;  /* 0x0000006008657810 */ /* 0x040fe20007f9e0ff */
[----:B------:R-:W-:Y:S01]  /*15bb0*/  IMAD.X R7, RZ, RZ, R9, P5 ;  /* 0x000000ffff077224 */ /* 0x000fe200028e0609 */
[----:B------:R-:W-:-:S02]  /*15bc0*/  IADD3 R103, P3, R8, 0x4000, RZ ;  /* 0x0000400008677810 */ /* 0x000fc40007f7e0ff */
[C---:B------:R-:W-:Y:S02]  /*15bd0*/  IADD3 R105, P2, R8.reuse, 0x4020, RZ ;  /* 0x0000402008697810 */ /* 0x040fe40007f5e0ff */
[C---:B------:R-:W-:Y:S02]  /*15be0*/  IADD3 R107, P1, R8.reuse, 0x4040, RZ ;  /* 0x00004040086b7810 */ /* 0x040fe40007f3e0ff */
[----:B------:R-:W-:Y:S02]  /*15bf0*/  IADD3 R109, P0, R8, 0x4060, RZ ;  /* 0x00004060086d7810 */ /* 0x000fe40007f1e0ff */
[----:B------:R-:W-:Y:S01]  /*15c00*/  LOP3.LUT R4, R71, 0x380, RZ, 0xc0, !PT ;  /* 0x0000038047047812 */ /* 0x000fe200078ec0ff */
[--C-:B------:R-:W-:Y:S01]  /*15c10*/  IMAD.X R27, RZ, RZ, R9.reuse, P1 ;  /* 0x000000ffff1b7224 */ /* 0x100fe200008e0609 */
[----:B------:R-:W-:Y:S02]  /*15c20*/  LOP3.LUT R6, R79, 0x380, RZ, 0xc0, !PT ;  /* 0x000003804f067812 */ /* 0x000fe400078ec0ff */
[----:B------:R-:W-:Y:S01]  /*15c30*/  LOP3.LUT R8, R15, R8, RZ, 0x3c, !PT ;  /* 0x000000080f087212 */ /* 0x000fe200078e3cff */
[----:B------:R-:W-:Y:S01]  /*15c40*/  IMAD.X R15, RZ, RZ, R9, P3 ;  /* 0x000000ffff0f7224 */ /* 0x000fe200018e0609 */
[----:B------:R-:W-:-:S02]  /*15c50*/  SHF.R.U64 R4, R4, 0x3, RZ ;  /* 0x0000000304047819 */ /* 0x000fc400000012ff */
[----:B------:R-:W-:Y:S02]  /*15c60*/  SHF.R.U64 R6, R6, 0x3, RZ ;  /* 0x0000000306067819 */ /* 0x000fe400000012ff */
[----:B------:R-:W-:Y:S02]  /*15c70*/  MOV R94, R8 ;  /* 0x00000008005e7202 */ /* 0x000fe40000000f00 */
[-C--:B------:R-:W-:Y:S02]  /*15c80*/  IADD3.X R5, RZ, R9.reuse, RZ, P6, !PT ;  /* 0x00000009ff057210 */ /* 0x080fe400037fe4ff */
[-C--:B------:R-:W-:Y:S02]  /*15c90*/  IADD3.X R13, RZ, R9.reuse, RZ, P4, !PT ;  /* 0x00000009ff0d7210 */ /* 0x080fe400027fe4ff */
[-C--:B------:R-:W-:Y:S02]  /*15ca0*/  IADD3.X R25, RZ, R9.reuse, RZ, P2, !PT ;  /* 0x00000009ff197210 */ /* 0x080fe400017fe4ff */
[----:B----4-:R-:W-:-:S02]  /*15cb0*/  IADD3.X R33, RZ, R9, RZ, P0, !PT ;  /* 0x00000009ff217210 */ /* 0x010fc400007fe4ff */
[----:B------:R-:W-:Y:S02]  /*15cc0*/  LOP3.LUT R12, R101, 0x380, RZ, 0xc0, !PT ;  /* 0x00000380650c7812 */ /* 0x000fe400078ec0ff */
[----:B------:R-:W-:Y:S02]  /*15cd0*/  LOP3.LUT R14, R103, 0x380, RZ, 0xc0, !PT ;  /* 0x00000380670e7812 */ /* 0x000fe400078ec0ff */
[----:B------:R-:W-:Y:S02]  /*15ce0*/  F2FP.F16.F32.PACK_AB R8, R91, R24 ;  /* 0x000000185b08723e */ /* 0x000fe400000000ff */
[----:B------:R-:W-:Y:S02]  /*15cf0*/  F2FP.F16.F32.PACK_AB R9, R99, R32 ;  /* 0x000000206309723e */ /* 0x000fe400000000ff */
[----:B------:R-:W-:Y:S02]  /*15d00*/  LOP3.LUT R24, R105, 0x380, RZ, 0xc0, !PT ;  /* 0x0000038069187812 */ /* 0x000fe400078ec0ff */
[----:B-1----:R-:W-:Y:S01]  /*15d10*/  LOP3.LUT R28, R107, 0x380, RZ, 0xc0, !PT ;  /* 0x000003806b1c7812 */ /* 0x002fe200078ec0ff */
[----:B------:R1:W-:Y:S01]  /*15d20*/  STSM.16.M88.4 [R94], R8 ;  /* 0x000000085e007844 */ /* 0x0003e20000000200 */
[----:B------:R-:W-:-:S02]  /*15d30*/  LOP3.LUT R4, R4, R71, RZ, 0x3c, !PT ;  /* 0x0000004704047212 */ /* 0x000fc400078e3cff */
[----:B------:R-:W-:Y:S02]  /*15d40*/  LOP3.LUT R6, R6, R79, RZ, 0x3c, !PT ;  /* 0x0000004f06067212 */ /* 0x000fe400078e3cff */
[----:B------:R-:W-:Y:S02]  /*15d50*/  LOP3.LUT R32, R109, 0x380, RZ, 0xc0, !PT ;  /* 0x000003806d207812 */ /* 0x000fe400078ec0ff */
[----:B------:R-:W-:Y:S02]  /*15d60*/  SHF.R.U64 R12, R12, 0x3, RZ ;  /* 0x000000030c0c7819 */ /* 0x000fe400000012ff */
[----:B------:R-:W-:Y:S02]  /*15d70*/  SHF.R.U64 R14, R14, 0x3, RZ ;  /* 0x000000030e0e7819 */ /* 0x000fe400000012ff */
[----:B------:R-:W-:Y:S02]  /*15d80*/  SHF.R.U64 R24, R24, 0x3, RZ ;  /* 0x0000000318187819 */ /* 0x000fe400000012ff */
[----:B------:R-:W-:-:S02]  /*15d90*/  SHF.R.U64 R28, R28, 0x3, RZ ;  /* 0x000000031c1c7819 */ /* 0x000fc400000012ff */
[----:B------:R-:W-:Y:S02]  /*15da0*/  SHF.R.U64 R32, R32, 0x3, RZ ;  /* 0x0000000320207819 */ /* 0x000fe400000012ff */
[----:B------:R-:W-:Y:S02]  /*15db0*/  MOV R91, R4 ;  /* 0x00000004005b7202 */ /* 0x000fe40000000f00 */
[----:B------:R-:W-:Y:S02]  /*15dc0*/  MOV R79, R6 ;  /* 0x00000006004f7202 */ /* 0x000fe40000000f00 */
[----:B------:R-:W-:Y:S02]  /*15dd0*/  F2FP.F16.F32.PACK_AB R4, R90, R3 ;  /* 0x000000035a04723e */ /* 0x000fe400000000ff */
[----:B------:R-:W-:Y:S02]  /*15de0*/  F2FP.F16.F32.PACK_AB R5, R93, R92 ;  /* 0x0000005c5d05723e */ /* 0x000fe400000000ff */
[----:B------:R-:W-:-:S02]  /*15df0*/  F2FP.F16.F32.PACK_AB R6, R37, R0 ;  /* 0x000000002506723e */ /* 0x000fc400000000ff */
[----:B------:R-:W-:Y:S01]  /*15e00*/  F2FP.F16.F32.PACK_AB R7, R95, R72 ;  /* 0x000000485f07723e */ /* 0x000fe200000000ff */
[----:B------:R-:W2:Y:S01]  /*15e10*/  LDC R0, c[0x0][0xbe8] ;  /* 0x0002fa00ff007b82 */ /* 0x000ea20000000800 */
[----:B------:R-:W-:Y:S02]  /*15e20*/  LOP3.LUT R12, R12, R101, RZ, 0x3c, !PT ;  /* 0x000000650c0c7212 */ /* 0x000fe400078e3cff */
[----:B------:R-:W-:Y:S01]  /*15e30*/  LOP3.LUT R14, R14, R103, RZ, 0x3c, !PT ;  /* 0x000000670e0e7212 */ /* 0x000fe200078e3cff */
[----:B------:R-:W-:Y:S01]  /*15e40*/  STSM.16.M88.4 [R91], R4 ;  /* 0x000000045b007844 */ /* 0x000fe20000000200 */
[----:B-1----:R-:W-:Y:S02]  /*15e50*/  F2FP.F16.F32.PACK_AB R8, R41, R40 ;  /* 0x000000282908723e */ /* 0x002fe400000000ff */
[----:B------:R-:W-:Y:S02]  /*15e60*/  F2FP.F16.F32.PACK_AB R9, R43, R34 ;  /* 0x000000222b09723e */ /* 0x000fe400000000ff */
[----:B------:R-:W-:-:S02]  /*15e70*/  F2FP.F16.F32.PACK_AB R10, R45, R44 ;  /* 0x0000002c2d0a723e */ /* 0x000fc400000000ff */
[----:B------:R-:W-:Y:S02]  /*15e80*/  F2FP.F16.F32.PACK_AB R11, R47, R46 ;  /* 0x0000002e2f0b723e */ /* 0x000fe400000000ff */
[----:B------:R-:W-:Y:S02]  /*15e90*/  LOP3.LUT R24, R24, R105, RZ, 0x3c, !PT ;  /* 0x0000006918187212 */ /* 0x000fe400078e3cff */
[----:B------:R-:W-:Y:S01]  /*15ea0*/  LOP3.LUT R26, R28, R107, RZ, 0x3c, !PT ;  /* 0x0000006b1c1a7212 */ /* 0x000fe200078e3cff */
[----:B------:R1:W-:Y:S01]  /*15eb0*/  STSM.16.M88.4 [R79], R8 ;  /* 0x000000084f007844 */ /* 0x0003e20000000200 */
[----:B------:R-:W-:Y:S02]  /*15ec0*/  LOP3.LUT R32, R32, R109, RZ, 0x3c, !PT ;  /* 0x0000006d20207212 */ /* 0x000fe400078e3cff */
[----:B------:R-:W-:Y:S02]  /*15ed0*/  MOV R78, R12 ;  /* 0x0000000c004e7202 */ /* 0x000fe40000000f00 */
[----:B------:R-:W-:-:S02]  /*15ee0*/  MOV R71, R14 ;  /* 0x0000000e00477202 */ /* 0x000fc40000000f00 */
[----:B------:R-:W-:Y:S02]  /*15ef0*/  MOV R70, R24 ;  /* 0x0000001800467202 */ /* 0x000fe40000000f00 */
[----:B------:R-:W-:Y:S02]  /*15f00*/  MOV R28, R26 ;  /* 0x0000001a001c7202 */ /* 0x000fe40000000f00 */
[----:B------:R-:W-:Y:S01]  /*15f10*/  F2FP.F16.F32.PACK_AB R12, R49, R48 ;  /* 0x00000030310c723e */ /* 0x000fe200000000ff */
[----:B------:R-:W-:Y:S01]  /*15f20*/  IMAD.MOV.U32 R48, RZ, RZ, RZ ;  /* 0x000000ffff307224 */ /* 0x000fe200078e00ff */
[----:B------:R-:W-:Y:S02]  /*15f30*/  F2FP.F16.F32.PACK_AB R13, R51, R50 ;  /* 0x00000032330d723e */ /* 0x000fe400000000ff */
[----:B------:R-:W-:Y:S02]  /*15f40*/  F2FP.F16.F32.PACK_AB R14, R53, R52 ;  /* 0x00000034350e723e */ /* 0x000fe400000000ff */
[----:B------:R-:W-:-:S02]  /*15f50*/  F2FP.F16.F32.PACK_AB R15, R55, R54 ;  /* 0x00000036370f723e */ /* 0x000fc400000000ff */
[----:B------:R-:W-:Y:S02]  /*15f60*/  F2FP.F16.F32.PACK_AB R24, R57, R56 ;  /* 0x000000383918723e */ /* 0x000fe400000000ff */
[----:B------:R-:W-:Y:S01]  /*15f70*/  F2FP.F16.F32.PACK_AB R25, R59, R58 ;  /* 0x0000003a3b19723e */ /* 0x000fe200000000ff */
[----:B------:R-:W-:Y:S01]  /*15f80*/  STSM.16.M88.4 [R78], R12 ;  /* 0x0000000c4e007844 */ /* 0x000fe20000000200 */
[----:B------:R-:W-:Y:S02]  /*15f90*/  F2FP.F16.F32.PACK_AB R26, R61, R60 ;  /* 0x0000003c3d1a723e */ /* 0x000fe400000000ff */
[----:B------:R-:W-:Y:S02]  /*15fa0*/  F2FP.F16.F32.PACK_AB R27, R63, R62 ;  /* 0x0000003e3f1b723e */ /* 0x000fe400000000ff */
[----:B------:R-:W-:Y:S02]  /*15fb0*/  MOV R3, R32 ;  /* 0x0000002000037202 */ /* 0x000fe40000000f00 */
[----:B------:R-:W-:Y:S01]  /*15fc0*/  ISETP.NE.U32.AND P0, PT, RZ, UR4, PT ;  /* 0x00000004ff007c0c */ /* 0x000fe2000bf05070 */
[----:B------:R-:W-:Y:S01]  /*15fd0*/  STSM.16.M88.4 [R71], R24 ;  /* 0x0000001847007844 */ /* 0x000fe20000000200 */
[----:B-1----:R-:W-:-:S02]  /*15fe0*/  IADD3 R8, P1, R186, UR4, RZ ;  /* 0x00000004ba087c10 */ /* 0x002fc4000ff3e0ff */
[----:B------:R-:W-:Y:S02]  /*15ff0*/  F2FP.F16.F32.PACK_AB R32, R65, R64 ;  /* 0x000000404120723e */ /* 0x000fe400000000ff */
[----:B------:R-:W-:Y:S02]  /*16000*/  F2FP.F16.F32.PACK_AB R33, R67, R66 ;  /* 0x000000424321723e */ /* 0x000fe400000000ff */
[----:B------:R-:W-:Y:S02]  /*16010*/  F2FP.F16.F32.PACK_AB R34, R69, R68 ;  /* 0x000000444522723e */ /* 0x000fe400000000ff */
[----:B------:R-:W-:Y:S02]  /*16020*/  F2FP.F16.F32.PACK_AB R37, R75, R74 ;  /* 0x0000004a4b25723e */ /* 0x000fe400000000ff */
[----:B------:R-:W-:Y:S01]  /*16030*/  F2FP.F16.F32.PACK_AB R4, R81, R80 ;  /* 0x000000505104723e */ /* 0x000fe200000000ff */
[----:B------:R-:W-:Y:S01]  /*16040*/  STSM.16.M88.4 [R70], R32 ;  /* 0x0000002046007844 */ /* 0x000fe20000000200 */
[----:B------:R-:W-:-:S02]  /*16050*/  F2FP.F16.F32.PACK_AB R5, R83, R82 ;  /* 0x000000525305723e */ /* 0x000fc400000000ff */
[----:B------:R-:W-:Y:S01]  /*16060*/  F2FP.F16.F32.PACK_AB R6, R85, R84 ;  /* 0x000000545506723e */ /* 0x000fe200000000ff */
[----:B------:R-:W-:Y:S01]  /*16070*/  STSM.16.M88.4 [R28], R36 ;  /* 0x000000241c007844 */ /* 0x000fe20000000200 */
[----:B------:R-:W-:Y:S02]  /*16080*/  F2FP.F16.F32.PACK_AB R7, R87, R86 ;  /* 0x000000565707723e */ /* 0x000fe400000000ff */
[----:B------:R-:W-:Y:S02]  /*16090*/  ISETP.NE.AND.EX P0, PT, RZ, UR5, PT, P0 ;  /* 0x00000005ff007c0c */ /* 0x000fe4000bf05300 */
[----:B------:R-:W-:Y:S01]  /*160a0*/  IADD3.X R9, R187, UR5, RZ, P1, !PT ;  /* 0x00000005bb097c10 */ /* 0x000fe20008ffe4ff */
[----:B------:R-:W-:Y:S01]  /*160b0*/  ULDC.64 UR4, c[0x0][0xc08] ;  /* 0x0003020000047ab9 */ /* 0x000fe20000000a00 */
[----:B------:R1:W-:Y:S01]  /*160c0*/  STSM.16.M88.4 [R3], R4 ;  /* 0x0000000403007844 */ /* 0x0003e20000000200 */
[----:B------:R-:W-:Y:S01]  /*160d0*/  BAR.SYNC.DEFER_BLOCKING 0x1, 0x100 ;  /* 0x0044000000007b1d */ /* 0x000fe20000010000 */
[----:B------:R-:W-:-:S04]  /*160e0*/  ISETP.NE.U32.AND P2, PT, RZ, UR4, PT ;  /* 0x00000004ff007c0c */ /* 0x000fc8000bf45070 */
[----:B------:R-:W-:-:S13]  /*160f0*/  ISETP.NE.AND.EX P2, PT, RZ, UR5, PT, P2 ;  /* 0x00000005ff007c0c */ /* 0x000fda000bf45320 */
[----:B------:R-:W-:Y:S01]  /*16100*/  @P2 IADD3 R186, P3, R186, UR4, RZ ;  /* 0x00000004baba2c10 */ /* 0x000fe2000ff7e0ff */
[----:B------:R-:W-:Y:S02]  /*16110*/  ULDC UR4, c[0x0][0xa88] ;  /* 0x0002a20000047ab9 */ /* 0x000fe40000000800 */
[----:B-1----:R-:W-:Y:S02]  /*16120*/  MOV R3, UR4 ;  /* 0x0000000400037c02 */ /* 0x002fe40008000f00 */
[----:B------:R-:W-:Y:S01]  /*16130*/  @P2 IADD3.X R187, R187, UR5, RZ, P3, !PT ;  /* 0x00000005bbbb2c10 */ /* 0x000fe20009ffe4ff */
[----:B------:R1:W5:Y:S01]  /*16140*/  @P0 LDG.E R48, desc[UR60][R8.64] ;  /* 0x0000003c08300981 */ /* 0x000362000c1e1900 */
[----:B--2---:R-:W-:-:S03]  /*16150*/  ISETP.NE.AND P1, PT, R0, 0x1, PT ;  /* 0x000000010000780c */ /* 0x004fc60003f25270 */
[----:B------:R1:W5:Y:S10]  /*16160*/  @P2 LDG.E R3, desc[UR60][R186.64] ;  /* 0x0000003cba032981 */ /* 0x000374000c1e1900 */
[----:B------:R-:W2:Y:S08]  /*16170*/  @P1 LDC R10, c[0x0][0xbec] ;  /* 0x0002fb00ff0a1b82 */ /* 0x000eb00000000800 */
[----:B------:R-:W3:Y:S01]  /*16180*/  @P1 LDC R13, c[0x0][0xbf0] ;  /* 0x0002fc00ff0d1b82 */ /* 0x000ee20000000800 */
[----:B-1----:R-:W-:Y:S05]  /*16190*/  @P2 BRA `(.L_x_646) ;  /* 0x0000000000102947 */ /* 0x002fea0003800000 */
[----:B------:R-:W-:Y:S05]  /*161a0*/  @!P0 BRA `(.L_x_646) ;  /* 0x00000000000c8947 */ /* 0x000fea0003800000 */
[----:B------:R-:W4:Y:S04]  /*161b0*/  LDG.E R4, desc[UR60][R8.64] ;  /* 0x0000003c08047981 */ /* 0x000f28000c1e1900 */
[----:B-----5:R-:W4:Y:S02]  /*161c0*/  LDG.E R3, desc[UR60][R8.64+0x4] ;  /* 0x0000043c08037981 */ /* 0x020f24000c1e1900 */
[----:B----4-:R-:W-:-:S07]  /*161d0*/  IMAD.IADD R3, R3, 0x1, -R4 ;  /* 0x0000000103037824 */ /* 0x010fce00078e0a04 */
.L_x_646:
[----:B------:R-:W-:Y:S01]  /*161e0*/  SHF.R.S32.HI R28, RZ, 0x1f, R185 ;  /* 0x0000001fff1c7819 */ /* 0x000fe200000114b9 */
[----:B------:R-:W-:Y:S01]  /*161f0*/  ULDC.64 UR4, c[0x0][0xb90] ;  /* 0x0002e40000047ab9 */ /* 0x000fe20000000a00 */
[----:B------:R-:W-:Y:S01]  /*16200*/  LEA R15, R190, R229, 0x7 ;  /* 0x000000e5be0f7211 */ /* 0x000fe200078e38ff */
[----:B-----5:R-:W-:Y:S01]  /*16210*/  IMAD R57, R3, R0, RZ ;  /* 0x0000000003397224 */ /* 0x020fe200078e02ff */
[----:B------:R-:W-:Y:S01]  /*16220*/  SHF.R.S32.HI R49, RZ, 0x1f, R48 ;  /* 0x0000001fff317819 */ /* 0x000fe20000011430 */
[----:B------:R-:W-:Y:S01]  /*16230*/  IMAD R4, R28, UR4, RZ ;  /* 0x000000041c047c24 */ /* 0x000fe2000f8e02ff */
[----:B------:R-:W-:Y:S01]  /*16240*/  LEA R9, R192, R182, 0x6 ;  /* 0x000000b6c0097211 */ /* 0x000fe200078e30ff */
[----:B--2---:R-:W-:Y:S01]  /*16250*/  @P1 IMAD.HI.U32 R6, R15, R10, RZ ;  /* 0x0000000a0f061227 */ /* 0x004fe200078e00ff */
[----:B------:R-:W-:Y:S02]  /*16260*/  SEL R193, R193, RZ, !P0 ;  /* 0x000000ffc1c17207 */ /* 0x000fe40004000000 */
[----:B------:R-:W-:Y:S01]  /*16270*/  SEL R55, R188, RZ, !P0 ;  /* 0x000000ffbc377207 */ /* 0x000fe20004000000 */
[C---:B------:R-:W-:Y:S01]  /*16280*/  IMAD R11, R185.reuse, UR5, R4 ;  /* 0x00000005b90b7c24 */ /* 0x040fe2000f8e0204 */
[----:B------:R-:W-:Y:S01]  /*16290*/  LEA R14, R190, R227, 0x7 ;  /* 0x000000e3be0e7211 */ /* 0x000fe200078e38ff */
[----:B------:R-:W-:Y:S01]  /*162a0*/  IMAD.MOV.U32 R7, RZ, RZ, R15 ;  /* 0x000000ffff077224 */ /* 0x000fe200078e000f */
[----:B---3--:R-:W-:Y:S01]  /*162b0*/  @P1 SHF.R.U32.HI R7, RZ, R13, R6 ;  /* 0x0000000dff071219 */ /* 0x008fe20000011606 */
[----:B------:R-:W-:Y:S01]  /*162c0*/  IMAD.WIDE.U32 R4, R185, UR4, R48 ;  /* 0x00000004b9047c25 */ /* 0x000fe2000f8e0030 */
[----:B------:R-:W-:-:S03]  /*162d0*/  ULDC.64 UR4, c[0x0][0xb98] ;  /* 0x0002e60000047ab9 */ /* 0x000fc60000000a00 */
[----:B------:R-:W-:Y:S01]  /*162e0*/  IMAD.IADD R5, R5, 0x1, R11 ;  /* 0x0000000105057824 */ /* 0x000fe200078e020b */
[----:B------:R-:W-:Y:S01]  /*162f0*/  IADD3 R11, -R7, RZ, RZ ;  /* 0x000000ff070b7210 */ /* 0x000fe20007ffe1ff */
        /* <DEDUP_REMOVED lines=11> */
[----:B------:R-:W-:-:S02]  /*163b0*/  SHF.R.S32.HI R6, RZ, 0x1f, R9 ;  /* 0x0000001fff067819 */ /* 0x000fc40000011409 */
[----:B------:R-:W-:Y:S02]  /*163c0*/  IADD3 R7, P0, R20, 0x1000, RZ ;  /* 0x0000100014077810 */ /* 0x000fe40007f1e0ff */
[----:B------:R-:W-:Y:S01]  /*163d0*/  IADD3.X R5, R11, R5, R8, P2, !PT ;  /* 0x000000050b057210 */ /* 0x000fe200017fe408 */
[----:B------:R-:W-:Y:S01]  /*163e0*/  IMAD R6, R6, UR4, RZ ;  /* 0x0000000406067c24 */ /* 0x000fe2000f8e02ff */
[----:B------:R-:W-:Y:S02]  /*163f0*/  LOP3.LUT R8, R7, 0x380, RZ, 0xc0, !PT ;  /* 0x0000038007087812 */ /* 0x000fe400078ec0ff */
[----:B------:R-:W-:Y:S01]  /*16400*/  IADD3 R25, P2, R20, 0x3000, RZ ;  /* 0x0000300014197810 */ /* 0x000fe20007f5e0ff */
[C---:B------:R-:W-:Y:S01]  /*16410*/  IMAD R11, R9.reuse, UR5, R6 ;  /* 0x00000005090b7c24 */ /* 0x040fe2000f8e0206 */
[----:B------:R-:W-:Y:S01]  /*16420*/  SHF.R.U64 R8, R8, 0x3, RZ ;  /* 0x0000000308087819 */ /* 0x000fe200000012ff */
[----:B------:R-:W-:Y:S01]  /*16430*/  IMAD.WIDE.U32 R4, R9, UR4, R4 ;  /* 0x0000000409047c25 */ /* 0x000fe2000f8e0004 */
[----:B------:R-:W-:Y:S01]  /*16440*/  ULDC.64 UR4, c[0x0][0xb50] ;  /* 0x0002d40000047ab9 */ /* 0x000fe20000000a00 */
[----:B------:R-:W-:-:S02]  /*16450*/  LOP3.LUT R24, R25, 0x380, RZ, 0xc0, !PT ;  /* 0x0000038019187812 */ /* 0x000fc400078ec0ff */
[----:B------:R-:W-:Y:S01]  /*16460*/  LOP3.LUT R8, R8, R7, RZ, 0x3c, !PT ;  /* 0x0000000708087212 */ /* 0x000fe200078e3cff */
[----:B------:R-:W-:Y:S01]  /*16470*/  IMAD.IADD R5, R5, 0x1, R11 ;  /* 0x0000000105057824 */ /* 0x000fe200078e020b */
[----:B------:R-:W-:Y:S01]  /*16480*/  LEA R7, P4, R4, UR4, 0x2 ;  /* 0x0000000404077c11 */ /* 0x000fe2000f8810ff */
[----:B------:R-:W-:Y:S01]  /*16490*/  IMAD.X R9, RZ, RZ, R21, P0 ;  /* 0x000000ffff097224 */ /* 0x000fe200000e0615 */
[----:B------:R-:W-:Y:S02]  /*164a0*/  SHF.R.U64 R24, R24, 0x3, RZ ;  /* 0x0000000318187819 */ /* 0x000fe400000012ff */
[----:B------:R-:W-:Y:S01]  /*164b0*/  LEA.HI.X R10, R4, UR5, R5, 0x2, P4 ;  /* 0x00000005040a7c11 */ /* 0x000fe2000a0f1405 */
[----:B------:R-:W-:Y:S01]  /*164c0*/  SHFL.IDX PT, R50, R7, RZ, 0x1c1f ;  /* 0x001c1fff07327589 */ /* 0x000fe200000e0000 */
[----:B------:R-:W-:Y:S01]  /*164d0*/  LOP3.LUT P0, RZ, R197, 0x3, RZ, 0xc0, !PT ;  /* 0x00000003c5ff7812 */ /* 0x000fe2000780c0ff */
[----:B------:R-:W-:Y:S01]  /*164e0*/  ULDC.64 UR4, c[0x0][0xaa0] ;  /* 0x0002a80000047ab9 */ /* 0x000fe20000000a00 */
[----:B------:R-:W-:Y:S01]  /*164f0*/  LOP3.LUT R24, R24, R25, RZ, 0x3c, !PT ;  /* 0x0000001918187212 */ /* 0x000fe200078e3cff */
[----:B------:R-:W1:Y:S01]  /*16500*/  SHFL.IDX PT, R51, R10, RZ, 0x1c1f ;  /* 0x001c1fff0a337589 */ /* 0x000e6200000e0000 */
[----:B------:R-:W-:-:S02]  /*16510*/  SHF.R.U64 R12, R12, 0x3, RZ ;  /* 0x000000030c0c7819 */ /* 0x000fc400000012ff */
[----:B------:R-:W-:Y:S01]  /*16520*/  IADD3.X R25, RZ, R21, RZ, P2, !PT ;  /* 0x00000015ff197210 */ /* 0x000fe200017fe4ff */
[----:B------:R-:W-:Y:S01]  /*16530*/  SHFL.IDX PT, R52, R7, 0x1, 0x1c1f ;  /* 0x003c1f0007347f89 */ /* 0x000fe200000e0000 */
[----:B------:R-:W-:Y:S02]  /*16540*/  ISETP.GE.OR P2, PT, R14, R57, P0 ;  /* 0x000000390e00720c */ /* 0x000fe40000746670 */
[----:B------:R-:W-:Y:S01]  /*16550*/  LOP3.LUT R12, R12, R13, RZ, 0x3c, !PT ;  /* 0x0000000d0c0c7212 */ /* 0x000fe200078e3cff */
[----:B------:R-:W2:Y:S01]  /*16560*/  SHFL.IDX PT, R53, R10, 0x1, 0x1c1f ;  /* 0x003c1f000a357f89 */ /* 0x000ea200000e0000 */
[----:B------:R-:W-:Y:S01]  /*16570*/  IMAD.X R13, RZ, RZ, R21, P3 ;  /* 0x000000ffff0d7224 */ /* 0x000fe200018e0615 */
[----:B------:R-:W-:Y:S02]  /*16580*/  IADD3 R4, R14, 0x8, RZ ;  /* 0x000000080e047810 */ /* 0x000fe40007ffe0ff */
[----:B------:R-:W-:Y:S02]  /*16590*/  IADD3 R6, P3, R20, 0x7000, RZ ;  /* 0x0000700014067810 */ /* 0x000fe40007f7e0ff */
[----:B------:R-:W-:-:S02]  /*165a0*/  ISETP.GE.OR P0, PT, R4, R57, P0 ;  /* 0x000000390400720c */ /* 0x000fc40000706670 */
[----:B------:R-:W-:Y:S02]  /*165b0*/  LOP3.LUT R3, R6, 0x380, RZ, 0xc0, !PT ;  /* 0x0000038006037812 */ /* 0x000fe400078ec0ff */
[C---:B------:R-:W-:Y:S02]  /*165c0*/  IADD3 R37, P5, R20.reuse, 0x5000, RZ ;  /* 0x0000500014257810 */ /* 0x040fe40007fbe0ff */
[C---:B------:R-:W-:Y:S02]  /*165d0*/  IADD3 R41, P4, R20.reuse, 0x6000, RZ ;  /* 0x0000600014297810 */ /* 0x040fe40007f9e0ff */
[----:B------:R-:W-:Y:S02]  /*165e0*/  LOP3.LUT R5, R20, 0x380, RZ, 0xc0, !PT ;  /* 0x0000038014057812 */ /* 0x000fe400078ec0ff */
[----:B------:R-:W-:Y:S01]  /*165f0*/  SHF.R.U64 R3, R3, 0x3, RZ ;  /* 0x0000000303037819 */ /* 0x000fe200000012ff */
[----:B-1----:R1:W-:Y:S01]  /*16600*/  @!P2 ST.E desc[UR60][R50.64], R88 ;  /* 0x000000583200a985 */ /* 0x0023e2000c10193c */
[----:B------:R-:W-:-:S02]  /*16610*/  LOP3.LUT R32, R33, 0x380, RZ, 0xc0, !PT ;  /* 0x0000038021207812 */ /* 0x000fc400078ec0ff */
[----:B------:R-:W-:Y:S02]  /*16620*/  LOP3.LUT R36, R37, 0x380, RZ, 0xc0, !PT ;  /* 0x0000038025247812 */ /* 0x000fe400078ec0ff */
[----:B------:R-:W-:Y:S02]  /*16630*/  LOP3.LUT R40, R41, 0x380, RZ, 0xc0, !PT ;  /* 0x0000038029287812 */ /* 0x000fe400078ec0ff */
[----:B------:R-:W-:Y:S01]  /*16640*/  SHF.R.U64 R5, R5, 0x3, RZ ;  /* 0x0000000305057819 */ /* 0x000fe200000012ff */
[----:B--2---:R2:W-:Y:S01]  /*16650*/  @!P0 ST.E desc[UR60][R52.64], R89 ;  /* 0x0000005934008985 */ /* 0x0045e2000c10193c */
[----:B------:R-:W-:Y:S02]  /*16660*/  LOP3.LUT R44, R3, R6, RZ, 0x3c, !PT ;  /* 0x00000006032c7212 */ /* 0x000fe400078e3cff */
[----:B------:R-:W-:Y:S01]  /*16670*/  IADD3.X R45, RZ, R21, RZ, P3, !PT ;  /* 0x00000015ff2d7210 */ /* 0x000fe20001ffe4ff */
[----:B-1----:R-:W1:Y:S01]  /*16680*/  @P1 LDC R51, c[0x0][0xbec] ;  /* 0x0002fb00ff331b82 */ /* 0x002e620000000800 */
[----:B------:R-:W-:Y:S01]  /*16690*/  SHF.R.U64 R32, R32, 0x3, RZ ;  /* 0x0000000320207819 */ /* 0x000fe200000012ff */
[----:B------:R-:W-:Y:S01]  /*166a0*/  IMAD R3, R49, UR4, RZ ;  /* 0x0000000431037c24 */ /* 0x000fe2000f8e02ff */
[----:B------:R-:W-:Y:S01]  /*166b0*/  SHF.R.U64 R36, R36, 0x3, RZ ;  /* 0x0000000324247819 */ /* 0x000fe200000012ff */
[----:B------:R-:W5:Y:S01]  /*166c0*/  LD.E.128 R8, desc[UR60][R8.64] ;  /* 0x0000003c08087980 */ /* 0x000f62000c101d00 */
[----:B------:R-:W-:-:S02]  /*166d0*/  SHF.R.U64 R40, R40, 0x3, RZ ;  /* 0x0000000328287819 */ /* 0x000fc400000012ff */
[----:B------:R-:W-:Y:S01]  /*166e0*/  LOP3.LUT R20, R5, R20, RZ, 0x3c, !PT ;  /* 0x0000001405147212 */ /* 0x000fe200078e3cff */
[----:B------:R-:W3:Y:S01]  /*166f0*/  @P1 LDC R49, c[0x0][0xbf0] ;  /* 0x0002fc00ff311b82 */ /* 0x000ee20000000800 */
[----:B------:R-:W-:Y:S01]  /*16700*/  LOP3.LUT R32, R32, R33, RZ, 0x3c, !PT ;  /* 0x0000002120207212 */ /* 0x000fe200078e3cff */
[--C-:B------:R-:W-:Y:S01]  /*16710*/  IMAD.X R33, RZ, RZ, R21.reuse, P6 ;  /* 0x000000ffff217224 */ /* 0x100fe200030e0615 */
[----:B------:R-:W-:Y:S01]  /*16720*/  LOP3.LUT R36, R36, R37, RZ, 0x3c, !PT ;  /* 0x0000002524247212 */ /* 0x000fe200078e3cff */
[----:B------:R4:W5:Y:S01]  /*16730*/  LD.E.128 R4, desc[UR60][R20.64] ;  /* 0x0000003c14047980 */ /* 0x000962000c101d00 */
[----:B------:R-:W-:Y:S01]  /*16740*/  LOP3.LUT R40, R40, R41, RZ, 0x3c, !PT ;  /* 0x0000002928287212 */ /* 0x000fe200078e3cff */
[----:B------:R-:W-:Y:S01]  /*16750*/  IMAD.X R41, RZ, RZ, R21, P4 ;  /* 0x000000ffff297224 */ /* 0x000fe200020e0615 */
[----:B------:R-:W-:Y:S01]  /*16760*/  IADD3.X R37, RZ, R21, RZ, P5, !PT ;  /* 0x00000015ff257210 */ /* 0x000fe20002ffe4ff */
[C---:B------:R-:W-:Y:S01]  /*16770*/  IMAD R3, R48.reuse, UR5, R3 ;  /* 0x0000000530037c24 */ /* 0x040fe2000f8e0203 */
[----:B------:R-:W5:Y:S04]  /*16780*/  LD.E.128 R12, desc[UR60][R12.64] ;  /* 0x0000003c0c0c7980 */ /* 0x000f68000c101d00 */
[----:B------:R-:W5:Y:S01]  /*16790*/  LD.E.128 R24, desc[UR60][R24.64] ;  /* 0x0000003c18187980 */ /* 0x000f62000c101d00 */
[----:B----4-:R-:W-:Y:S01]  /*167a0*/  IMAD.WIDE.U32 R20, R48, UR4, RZ ;  /* 0x0000000430147c25 */ /* 0x010fe2000f8e00ff */
[----:B------:R-:W-:-:S02]  /*167b0*/  ULDC.64 UR4, c[0x0][0xae8] ;  /* 0x0002ba0000047ab9 */ /* 0x000fc40000000a00 */
[----:B------:R-:W5:Y:S01]  /*167c0*/  LD.E.128 R32, desc[UR60][R32.64] ;  /* 0x0000003c20207980 */ /* 0x000f62000c101d00 */
[----:B------:R-:W-:Y:S01]  /*167d0*/  IMAD.IADD R21, R21, 0x1, R3 ;  /* 0x0000000115157824 */ /* 0x000fe200078e0203 */
[----:B------:R-:W-:Y:S01]  /*167e0*/  LEA R3, R184, R192, 0x5 ;  /* 0x000000c0b8037211 */ /* 0x000fe200078e28ff */
[----:B------:R-:W-:Y:S01]  /*167f0*/  IMAD R28, R28, UR4, RZ ;  /* 0x000000041c1c7c24 */ /* 0x000fe2000f8e02ff */
[----:B------:R-:W5:Y:S01]  /*16800*/  LD.E.128 R36, desc[UR60][R36.64] ;  /* 0x0000003c24247980 */ /* 0x000f62000c101d00 */
[----:B------:R-:W-:-:S03]  /*16810*/  IMAD.WIDE.U32 R20, R185, UR4, R20 ;  /* 0x00000004b9147c25 */ /* 0x000fc6000f8e0014 */
[----:B------:R-:W5:Y:S01]  /*16820*/  LD.E.128 R40, desc[UR60][R40.64] ;  /* 0x0000003c28287980 */ /* 0x000f62000c101d00 */
[----:B------:R-:W-:Y:S02]  /*16830*/  IMAD R50, R190, 0x80, R3 ;  /* 0x00000080be327824 */ /* 0x000fe400078e0203 */
[----:B------:R-:W-:Y:S01]  /*16840*/  IMAD R3, R185, UR5, R28 ;  /* 0x00000005b9037c24 */ /* 0x000fe2000f8e021c */
[----:B------:R-:W-:Y:S01]  /*16850*/  ULDC.64 UR4, c[0x0][0xaf0] ;  /* 0x0002bc0000047ab9 */ /* 0x000fe20000000a00 */
[----:B-1----:R-:W-:Y:S01]  /*16860*/  @P1 IMAD.HI.U32 R28, R50, R51, RZ ;  /* 0x00000033321c1227 */ /* 0x002fe200078e00ff */
[----:B------:R-:W5:Y:S02]  /*16870*/  LD.E.128 R44, desc[UR60][R44.64] ;  /* 0x0000003c2c2c7980 */ /* 0x000f64000c101d00 */
[----:B------:R-:W-:Y:S01]  /*16880*/  IADD3 R21, R21, R3, RZ ;  /* 0x0000000315157210 */ /* 0x000fe20007ffe0ff */
[----:B------:R-:W-:Y:S01]  /*16890*/  IMAD.MOV.U32 R3, RZ, RZ, R50 ;  /* 0x000000ffff037224 */ /* 0x000fe200078e0032 */
[----:B---3--:R-:W-:Y:S01]  /*168a0*/  @P1 SHF.R.U32.HI R3, RZ, R49, R28 ;  /* 0x00000031ff031219 */ /* 0x008fe2000001161c */
[----:B------:R-:W-:Y:S01]  /*168b0*/  IMAD R48, R193, UR4, RZ ;  /* 0x00000004c1307c24 */ /* 0x000fe2000f8e02ff */
[----:B------:R-:W-:Y:S01]  /*168c0*/  @!PT LDS RZ, [RZ] ;  /* 0x00000000fffff984 */ /* 0x000fe20000000800 */
[----:B------:R-:W-:Y:S01]  /*168d0*/  @!PT LDS RZ, [RZ] ;  /* 0x00000000fffff984 */ /* 0x000fe20000000800 */
[----:B------:R-:W-:Y:S01]  /*168e0*/  @!PT LDS RZ, [RZ] ;  /* 0x00000000fffff984 */ /* 0x000fe20000000800 */
[----:B------:R-:W-:Y:S01]  /*168f0*/  @!PT LDS RZ, [RZ] ;  /* 0x00000000fffff984 */ /* 0x000fe20000000800 */
[----:B------:R1:W-:Y:S06]  /*16900*/  MEMBAR.ALL.CTA ;  /* 0x0000000000007992 */ /* 0x0003ec0000008000 */
[----:B-1----:R-:W1:Y:S01]  /*16910*/  FENCE.VIEW.ASYNC.S ;  /* 0x00000000000073c6 */ /* 0x002e620000000000 */
[----:B------:R-:W-:Y:S01]  /*16920*/  IMAD.WIDE.U32 R20, R55, UR4, R20 ;  /* 0x0000000437147c25 */ /* 0x000fe2000f8e0014 */
[----:B------:R-:W-:-:S03]  /*16930*/  IADD3 R51, -R3, RZ, RZ ;  /* 0x000000ff03337210 */ /* 0x000fc60007ffe1ff */
[----:B------:R-:W-:Y:S01]  /*16940*/  IMAD R49, R55, UR5, R48 ;  /* 0x0000000537317c24 */ /* 0x000fe2000f8e0230 */
[----:B------:R-:W-:Y:S01]  /*16950*/  SHF.R.S32.HI R28, RZ, 0x1f, R3 ;  /* 0x0000001fff1c7819 */ /* 0x000fe20000011403 */
[----:B------:R-:W-:Y:S02]  /*16960*/  ULDC.64 UR4, c[0x0][0xae0] ;  /* 0x0002b80000047ab9 */ /* 0x000fe40000000a00 */
[----:B------:R-:W-:Y:S02]  /*16970*/  IMAD.IADD R21, R21, 0x1, R49 ;  /* 0x0000000115157824 */ /* 0x000fe400078e0231 */
[----:B------:R-:W-:Y:S02]  /*16980*/  IMAD R49, R0, R51, R50 ;  /* 0x0000003300317224 */ /* 0x000fe400078e0232 */
[----:B------:R-:W-:Y:S02]  /*16990*/  IMAD R28, R28, UR4, RZ ;  /* 0x000000041c1c7c24 */ /* 0x000fe4000f8e02ff */
[----:B------:R-:W-:Y:S01]  /*169a0*/  IMAD.WIDE.U32 R20, R3, UR4, R20 ;  /* 0x0000000403147c25 */ /* 0x000fe2000f8e0014 */
[----:B------:R-:W-:-:S03]  /*169b0*/  SHF.R.S32.HI R0, RZ, 0x1f, R49 ;  /* 0x0000001fff007819 */ /* 0x000fc60000011431 */
[----:B------:R-:W-:Y:S01]  /*169c0*/  IMAD R51, R3, UR5, R28 ;  /* 0x0000000503337c24 */ /* 0x000fe2000f8e021c */
[----:B------:R-:W-:Y:S01]  /*169d0*/  LEA R50, R190, R192, 0x7 ;  /* 0x000000c0be327211 */ /* 0x000fe200078e38ff */
[----:B------:R-:W-:Y:S02]  /*169e0*/  ULDC.64 UR4, c[0x0][0xad8] ;  /* 0x0002b60000047ab9 */ /* 0x000fe40000000a00 */
[----:B------:R-:W-:Y:S02]  /*169f0*/  IMAD.IADD R21, R21, 0x1, R51 ;  /* 0x0000000115157824 */ /* 0x000fe400078e0233 */
[----:B------:R-:W-:Y:S01]  /*16a00*/  IMAD R28, R0, UR4, RZ ;  /* 0x00000004001c7c24 */ /* 0x000fe2000f8e02ff */
[C---:B------:R-:W-:Y:S01]  /*16a10*/  IADD3 R0, R50.reuse, 0x20, RZ ;  /* 0x0000002032007810 */ /* 0x040fe20007ffe0ff */
[----:B------:R-:W-:Y:S01]  /*16a20*/  IMAD.WIDE.U32 R20, R49, UR4, R20 ;  /* 0x0000000431147c25 */ /* 0x000fe2000f8e0014 */
[----:B------:R-:W-:-:S03]  /*16a30*/  ISETP.GE.AND P2, PT, R50, R57, PT ;  /* 0x000000393200720c */ /* 0x000fc60003f46270 */
[----:B------:R-:W-:Y:S01]  /*16a40*/  IMAD R51, R49, UR5, R28 ;  /* 0x0000000531337c24 */ /* 0x000fe2000f8e021c */
[-C--:B------:R-:W-:Y:S01]  /*16a50*/  ISETP.GE.AND P0, PT, R0, R57.reuse, PT ;  /* 0x000000390000720c */ /* 0x080fe20003f06270 */
[----:B------:R-:W-:Y:S01]  /*16a60*/  VIADD R0, R2, 0x2a820 ;  /* 0x0002a82002007836 */ /* 0x000fe20000000000 */
[----:B------:R-:W-:Y:S01]  /*16a70*/  ULDC.64 UR4, c[0x0][0xa80] ;  /* 0x0002a00000047ab9 */ /* 0x000fe20000000a00 */
[----:B------:R-:W-:Y:S01]  /*16a80*/  IADD3 R3, R50, 0x40, RZ ;  /* 0x0000004032037810 */ /* 0x000fe20007ffe0ff */
[----:B------:R-:W-:Y:S01]  /*16a90*/  IMAD.IADD R21, R21, 0x1, R51 ;  /* 0x0000000115157824 */ /* 0x000fe200078e0233 */
[----:B------:R-:W-:Y:S02]  /*16aa0*/  LEA R28, P3, R20, UR4, 0x1 ;  /* 0x00000004141c7c11 */ /* 0x000fe4000f8608ff */
[----:B------:R-:W-:Y:S02]  /*16ab0*/  ISETP.GE.AND P1, PT, R3, R57, PT ;  /* 0x000000390300720c */ /* 0x000fe40003f26270 */
[----:B------:R-:W-:-:S02]  /*16ac0*/  PRMT R0, RZ, 0x654, R0 ;  /* 0x00000654ff007816 */ /* 0x000fc40000000000 */
[----:B------:R-:W-:Y:S01]  /*16ad0*/  LEA.HI.X R3, R20, UR5, R21, 0x1, P3 ;  /* 0x0000000514037c11 */ /* 0x000fe200098f0c15 */
[----:B-1----:R2:W1:Y:S01]  /*16ae0*/  SHFL.IDX PT, R48, R28, RZ, 0x181f ;  /* 0x00181fff1c307589 */ /* 0x00246200000e0000 */
[----:B------:R3:W-:Y:S01]  /*16af0*/  SYNCS.ARRIVE.TRANS64.RED.A1T0 RZ, [R0+URZ], RZ ;  /* 0x000000ff00ff79a7 */ /* 0x0007e2000810043f */
[----:B------:R-:W-:Y:S01]  /*16b00*/  BSSY B1, `(.L_x_647) ;  /* 0x000000e000017945 */ /* 0x000fe20003800000 */
[----:B------:R-:W-:Y:S02]  /*16b10*/  SHF.R.S32.HI R54, RZ, 0x1f, R183 ;  /* 0x0000001fff367819 */ /* 0x000fe400000114b7 */
[----:B------:R-:W-:Y:S01]  /*16b20*/  SHF.R.S32.HI R56, RZ, 0x1f, R182 ;  /* 0x0000001fff387819 */ /* 0x000fe200000114b6 */
[----:B---3--:R2:W3:Y:S01]  /*16b30*/  SHFL.IDX PT, R0, R3, RZ, 0x181f ;  /* 0x00181fff03007589 */ /* 0x0084e200000e0000 */
[----:B------:R-:W-:Y:S05]  /*16b40*/  @P2 BRA `(.L_x_648) ;  /* 0x0000000000242947 */ /* 0x000fea0003800000 */
[----:B------:R-:W-:Y:S02]  /*16b50*/  ULDC UR4, c[0x0][0xac8] ;  /* 0x0002b20000047ab9 */ /* 0x000fe40000000800 */
[----:B------:R-:W-:Y:S02]  /*16b60*/  ISETP.GE.AND P2, PT, R182, UR4, PT ;  /* 0x00000004b6007c0c */ /* 0x000fe4000bf46270 */
[----:B------:R-:W-:-:S11]  /*16b70*/  ISETP.GE.AND P3, PT, R183, UR4, PT ;  /* 0x00000004b7007c0c */ /* 0x000fd6000bf66270 */
[CC--:B-1----:R-:W-:Y:S02]  /*16b80*/  @!P2 LEA R20, P4, R182.reuse, R48.reuse, 0x1 ;  /* 0x00000030b614a211 */ /* 0x0c2fe400078808ff */
[C---:B------:R-:W-:Y:S02]  /*16b90*/  @!P3 LEA R48, P5, R183.reuse, R48, 0x1 ;  /* 0x00000030b730b211 */ /* 0x040fe400078a08ff */
[-C--:B---3--:R-:W-:Y:S02]  /*16ba0*/  @!P2 LEA.HI.X R21, R182, R0.reuse, R56, 0x1, P4 ;  /* 0x00000000b615a211 */ /* 0x088fe400020f0c38 */
[----:B------:R-:W-:-:S03]  /*16bb0*/  @!P3 LEA.HI.X R49, R183, R0, R54, 0x1, P5 ;  /* 0x00000000b731b211 */ /* 0x000fc600028f0c36 */
[----:B-----5:R4:W-:Y:S04]  /*16bc0*/  @!P2 ST.E.128 desc[UR60][R20.64], R4 ;  /* 0x000000041400a985 */ /* 0x0209e8000c101d3c */
[----:B------:R4:W-:Y:S02]  /*16bd0*/  @!P3 ST.E.128 desc[UR60][R48.64], R32 ;  /* 0x000000203000b985 */ /* 0x0009e4000c101d3c */
.L_x_648:
[----:B------:R-:W-:Y:S05]  /*16be0*/  BSYNC B1 ;  /* 0x0000000000017941 */ /* 0x000fea0003800000 */
.L_x_647:
[----:B---3--:R3:W0:Y:S01]  /*16bf0*/  SHFL.IDX PT, R0, R3, 0x1, 0x181f ;  /* 0x00381f0003007f89 */ /* 0x00862200000e0000 */
[----:B------:R-:W-:Y:S03]  /*16c00*/  BSSY B1, `(.L_x_649) ;  /* 0x000000c000017945 */ /* 0x000fe60003800000 */
[----:B----45:R3:W4:Y:S01]  /*16c10*/  SHFL.IDX PT, R6, R28, 0x1, 0x181f ;  /* 0x00381f001c067f89 */ /* 0x03072200000e0000 */
        /* <DEDUP_REMOVED lines=8> */
[----:B------:R0:W-:Y:S04]  /*16ca0*/  @!P3 ST.E.128 desc[UR60][R4.64], R8 ;  /* 0x000000080400b985 */ /* 0x0001e8000c101d3c */
[----:B------:R0:W-:Y:S02]  /*16cb0*/  @!P4 ST.E.128 desc[UR60][R6.64], R36 ;  /* 0x000000240600c985 */ /* 0x0001e4000c101d3c */
.L_x_650:
[----:B------:R-:W-:Y:S05]  /*16cc0*/  BSYNC B1 ;  /* 0x0000000000017941 */ /* 0x000fea0003800000 */
.L_x_649:
[----:B0-----:R0:W0:Y:S01]  /*16cd0*/  SHFL.IDX PT, R0, R3, 0x2, 0x181f ;  /* 0x00581f0003007f89 */ /* 0x00102200000e0000 */
[----:B------:R-:W-:Y:S03]  /*16ce0*/  BSSY B1, `(.L_x_651) ;  /* 0x000000c000017945 */ /* 0x000fe60003800000 */
[----:B----4-:R4:W0:Y:S01]  /*16cf0*/  SHFL.IDX PT, R6, R28, 0x2, 0x181f ;  /* 0x00581f001c067f89 */ /* 0x01082200000e0000 */
[----:B------:R-:W-:Y:S05]  /*16d00*/  @P1 BRA `(.L_x_652) ;  /* 0x0000000000241947 */ /* 0x000fea0003800000 */
[----:B------:R-:W-:Y:S02]  /*16d10*/  ULDC UR4, c[0x0][0xac8] ;  /* 0x0002b20000047ab9 */ /* 0x000fe40000000800 */
[----:B------:R-:W-:Y:S02]  /*16d20*/  ISETP.GE.AND P2, PT, R182, UR4, PT ;  /* 0x00000004b6007c0c */ /* 0x000fe4000bf46270 */
[----:B------:R-:W-:-:S11]  /*16d30*/  ISETP.GE.AND P3, PT, R183, UR4, PT ;  /* 0x00000004b7007c0c */ /* 0x000fd6000bf66270 */
[CC--:B0-----:R-:W-:Y:S02]  /*16d40*/  @!P2 LEA R4, P0, R182.reuse, R6.reuse, 0x1 ;  /* 0x00000006b604a211 */ /* 0x0c1fe400078008ff */
[C---:B------:R-:W-:Y:S02]  /*16d50*/  @!P3 LEA R6, P1, R183.reuse, R6, 0x1 ;  /* 0x00000006b706b211 */ /* 0x040fe400078208ff */
[-C--:B------:R-:W-:Y:S02]  /*16d60*/  @!P2 LEA.HI.X R5, R182, R0.reuse, R56, 0x1, P0 ;  /* 0x00000000b605a211 */ /* 0x080fe400000f0c38 */
[----:B------:R-:W-:-:S03]  /*16d70*/  @!P3 LEA.HI.X R7, R183, R0, R54, 0x1, P1 ;  /* 0x00000000b707b211 */ /* 0x000fc600008f0c36 */
[----:B------:R0:W-:Y:S04]  /*16d80*/  @!P2 ST.E.128 desc[UR60][R4.64], R12 ;  /* 0x0000000c0400a985 */ /* 0x0001e8000c101d3c */
[----:B------:R0:W-:Y:S02]  /*16d90*/  @!P3 ST.E.128 desc[UR60][R6.64], R40 ;  /* 0x000000280600b985 */ /* 0x0001e4000c101d3c */
.L_x_652:
[----:B------:R-:W-:Y:S05]  /*16da0*/  BSYNC B1 ;  /* 0x0000000000017941 */ /* 0x000fea0003800000 */
.L_x_651:
[----:B0-----:R-:W-:Y:S01]  /*16db0*/  IADD3 R0, R50, 0x60, RZ ;  /* 0x0000006032007810 */ /* 0x001fe20007ffe0ff */
[----:B--23--:R-:W0:Y:S03]  /*16dc0*/  SHFL.IDX PT, R3, R3, 0x3, 0x181f ;  /* 0x00781f0003037f89 */ /* 0x00ce2600000e0000 */
[----:B------:R-:W-:Y:S01]  /*16dd0*/  ISETP.GE.AND P0, PT, R0, R57, PT ;  /* 0x000000390000720c */ /* 0x000fe20003f06270 */
[----:B----4-:R-:W2:-:S12]  /*16de0*/  SHFL.IDX PT, R28, R28, 0x3, 0x181f ;  /* 0x00781f001c1c7f89 */ /* 0x010e9800000e0000 */
        /* <DEDUP_REMOVED lines=12> */
.L_x_645:
[----:B------:R-:W-:Y:S01]  /*16eb0*/  ULDC.64 UR4, c[0x0][0xc00] ;  /* 0x0003000000047ab9 */ /* 0x000fe20000000a00 */
[----:B------:R-:W-:Y:S01]  /*16ec0*/  IMAD.MOV.U32 R3, RZ, RZ, RZ ;  /* 0x000000ffff037224 */ /* 0x000fe200078e00ff */
[----:B------:R-:W-:Y:S01]  /*16ed0*/  ISETP.NE.U32.AND P0, PT, RZ, UR4, PT ;  /* 0x00000004ff007c0c */ /* 0x000fe2000bf05070 */
[----:B------:R-:W2:Y:S01]  /*16ee0*/  LDC R25, c[0x0][0xbe8] ;  /* 0x0002fa00ff197b82 */ /* 0x000ea20000000800 */
[----:B------:R-:W-:Y:S02]  /*16ef0*/  IADD3 R4, P1, R186, UR4, RZ ;  /* 0x00000004ba047c10 */ /* 0x000fe4000ff3e0ff */
[----:B------:R-:W-:Y:S02]  /*16f00*/  ISETP.NE.AND.EX P0, PT, RZ, UR5, PT, P0 ;  /* 0x00000005ff007c0c */ /* 0x000fe4000bf05300 */
[----:B------:R-:W-:Y:S01]  /*16f10*/  IADD3.X R5, R187, UR5, RZ, P1, !PT ;  /* 0x00000005bb057c10 */ /* 0x000fe20008ffe4ff */
[----:B------:R-:W-:Y:S02]  /*16f20*/  ULDC.64 UR4, c[0x0][0xc08] ;  /* 0x0003020000047ab9 */ /* 0x000fe40000000a00 */
[----:B------:R-:W-:-:S04]  /*16f30*/  ISETP.NE.U32.AND P1, PT, RZ, UR4, PT ;  /* 0x00000004ff007c0c */ /* 0x000fc8000bf25070 */
[----:B------:R-:W-:-:S04]  /*16f40*/  ISETP.NE.AND.EX P1, PT, RZ, UR5, PT, P1 ;  /* 0x00000005ff007c0c */ /* 0x000fc8000bf25310 */
[----:B------:R3:W5:Y:S09]  /*16f50*/  @P0 LDG.E R3, desc[UR60][R4.64] ;  /* 0x0000003c04030981 */ /* 0x000772000c1e1900 */
[----:B------:R-:W-:Y:S01]  /*16f60*/  @P1 IADD3 R186, P2, R186, UR4, RZ ;  /* 0x00000004baba1c10 */ /* 0x000fe2000ff5e0ff */
[----:B------:R-:W-:-:S02]  /*16f70*/  ULDC UR4, c[0x0][0xa88] ;  /* 0x0002a20000047ab9 */ /* 0x000fc40000000800 */
[----:B------:R-:W-:Y:S02]  /*16f80*/  MOV R0, UR4 ;  /* 0x0000000400007c02 */ /* 0x000fe40008000f00 */
[----:B------:R-:W-:-:S05]  /*16f90*/  @P1 IADD3.X R187, R187, UR5, RZ, P2, !PT ;  /* 0x00000005bbbb1c10 */ /* 0x000fca00097fe4ff */
[----:B------:R3:W5:Y:S01]  /*16fa0*/  @P1 LDG.E R0, desc[UR60][R186.64] ;  /* 0x0000003cba001981 */ /* 0x000762000c1e1900 */
[----:B--2---:R-:W-:Y:S01]  /*16fb0*/  ISETP.NE.AND P2, PT, R25, 0x1, PT ;  /* 0x000000011900780c */ /* 0x004fe20003f45270 */
[----:B------:R-:W2:-:S12]  /*16fc0*/  S2R R6, SR_TID.X ;  /* 0x0000000000067919 */ /* 0x000e980000002100 */
[----:B------:R-:W0:Y:S08]  /*16fd0*/  @P2 LDC R14, c[0x0][0xbec] ;  /* 0x0002fb00ff0e2b82 */ /* 0x000e300000000800 */
[----:B------:R-:W0:Y:S01]  /*16fe0*/  @P2 LDC R27, c[0x0][0xbf0] ;  /* 0x0002fc00ff1b2b82 */ /* 0x000e220000000800 */
[----:B--2---:R-:W-:-:S05]  /*16ff0*/  VIADD R6, R6, 0xffffff80 ;  /* 0xffffff8006067836 */ /* 0x004fca0000000000 */
[----:B------:R-:W-:Y:S01]  /*17000*/  ISETP.GE.AND P3, PT, R6, 0x80, PT ;  /* 0x000000800600780c */ /* 0x000fe20003f66270 */
[----:B---3--:R-:W-:-:S12]  /*17010*/  @P1 BRA `(.L_x_654) ;  /* 0x0000000000101947 */ /* 0x008fd80003800000 */
[----:B------:R-:W-:Y:S05]  /*17020*/  @!P0 BRA `(.L_x_654) ;  /* 0x00000000000c8947 */ /* 0x000fea0003800000 */
[----:B------:R-:W2:Y:S04]  /*17030*/  LDG.E R7, desc[UR60][R4.64] ;  /* 0x0000003c04077981 */ /* 0x000ea8000c1e1900 */
[----:B-----5:R-:W2:Y:S02]  /*17040*/  LDG.E R0, desc[UR60][R4.64+0x4] ;  /* 0x0000043c04007981 */ /* 0x020ea4000c1e1900 */
[----:B--2---:R-:W-:-:S07]  /*17050*/  IADD3 R0, -R7, R0, RZ ;  /* 0x0000000007007210 */ /* 0x004fce0007ffe1ff */
.L_x_654:
[----:B------:R-:W-:Y:S01]  /*17060*/  BSSY B1, `(.L_x_655) ;  /* 0x000002e000017945 */ /* 0x000fe20003800000 */
[----:B------:R-:W-:Y:S02]  /*17070*/  SHF.R.S32.HI R13, RZ, 0x1f, R185 ;  /* 0x0000001fff0d7819 */ /* 0x000fe400000114b9 */
[----:B------:R-:W-:Y:S02]  /*17080*/  SEL R15, R188, RZ, !P0 ;  /* 0x000000ffbc0f7207 */ /* 0x000fe40004000000 */
[----:B------:R-:W-:Y:S02]  /*17090*/  SEL R193, R193, RZ, !P0 ;  /* 0x000000ffc1c17207 */ /* 0x000fe40004000000 */
[----:B-----5:R-:W-:Y:S01]  /*170a0*/  SHF.R.S32.HI R10, RZ, 0x1f, R3 ;  /* 0x0000001fff0a7819 */ /* 0x020fe20000011403 */
[----:B------:R-:W-:Y:S06]  /*170b0*/  @P3 BRA `(.L_x_656) ;  /* 0x0000000000a03947 */ /* 0x000fec0003800000 */
[----:B------:R-:W2:Y:S01]  /*170c0*/  S2R R5, SR_TID.X ;  /* 0x0000000000057919 */ /* 0x000ea20000002100 */
[----:B------:R-:W3:Y:S01]  /*170d0*/  LDC R11, c[0x0][0xbe8] ;  /* 0x0002fa00ff0b7b82 */ /* 0x000ee20000000800 */
[----:B--2---:R-:W-:Y:S02]  /*170e0*/  IMAD R4, R190, 0x80, R5 ;  /* 0x00000080be047824 */ /* 0x004fe400078e0205 */
[----:B---3--:R-:W-:-:S03]  /*170f0*/  IMAD R5, R0, R11, RZ ;  /* 0x0000000b00057224 */ /* 0x008fc600078e02ff */
[----:B------:R-:W-:-:S04]  /*17100*/  IADD3 R12, R4, -0x80, RZ ;  /* 0xffffff80040c7810 */ /* 0x000fc80007ffe0ff */
[----:B------:R-:W-:-:S13]  /*17110*/  ISETP.GE.AND P0, PT, R12, R5, PT ;  /* 0x000000050c00720c */ /* 0x000fda0003f06270 */
[----:B------:R-:W-:Y:S05]  /*17120*/  @P0 BRA `(.L_x_656) ;  /* 0x0000000000840947 */ /* 0x000fea0003800000 */
[----:B------:R-:W-:Y:S01]  /*17130*/  ISETP.NE.AND P0, PT, R11, 0x1, PT ;  /* 0x000000010b00780c */ /* 0x000fe20003f05270 */
[----:B------:R-:W-:Y:S01]  /*17140*/  ULDC.64 UR4, c[0x0][0xb90] ;  /* 0x0002e40000047ab9 */ /* 0x000fe20000000a00 */
[----:B------:R-:W-:Y:S01]  /*17150*/  MOV R4, R3 ;  /* 0x0000000300047202 */ /* 0x000fe20000000f00 */
[----:B------:R-:W-:Y:S02]  /*17160*/  IMAD R8, R13, UR4, RZ ;  /* 0x000000040d087c24 */ /* 0x000fe4000f8e02ff */
[----:B------:R-:W-:Y:S02]  /*17170*/  IMAD.MOV.U32 R5, RZ, RZ, R10 ;  /* 0x000000ffff057224 */ /* 0x000fe400078e000a */
[----:B------:R-:W-:Y:S02]  /*17180*/  IMAD.MOV.U32 R7, RZ, RZ, R12 ;  /* 0x000000ffff077224 */ /* 0x000fe400078e000c */
[----:B------:R-:W-:-:S04]  /*17190*/  IMAD.WIDE.U32 R4, R185, UR4, R4 ;  /* 0x00000004b9047c25 */ /* 0x000fc8000f8e0004 */
[----:B------:R-:W2:Y:S08]  /*171a0*/  @P0 LDC R9, c[0x0][0xbec] ;  /* 0x0002fb00ff090b82 */ /* 0x000eb00000000800 */
[----:B------:R-:W3:Y:S01]  /*171b0*/  @P0 LDC R21, c[0x0][0xbf0] ;  /* 0x0002fc00ff150b82 */ /* 0x000ee20000000800 */
[----:B--2---:R-:W-:-:S04]  /*171c0*/  @P0 IMAD.HI.U32 R6, R12, R9, RZ ;  /* 0x000000090c060227 */ /* 0x004fc800078e00ff */
[----:B------:R-:W-:Y:S01]  /*171d0*/  IMAD R9, R185, UR5, R8 ;  /* 0x00000005b9097c24 */ /* 0x000fe2000f8e0208 */
[----:B------:R-:W-:Y:S01]  /*171e0*/  ULDC.64 UR4, c[0x0][0xb98] ;  /* 0x0002e60000047ab9 */ /* 0x000fe20000000a00 */
[----:B---3--:R-:W-:Y:S01]  /*171f0*/  @P0 SHF.R.U32.HI R7, RZ, R21, R6 ;  /* 0x00000015ff070219 */ /* 0x008fe20000011606 */
[----:B------:R-:W-:Y:S02]  /*17200*/  IMAD R6, R193, UR4, RZ ;  /* 0x00000004c1067c24 */ /* 0x000fe4000f8e02ff */
[----:B------:R-:W-:Y:S02]  /*17210*/  IADD3 R5, R5, R9, RZ ;  /* 0x0000000905057210 */ /* 0x000fe40007ffe0ff */
[----:B------:R-:W-:Y:S02]  /*17220*/  IMAD.MOV R9, RZ, RZ, -R7 ;  /* 0x000000ffff097224 */ /* 0x000fe400078e0a07 */
[----:B------:R-:W-:-:S04]  /*17230*/  IMAD.WIDE.U32 R4, R15, UR4, R4 ;  /* 0x000000040f047c25 */ /* 0x000fc8000f8e0004 */
[----:B------:R-:W-:Y:S01]  /*17240*/  IMAD R9, R11, R9, R12 ;  /* 0x000000090b097224 */ /* 0x000fe200078e020c */
[----:B------:R-:W-:Y:S01]  /*17250*/  SHF.R.S32.HI R11, RZ, 0x1f, R7 ;  /* 0x0000001fff0b7819 */ /* 0x000fe20000011407 */
[----:B------:R-:W-:Y:S01]  /*17260*/  IMAD R8, R15, UR5, R6 ;  /* 0x000000050f087c24 */ /* 0x000fe2000f8e0206 */
[----:B------:R-:W-:Y:S01]  /*17270*/  IADD3 R4, P0, R7, R4, RZ ;  /* 0x0000000407047210 */ /* 0x000fe20007f1e0ff */
[----:B------:R-:W-:Y:S01]  /*17280*/  ULDC.64 UR4, c[0x0][0xb88] ;  /* 0x0002e20000047ab9 */ /* 0x000fe20000000a00 */
[----:B------:R-:W-:Y:S02]  /*17290*/  SHF.R.S32.HI R6, RZ, 0x1f, R9 ;  /* 0x0000001fff067819 */ /* 0x000fe40000011409 */
[----:B------:R-:W-:-:S03]  /*172a0*/  IADD3.X R5, R11, R5, R8, P0, !PT ;  /* 0x000000050b057210 */ /* 0x000fc600007fe408 */
[----:B------:R-:W-:Y:S02]  /*172b0*/  IMAD R6, R6, UR4, RZ ;  /* 0x0000000406067c24 */ /* 0x000fe4000f8e02ff */
[----:B------:R-:W-:-:S04]  /*172c0*/  IMAD.WIDE.U32 R4, R9, UR4, R4 ;  /* 0x0000000409047c25 */ /* 0x000fc8000f8e0004 */
[----:B------:R-:W-:Y:S01]  /*172d0*/  IMAD R7, R9, UR5, R6 ;  /* 0x0000000509077c24 */ /* 0x000fe2000f8e0206 */
[----:B------:R-:W-:Y:S02]  /*172e0*/  ULDC.64 UR4, c[0x0][0xb50] ;  /* 0x0002d40000047ab9 */ /* 0x000fe40000000a00 */
[----:B------:R-:W-:Y:S02]  /*172f0*/  LEA R6, P0, R4, UR4, 0x2 ;  /* 0x0000000404067c11 */ /* 0x000fe4000f8010ff */
[----:B------:R-:W-:-:S04]  /*17300*/  IADD3 R5, R5, R7, RZ ;  /* 0x0000000705057210 */ /* 0x000fc80007ffe0ff */
[----:B------:R-:W-:Y:S01]  /*17310*/  LEA.HI.X R7, R4, UR5, R5, 0x2, P0 ;  /* 0x0000000504077c11 */ /* 0x000fe200080f1405 */
[----:B------:R-:W-:-:S05]  /*17320*/  IMAD.MOV.U32 R5, RZ, RZ, -0x800000 ;  /* 0xff800000ff057424 */ /* 0x000fca00078e00ff */
[----:B------:R2:W-:Y:S02]  /*17330*/  STG.E desc[UR60][R6.64], R5 ;  /* 0x0000000506007986 */ /* 0x0005e4000c10193c */
.L_x_656:
[----:B------:R-:W-:Y:S05]  /*17340*/  BSYNC B1 ;  /* 0x0000000000017941 */ /* 0x000fea0003800000 */
.L_x_655:
[----:B------:R-:W-:Y:S01]  /*17350*/  ULDC.64 UR4, c[0x0][0xaa0] ;  /* 0x0002a80000047ab9 */ /* 0x000fe20000000a00 */
[----:B------:R-:W-:Y:S01]  /*17360*/  BSSY B1, `(.L_x_657) ;  /* 0x000003a000017945 */ /* 0x000fe20003800000 */
[----:B------:R-:W-:Y:S01]  /*17370*/  IMAD R4, R10, UR4, RZ ;  /* 0x000000040a047c24 */ /* 0x000fe2000f8e02ff */
[----:B------:R-:W-:Y:S02]  /*17380*/  SHF.R.S32.HI R12, RZ, 0x1f, R183 ;  /* 0x0000001fff0c7819 */ /* 0x000fe400000114b7 */
[----:B------:R-:W-:Y:S01]  /*17390*/  SHF.R.S32.HI R20, RZ, 0x1f, R182 ;  /* 0x0000001fff147819 */ /* 0x000fe200000114b6 */
[C---:B--2---:R-:W-:Y:S02]  /*173a0*/  IMAD R7, R3.reuse, UR5, R4 ;  /* 0x0000000503077c24 */ /* 0x044fe4000f8e0204 */
[----:B------:R-:W-:Y:S01]  /*173b0*/  IMAD.WIDE.U32 R4, R3, UR4, RZ ;  /* 0x0000000403047c25 */ /* 0x000fe2000f8e00ff */
[----:B------:R-:W-:Y:S01]  /*173c0*/  LEA R3, R184, R192, 0x5 ;  /* 0x000000c0b8037211 */ /* 0x000fe200078e28ff */
[----:B------:R-:W-:-:S02]  /*173d0*/  ULDC.64 UR4, c[0x0][0xae8] ;  /* 0x0002ba0000047ab9 */ /* 0x000fc40000000a00 */
[----:B------:R-:W-:Y:S01]  /*173e0*/  IMAD.IADD R5, R5, 0x1, R7 ;  /* 0x0000000105057824 */ /* 0x000fe200078e0207 */
[----:B------:R-:W-:Y:S01]  /*173f0*/  LEA R9, R190, R3, 0x7 ;  /* 0x00000003be097211 */ /* 0x000fe200078e38ff */
[----:B------:R-:W-:Y:S02]  /*17400*/  IMAD R8, R13, UR4, RZ ;  /* 0x000000040d087c24 */ /* 0x000fe4000f8e02ff */
[----:B------:R-:W-:-:S04]  /*17410*/  IMAD.WIDE.U32 R4, R185, UR4, R4 ;  /* 0x00000004b9047c25 */ /* 0x000fc8000f8e0004 */
[----:B------:R-:W-:Y:S01]  /*17420*/  IMAD R7, R185, UR5, R8 ;  /* 0x00000005b9077c24 */ /* 0x000fe2000f8e0208 */
[----:B------:R-:W-:Y:S01]  /*17430*/  ULDC.64 UR4, c[0x0][0xaf0] ;  /* 0x0002bc0000047ab9 */ /* 0x000fe20000000a00 */
[----:B0-----:R-:W-:-:S03]  /*17440*/  @P2 IMAD.HI.U32 R6, R9, R14, RZ ;  /* 0x0000000e09062227 */ /* 0x001fc600078e00ff */
[----:B------:R-:W-:Y:S01]  /*17450*/  IADD3 R5, R5, R7, RZ ;  /* 0x0000000705057210 */ /* 0x000fe20007ffe0ff */
[----:B------:R-:W-:Y:S01]  /*17460*/  IMAD.MOV.U32 R3, RZ, RZ, R9 ;  /* 0x000000ffff037224 */ /* 0x000fe200078e0009 */
[----:B------:R-:W-:Y:S01]  /*17470*/  @P2 SHF.R.U32.HI R3, RZ, R27, R6 ;  /* 0x0000001bff032219 */ /* 0x000fe20000011606 */
[----:B------:R-:W-:Y:S02]  /*17480*/  IMAD R8, R193, UR4, RZ ;  /* 0x00000004c1087c24 */ /* 0x000fe4000f8e02ff */
[----:B------:R-:W-:Y:S01]  /*17490*/  IMAD.WIDE.U32 R4, R15, UR4, R4 ;  /* 0x000000040f047c25 */ /* 0x000fe2000f8e0004 */
[----:B------:R-:W-:-:S03]  /*174a0*/  SHF.R.S32.HI R6, RZ, 0x1f, R3 ;  /* 0x0000001fff067819 */ /* 0x000fc60000011403 */
[----:B------:R-:W-:Y:S01]  /*174b0*/  IMAD R7, R15, UR5, R8 ;  /* 0x000000050f077c24 */ /* 0x000fe2000f8e0208 */
[----:B------:R-:W-:Y:S01]  /*174c0*/  ULDC.64 UR4, c[0x0][0xae0] ;  /* 0x0002b80000047ab9 */ /* 0x000fe20000000a00 */
[----:B------:R-:W-:Y:S02]  /*174d0*/  IMAD.MOV R8, RZ, RZ, -R3 ;  /* 0x000000ffff087224 */ /* 0x000fe400078e0a03 */
[----:B------:R-:W-:Y:S01]  /*174e0*/  IMAD R6, R6, UR4, RZ ;  /* 0x0000000406067c24 */ /* 0x000fe2000f8e02ff */
[----:B------:R-:W-:Y:S01]  /*174f0*/  IADD3 R5, R5, R7, RZ ;  /* 0x0000000705057210 */ /* 0x000fe20007ffe0ff */
[----:B------:R-:W-:Y:S01]  /*17500*/  IMAD R7, R25, R8, R9 ;  /* 0x0000000819077224 */ /* 0x000fe200078e0209 */
[----:B------:R-:W-:Y:S01]  /*17510*/  LEA R8, R190, R192, 0x7 ;  /* 0x000000c0be087211 */ /* 0x000fe200078e38ff */
[C---:B------:R-:W-:Y:S02]  /*17520*/  IMAD R9, R3.reuse, UR5, R6 ;  /* 0x0000000503097c24 */ /* 0x040fe4000f8e0206 */
[----:B------:R-:W-:Y:S01]  /*17530*/  IMAD.WIDE.U32 R4, R3, UR4, R4 ;  /* 0x0000000403047c25 */ /* 0x000fe2000f8e0004 */
[----:B------:R-:W-:Y:S01]  /*17540*/  SHF.R.S32.HI R3, RZ, 0x1f, R7 ;  /* 0x0000001fff037819 */ /* 0x000fe20000011407 */
[----:B------:R-:W-:-:S02]  /*17550*/  ULDC.64 UR4, c[0x0][0xad8] ;  /* 0x0002b60000047ab9 */ /* 0x000fc40000000a00 */
[----:B------:R-:W-:Y:S02]  /*17560*/  IMAD.IADD R5, R5, 0x1, R9 ;  /* 0x0000000105057824 */ /* 0x000fe400078e0209 */
[----:B------:R-:W-:Y:S02]  /*17570*/  IMAD R6, R3, UR4, RZ ;  /* 0x0000000403067c24 */ /* 0x000fe4000f8e02ff */
[----:B------:R-:W-:Y:S02]  /*17580*/  IMAD R25, R0, R25, RZ ;  /* 0x0000001900197224 */ /* 0x000fe400078e02ff */
[C---:B------:R-:W-:Y:S02]  /*17590*/  IMAD R3, R7.reuse, UR5, R6 ;  /* 0x0000000507037c24 */ /* 0x040fe4000f8e0206 */
[----:B------:R-:W-:Y:S01]  /*175a0*/  IMAD.WIDE.U32 R4, R7, UR4, R4 ;  /* 0x0000000407047c25 */ /* 0x000fe2000f8e0004 */
[----:B------:R-:W-:Y:S01]  /*175b0*/  ISETP.GE.AND P2, PT, R8, R25, PT ;  /* 0x000000190800720c */ /* 0x000fe20003f46270 */
[----:B------:R-:W-:-:S02]  /*175c0*/  ULDC.64 UR4, c[0x0][0xa80] ;  /* 0x0002a00000047ab9 */ /* 0x000fc40000000a00 */
[----:B------:R-:W-:Y:S01]  /*175d0*/  VIADD R0, R8, 0x20 ;  /* 0x0000002008007836 */ /* 0x000fe20000000000 */
[----:B------:R-:W-:Y:S01]  /*175e0*/  LEA R6, P3, R4, UR4, 0x1 ;  /* 0x0000000404067c11 */ /* 0x000fe2000f8608ff */
[----:B------:R-:W-:-:S03]  /*175f0*/  IMAD.IADD R3, R5, 0x1, R3 ;  /* 0x0000000105037824 */ /* 0x000fc600078e0203 */
[-C--:B------:R-:W-:Y:S02]  /*17600*/  ISETP.GE.AND P1, PT, R0, R25.reuse, PT ;  /* 0x000000190000720c */ /* 0x080fe40003f26270 */
[----:B------:R-:W-:Y:S02]  /*17610*/  IADD3 R0, R8, 0x40, RZ ;  /* 0x0000004008007810 */ /* 0x000fe40007ffe0ff */
        /* <DEDUP_REMOVED lines=14> */
.L_x_658:
[----:B------:R-:W-:Y:S05]  /*17700*/  BSYNC B1 ;  /* 0x0000000000017941 */ /* 0x000fea0003800000 */
.L_x_657:
[----:B---3--:R3:W0:Y:S01]  /*17710*/  SHFL.IDX PT, R0, R3, 0x1, 0x181f ;  /* 0x00381f0003007f89 */ /* 0x00862200000e0000 */
[----:B------:R-:W-:Y:S03]  /*17720*/  BSSY B1, `(.L_x_659) ;  /* 0x000000c000017945 */ /* 0x000fe60003800000 */
[----:B--2---:R3:W2:Y:S01]  /*17730*/  SHFL.IDX PT, R4, R6, 0x1, 0x181f ;  /* 0x00381f0006047f89 */ /* 0x0046a200000e0000 */
        /* <DEDUP_REMOVED lines=10> */
.L_x_660:
[----:B------:R-:W-:Y:S05]  /*177e0*/  BSYNC B1 ;  /* 0x0000000000017941 */ /* 0x000fea0003800000 */
.L_x_659:
[----:B0-----:R0:W0:Y:S01]  /*177f0*/  SHFL.IDX PT, R0, R3, 0x2, 0x181f ;  /* 0x00581f0003007f89 */ /* 0x00102200000e0000 */
[----:B------:R-:W-:Y:S03]  /*17800*/  BSSY B1, `(.L_x_661) ;  /* 0x000000c000017945 */ /* 0x000fe60003800000 */
[----:B--2---:R2:W0:Y:S01]  /*17810*/  SHFL.IDX PT, R4, R6, 0x2, 0x181f ;  /* 0x00581f0006047f89 */ /* 0x00442200000e0000 */
        /* <DEDUP_REMOVED lines=8> */
[----:B------:R0:W-:Y:S04]  /*178a0*/  @!P2 ST.E.128 desc[UR60][R10.64], RZ ;  /* 0x000000ff0a00a985 */ /* 0x0001e8000c101d3c */
[----:B------:R0:W-:Y:S02]  /*178b0*/  @!P3 ST.E.128 desc[UR60][R4.64], RZ ;  /* 0x000000ff0400b985 */ /* 0x0001e4000c101d3c */
.L_x_662:
[----:B------:R-:W-:Y:S05]  /*178c0*/  BSYNC B1 ;  /* 0x0000000000017941 */ /* 0x000fea0003800000 */
.L_x_661:
[----:B0-----:R-:W-:Y:S01]  /*178d0*/  IADD3 R0, R8, 0x60, RZ ;  /* 0x0000006008007810 */ /* 0x001fe20007ffe0ff */
[----:B---3--:R-:W0:Y:S03]  /*178e0*/  SHFL.IDX PT, R3, R3, 0x3, 0x181f ;  /* 0x00781f0003037f89 */ /* 0x008e2600000e0000 */
[----:B------:R-:W-:Y:S01]  /*178f0*/  ISETP.GE.AND P0, PT, R0, R25, PT ;  /* 0x000000190000720c */ /* 0x000fe20003f06270 */
[----:B------:R3:W0:-:S12]  /*17900*/  SHFL.IDX PT, R4, R6, 0x3, 0x181f ;  /* 0x00781f0006047f89 */ /* 0x00061800000e0000 */
[----:B---3--:R-:W-:Y:S05]  /*17910*/  @P0 BRA `(.L_x_653) ;  /* 0x0000000000240947 */ /* 0x008fea0003800000 */
[----:B------:R-:W-:Y:S02]  /*17920*/  ULDC UR4, c[0x0][0xac8] ;  /* 0x0002b20000047ab9 */ /* 0x000fe40000000800 */
[----:B------:R-:W-:Y:S02]  /*17930*/  ISETP.GE.AND P2, PT, R182, UR4, PT ;  /* 0x00000004b6007c0c */ /* 0x000fe4000bf46270 */
[----:B------:R-:W-:-:S11]  /*17940*/  ISETP.GE.AND P3, PT, R183, UR4, PT ;  /* 0x00000004b7007c0c */ /* 0x000fd6000bf66270 */
[CC--:B0-2---:R-:W-:Y:S02]  /*17950*/  @!P2 LEA R6, P0, R182.reuse, R4.reuse, 0x1 ;  /* 0x00000004b606a211 */ /* 0x0c5fe400078008ff */
[C---:B------:R-:W-:Y:S02]  /*17960*/  @!P3 LEA R4, P1, R183.reuse, R4, 0x1 ;  /* 0x00000004b704b211 */ /* 0x040fe400078208ff */
[-C--:B------:R-:W-:Y:S02]  /*17970*/  @!P2 LEA.HI.X R7, R182, R3.reuse, R20, 0x1, P0 ;  /* 0x00000003b607a211 */ /* 0x080fe400000f0c14 */
[----:B------:R-:W-:-:S03]  /*17980*/  @!P3 LEA.HI.X R5, R183, R3, R12, 0x1, P1 ;  /* 0x00000003b705b211 */ /* 0x000fc600008f0c0c */
[----:B------:R3:W-:Y:S04]  /*17990*/  @!P2 ST.E.128 desc[UR60][R6.64], RZ ;  /* 0x000000ff0600a985 */ /* 0x0007e8000c101d3c */
[----:B------:R3:W-:Y:S02]  /*179a0*/  @!P3 ST.E.128 desc[UR60][R4.64], RZ ;  /* 0x000000ff0400b985 */ /* 0x0007e4000c101d3c */
.L_x_653:
[----:B------:R-:W-:Y:S05]  /*179b0*/  BSYNC B0 ;  /* 0x0000000000007941 */ /* 0x000fea0003800000 */
.L_x_644:
[----:B------:R-:W-:Y:S02]  /*179c0*/  ULDC UR4, c[0x0][0xc3c] ;  /* 0x00030f0000047ab9 */ /* 0x000fe40000000800 */
[----:B-1----:R-:W-:-:S13]  /*179d0*/  ISETP.GE.AND P0, PT, R31, UR4, PT ;  /* 0x000000041f007c0c */ /* 0x002fda000bf06270 */
[----:B------:R-:W-:Y:S05]  /*179e0*/  @!P0 BRA `(.L_x_663) ;  /* 0xfffffe98006c8947 */ /* 0x000fea000383ffff */
[----:B------:R-:W-:Y:S05]  /*179f0*/  BRA `(.L_x_448) ;  /* 0x00000068000c7947 */ /* 0x000fea0003800000 */
.L_x_446:
[----:B------:R-:W-:-:S08]  /*17a00*/  NOP ;  /* 0x0000000000007918 */ /* 0x000fd00000000000 */
[----:B0-----:R-:W0:-:S00]  /*17a10*/  USETMAXREG.DEALLOC.CTAPOOL 0x28 ;  /* 0x00000028000079c8 */ /* 0x001e0000080e0500 */
[----:B0-----:R-:W-:Y:S01]  /*17a20*/  LOP3.LUT R2, R2, 0x3, RZ, 0xc0, !PT ;  /* 0x0000000302027812 */ /* 0x001fe200078ec0ff */
[----:B------:R-:W-:Y:S01]  /*17a30*/  IMAD.MOV.U32 R4, RZ, RZ, RZ ;  /* 0x000000ffff047224 */ /* 0x000fe200078e00ff */
[----:B------:R-:W-:-:S04]  /*17a40*/  LOP3.LUT R23, R23, 0xffffffdf, RZ, 0xc0, !PT ;  /* 0xffffffdf17177812 */ /* 0x000fc800078ec0ff */
[----:B------:R-:W0:Y:S02]  /*17a50*/  SHFL.IDX PT, R2, R2, RZ, 0x1f ;  /* 0x00001fff02027589 */ /* 0x000e2400000e0000 */
[----:B0-----:R-:W-:-:S13]  /*17a60*/  ISETP.NE.AND P0, PT, R2, RZ, PT ;  /* 0x000000ff0200720c */ /* 0x001fda0003f05270 */
[----:B------:R-:W-:Y:S01]  /*17a70*/  @P0 LOP3.LUT R23, R23, 0x20, RZ, 0xfc, !PT ;  /* 0x0000002017170812 */ /* 0x000fe200078efcff */
[----:B------:R-:W-:Y:S06]  /*17a80*/  @!P0 BRA `(.L_x_664) ;  /* 0x00000000001c8947 */ /* 0x000fec0003800000 */
[----:B------:R-:W0:Y:S08]  /*17a90*/  S2UR UR5, SR_CgaCtaId ;  /* 0x00000000000579c3 */ /* 0x000e300000008800 */
[----:B------:R-:W-:Y:S06]  /*17aa0*/  BAR.SYNC.DEFER_BLOCKING 0x5, 0x180 ;  /* 0x0146000000007b1d */ /* 0x000fec0000010000 */
[----:B------:R-:W-:-:S02]  /*17ab0*/  UMOV UR4, 0x400 ;  /* 0x0000040000047882 */ /* 0x000fc40000000000 */
[----:B0-----:R-:W-:-:S09]  /*17ac0*/  ULEA UR4, UR5, UR4, 0x18 ;  /* 0x0000000405047291 */ /* 0x001fd2000f8ec03f */
[----:B------:R-:W0:Y:S01]  /*17ad0*/  LDS.128 R16, [UR4+0x2a8d0] ;  /* 0x02a8d004ff107984 */ /* 0x000e220008000c00 */
[----:B------:R-:W-:Y:S06]  /*17ae0*/  BAR.ARV 0x4, 0x180 ;  /* 0x0106000000007b1d */ /* 0x000fec0000002000 */
[----:B------:R-:W-:Y:S05]  /*17af0*/  BRA `(.L_x_665) ;  /* 0x0000000400fc7947 */ /* 0x000fea0003800000 */
.L_x_664:
[----:B------:R-:W-:Y:S01]  /*17b00*/  LOP3.LUT R5, R0, 0x1f, RZ, 0xc0, !PT ;  /* 0x0000001f00057812 */ /* 0x000fe200078ec0ff */
[----:B------:R-:W-:Y:S01]  /*17b10*/  ULDC UR4, c[0x0][0xc3c] ;  /* 0x00030f0000047ab9 */ /* 0x000fe20000000800 */
[----:B------:R-:W0:Y:S01]  /*17b20*/  S2UR UR6, SR_CTAID.X ;  /* 0x00000000000679c3 */ /* 0x000e220000002500 */
[----:B------:R-:W-:Y:S01]  /*17b30*/  ULDC UR5, c[0x0][0xc38] ;  /* 0x00030e0000057ab9 */ /* 0x000fe20000000800 */
[----:B------:R-:W-:-:S04]  /*17b40*/  ISETP.NE.AND P0, PT, R5, 0x1f, PT ;  /* 0x0000001f0500780c */ /* 0x000fc80003f05270 */
[----:B------:R-:W-:-:S13]  /*17b50*/  ISETP.GE.OR P1, PT, R5, UR4, !P0 ;  /* 0x0000000405007c0c */ /* 0x000fda000c726670 */
[----:B------:R-:W1:Y:S02]  /*17b60*/  @!P1 LDC.64 R2, c[0x0][0xc80] ;  /* 0x00032000ff029b82 */ /* 0x000e640000000a00 */
[----:B-1----:R-:W-:-:S05]  /*17b70*/  @!P1 IMAD.WIDE.U32 R2, R5, 0x4, R2 ;  /* 0x0000000405029825 */ /* 0x002fca00078e0002 */
        /* <DEDUP_REMOVED lines=8> */
[----:B--2---:R-:W1:Y:S02]  /*17c00*/  SHFL.UP PT, R6, R4, 0x1, RZ ;  /* 0x0420000004067989 */ /* 0x004e6400000e00ff */
[----:B-1----:R-:W-:-:S04]  /*17c10*/  SEL R7, R6, RZ, P1 ;  /* 0x000000ff06077207 */ /* 0x002fc80000800000 */
[----:B------:R-:W-:-:S05]  /*17c20*/  IADD3 R7, R4, R7, RZ ;  /* 0x0000000704077210 */ /* 0x000fca0007ffe0ff */
        /* <DEDUP_REMOVED lines=12> */
[----:B------:R-:W1:Y:S02]  /*17cf0*/  SHFL.IDX PT, R6, R7, 0x1f, 0x1f ;  /* 0x03e01f0007067f89 */ /* 0x000e6400000e0000 */
[----:B-1----:R-:W-:-:S05]  /*17d00*/  IMAD R6, R6, UR5, RZ ;  /* 0x0000000506067c24 */ /* 0x002fca000f8e02ff */
[----:B0-----:R-:W-:Y:S02]  /*17d10*/  ISETP.GT.AND P6, PT, R6, UR6, PT ;  /* 0x0000000606007c0c */ /* 0x001fe4000bfc4270 */
[----:B------:R-:W-:-:S11]  /*17d20*/  MOV R3, R6 ;  /* 0x0000000600037202 */ /* 0x000fd60000000f00 */
[----:B------:R-:W-:Y:S05]  /*17d30*/  @P6 BRA `(.L_x_666) ;  /* 0x00000000009c6947 */ /* 0x000fea0003800000 */
[----:B------:R-:W0:Y:S01]  /*17d40*/  LDC R10, c[0x0][0xc3c] ;  /* 0x00030f00ff0a7b82 */ /* 0x000e220000000800 */
[----:B------:R-:W-:Y:S01]  /*17d50*/  IMAD.MOV.U32 R6, RZ, RZ, R3 ;  /* 0x000000ffff067224 */ /* 0x000fe200078e0003 */
[----:B------:R-:W-:Y:S01]  /*17d60*/  UMOV UR4, URZ ;  /* 0x0000003f00047c82 */ /* 0x000fe20008000000 */
[----:B------:R-:W-:Y:S01]  /*17d70*/  ULDC UR7, c[0x0][0xc3c] ;  /* 0x00030f0000077ab9 */ /* 0x000fe20000000800 */
[----:B------:R-:W-:-:S05]  /*17d80*/  ULDC UR5, c[0x0][0xc38] ;  /* 0x00030e0000057ab9 */ /* 0x000fca0000000800 */
.L_x_670:
[----:B------:R-:W-:Y:S01]  /*17d90*/  UIADD3 UR4, UR4, 0x1f, URZ ;  /* 0x0000001f04047890 */ /* 0x000fe2000fffe03f */
[----:B------:R-:W-:-:S05]  /*17da0*/  MOV R19, UR7 ;  /* 0x0000000700137c02 */ /* 0x000fca0008000f00 */
[----:B0-----:R-:W-:-:S13]  /*17db0*/  ISETP.LE.AND P6, PT, R10, UR4, PT ;  /* 0x000000040a007c0c */ /* 0x001fda000bfc3270 */
[----:B------:R-:W-:Y:S05]  /*17dc0*/  @P6 BRA `(.L_x_667) ;  /* 0x0000000400246947 */ /* 0x000fea0003800000 */
[----:B------:R-:W-:Y:S01]  /*17dd0*/  VIADD R7, R5, UR4 ;  /* 0x0000000405077c36 */ /* 0x000fe20008000000 */
[----:B------:R-:W-:Y:S01]  /*17de0*/  BSSY B0, `(.L_x_668) ;  /* 0x0000007000007945 */ /* 0x000fe20003800000 */
[----:B------:R-:W-:-:S03]  /*17df0*/  MOV R4, RZ ;  /* 0x000000ff00047202 */ /* 0x000fc60000000f00 */
[----:B------:R-:W-:-:S13]  /*17e00*/  ISETP.GE.OR P6, PT, R7, R10, !P0 ;  /* 0x0000000a0700720c */ /* 0x000fda00047c6670 */
[----:B------:R-:W-:Y:S05]  /*17e10*/  @P6 BRA `(.L_x_669) ;  /* 0x00000000000c6947 */ /* 0x000fea0003800000 */
[----:B------:R-:W0:Y:S02]  /*17e20*/  LDC.64 R2, c[0x0][0xc80] ;  /* 0x00032000ff027b82 */ /* 0x000e240000000a00 */
[----:B0-----:R-:W-:-:S05]  /*17e30*/  IMAD.WIDE R2, R7, 0x4, R2 ;  /* 0x0000000407027825 */ /* 0x001fca00078e0202 */
[----:B------:R0:W5:Y:S02]  /*17e40*/  LDG.E R4, desc[UR60][R2.64] ;  /* 0x0000003c02047981 */ /* 0x000164000c1e1900 */
.L_x_669:
[----:B------:R-:W-:Y:S05]  /*17e50*/  BSYNC B0 ;  /* 0x0000000000007941 */ /* 0x000fea0003800000 */
.L_x_668:
[----:B0----5:R-:W0:Y:S02]  /*17e60*/  SHFL.UP PT, R2, R4, 0x1, RZ ;  /* 0x0420000004027989 */ /* 0x021e2400000e00ff */
        /* <DEDUP_REMOVED lines=15> */
[----:B0-----:R-:W-:-:S05]  /*17f60*/  IMAD R3, R3, UR5, RZ ;  /* 0x0000000503037c24 */ /* 0x001fca000f8e02ff */
[----:B------:R-:W-:-:S04]  /*17f70*/  IADD3 R6, R3, R6, RZ ;  /* 0x0000000603067210 */ /* 0x000fc80007ffe0ff */
[----:B------:R-:W-:-:S13]  /*17f80*/  ISETP.GT.AND P6, PT, R6, UR6, PT ;  /* 0x0000000606007c0c */ /* 0x000fda000bfc4270 */
[----:B------:R-:W-:Y:S05]  /*17f90*/  @!P6 BRA `(.L_x_670) ;  /* 0xfffffffc007ce947 */ /* 0x000fea000383ffff */
[----:B------:R-:W-:-:S07]  /*17fa0*/  IMAD.MOV.U32 R7, RZ, RZ, R9 ;  /* 0x000000ffff077224 */ /* 0x000fce00078e0009 */
.L_x_666:
[----:B------:R-:W-:-:S05]  /*17fb0*/  IADD3 R9, -R3, R6, RZ ;  /* 0x0000000603097210 */ /* 0x000fca0007ffe1ff */
        /* <DEDUP_REMOVED lines=14> */
.L_x_671:
[----:B---3--:R-:W-:Y:S01]  /*180a0*/  IMAD R16, R16, UR5, R9 ;  /* 0x0000000510107c24 */ /* 0x008fe2000f8e0209 */
[----:B0-----:R-:W-:Y:S01]  /*180b0*/  IABS R2, R4 ;  /* 0x0000000400027213 */ /* 0x001fe20000000000 */
[----:B-12---:R-:W-:Y:S02]  /*180c0*/  IMAD.MOV R7, RZ, RZ, -R3 ;  /* 0x000000ffff077224 */ /* 0x006fe400078e0a03 */
[----:B------:R-:W-:Y:S01]  /*180d0*/  VIADD R19, R19, UR4 ;  /* 0x0000000413137c36 */ /* 0x000fe20008000000 */
[----:B------:R-:W-:Y:S01]  /*180e0*/  IADD3 R9, -R16, UR6, RZ ;  /* 0x0000000610097c10 */ /* 0x000fe2000fffe1ff */
[----:B------:R-:W-:Y:S01]  /*180f0*/  IMAD R7, R7, R10, RZ ;  /* 0x0000000a07077224 */ /* 0x000fe200078e02ff */
[----:B------:R-:W-:Y:S01]  /*18100*/  IADD3 R8, RZ, -R2, RZ ;  /* 0x80000002ff087210 */ /* 0x000fe20007ffe0ff */
[----:B------:R-:W-:Y:S01]  /*18110*/  IMAD.MOV.U32 R2, RZ, RZ, RZ ;  /* 0x000000ffff027224 */ /* 0x000fe200078e00ff */
[----:B------:R-:W-:-:S03]  /*18120*/  IABS R6, R9 ;  /* 0x0000000900067213 */ /* 0x000fc60000000000 */
[----:B------:R-:W-:Y:S01]  /*18130*/  IMAD.HI.U32 R2, R3, R7, R2 ;  /* 0x0000000703027227 */ /* 0x000fe200078e0002 */
[----:B------:R-:W-:-:S03]  /*18140*/  MOV R3, R6 ;  /* 0x0000000600037202 */ /* 0x000fc60000000f00 */
        /* <DEDUP_REMOVED lines=10> */
[----:B------:R-:W-:-:S06]  /*181f0*/  @P0 IADD3 R2, R2, 0x1, RZ ;  /* 0x0000000102020810 */ /* 0x000fcc0007ffe0ff */
[----:B------:R-:W-:Y:S01]  /*18200*/  @!P2 IMAD.MOV R2, RZ, RZ, -R2 ;  /* 0x000000ffff02a224 */ /* 0x000fe200078e0a02 */
[----:B------:R-:W-:-:S04]  /*18210*/  @!P1 LOP3.LUT R2, RZ, R4, RZ, 0x33, !PT ;  /* 0x00000004ff029212 */ /* 0x000fc800078e33ff */
[----:B------:R-:W-:Y:S02]  /*18220*/  IADD3 R17, -R2, RZ, RZ ;  /* 0x000000ff02117210 */ /* 0x000fe40007ffe1ff */
[----:B------:R-:W-:-:S03]  /*18230*/  MOV R18, R2 ;  /* 0x0000000200127202 */ /* 0x000fc60000000f00 */
[----:B------:R-:W-:Y:S01]  /*18240*/  IMAD R17, R4, R17, R9 ;  /* 0x0000001104117224 */ /* 0x000fe200078e0209 */
[----:B------:R-:W-:Y:S06]  /*18250*/  BRA `(.L_x_672) ;  /* 0x00000000000c7947 */ /* 0x000fec0003800000 */
.L_x_667:
[----:B------:R-:W-:Y:S01]  /*18260*/  IMAD.MOV.U32 R17, RZ, RZ, RZ ;  /* 0x000000ffff117224 */ /* 0x000fe200078e00ff */
[----:B------:R-:W-:Y:S01]  /*18270*/  MOV R16, UR6 ;  /* 0x0000000600107c02 */ /* 0x000fe20008000f00 */
[----:B------:R-:W-:-:S07]  /*18280*/  IMAD.MOV.U32 R18, RZ, RZ, RZ ;  /* 0x000000ffff127224 */ /* 0x000fce00078e00ff */
.L_x_672:
[----:B------:R-:W-:-:S13]  /*18290*/  ISETP.NE.AND P0, PT, R5, RZ, PT ;  /* 0x000000ff0500720c */ /* 0x000fda0003f05270 */
[----:B------:R-:W0:Y:S01]  /*182a0*/  @!P0 S2R R3, SR_CgaCtaId ;  /* 0x0000000000038919 */ /* 0x000e220000008800 */
[----:B------:R-:W-:-:S04]  /*182b0*/  @!P0 MOV R2, 0x400 ;  /* 0x0000040000028802 */ /* 0x000fc80000000f00 */
[----:B0-----:R-:W-:-:S05]  /*182c0*/  @!P0 LEA R2, R3, R2, 0x18 ;  /* 0x0000000203028211 */ /* 0x001fca00078ec0ff */
[----:B------:R1:W-:Y:S01]  /*182d0*/  @!P0 STS.128 [R2+0x2a8d0], R16 ;  /* 0x02a8d01002008388 */ /* 0x0003e20000000c00 */
[----:B------:R-:W-:Y:S06]  /*182e0*/  BAR.ARV 0x5, 0x180 ;  /* 0x0146000000007b1d */ /* 0x000fec0000002000 */
.L_x_665:
[----:B------:R2:W-:Y:S01]  /*182f0*/  STL [R1+0x28], RZ ;  /* 0x000028ff01007387 */ /* 0x0005e20000100800 */
[----:B------:R-:W-:Y:S01]  /*18300*/  ULDC UR4, c[0x0][0xc3c] ;  /* 0x00030f0000047ab9 */ /* 0x000fe20000000800 */
[----:B------:R-:W-:Y:S01]  /*18310*/  MOV R29, 0x1 ;  /* 0x00000001001d7802 */ /* 0x000fe20000000f00 */
[----:B------:R-:W-:Y:S01]  /*18320*/  IMAD.MOV.U32 R28, RZ, RZ, RZ ;  /* 0x000000ffff1c7224 */ /* 0x000fe200078e00ff */
[----:B0-----:R-:W-:-:S13]  /*18330*/  ISETP.GE.AND P0, PT, R19, UR4, PT ;  /* 0x0000000413007c0c */ /* 0x001fda000bf06270 */
[----:B--2---:R-:W-:Y:S05]  /*18340*/  @P0 BRA `(.L_x_673) ;  /* 0x0000005800d40947 */ /* 0x004fea0003800000 */
[----:B-1----:R-:W2:Y:S01]  /*18350*/  LDL R2, [R1+0x40] ;  /* 0x0000400001027983 */ /* 0x002ea20000100800 */
[----:B------:R-:W0:Y:S01]  /*18360*/  S2UR UR5, SR_CgaCtaId ;  /* 0x00000000000579c3 */ /* 0x000e220000008800 */
[----:B------:R-:W-:Y:S01]  /*18370*/  LOP3.LUT R4, R0, 0x7f, RZ, 0xc0, !PT ;  /* 0x0000007f00047812 */ /* 0x000fe200078ec0ff */
[----:B------:R-:W-:Y:S01]  /*18380*/  BSSY B8, `(.L_x_673) ;  /* 0x00005b1000087945 */ /* 0x000fe20003800000 */
[----:B------:R1:W-:Y:S01]  /*18390*/  STL [R1+0x28], RZ ;  /* 0x000028ff01007387 */ /* 0x0003e20000100800 */
[----:B------:R-:W-:Y:S01]  /*183a0*/  IMAD.MOV.U32 R29, RZ, RZ, 0x1 ;  /* 0x00000001ff1d7424 */ /* 0x000fe200078e00ff */
[----:B------:R-:W-:Y:S01]  /*183b0*/  MOV R28, RZ ;  /* 0x000000ff001c7202 */ /* 0x000fe20000000f00 */
[----:B------:R-:W-:Y:S01]  /*183c0*/  IMAD.SHL.U32 R36, R4, 0x8, RZ ;  /* 0x0000000804247824 */ /* 0x000fe200078e00ff */
[----:B------:R-:W-:Y:S01]  /*183d0*/  MOV R26, RZ ;  /* 0x000000ff001a7202 */ /* 0x000fe20000000f00 */
[----:B------:R-:W-:Y:S01]  /*183e0*/  IMAD.MOV.U32 R31, RZ, RZ, 0x1 ;  /* 0x00000001ff1f7424 */ /* 0x000fe200078e00ff */
[----:B------:R-:W-:Y:S01]  /*183f0*/  ULDC.64 UR36, c[0x0][0x198] ;  /* 0x0000660000247ab9 */ /* 0x000fe20000000a00 */
[----:B------:R-:W-:Y:S01]  /*18400*/  ULDC UR38, c[0x0][0xc] ;  /* 0x0000030000267ab9 */ /* 0x000fe20000000800 */
[----:B--2---:R-:W-:-:S02]  /*18410*/  R2UR UR4, R2 ;  /* 0x00000000020472ca */ /* 0x004fc400000e0000 */
[----:B------:R-:W-:-:S04]  /*18420*/  SHF.L.U32 R2, R0, 0x3, RZ ;  /* 0x0000000300027819 */ /* 0x000fc800000006ff */
[C---:B------:R-:W-:Y:S02]  /*18430*/  LOP3.LUT R3, R2.reuse, 0x1f8, RZ, 0xc0, !PT ;  /* 0x000001f802037812 */ /* 0x040fe400078ec0ff */
[----:B------:R-:W-:Y:S02]  /*18440*/  LOP3.LUT R2, R2, 0x38, RZ, 0xc0, !PT ;  /* 0x0000003802027812 */ /* 0x000fe400078ec0ff */
[----:B------:R-:W-:Y:S02]  /*18450*/  LOP3.LUT R3, R3, 0x38, R0, 0x78, !PT ;  /* 0x0000003803037812 */ /* 0x000fe400078e7800 */
[----:B------:R-:W-:Y:S01]  /*18460*/  SHF.L.U32 R0, R0, 0x4, RZ ;  /* 0x0000000400007819 */ /* 0x000fe200000006ff */
[----:B------:R-:W-:Y:S01]  /*18470*/  ULOP3.LUT UR39, UR4, 0x2, URZ, 0xfc, !UPT ;  /* 0x0000000204277892 */ /* 0x000fe2000f8efc3f */
[----:B------:R-:W-:Y:S02]  /*18480*/  LOP3.LUT R36, R3, 0x200, R36, 0xf8, !PT ;  /* 0x0000020003247812 */ /* 0x000fe400078ef824 */
[----:B------:R-:W-:Y:S01]  /*18490*/  UMOV UR4, 0x400 ;  /* 0x0000040000047882 */ /* 0x000fe20000000000 */
[----:B------:R-:W-:Y:S01]  /*184a0*/  SHF.R.U32.HI R3, RZ, 0x3, R4 ;  /* 0x00000003ff037819 */ /* 0x000fe20000011604 */
[----:B0-----:R-:W-:-:S03]  /*184b0*/  ULEA UR4, UR5, UR4, 0x18 ;  /* 0x0000000405047291 */ /* 0x001fc6000f8ec03f */
[----:B------:R-:W-:Y:S02]  /*184c0*/  LOP3.LUT R4, R3, 0x70, R0, 0xf8, !PT ;  /* 0x0000007003047812 */ /* 0x000fe400078ef800 */
[C---:B------:R-:W-:Y:S01]  /*184d0*/  LOP3.LUT R3, R2.reuse, 0x40, RZ, 0xfc, !PT ;  /* 0x0000004002037812 */ /* 0x040fe200078efcff */
[----:B------:R-:W-:Y:S01]  /*184e0*/  IMAD.U32 R22, RZ, RZ, UR4 ;  /* 0x00000004ff167e24 */ /* 0x000fe2000f8e00ff */
[----:B------:R-:W-:-:S04]  /*184f0*/  LOP3.LUT R0, R2, 0x80, RZ, 0xfc, !PT ;  /* 0x0000008002007812 */ /* 0x000fc800078efcff */
[----:B-1----:R-:W-:-:S07]  /*18500*/  LEA R37, R36, R22, 0x1 ;  /* 0x0000001624257211 */ /* 0x002fce00078e08ff */
.L_x_774:
[----:B0-----:R-:W0:Y:S02]  /*18510*/  LDC.64 R32, c[0x0][0xc88] ;  /* 0x00032200ff207b82 */ /* 0x001e240000000a00 */
[----:B0-----:R-:W-:-:S06]  /*18520*/  IMAD.WIDE R32, R19, 0x4, R32 ;  /* 0x0000000413207825 */ /* 0x001fcc00078e0220 */
[----:B--2---:R-:W2:Y:S01]  /*18530*/  LDG.E R32, desc[UR60][R32.64] ;  /* 0x0000003c20207981 */ /* 0x004ea2000c1e1900 */
[----:B------:R-:W-:Y:S05]  /*18540*/  YIELD ;  /* 0x0000000000007946 */ /* 0x000fea0003800000 */
[----:B------:R-:W-:Y:S01]  /*18550*/  ULDC.64 UR4, c[0x0][0xa28] ;  /* 0x00028a0000047ab9 */ /* 0x000fe20000000a00 */
[----:B------:R-:W-:Y:S01]  /*18560*/  ULDC.64 UR8, c[0x0][0xa18] ;  /* 0x0002860000087ab9 */ /* 0x000fe20000000a00 */
[----:B------:R-:W-:Y:S01]  /*18570*/  ISETP.NE.U32.AND P0, PT, RZ, UR4, PT ;  /* 0x00000004ff007c0c */ /* 0x000fe2000bf05070 */
[----:B------:R-:W-:Y:S01]  /*18580*/  IMAD.MOV.U32 R9, RZ, RZ, RZ ;  /* 0x000000ffff097224 */ /* 0x000fe200078e00ff */
[----:B------:R-:W-:-:S02]  /*18590*/  ULDC.64 UR6, c[0x0][0xa10] ;  /* 0x0002840000067ab9 */ /* 0x000fc40000000a00 */
[----:B------:R-:W-:Y:S02]  /*185a0*/  ISETP.NE.AND.EX P0, PT, RZ, UR5, PT, P0 ;  /* 0x00000005ff007c0c */ /* 0x000fe4000bf05300 */
[----:B------:R-:W-:-:S04]  /*185b0*/  ISETP.NE.U32.AND P2, PT, RZ, UR8, PT ;  /* 0x00000008ff007c0c */ /* 0x000fc8000bf45070 */
[----:B------:R-:W-:Y:S01]  /*185c0*/  ISETP.NE.AND.EX P2, PT, RZ, UR9, PT, P2 ;  /* 0x00000009ff007c0c */ /* 0x000fe2000bf45320 */
[----:B------:R-:W-:Y:S01]  /*185d0*/  IMAD.MOV.U32 R35, RZ, RZ, RZ ;  /* 0x000000ffff237224 */ /* 0x000fe200078e00ff */
[----:B--2---:R-:W-:-:S05]  /*185e0*/  SHF.R.S32.HI R0, RZ, 0x1f, R32 ;  /* 0x0000001fff007819 */ /* 0x004fca0000011420 */
[C---:B------:R-:W-:Y:S02]  /*185f0*/  @P0 LEA R2, P1, R32.reuse, UR4, 0x2 ;  /* 0x0000000420020c11 */ /* 0x040fe4000f8210ff */
[C---:B------:R-:W-:Y:S01]  /*18600*/  SHF.L.U32 R24, R32.reuse, 0x2, RZ ;  /* 0x0000000220187819 */ /* 0x040fe200000006ff */
[----:B------:R0:W-:Y:S01]  /*18610*/  STL [R1+0x14], R0 ;  /* 0x0000140001007387 */ /* 0x0001e20000100800 */
[C-C-:B------:R-:W-:Y:S01]  /*18620*/  @P0 LEA.HI.X R3, R32.reuse, UR5, R0.reuse, 0x2, P1 ;  /* 0x0000000520030c11 */ /* 0x140fe200088f1400 */
[----:B------:R-:W-:Y:S01]  /*18630*/  ULDC.64 UR4, c[0x0][0xa00] ;  /* 0x0002800000047ab9 */ /* 0x000fe20000000a00 */
[----:B------:R-:W-:-:S03]  /*18640*/  SHF.L.U64.HI R25, R32, 0x2, R0 ;  /* 0x0000000220197819 */ /* 0x000fc60000010200 */
[----:B-1----:R1:W2:Y:S01]  /*18650*/  @P0 LDG.E R9, desc[UR60][R2.64] ;  /* 0x0000003c02090981 */ /* 0x0022a2000c1e1900 */
[----:B------:R-:W-:Y:S02]  /*18660*/  ISETP.NE.U32.AND P0, PT, RZ, UR4, PT ;  /* 0x00000004ff007c0c */ /* 0x000fe4000bf05070 */
[----:B------:R-:W-:Y:S02]  /*18670*/  ISETP.NE.U32.AND P1, PT, RZ, UR6, PT ;  /* 0x00000006ff007c0c */ /* 0x000fe4000bf25070 */
[----:B------:R-:W-:Y:S02]  /*18680*/  ISETP.NE.AND.EX P0, PT, RZ, UR5, PT, P0 ;  /* 0x00000005ff007c0c */ /* 0x000fe4000bf05300 */
[----:B------:R-:W-:Y:S02]  /*18690*/  ISETP.NE.AND.EX P1, PT, RZ, UR7, PT, P1 ;  /* 0x00000007ff007c0c */ /* 0x000fe4000bf25310 */
[C---:B------:R-:W-:Y:S02]  /*186a0*/  IADD3 R4, P4, R24.reuse, UR6, RZ ;  /* 0x0000000618047c10 */ /* 0x040fe4000ff9e0ff */
[----:B-1----:R-:W-:Y:S01]  /*186b0*/  IADD3 R2, P3, R24, UR4, RZ ;  /* 0x0000000418027c10 */ /* 0x002fe2000ff7e0ff */
[----:B------:R-:W-:Y:S01]  /*186c0*/  ULDC UR4, c[0x0][0x288] ;  /* 0x0000a20000047ab9 */ /* 0x000fe20000000800 */
[----:B0-----:R-:W-:-:S02]  /*186d0*/  MOV R0, RZ ;  /* 0x000000ff00007202 */ /* 0x001fc40000000f00 */
[C---:B------:R-:W-:Y:S02]  /*186e0*/  IADD3.X R3, R25.reuse, UR5, RZ, P3, !PT ;  /* 0x0000000519037c10 */ /* 0x040fe40009ffe4ff */
[----:B------:R-:W-:Y:S01]  /*186f0*/  @P2 IADD3 R6, P3, R24, UR8, RZ ;  /* 0x0000000818062c10 */ /* 0x000fe2000ff7e0ff */
[----:B------:R-:W-:Y:S01]  /*18700*/  IMAD.U32 R8, RZ, RZ, UR4 ;  /* 0x00000004ff087e24 */ /* 0x000fe2000f8e00ff */
[C---:B------:R-:W-:Y:S01]  /*18710*/  IADD3.X R5, R25.reuse, UR7, RZ, P4, !PT ;  /* 0x0000000719057c10 */ /* 0x040fe2000a7fe4ff */
[----:B------:R-:W5:Y:S01]  /*18720*/  @P0 LDG.E R35, desc[UR60][R2.64] ;  /* 0x0000003c02230981 */ /* 0x000f62000c1e1900 */
[----:B------:R-:W-:Y:S01]  /*18730*/  @P2 IADD3.X R7, R25, UR9, RZ, P3, !PT ;  /* 0x0000000919072c10 */ /* 0x000fe20009ffe4ff */
[----:B------:R-:W-:Y:S02]  /*18740*/  ULDC.64 UR4, c[0x0][0x418] ;  /* 0x0001060000047ab9 */ /* 0x000fe40000000a00 */
[----:B------:R-:W5:Y:S04]  /*18750*/  @P1 LDG.E R0, desc[UR60][R4.64] ;  /* 0x0000003c04001981 */ /* 0x000f68000c1e1900 */
[----:B------:R0:W3:Y:S01]  /*18760*/  @P2 LDG.E R8, desc[UR60][R6.64] ;  /* 0x0000003c06082981 */ /* 0x0000e2000c1e1900 */
[----:B------:R-:W-:-:S03]  /*18770*/  UISETP.NE.U32.AND UP0, UPT, UR4, URZ, UPT ;  /* 0x0000003f0400728c */ /* 0x000fc6000bf05070 */
[----:B------:R-:W-:Y:S01]  /*18780*/  ULDC UR4, c[0x0][0x424] ;  /* 0x0001090000047ab9 */ /* 0x000fe20000000800 */
[----:B------:R-:W-:-:S03]  /*18790*/  UISETP.NE.AND.EX UP0, UPT, UR5, URZ, UPT, UP0 ;  /* 0x0000003f0500728c */ /* 0x000fc6000bf05300 */
[----:B------:R-:W-:Y:S01]  /*187a0*/  ULDC UR5, c[0x0][0x2f0] ;  /* 0x0000bc0000057ab9 */ /* 0x000fe20000000800 */
[----:B------:R-:W-:-:S04]  /*187b0*/  USEL UR4, UR4, 0x1, UP0 ;  /* 0x0000000104047887 */ /* 0x000fc80008000000 */
[----:B------:R-:W-:-:S03]  /*187c0*/  UIMAD UR4, UR4, UR5, URZ ;  /* 0x00000005040472a4 */ /* 0x000fc6000f8e023f */
[----:B------:R-:W-:Y:S02]  /*187d0*/  ULDC UR5, c[0x0][0x348] ;  /* 0x0000d20000057ab9 */ /* 0x000fe40000000800 */
[----:B0-----:R-:W-:Y:S01]  /*187e0*/  MOV R6, UR5 ;  /* 0x0000000500067c02 */ /* 0x001fe20008000f00 */
[----:B--2---:R-:W-:Y:S04]  /*187f0*/  STL [R1+0x4], R9 ;  /* 0x0000040901007387 */ /* 0x004fe80000100800 */
[----:B---3--:R0:W-:Y:S02]  /*18800*/  STL [R1+0x20], R8 ;  /* 0x0000200801007387 */ /* 0x0081e40000100800 */
[----:B0-----:R-:W-:Y:S01]  /*18810*/  IMAD.U32 R8, RZ, RZ, UR4 ;  /* 0x00000004ff087e24 */ /* 0x001fe2000f8e00ff */
[----:B------:R-:W-:Y:S06]  /*18820*/  @P2 BRA `(.L_x_674) ;  /* 0x0000000000142947 */ /* 0x000fec0003800000 */
[----:B------:R-:W-:Y:S05]  /*18830*/  @!P0 BRA `(.L_x_674) ;  /* 0x0000000000108947 */ /* 0x000fea0003800000 */
[----:B------:R-:W2:Y:S04]  /*18840*/  LDG.E R10, desc[UR60][R2.64] ;  /* 0x0000003c020a7981 */ /* 0x000ea8000c1e1900 */
[----:B------:R-:W2:Y:S02]  /*18850*/  LDG.E R7, desc[UR60][R2.64+0x4] ;  /* 0x0000043c02077981 */ /* 0x000ea4000c1e1900 */
[----:B--2---:R-:W-:-:S05]  /*18860*/  IADD3 R2, -R10, R7, RZ ;  /* 0x000000070a027210 */ /* 0x004fca0007ffe1ff */
[----:B------:R0:W-:Y:S02]  /*18870*/  STL [R1+0x20], R2 ;  /* 0x0000200201007387 */ /* 0x0001e40000100800 */
.L_x_674:
[----:B------:R-:W-:Y:S01]  /*18880*/  ULDC.64 UR4, c[0x0][0xa20] ;  /* 0x0002880000047ab9 */ /* 0x000fe20000000a00 */
[----:B------:R-:W-:Y:S01]  /*18890*/  IMAD.MOV.U32 R33, RZ, RZ, R32 ;  /* 0x000000ffff217224 */ /* 0x000fe200078e0020 */
[----:B------:R-:W-:-:S04]  /*188a0*/  ISETP.NE.U32.AND P0, PT, RZ, UR4, PT ;  /* 0x00000004ff007c0c */ /* 0x000fc8000bf05070 */
[----:B------:R-:W-:-:S13]  /*188b0*/  ISETP.NE.AND.EX P0, PT, RZ, UR5, PT, P0 ;  /* 0x00000005ff007c0c */ /* 0x000fda000bf05300 */
[----:B------:R-:W-:Y:S05]  /*188c0*/  @!P0 BRA `(.L_x_675) ;  /* 0x0000000000108947 */ /* 0x000fea0003800000 */
[----:B0-----:R-:W-:-:S04]  /*188d0*/  IADD3 R2, P0, R24, UR4, RZ ;  /* 0x0000000418027c10 */ /* 0x001fc8000ff1e0ff */
[----:B------:R-:W-:-:S05]  /*188e0*/  IADD3.X R3, R25, UR5, RZ, P0, !PT ;  /* 0x0000000519037c10 */ /* 0x000fca00087fe4ff */
[----:B------:R0:W5:Y:S01]  /*188f0*/  LDG.E R8, desc[UR60][R2.64] ;  /* 0x0000003c02087981 */ /* 0x000162000c1e1900 */
[----:B------:R-:W-:Y:S05]  /*18900*/  BRA `(.L_x_676) ;  /* 0x0000000000247947 */ /* 0x000fea0003800000 */
.L_x_675:
[----:B------:R-:W-:Y:S02]  /*18910*/  ULDC.64 UR4, c[0x0][0xa08] ;  /* 0x0002820000047ab9 */ /* 0x000fe40000000a00 */
[----:B------:R-:W-:-:S04]  /*18920*/  ISETP.NE.U32.AND P0, PT, RZ, UR4, PT ;  /* 0x00000004ff007c0c */ /* 0x000fc8000bf05070 */
[----:B------:R-:W-:-:S13]  /*18930*/  ISETP.NE.AND.EX P0, PT, RZ, UR5, PT, P0 ;  /* 0x00000005ff007c0c */ /* 0x000fda000bf05300 */
[----:B------:R-:W-:Y:S05]  /*18940*/  @!P0 BRA `(.L_x_676) ;  /* 0x0000000000148947 */ /* 0x000fea0003800000 */
[----:B0-----:R-:W0:Y:S02]  /*18950*/  LDC.64 R2, c[0x0][0xa08] ;  /* 0x00028200ff027b82 */ /* 0x001e240000000a00 */
[----:B0-----:R-:W-:-:S05]  /*18960*/  IMAD.WIDE R2, R33, 0x4, R2 ;  /* 0x0000000421027825 */ /* 0x001fca00078e0202 */
[----:B------:R-:W2:Y:S04]  /*18970*/  LDG.E R8, desc[UR60][R2.64] ;  /* 0x0000003c02087981 */ /* 0x000ea8000c1e1900 */
[----:B------:R-:W2:Y:S02]  /*18980*/  LDG.E R7, desc[UR60][R2.64+0x4] ;  /* 0x0000043c02077981 */ /* 0x000ea4000c1e1900 */
[----:B--2---:R-:W-:-:S07]  /*18990*/  IADD3 R8, -R8, R7, RZ ;  /* 0x0000000708087210 */ /* 0x004fce0007ffe1ff */
.L_x_676:
[----:B0-----:R-:W2:Y:S04]  /*189a0*/  @P1 LDG.E R3, desc[UR60][R4.64] ;  /* 0x0000003c04031981 */ /* 0x001ea8000c1e1900 */
[----:B------:R-:W2:Y:S01]  /*189b0*/  @P1 LDG.E R2, desc[UR60][R4.64+0x4] ;  /* 0x0000043c04021981 */ /* 0x000ea2000c1e1900 */
[----:B------:R-:W-:Y:S01]  /*189c0*/  BSSY B0, `(.L_x_677) ;  /* 0x000013b000007945 */ /* 0x000fe20003800000 */
[----:B--2---:R-:W-:Y:S01]  /*189d0*/  @P1 IMAD.IADD R6, R2, 0x1, -R3 ;  /* 0x0000000102061824 */ /* 0x004fe200078e0a03 */
[----:B-----5:R-:W-:-:S05]  /*189e0*/  IADD3 R3, -R9, R8, RZ ;  /* 0x0000000809037210 */ /* 0x020fca0007ffe1ff */
[----:B------:R-:W-:-:S05]  /*189f0*/  IMAD.IADD R2, R3, 0x1, R6 ;  /* 0x0000000103027824 */ /* 0x000fca00078e0206 */
[----:B------:R0:W-:Y:S02]  /*18a00*/  STL [R1], R2 ;  /* 0x0000000201007387 */ /* 0x0001e40000100800 */
[----:B0-----:R-:W-:-:S05]  /*18a10*/  IADD3 R2, R2, 0x5f, RZ ;  /* 0x0000005f02027810 */ /* 0x001fca0007ffe0ff */
[----:B------:R-:W-:-:S05]  /*18a20*/  IMAD.HI R2, R2, 0x2aaaaaab, RZ ;  /* 0x2aaaaaab02027827 */ /* 0x000fca00078e02ff */
[----:B------:R-:W-:-:S04]  /*18a30*/  SHF.R.U32.HI R7, RZ, 0x1f, R2 ;  /* 0x0000001fff077819 */ /* 0x000fc80000011602 */
[----:B------:R-:W-:Y:S01]  /*18a40*/  LEA.HI.SX32 R4, R2, R7, 0x1c ;  /* 0x0000000702047211 */ /* 0x000fe200078fe2ff */
[----:B------:R-:W-:-:S04]  /*18a50*/  IMAD.MOV R2, RZ, RZ, -R3 ;  /* 0x000000ffff027224 */ /* 0x000fc800078e0a03 */
[----:B------:R-:W-:Y:S01]  /*18a60*/  IMAD R7, R4, 0x60, -R3 ;  /* 0x0000006004077824 */ /* 0x000fe200078e0a03 */
[----:B------:R-:W-:Y:S01]  /*18a70*/  VIMNMX R2, RZ, R2, !PT ;  /* 0x00000002ff027248 */ /* 0x000fe20007fe0100 */
[----:B------:R0:W-:Y:S03]  /*18a80*/  STL [R1+0x24], R4 ;  /* 0x0000240401007387 */ /* 0x0001e60000100800 */
[----:B------:R-:W-:-:S04]  /*18a90*/  VIMNMX R7, R7, R6, PT ;  /* 0x0000000607077248 */ /* 0x000fc80003fe0100 */
[----:B------:R-:W-:Y:S01]  /*18aa0*/  ISETP.GT.AND P0, PT, R7, R2, PT ;  /* 0x000000020700720c */ /* 0x000fe20003f04270 */
[----:B------:R-:W-:-:S05]  /*18ab0*/  IMAD.WIDE.U32 R2, R2, -0x55555555, RZ ;  /* 0xaaaaaaab02027825 */ /* 0x000fca00078e00ff */
[----:B------:R-:W-:-:S05]  /*18ac0*/  SHF.R.U32.HI R5, RZ, 0x6, R3 ;  /* 0x00000006ff057819 */ /* 0x000fca0000011603 */
[----:B------:R-:W-:Y:S02]  /*18ad0*/  IMAD.MOV.U32 R2, RZ, RZ, R5 ;  /* 0x000000ffff027224 */ /* 0x000fe400078e0005 */
[----:B0-----:R-:W-:-:S05]  /*18ae0*/  @P0 IADD3 R4, R7, 0x5f, RZ ;  /* 0x0000005f07040810 */ /* 0x001fca0007ffe0ff */
[----:B------:R-:W-:-:S05]  /*18af0*/  @P0 IMAD.HI R4, R4, 0x2aaaaaab, RZ ;  /* 0x2aaaaaab04040827 */ /* 0x000fca00078e02ff */
[----:B------:R-:W-:-:S04]  /*18b00*/  @P0 SHF.R.U32.HI R3, RZ, 0x1f, R4 ;  /* 0x0000001fff030819 */ /* 0x000fc80000011604 */
[----:B------:R-:W-:Y:S02]  /*18b10*/  @P0 LEA.HI.SX32 R2, R4, R3, 0x1c ;  /* 0x0000000304020211 */ /* 0x000fe400078fe2ff */
[----:B------:R-:W-:Y:S02]  /*18b20*/  PLOP3.LUT P0, PT, PT, PT, PT, 0x80, 0x0 ;  /* 0x000000000000781c */ /* 0x000fe40003f0f070 */
[----:B------:R-:W-:-:S13]  /*18b30*/  ISETP.GT.AND P2, PT, R2, R5, PT ;  /* 0x000000050200720c */ /* 0x000fda0003f44270 */
[----:B------:R-:W-:Y:S05]  /*18b40*/  @!P2 BRA `(.L_x_678) ;  /* 0x000000100088a947 */ /* 0x000fea0003800000 */
[----:B------:R-:W-:Y:S01]  /*18b50*/  UMOV UR4, 0xffffffff ;  /* 0xffffffff00047882 */ /* 0x000fe20000000000 */
[----:B------:R-:W-:Y:S02]  /*18b60*/  SEL R4, R33, RZ, !P1 ;  /* 0x000000ff21047207 */ /* 0x000fe40004800000 */
[----:B------:R-:W-:Y:S05]  /*18b70*/  BRA.DIV UR4, `(.L_x_679) ;  /* 0x0000006604287947 */ /* 0x000fea000b800000 */
[----:B------:R-:W0:Y:S02]  /*18b80*/  S2R R3, SR_TID.X ;  /* 0x0000000000037919 */ /* 0x000e240000002100 */
[----:B0-----:R-:W-:-:S04]  /*18b90*/  SHF.R.U32.HI R3, RZ, 0x5, R3 ;  /* 0x00000005ff037819 */ /* 0x001fc80000011603 */
[----:B------:R-:W-:-:S05]  /*18ba0*/  LOP3.LUT R3, R3, 0x3, RZ, 0xc0, !PT ;  /* 0x0000000303037812 */ /* 0x000fca00078ec0ff */
[----:B------:R0:W1:Y:S02]  /*18bb0*/  SHFL.IDX PT, R14, R3, RZ, 0x1f ;  /* 0x00001fff030e7589 */ /* 0x00006400000e0000 */
.L_x_830:
[----:B-1----:R-:W-:Y:S02]  /*18bc0*/  ISETP.NE.AND P0, PT, R14, RZ, PT ;  /* 0x000000ff0e00720c */ /* 0x002fe40003f05270 */
[----:B------:R-:W-:-:S11]  /*18bd0*/  PLOP3.LUT P6, PT, PT, PT, PT, 0x8, 0x0 ;  /* 0x000000000000781c */ /* 0x000fd60003fce170 */
[----:B------:R-:W-:Y:S05]  /*18be0*/  @P0 BRA `(.L_x_680) ;  /* 0x00000000000c0947 */ /* 0x000fea0003800000 */
[----:B------:R-:W-:-:S03]  /*18bf0*/  UMOV UR4, 0xffffffff ;  /* 0xffffffff00047882 */ /* 0x000fc60000000000 */
[----:B------:R-:W-:Y:S05]  /*18c00*/  BRA.DIV UR4, `(.L_x_681) ;  /* 0x0000006604387947 */ /* 0x000fea000b800000 */
[----:B------:R-:W-:-:S13]  /*18c10*/  ELECT P6, URZ, PT ;  /* 0x00000000003f782f */ /* 0x000fda00038c0000 */
.L_x_680:
[----:B0-----:R-:W2:Y:S01]  /*18c20*/  LDL R3, [R1+0x28] ;  /* 0x0000280001037983 */ /* 0x001ea20000100800 */
[----:B------:R-:W-:Y:S01]  /*18c30*/  BSSY B1, `(.L_x_682) ;  /* 0x0000008000017945 */ /* 0x000fe20003800000 */
[----:B--2---:R-:W-:-:S04]  /*18c40*/  IADD3 R6, R3, 0x1, RZ ;  /* 0x0000000103067810 */ /* 0x004fc80007ffe0ff */
[----:B------:R-:W-:-:S04]  /*18c50*/  LEA.HI R3, R6, R6, RZ, 0x1 ;  /* 0x0000000606037211 */ /* 0x000fc800078f08ff */
[----:B------:R-:W-:-:S05]  /*18c60*/  LOP3.LUT R3, R3, 0xfffffffe, RZ, 0xc0, !PT ;  /* 0xfffffffe03037812 */ /* 0x000fca00078ec0ff */
[----:B------:R-:W-:-:S05]  /*18c70*/  IMAD.IADD R3, R6, 0x1, -R3 ;  /* 0x0000000106037824 */ /* 0x000fca00078e0a03 */
[----:B------:R-:W-:-:S04]  /*18c80*/  SHF.L.U32 R3, R3, 0x1f, RZ ;  /* 0x0000001f03037819 */ /* 0x000fc800000006ff */
[----:B------:R-:W0:Y:S02]  /*18c90*/  SYNCS.PHASECHK.TRANS64.TRYWAIT P0, [R22+URZ+0x2a820], R3 ;  /* 0x02a82003160075a7 */ /* 0x000e24000800017f */
[----:B0-----:R-:W-:Y:S05]  /*18ca0*/  @!P0 BRA `(.L_x_683) ;  /* 0x0000006400308947 */ /* 0x001fea0003800000 */
.L_x_833:
[----:B------:R-:W-:Y:S05]  /*18cb0*/  BSYNC B1 ;  /* 0x0000000000017941 */ /* 0x000fea0003800000 */
.L_x_682:
[----:B------:R-:W-:Y:S04]  /*18cc0*/  BSSY B1, `(.L_x_684) ;  /* 0x000007c000017945 */ /* 0x000fe80003800000 */
[----:B------:R-:W-:Y:S05]  /*18cd0*/  @!P6 BRA `(.L_x_685) ;  /* 0x0000000400e8e947 */ /* 0x000fea0003800000 */
[----:B------:R-:W-:Y:S01]  /*18ce0*/  LEA R9, R26, R22, 0x3 ;  /* 0x000000161a097211 */ /* 0x000fe200078e18ff */
[----:B------:R-:W1:Y:S01]  /*18cf0*/  S2R R6, SR_TID.X ;  /* 0x0000000000067919 */ /* 0x000e620000002100 */
[----:B------:R-:W-:Y:S01]  /*18d00*/  SHF.L.U32 R8, R31, 0x1f, RZ ;  /* 0x0000001f1f087819 */ /* 0x000fe200000006ff */
[----:B------:R-:W-:Y:S03]  /*18d10*/  BSSY B2, `(.L_x_686) ;  /* 0x0000005000027945 */ /* 0x000fe60003800000 */
[----:B------:R-:W2:Y:S01]  /*18d20*/  SYNCS.PHASECHK.TRANS64.TRYWAIT P0, [R9+URZ+0x2a8a0], R8 ;  /* 0x02a8a008090075a7 */ /* 0x000ea2000800017f */
[----:B-1----:R-:W-:-:S04]  /*18d30*/  LOP3.LUT R6, R6, 0x7f, RZ, 0xc0, !PT ;  /* 0x0000007f06067812 */ /* 0x002fc800078ec0ff */
[----:B------:R-:W-:Y:S01]  /*18d40*/  ISETP.NE.AND P1, PT, R6, RZ, PT ;  /* 0x000000ff0600720c */ /* 0x000fe20003f25270 */
[----:B--2---:R-:W-:-:S12]  /*18d50*/  @!P0 BRA `(.L_x_687) ;  /* 0x0000006400188947 */ /* 0x004fd80003800000 */
.L_x_834:
[----:B------:R-:W-:Y:S05]  /*18d60*/  BSYNC B2 ;  /* 0x0000000000027941 */ /* 0x000fea0003800000 */
.L_x_686:
[----:B------:R-:W-:Y:S04]  /*18d70*/  BSSY B2, `(.L_x_688) ;  /* 0x0000009000027945 */ /* 0x000fe80003800000 */
[----:B------:R-:W-:Y:S05]  /*18d80*/  @P1 BRA `(.L_x_689) ;  /* 0x00000000001c1947 */ /* 0x000fea0003800000 */
[----:B------:R-:W2:Y:S01]  /*18d90*/  S2R R6, SR_TID.X ;  /* 0x0000000000067919 */ /* 0x000ea20000002100 */
[----:B0-----:R-:W-:-:S04]  /*18da0*/  IMAD.MOV.U32 R3, RZ, RZ, 0x9000 ;  /* 0x00009000ff037424 */ /* 0x001fc800078e00ff */
[----:B------:R3:W-:Y:S01]  /*18db0*/  SYNCS.ARRIVE.TRANS64 RZ, [R9+URZ+0x2a890], R3 ;  /* 0x02a8900309ff79a7 */ /* 0x0007e2000800003f */
[----:B--2---:R-:W-:-:S04]  /*18dc0*/  LOP3.LUT R6, R6, 0x1f, RZ, 0xc0, !PT ;  /* 0x0000001f06067812 */ /* 0x004fc800078ec0ff */
[----:B------:R-:W-:-:S13]  /*18dd0*/  ISETP.NE.AND P0, PT, R6, RZ, PT ;  /* 0x000000ff0600720c */ /* 0x000fda0003f05270 */
[----:B---3--:R-:W-:Y:S05]  /*18de0*/  @!P0 BRA `(.L_x_689) ;  /* 0x0000000000048947 */ /* 0x008fea0003800000 */
[----:B------:R-:W-:Y:S01]  /*18df0*/  BPT.TRAP 0x1 ;  /* 0x000000040000795c */ /* 0x000fe20000300000 */
.L_x_689:
[----:B------:R-:W-:Y:S05]  /*18e00*/  BSYNC B2 ;  /* 0x0000000000027941 */ /* 0x000fea0003800000 */
.L_x_688:
[----:B------:R-:W-:Y:S01]  /*18e10*/  MOV R12, RZ ;  /* 0x000000ff000c7202 */ /* 0x000fe20000000f00 */
[----:B------:R-:W-:Y:S01]  /*18e20*/  IMAD R6, R2, 0x60, R0 ;  /* 0x0000006002067824 */ /* 0x000fe200078e0200 */
[----:B------:R-:W-:Y:S01]  /*18e30*/  UIADD3 UR4, UP0, UR36, 0x570, URZ ;  /* 0x0000057024047890 */ /* 0x000fe2000ff1e03f */
[----:B------:R-:W-:Y:S01]  /*18e40*/  IMAD R7, R26, 0x9000, R22 ;  /* 0x000090001a077824 */ /* 0x000fe200078e0216 */
[----:B------:R-:W-:Y:S01]  /*18e50*/  R2UR UR10, R12 ;  /* 0x000000000c0a72ca */ /* 0x000fe200000e0000 */
[----:B------:R-:W-:Y:S01]  /*18e60*/  VIADD R6, R6, 0xffffffa0 ;  /* 0xffffffa006067836 */ /* 0x000fe20000000000 */
[----:B------:R-:W-:Y:S01]  /*18e70*/  PLOP3.LUT P0, PT, PT, PT, PT, 0x80, 0x0 ;  /* 0x000000000000781c */ /* 0x000fe20003f0f070 */
[----:B------:R-:W-:Y:S01]  /*18e80*/  VIADD R10, R7, 0x18400 ;  /* 0x00018400070a7836 */ /* 0x000fe20000000000 */
[----:B0-----:R-:W-:Y:S01]  /*18e90*/  IADD3 R3, R9, 0x2a890, RZ ;  /* 0x0002a89009037810 */ /* 0x001fe20007ffe0ff */
[----:B------:R-:W-:Y:S01]  /*18ea0*/  UIADD3.X UR5, URZ, UR37, URZ, UP0, !UPT ;  /* 0x000000253f057290 */ /* 0x000fe200087fe43f */
[----:B------:R-:W-:Y:S01]  /*18eb0*/  UMOV UR6, 0x0 ;  /* 0x0000000000067882 */ /* 0x000fe20000000000 */
[----:B------:R-:W-:-:S10]  /*18ec0*/  UMOV UR7, 0x12f00000 ;  /* 0x12f0000000077882 */ /* 0x000fd40000000000 */
.L_x_690:
[----:B------:R-:W-:-:S13]  /*18ed0*/  @P0 ELECT P2, URZ, PT ;  /* 0x00000000003f082f */ /* 0x000fda0003840000 */
[----:B------:R-:W-:Y:S02]  /*18ee0*/  @P2 R2UR UR13, R4 ;  /* 0x00000000040d22ca */ /* 0x000fe400000e0000 */
[----:B------:R-:W-:Y:S02]  /*18ef0*/  @P2 R2UR UR12, R18 ;  /* 0x00000000120c22ca */ /* 0x000fe400000e0000 */
[----:B------:R-:W-:Y:S02]  /*18f00*/  @P2 R2UR UR11, R6 ;  /* 0x00000000060b22ca */ /* 0x000fe400000e0000 */
[----:B------:R-:W-:Y:S02]  /*18f10*/  @P2 R2UR UR9, R3 ;  /* 0x00000000030922ca */ /* 0x000fe400000e0000 */
[----:B------:R-:W-:Y:S02]  /*18f20*/  @P2 R2UR UR8, R10 ;  /* 0x000000000a0822ca */ /* 0x000fe400000e0000 */
[----:B------:R-:W-:-:S02]  /*18f30*/  @P2 PLOP3.LUT P0, PT, P2, PT, PT, 0x8, 0x0 ;  /* 0x000000000000281c */ /* 0x000fc4000170e170 */
[----:B------:R-:W-:-:S09]  /*18f40*/  PLOP3.LUT P2, PT, PT, PT, PT, 0x8, 0x0 ;  /* 0x000000000000781c */ /* 0x000fd20003f4e170 */
[----:B------:R0:W-:Y:S02]  /*18f50*/  UTMALDG.4D [UR8], [UR4], desc[UR6] ;  /* 0x00000608040075b4 */ /* 0x0001e40008019000 */
[----:B0-----:R-:W-:Y:S05]  /*18f60*/  @P0 BRA.U.ANY `(.L_x_690) ;  /* 0xfffffffd00d80947 */ /* 0x001fea000393ffff */
[----:B------:R-:W-:Y:S01]  /*18f70*/  MOV R13, 0x40 ;  /* 0x00000040000d7802 */ /* 0x000fe20000000f00 */
[----:B------:R-:W-:Y:S01]  /*18f80*/  VIADD R10, R7, 0x1b400 ;  /* 0x0001b400070a7836 */ /* 0x000fe20000000000 */
[----:B------:R-:W-:Y:S01]  /*18f90*/  PLOP3.LUT P0, PT, PT, PT, PT, 0x80, 0x0 ;  /* 0x000000000000781c */ /* 0x000fe20003f0f070 */
[----:B------:R-:W-:Y:S01]  /*18fa0*/  UMOV UR6, 0x0 ;  /* 0x0000000000067882 */ /* 0x000fe20000000000 */
[----:B------:R-:W-:Y:S01]  /*18fb0*/  R2UR UR10, R13 ;  /* 0x000000000d0a72ca */ /* 0x000fe200000e0000 */
[----:B------:R-:W-:-:S14]  /*18fc0*/  UMOV UR7, 0x12f00000 ;  /* 0x12f0000000077882 */ /* 0x000fdc0000000000 */
.L_x_691:
        /* <DEDUP_REMOVED lines=10> */
[----:B------:R-:W-:Y:S01]  /*19070*/  PLOP3.LUT P0, PT, PT, PT, PT, 0x80, 0x0 ;  /* 0x000000000000781c */ /* 0x000fe20003f0f070 */
[----:B------:R-:W-:Y:S01]  /*19080*/  UMOV UR6, 0x0 ;  /* 0x0000000000067882 */ /* 0x000fe20000000000 */
[----:B------:R-:W-:Y:S01]  /*19090*/  IADD3 R7, R7, 0x1e400, RZ ;  /* 0x0001e40007077810 */ /* 0x000fe20007ffe0ff */
[----:B------:R-:W-:Y:S01]  /*190a0*/  UMOV UR7, 0x12f00000 ;  /* 0x12f0000000077882 */ /* 0x000fe20000000000 */
[----:B------:R-:W-:-:S09]  /*190b0*/  UMOV UR10, 0x80 ;  /* 0x00000080000a7882 */ /* 0x000fd20000000000 */
.L_x_692:
        /* <DEDUP_REMOVED lines=10> */
[----:B------:R-:W0:Y:S01]  /*19160*/  SYNCS.PHASECHK.TRANS64.TRYWAIT P0, [R9+URZ+0x2a8c0], R8 ;  /* 0x02a8c008090075a7 */ /* 0x000e22000800017f */
[----:B------:R-:W-:Y:S04]  /*19170*/  BSSY B2, `(.L_x_693) ;  /* 0x0000002000027945 */ /* 0x000fe80003800000 */
[----:B0-----:R-:W-:Y:S05]  /*19180*/  @!P0 BRA `(.L_x_694) ;  /* 0x0000006000208947 */ /* 0x001fea0003800000 */
.L_x_835:
[----:B------:R-:W-:Y:S05]  /*19190*/  BSYNC B2 ;  /* 0x0000000000027941 */ /* 0x000fea0003800000 */
.L_x_693:
[----:B------:R-:W-:Y:S01]  /*191a0*/  BSSY B2, `(.L_x_695) ;  /* 0x000000b000027945 */ /* 0x000fe20003800000 */
[----:B------:R-:W-:Y:S01]  /*191b0*/  IMAD.MOV.U32 R10, RZ, RZ, 0x0 ;  /* 0x00000000ff0a7424 */ /* 0x000fe200078e00ff */
[----:B------:R-:W-:Y:S02]  /*191c0*/  MOV R11, 0x12f00000 ;  /* 0x12f00000000b7802 */ /* 0x000fe40000000f00 */
[----:B------:R-:W-:Y:S05]  /*191d0*/  @P1 BRA `(.L_x_696) ;  /* 0x00000000001c1947 */ /* 0x000fea0003800000 */
[----:B------:R-:W2:Y:S01]  /*191e0*/  S2R R7, SR_TID.X ;  /* 0x0000000000077919 */ /* 0x000ea20000002100 */
[----:B------:R-:W-:-:S04]  /*191f0*/  IMAD.MOV.U32 R3, RZ, RZ, 0x6000 ;  /* 0x00006000ff037424 */ /* 0x000fc800078e00ff */
[----:B------:R3:W-:Y:S01]  /*19200*/  SYNCS.ARRIVE.TRANS64 RZ, [R9+URZ+0x2a8b0], R3 ;  /* 0x02a8b00309ff79a7 */ /* 0x0007e2000800003f */
[----:B--2---:R-:W-:-:S04]  /*19210*/  LOP3.LUT R7, R7, 0x1f, RZ, 0xc0, !PT ;  /* 0x0000001f07077812 */ /* 0x004fc800078ec0ff */
[----:B------:R-:W-:-:S13]  /*19220*/  ISETP.NE.AND P0, PT, R7, RZ, PT ;  /* 0x000000ff0700720c */ /* 0x000fda0003f05270 */
[----:B---3--:R-:W-:Y:S05]  /*19230*/  @!P0 BRA `(.L_x_696) ;  /* 0x0000000000048947 */ /* 0x008fea0003800000 */
[----:B------:R-:W-:Y:S01]  /*19240*/  BPT.TRAP 0x1 ;  /* 0x000000040000795c */ /* 0x000fe20000300000 */
.L_x_696:
[----:B------:R-:W-:Y:S05]  /*19250*/  BSYNC B2 ;  /* 0x0000000000027941 */ /* 0x000fea0003800000 */
.L_x_695:
[----:B------:R-:W-:Y:S01]  /*19260*/  R2UR UR10, R12 ;  /* 0x000000000c0a72ca */ /* 0x000fe200000e0000 */
[----:B------:R-:W-:Y:S01]  /*19270*/  IMAD R3, R26, 0x6000, R22 ;  /* 0x000060001a037824 */ /* 0x000fe200078e0216 */
[----:B------:R-:W-:Y:S01]  /*19280*/  R2UR UR6, R10 ;  /* 0x000000000a0672ca */ /* 0x000fe200000e0000 */
[----:B------:R-:W-:Y:S01]  /*19290*/  UIADD3 UR4, UP0, UR36, 0x670, URZ ;  /* 0x0000067024047890 */ /* 0x000fe2000ff1e03f */
[----:B------:R-:W-:Y:S01]  /*192a0*/  R2UR UR7, R11 ;  /* 0x000000000b0772ca */ /* 0x000fe200000e0000 */
[----:B------:R-:W-:Y:S01]  /*192b0*/  VIADD R7, R3, 0x400 ;  /* 0x0000040003077836 */ /* 0x000fe20000000000 */
[----:B------:R-:W-:Y:S01]  /*192c0*/  PLOP3.LUT P0, PT, PT, PT, PT, 0x80, 0x0 ;  /* 0x000000000000781c */ /* 0x000fe20003f0f070 */
[----:B------:R-:W-:Y:S01]  /*192d0*/  UIADD3.X UR5, URZ, UR37, URZ, UP0, !UPT ;  /* 0x000000253f057290 */ /* 0x000fe200087fe43f */
[----:B01----:R-:W-:-:S11]  /*192e0*/  IADD3 R9, R9, 0x2a8b0, RZ ;  /* 0x0002a8b009097810 */ /* 0x003fd60007ffe0ff */
.L_x_697:
        /* <DEDUP_REMOVED lines=10> */
[----:B------:R-:W-:Y:S02]  /*19390*/  R2UR UR10, R13 ;  /* 0x000000000d0a72ca */ /* 0x000fe400000e0000 */
[----:B------:R-:W-:Y:S02]  /*193a0*/  R2UR UR6, R10 ;  /* 0x000000000a0672ca */ /* 0x000fe400000e0000 */
[----:B------:R-:W-:Y:S02]  /*193b0*/  R2UR UR7, R11 ;  /* 0x000000000b0772ca */ /* 0x000fe400000e0000 */
[----:B------:R-:W-:Y:S02]  /*193c0*/  PLOP3.LUT P0, PT, PT, PT, PT, 0x80, 0x0 ;  /* 0x000000000000781c */ /* 0x000fe40003f0f070 */
[----:B------:R-:W-:-:S11]  /*193d0*/  IADD3 R3, R3, 0x3400, RZ ;  /* 0x0000340003037810 */ /* 0x000fd60007ffe0ff */
.L_x_698:
        /* <DEDUP_REMOVED lines=9> */
[----:B-1----:R-:W-:Y:S05]  /*19470*/  @P0 BRA.U.ANY `(.L_x_698) ;  /* 0xfffffffd00d80947 */ /* 0x002fea000393ffff */
.L_x_685:
[----:B------:R-:W-:Y:S05]  /*19480*/  BSYNC B1 ;  /* 0x0000000000017941 */ /* 0x000fea0003800000 */
.L_x_684:
[----:B------:R-:W-:Y:S01]  /*19490*/  IADD3 R7, R2, -0x2, RZ ;  /* 0xfffffffe02077810 */ /* 0x000fe20007ffe0ff */
[----:B------:R-:W-:Y:S01]  /*194a0*/  VIADD R26, R26, 0x1 ;  /* 0x000000011a1a7836 */ /* 0x000fe20000000000 */
[----:B------:R-:W-:Y:S02]  /*194b0*/  PLOP3.LUT P0, PT, PT, PT, PT, 0x8, 0x0 ;  /* 0x000000000000781c */ /* 0x000fe40003f0e170 */
[----:B------:R-:W-:Y:S02]  /*194c0*/  ISETP.GE.AND P2, PT, R7, R5, PT ;  /* 0x000000050700720c */ /* 0x000fe40003f46270 */
[----:B------:R-:W-:-:S04]  /*194d0*/  ISETP.NE.AND P1, PT, R26, 0x2, PT ;  /* 0x000000021a00780c */ /* 0x000fc80003f25270 */
[----:B------:R-:W-:Y:S02]  /*194e0*/  SEL R2, RZ, 0x1, P1 ;  /* 0x00000001ff027807 */ /* 0x000fe40000800000 */
[----:B------:R-:W-:Y:S02]  /*194f0*/  SEL R26, R26, RZ, P1 ;  /* 0x000000ff1a1a7207 */ /* 0x000fe40000800000 */
[----:B------:R-:W-:-:S03]  /*19500*/  LOP3.LUT R31, R31, R2, RZ, 0x3c, !PT ;  /* 0x000000021f1f7212 */ /* 0x000fc600078e3cff */
[----:B------:R-:W-:Y:S05]  /*19510*/  @!P2 BRA `(.L_x_678) ;  /* 0x000000080014a947 */ /* 0x000fea0003800000 */
.L_x_714:
[----:B------:R-:W-:Y:S05]  /*19520*/  YIELD ;  /* 0x0000000000007946 */ /* 0x000fea0003800000 */
[----:B------:R-:W-:Y:S04]  /*19530*/  BSSY B1, `(.L_x_699) ;  /* 0x000007b000017945 */ /* 0x000fe80003800000 */
[----:B------:R-:W-:Y:S05]  /*19540*/  @!P6 BRA `(.L_x_700) ;  /* 0x0000000400e4e947 */ /* 0x000fea0003800000 */
[----:B------:R-:W-:Y:S01]  /*19550*/  IMAD R6, R26, 0x8, R22 ;  /* 0x000000081a067824 */ /* 0x000fe200078e0216 */
[----:B------:R-:W-:Y:S01]  /*19560*/  SHF.L.U32 R9, R31, 0x1f, RZ ;  /* 0x0000001f1f097819 */ /* 0x000fe200000006ff */
[----:B------:R-:W1:Y:S01]  /*19570*/  S2R R2, SR_TID.X ;  /* 0x0000000000027919 */ /* 0x000e620000002100 */
[----:B------:R-:W-:Y:S02]  /*19580*/  BSSY B2, `(.L_x_701) ;  /* 0x0000005000027945 */ /* 0x000fe40003800000 */
[----:B------:R-:W2:Y:S01]  /*19590*/  SYNCS.PHASECHK.TRANS64.TRYWAIT P1, [R6+URZ+0x2a8a0], R9 ;  /* 0x02a8a009060075a7 */ /* 0x000ea2000802017f */
[----:B-1----:R-:W-:-:S04]  /*195a0*/  LOP3.LUT R2, R2, 0x7f, RZ, 0xc0, !PT ;  /* 0x0000007f02027812 */ /* 0x002fc800078ec0ff */
[----:B------:R-:W-:Y:S01]  /*195b0*/  ISETP.NE.AND P2, PT, R2, RZ, PT ;  /* 0x000000ff0200720c */ /* 0x000fe20003f45270 */
[----:B--2---:R-:W-:-:S12]  /*195c0*/  @!P1 BRA `(.L_x_702) ;  /* 0x0000005c00249947 */ /* 0x004fd80003800000 */
.L_x_836:
[----:B------:R-:W-:Y:S05]  /*195d0*/  BSYNC B2 ;  /* 0x0000000000027941 */ /* 0x000fea0003800000 */
.L_x_701:
[----:B------:R-:W-:Y:S04]  /*195e0*/  BSSY B2, `(.L_x_703) ;  /* 0x0000009000027945 */ /* 0x000fe80003800000 */
[----:B------:R-:W-:Y:S05]  /*195f0*/  @P2 BRA `(.L_x_704) ;  /* 0x00000000001c2947 */ /* 0x000fea0003800000 */
[----:B0-----:R-:W0:Y:S01]  /*19600*/  S2R R3, SR_TID.X ;  /* 0x0000000000037919 */ /* 0x001e220000002100 */
[----:B------:R-:W-:-:S04]  /*19610*/  MOV R2, 0x9000 ;  /* 0x0000900000027802 */ /* 0x000fc80000000f00 */
[----:B------:R2:W-:Y:S01]  /*19620*/  SYNCS.ARRIVE.TRANS64 RZ, [R6+URZ+0x2a890], R2 ;  /* 0x02a8900206ff79a7 */ /* 0x0005e2000800003f */
[----:B0-----:R-:W-:-:S04]  /*19630*/  LOP3.LUT R3, R3, 0x1f, RZ, 0xc0, !PT ;  /* 0x0000001f03037812 */ /* 0x001fc800078ec0ff */
[----:B------:R-:W-:-:S13]  /*19640*/  ISETP.NE.AND P1, PT, R3, RZ, PT ;  /* 0x000000ff0300720c */ /* 0x000fda0003f25270 */
[----:B--2---:R-:W-:Y:S05]  /*19650*/  @!P1 BRA `(.L_x_704) ;  /* 0x0000000000049947 */ /* 0x004fea0003800000 */
[----:B------:R-:W-:Y:S01]  /*19660*/  BPT.TRAP 0x1 ;  /* 0x000000040000795c */ /* 0x000fe20000300000 */
.L_x_704:
[----:B------:R-:W-:Y:S05]  /*19670*/  BSYNC B2 ;  /* 0x0000000000027941 */ /* 0x000fea0003800000 */
.L_x_703:
[----:B------:R-:W-:Y:S01]  /*19680*/  IMAD.MOV.U32 R11, RZ, RZ, RZ ;  /* 0x000000ffff0b7224 */ /* 0x000fe200078e00ff */
[----:B------:R-:W-:Y:S01]  /*19690*/  UIADD3 UR4, UP0, UR36, 0x570, URZ ;  /* 0x0000057024047890 */ /* 0x000fe2000ff1e03f */
[----:B0-----:R-:W-:Y:S01]  /*196a0*/  IMAD R3, R26, 0x9000, R22 ;  /* 0x000090001a037824 */ /* 0x001fe200078e0216 */
[----:B------:R-:W-:Y:S01]  /*196b0*/  PLOP3.LUT P1, PT, PT, PT, PT, 0x80, 0x0 ;  /* 0x000000000000781c */ /* 0x000fe20003f2f070 */
[----:B------:R-:W-:Y:S01]  /*196c0*/  IMAD R8, R7, 0x60, R0 ;  /* 0x0000006007087824 */ /* 0x000fe200078e0200 */
[----:B------:R-:W-:Y:S01]  /*196d0*/  R2UR UR10, R11 ;  /* 0x000000000b0a72ca */ /* 0x000fe200000e0000 */
[----:B------:R-:W-:Y:S01]  /*196e0*/  VIADD R10, R3, 0x18400 ;  /* 0x00018400030a7836 */ /* 0x000fe20000000000 */
[----:B------:R-:W-:Y:S01]  /*196f0*/  IADD3 R2, R6, 0x2a890, RZ ;  /* 0x0002a89006027810 */ /* 0x000fe20007ffe0ff */
[----:B------:R-:W-:Y:S01]  /*19700*/  UIADD3.X UR5, URZ, UR37, URZ, UP0, !UPT ;  /* 0x000000253f057290 */ /* 0x000fe200087fe43f */
[----:B------:R-:W-:Y:S01]  /*19710*/  UMOV UR6, 0x0 ;  /* 0x0000000000067882 */ /* 0x000fe20000000000 */
[----:B------:R-:W-:-:S10]  /*19720*/  UMOV UR7, 0x12f00000 ;  /* 0x12f0000000077882 */ /* 0x000fd40000000000 */
.L_x_705:
        /* <DEDUP_REMOVED lines=16> */
.L_x_706:
        /* <DEDUP_REMOVED lines=15> */
.L_x_707:
        /* <DEDUP_REMOVED lines=13> */
.L_x_837:
[----:B------:R-:W-:Y:S05]  /*199f0*/  BSYNC B2 ;  /* 0x0000000000027941 */ /* 0x000fea0003800000 */
.L_x_708:
[----:B------:R-:W-:Y:S01]  /*19a00*/  BSSY B2, `(.L_x_710) ;  /* 0x000000b000027945 */ /* 0x000fe20003800000 */
[----:B------:R-:W-:Y:S01]  /*19a10*/  IMAD.MOV.U32 R2, RZ, RZ, 0x0 ;  /* 0x00000000ff027424 */ /* 0x000fe200078e00ff */
[----:B------:R-:W-:Y:S02]  /*19a20*/  MOV R3, 0x12f00000 ;  /* 0x12f0000000037802 */ /* 0x000fe40000000f00 */
[----:B------:R-:W-:Y:S05]  /*19a30*/  @P2 BRA `(.L_x_711) ;  /* 0x00000000001c2947 */ /* 0x000fea0003800000 */
[----:B------:R-:W2:Y:S01]  /*19a40*/  S2R R10, SR_TID.X ;  /* 0x00000000000a7919 */ /* 0x000ea20000002100 */
[----:B01----:R-:W-:-:S04]  /*19a50*/  IMAD.MOV.U32 R9, RZ, RZ, 0x6000 ;  /* 0x00006000ff097424 */ /* 0x003fc800078e00ff */
[----:B------:R3:W-:Y:S01]  /*19a60*/  SYNCS.ARRIVE.TRANS64 RZ, [R6+URZ+0x2a8b0], R9 ;  /* 0x02a8b00906ff79a7 */ /* 0x0007e2000800003f */
[----:B--2---:R-:W-:-:S04]  /*19a70*/  LOP3.LUT R10, R10, 0x1f, RZ, 0xc0, !PT ;  /* 0x0000001f0a0a7812 */ /* 0x004fc800078ec0ff */
[----:B------:R-:W-:-:S13]  /*19a80*/  ISETP.NE.AND P1, PT, R10, RZ, PT ;  /* 0x000000ff0a00720c */ /* 0x000fda0003f25270 */
[----:B---3--:R-:W-:Y:S05]  /*19a90*/  @!P1 BRA `(.L_x_711) ;  /* 0x0000000000049947 */ /* 0x008fea0003800000 */
[----:B------:R-:W-:Y:S01]  /*19aa0*/  BPT.TRAP 0x1 ;  /* 0x000000040000795c */ /* 0x000fe20000300000 */
.L_x_711:
[----:B------:R-:W-:Y:S05]  /*19ab0*/  BSYNC B2 ;  /* 0x0000000000027941 */ /* 0x000fea0003800000 */
.L_x_710:
[----:B------:R-:W-:Y:S01]  /*19ac0*/  R2UR UR10, R11 ;  /* 0x000000000b0a72ca */ /* 0x000fe200000e0000 */
[----:B01----:R-:W-:Y:S01]  /*19ad0*/  IMAD R9, R26, 0x6000, R22 ;  /* 0x000060001a097824 */ /* 0x003fe200078e0216 */
[----:B------:R-:W-:Y:S01]  /*19ae0*/  R2UR UR6, R2 ;  /* 0x00000000020672ca */ /* 0x000fe200000e0000 */
[----:B------:R-:W-:Y:S01]  /*19af0*/  UIADD3 UR4, UP0, UR36, 0x670, URZ ;  /* 0x0000067024047890 */ /* 0x000fe2000ff1e03f */
[----:B------:R-:W-:Y:S01]  /*19b00*/  R2UR UR7, R3 ;  /* 0x00000000030772ca */ /* 0x000fe200000e0000 */
[----:B------:R-:W-:Y:S01]  /*19b10*/  VIADD R10, R9, 0x400 ;  /* 0x00000400090a7836 */ /* 0x000fe20000000000 */
[----:B------:R-:W-:Y:S01]  /*19b20*/  PLOP3.LUT P1, PT, PT, PT, PT, 0x80, 0x0 ;  /* 0x000000000000781c */ /* 0x000fe20003f2f070 */
[----:B------:R-:W-:Y:S01]  /*19b30*/  UIADD3.X UR5, URZ, UR37, URZ, UP0, !UPT ;  /* 0x000000253f057290 */ /* 0x000fe200087fe43f */
[----:B------:R-:W-:-:S11]  /*19b40*/  IADD3 R6, R6, 0x2a8b0, RZ ;  /* 0x0002a8b006067810 */ /* 0x000fd60007ffe0ff */
.L_x_712:
        /* <DEDUP_REMOVED lines=15> */
.L_x_713:
        /* <DEDUP_REMOVED lines=10> */
.L_x_700:
[----:B------:R-:W-:Y:S05]  /*19ce0*/  BSYNC B1 ;  /* 0x0000000000017941 */ /* 0x000fea0003800000 */
.L_x_699:
[C---:B------:R-:W-:Y:S01]  /*19cf0*/  ISETP.GT.AND P2, PT, R7.reuse, R5, PT ;  /* 0x000000050700720c */ /* 0x040fe20003f44270 */
[----:B------:R-:W-:Y:S01]  /*19d00*/  VIADD R26, R26, 0x1 ;  /* 0x000000011a1a7836 */ /* 0x000fe20000000000 */
[----:B------:R-:W-:-:S04]  /*19d10*/  IADD3 R7, R7, -0x1, RZ ;  /* 0xffffffff07077810 */ /* 0x000fc80007ffe0ff */
[----:B------:R-:W-:-:S04]  /*19d20*/  ISETP.NE.AND P1, PT, R26, 0x2, PT ;  /* 0x000000021a00780c */ /* 0x000fc80003f25270 */
[----:B------:R-:W-:Y:S02]  /*19d30*/  SEL R2, RZ, 0x1, P1 ;  /* 0x00000001ff027807 */ /* 0x000fe40000800000 */
[----:B------:R-:W-:Y:S02]  /*19d40*/  SEL R26, R26, RZ, P1 ;  /* 0x000000ff1a1a7207 */ /* 0x000fe40000800000 */
[----:B------:R-:W-:Y:S01]  /*19d50*/  LOP3.LUT R31, R31, R2, RZ, 0x3c, !PT ;  /* 0x000000021f1f7212 */ /* 0x000fe200078e3cff */
[----:B------:R-:W-:Y:S06]  /*19d60*/  @P2 BRA `(.L_x_714) ;  /* 0xfffffff400ec2947 */ /* 0x000fec000383ffff */
.L_x_678:
[----:B------:R-:W-:Y:S05]  /*19d70*/  BSYNC B0 ;  /* 0x0000000000007941 */ /* 0x000fea0003800000 */
.L_x_677:
[----:B------:R-:W2:Y:S01]  /*19d80*/  LDL R30, [R1] ;  /* 0x00000000011e7983 */ /* 0x000ea20000100800 */
[----:B------:R-:W-:Y:S05]  /*19d90*/  @!P0 WARPSYNC.ALL ;  /* 0x0000000000008948 */ /* 0x000fea0003800000 */
[----:B------:R-:W-:Y:S06]  /*19da0*/  @!P0 BAR.SYNC.DEFER_BLOCKING 0xc, 0x180 ;  /* 0x0306000000008b1d */ /* 0x000fec0000010000 */
[----:B------:R-:W-:Y:S01]  /*19db0*/  BSSY B7, `(.L_x_715) ;  /* 0x000036f000077945 */ /* 0x000fe20003800000 */
[----:B--2---:R-:W-:-:S13]  /*19dc0*/  ISETP.GT.AND P0, PT, R30, RZ, PT ;  /* 0x000000ff1e00720c */ /* 0x004fda0003f04270 */
[----:B------:R-:W-:Y:S05]  /*19dd0*/  @P0 BRA `(.L_x_716) ;  /* 0x0000000000440947 */ /* 0x000fea0003800000 */
[----:B------:R-:W1:Y:S02]  /*19de0*/  S2R R2, SR_TID.X ;  /* 0x0000000000027919 */ /* 0x000e640000002100 */
        /* <DEDUP_REMOVED lines=14> */
[----:B0-----:R-:W-:Y:S01]  /*19ed0*/  IADD3 R16, R0, UR38, R7 ;  /* 0x0000002600107c10 */ /* 0x001fe2000fffe007 */
[----:B------:R-:W-:Y:S06]  /*19ee0*/  BRA `(.L_x_717) ;  /* 0x00000034006c7947 */ /* 0x000fec0003800000 */
.L_x_716:
        /* <DEDUP_REMOVED lines=10> */
[----:B0-----:R-:W0:Y:S01]  /*19f90*/  LDC.64 R2, c[0x4][R2] ;  /* 0x0100000002027b82 */ /* 0x001e220000000a00 */
[----:B------:R-:W-:Y:S01]  /*19fa0*/  MOV R6, UR8 ;  /* 0x0000000800067c02 */ /* 0x000fe20008000f00 */
[----:B------:R-:W-:Y:S01]  /*19fb0*/  IMAD.U32 R7, RZ, RZ, UR9 ;  /* 0x00000009ff077e24 */ /* 0x000fe2000f8e00ff */
[----:B------:R-:W-:Y:S01]  /*19fc0*/  MOV R10, UR4 ;  /* 0x00000004000a7c02 */ /* 0x000fe20008000f00 */
[----:B------:R-:W-:Y:S01]  /*19fd0*/  IMAD.U32 R11, RZ, RZ, UR5 ;  /* 0x00000005ff0b7e24 */ /* 0x000fe2000f8e00ff */
[----:B------:R-:W-:Y:S01]  /*19fe0*/  MOV R8, 0x70 ;  /* 0x0000007000087802 */ /* 0x000fe20000000f00 */
[----:B------:R-:W-:Y:S01]  /*19ff0*/  IMAD.MOV.U32 R12, RZ, RZ, 0x1 ;  /* 0x00000001ff0c7424 */ /* 0x000fe200078e00ff */
[----:B------:R-:W-:-:S07]  /*1a000*/  MOV R13, RZ ;  /* 0x000000ff000d7202 */ /* 0x000fce0000000f00 */
[----:B------:R-:W-:-:S07]  /*1a010*/  LEPC R20, `(.L_x_719) ;  /* 0x000000001014794e */ /* 0x000fce0000000000 */
[----:B0-----:R-:W-:Y:S05]  /*1a020*/  CALL.ABS.NOINC R2 ;  /* 0x0000000002007343 */ /* 0x001fea0003c00000 */
.L_x_719:
[----:B------:R-:W-:Y:S05]  /*1a030*/  BSYNC B6 ;  /* 0x0000000000067941 */ /* 0x000fea0003800000 */
.L_x_718:
        /* <DEDUP_REMOVED lines=8> */
[----:B0-----:R0:W1:Y:S01]  /*1a0c0*/  LDC.64 R2, c[0x4][R27] ;  /* 0x010000001b027b82 */ /* 0x0010620000000a00 */
[----:B------:R-:W-:Y:S01]  /*1a0d0*/  MOV R4, UR6 ;  /* 0x0000000600047c02 */ /* 0x000fe20008000f00 */
[----:B------:R-:W-:Y:S01]  /*1a0e0*/  IMAD.U32 R5, RZ, RZ, UR7 ;  /* 0x00000007ff057e24 */ /* 0x000fe2000f8e00ff */
[----:B------:R-:W-:Y:S01]  /*1a0f0*/  MOV R6, UR8 ;  /* 0x0000000800067c02 */ /* 0x000fe20008000f00 */
[----:B------:R-:W-:Y:S01]  /*1a100*/  IMAD.U32 R7, RZ, RZ, UR9 ;  /* 0x00000009ff077e24 */ /* 0x000fe2000f8e00ff */
[----:B------:R-:W-:Y:S01]  /*1a110*/  MOV R10, UR4 ;  /* 0x00000004000a7c02 */ /* 0x000fe20008000f00 */
[----:B------:R-:W-:Y:S01]  /*1a120*/  IMAD.U32 R11, RZ, RZ, UR5 ;  /* 0x00000005ff0b7e24 */ /* 0x000fe2000f8e00ff */
[----:B------:R-:W-:Y:S01]  /*1a130*/  MOV R8, 0x70 ;  /* 0x0000007000087802 */ /* 0x000fe20000000f00 */
[----:B------:R-:W-:Y:S01]  /*1a140*/  IMAD.MOV.U32 R12, RZ, RZ, 0x1 ;  /* 0x00000001ff0c7424 */ /* 0x000fe200078e00ff */
[----:B0-----:R-:W-:-:S07]  /*1a150*/  MOV R13, RZ ;  /* 0x000000ff000d7202 */ /* 0x001fce0000000f00 */
[----:B------:R-:W-:-:S07]  /*1a160*/  LEPC R20, `(.L_x_722) ;  /* 0x000000001014794e */ /* 0x000fce0000000000 */
[----:B-1----:R-:W-:Y:S05]  /*1a170*/  CALL.ABS.NOINC R2 ;  /* 0x0000000002007343 */ /* 0x002fea0003c00000 */
.L_x_722:
[----:B------:R0:W1:Y:S01]  /*1a180*/  LDC.64 R2, c[0x4][R27] ;  /* 0x010000001b027b82 */ /* 0x0000620000000a00 */
[----:B------:R-:W-:Y:S01]  /*1a190*/  ULDC.64 UR4, c[0x4][0x90] ;  /* 0x0100240000047ab9 */ /* 0x000fe20000000a00 */
[----:B------:R-:W-:Y:S01]  /*1a1a0*/  ULDC.64 UR6, c[0x4][0x98] ;  /* 0x0100260000067ab9 */ /* 0x000fe20000000a00 */
[----:B------:R-:W-:Y:S01]  /*1a1b0*/  ULDC.64 UR8, c[0x4][0x18] ;  /* 0x0100060000087ab9 */ /* 0x000fe20000000a00 */
[----:B------:R-:W-:Y:S01]  /*1a1c0*/  IMAD.U32 R4, RZ, RZ, UR4 ;  /* 0x00000004ff047e24 */ /* 0x000fe2000f8e00ff */
[----:B------:R-:W-:Y:S01]  /*1a1d0*/  MOV R5, UR5 ;  /* 0x0000000500057c02 */ /* 0x000fe20008000f00 */
[----:B------:R-:W-:Y:S01]  /*1a1e0*/  IMAD.U32 R6, RZ, RZ, UR6 ;  /* 0x00000006ff067e24 */ /* 0x000fe2000f8e00ff */
[----:B------:R-:W-:Y:S01]  /*1a1f0*/  MOV R7, UR7 ;  /* 0x0000000700077c02 */ /* 0x000fe20008000f00 */
[----:B------:R-:W-:Y:S01]  /*1a200*/  IMAD.U32 R10, RZ, RZ, UR8 ;  /* 0x00000008ff0a7e24 */ /* 0x000fe2000f8e00ff */
[----:B------:R-:W-:Y:S01]  /*1a210*/  MOV R11, UR9 ;  /* 0x00000009000b7c02 */ /* 0x000fe20008000f00 */
[----:B------:R-:W-:Y:S01]  /*1a220*/  IMAD.MOV.U32 R8, RZ, RZ, 0x70 ;  /* 0x00000070ff087424 */ /* 0x000fe200078e00ff */
[----:B------:R-:W-:Y:S01]  /*1a230*/  MOV R12, 0x1 ;  /* 0x00000001000c7802 */ /* 0x000fe20000000f00 */
[----:B0-----:R-:W-:-:S07]  /*1a240*/  IMAD.MOV.U32 R13, RZ, RZ, RZ ;  /* 0x000000ffff0d7224 */ /* 0x001fce00078e00ff */
[----:B------:R-:W-:-:S07]  /*1a250*/  LEPC R20, `(.L_x_721) ;  /* 0x000000001014794e */ /* 0x000fce0000000000 */
[----:B-1----:R-:W-:Y:S05]  /*1a260*/  CALL.ABS.NOINC R2 ;  /* 0x0000000002007343 */ /* 0x002fea0003c00000 */
.L_x_721:
[----:B------:R-:W-:Y:S05]  /*1a270*/  BSYNC B6 ;  /* 0x0000000000067941 */ /* 0x000fea0003800000 */
.L_x_720:
[----:B------:R-:W2:Y:S01]  /*1a280*/  LDL R20, [R1+0x24] ;  /* 0x0000240001147983 */ /* 0x000ea20000100800 */
[----:B------:R-:W-:Y:S01]  /*1a290*/  ULDC.64 UR4, c[0x0][0x9f8] ;  /* 0x00027e0000047ab9 */ /* 0x000fe20000000a00 */
[----:B------:R-:W1:Y:S01]  /*1a2a0*/  LDC R0, c[0x0][0x430] ;  /* 0x00010c00ff007b82 */ /* 0x000e620000000800 */
[----:B------:R-:W-:Y:S01]  /*1a2b0*/  ISETP.NE.U32.AND P0, PT, RZ, UR4, PT ;  /* 0x00000004ff007c0c */ /* 0x000fe2000bf05070 */
[----:B------:R-:W3:Y:S03]  /*1a2c0*/  LDL R2, [R1+0x4] ;  /* 0x0000040001027983 */ /* 0x000ee60000100800 */
[----:B------:R-:W-:Y:S01]  /*1a2d0*/  ISETP.NE.AND.EX P0, PT, RZ, UR5, PT, P0 ;  /* 0x00000005ff007c0c */ /* 0x000fe2000bf05300 */
[----:B------:R-:W4:-:S12]  /*1a2e0*/  S2R R21, SR_TID.X ;  /* 0x0000000000157919 */ /* 0x000f180000002100 */
[----:B------:R-:W-:Y:S01]  /*1a2f0*/  @P0 IADD3 R24, P1, R24, UR4, RZ ;  /* 0x0000000418180c10 */ /* 0x000fe2000ff3e0ff */
[----:B------:R-:W0:Y:S01]  /*1a300*/  S2R R34, SR_TID.X ;  /* 0x0000000000227919 */ /* 0x000e220000002100 */
[----:B------:R-:W-:Y:S02]  /*1a310*/  ULDC UR4, c[0x0][0x320] ;  /* 0x0000c80000047ab9 */ /* 0x000fe40000000800 */
[----:B------:R-:W-:-:S05]  /*1a320*/  @P0 IADD3.X R25, R25, UR5, RZ, P1, !PT ;  /* 0x0000000519190c10 */ /* 0x000fca0008ffe4ff */
[----:B------:R-:W3:Y:S01]  /*1a330*/  @P0 LDG.E R33, desc[UR60][R24.64] ;  /* 0x0000003c18210981 */ /* 0x000ee2000c1e1900 */
[----:B-1----:R-:W-:Y:S02]  /*1a340*/  ISETP.NE.AND P1, PT, R0, 0x1, PT ;  /* 0x000000010000780c */ /* 0x002fe40003f25270 */
[----:B----4-:R-:W-:-:S11]  /*1a350*/  LOP3.LUT R21, R21, 0x7f, RZ, 0xc0, !PT ;  /* 0x0000007f15157812 */ /* 0x010fd600078ec0ff */
[----:B------:R-:W1:Y:S01]  /*1a360*/  @P1 LDC R7, c[0x0][0x434] ;  /* 0x00010d00ff071b82 */ /* 0x000e620000000800 */
[----:B------:R-:W-:-:S07]  /*1a370*/  SHF.R.U32.HI R21, RZ, 0x3, R21 ;  /* 0x00000003ff157819 */ /* 0x000fce0000011615 */
[----:B------:R-:W4:Y:S01]  /*1a380*/  @P1 LDC R5, c[0x0][0x438] ;  /* 0x00010e00ff051b82 */ /* 0x000f220000000800 */
[----:B0-----:R-:W-:-:S04]  /*1a390*/  SHF.L.U32 R34, R34, 0x4, RZ ;  /* 0x0000000422227819 */ /* 0x001fc800000006ff */
[----:B------:R-:W-:Y:S02]  /*1a3a0*/  LOP3.LUT R34, R21, 0x70, R34, 0xf8, !PT ;  /* 0x0000007015227812 */ /* 0x000fe400078ef822 */
[----:B------:R-:W0:Y:S02]  /*1a3b0*/  S2R R21, SR_TID.X ;  /* 0x0000000000157919 */ /* 0x000e240000002100 */
[----:B0-----:R-:W-:-:S05]  /*1a3c0*/  IMAD.SHL.U32 R21, R21, 0x8, RZ ;  /* 0x0000000815157824 */ /* 0x001fca00078e00ff */
[----:B------:R-:W-:Y:S02]  /*1a3d0*/  LOP3.LUT R21, R21, 0x38, RZ, 0xc0, !PT ;  /* 0x0000003815157812 */ /* 0x000fe400078ec0ff */
[----:B------:R-:W-:Y:S01]  /*1a3e0*/  LOP3.LUT R23, R23, 0xfffffff7, RZ, 0xc0, !PT ;  /* 0xfffffff717177812 */ /* 0x000fe200078ec0ff */
[----:B------:R-:W-:Y:S01]  /*1a3f0*/  UMOV UR5, 0xffffffff ;  /* 0xffffffff00057882 */ /* 0x000fe20000000000 */
[----:B--2---:R-:W-:-:S04]  /*1a400*/  VIADD R27, R20, 0xffffffff ;  /* 0xffffffff141b7836 */ /* 0x004fc80000000000 */
[----:B------:R-:W-:-:S05]  /*1a410*/  IMAD R6, R27, 0x60, R34 ;  /* 0x000000601b067824 */ /* 0x000fca00078e0222 */
[----:B------:R-:W-:-:S04]  /*1a420*/  ISETP.GE.AND P0, PT, R6, R30, PT ;  /* 0x0000001e0600720c */ /* 0x000fc80003f06270 */
[----:B------:R-:W-:Y:S02]  /*1a430*/  ISETP.GT.U32.OR P0, PT, R34, 0x5f, P0 ;  /* 0x0000005f2200780c */ /* 0x000fe40000704470 */
[----:B---3--:R-:W-:-:S05]  /*1a440*/  IADD3 R6, R6, R2, RZ ;  /* 0x0000000206067210 */ /* 0x008fca0007ffe0ff */
[----:B-1----:R-:W-:-:S06]  /*1a450*/  @P1 IMAD.HI.U32 R7, R6, R7, RZ ;  /* 0x0000000706071227 */ /* 0x002fcc00078e00ff */
[----:B------:R-:W0:Y:S01]  /*1a460*/  @!P0 LDC.64 R2, c[0x0][0x428] ;  /* 0x00010a00ff028b82 */ /* 0x000e220000000a00 */
[--C-:B------:R-:W-:Y:S01]  /*1a470*/  IMAD.MOV.U32 R4, RZ, RZ, R6.reuse ;  /* 0x000000ffff047224 */ /* 0x100fe200078e0006 */
[----:B----4-:R-:W-:Y:S02]  /*1a480*/  @P1 SHF.R.U32.HI R4, RZ, R5, R7 ;  /* 0x00000005ff041219 */ /* 0x010fe40000011607 */
[----:B------:R-:W-:Y:S02]  /*1a490*/  LOP3.LUT R20, R21, 0x40, RZ, 0xfc, !PT ;  /* 0x0000004015147812 */ /* 0x000fe400078efcff */
[----:B------:R-:W-:Y:S02]  /*1a4a0*/  IADD3 R5, -R4, RZ, RZ ;  /* 0x000000ff04057210 */ /* 0x000fe40007ffe1ff */
[----:B------:R-:W-:Y:S02]  /*1a4b0*/  ISETP.GE.AND P2, PT, R20, UR4, PT ;  /* 0x0000000414007c0c */ /* 0x000fe4000bf46270 */
[----:B------:R-:W-:Y:S01]  /*1a4c0*/  SHF.R.S32.HI R8, RZ, 0x1f, R33 ;  /* 0x0000001fff087819 */ /* 0x000fe20000011421 */
[----:B------:R-:W-:Y:S01]  /*1a4d0*/  IMAD R0, R0, R5, R6 ;  /* 0x0000000500007224 */ /* 0x000fe200078e0206 */
[----:B------:R-:W-:-:S02]  /*1a4e0*/  @!P0 SHF.R.S32.HI R5, RZ, 0x1f, R4 ;  /* 0x0000001fff058819 */ /* 0x000fc40000011404 */
[----:B------:R-:W-:Y:S01]  /*1a4f0*/  ISETP.GE.AND P1, PT, R21, UR4, PT ;  /* 0x0000000415007c0c */ /* 0x000fe2000bf26270 */
[----:B------:R-:W-:Y:S01]  /*1a500*/  ULDC UR4, c[0x0][0x2f4] ;  /* 0x0000bd0000047ab9 */ /* 0x000fe20000000800 */
[----:B------:R-:W-:-:S04]  /*1a510*/  SEL R30, RZ, 0xffffffff, P2 ;  /* 0xffffffffff1e7807 */ /* 0x000fc80001000000 */
[----:B------:R-:W-:Y:S01]  /*1a520*/  SHF.L.U32 R30, R30, 0x1, RZ ;  /* 0x000000011e1e7819 */ /* 0x000fe200000006ff */
[-C--:B0-----:R-:W-:Y:S02]  /*1a530*/  @!P0 IMAD R6, R8, R2.reuse, RZ ;  /* 0x0000000208068224 */ /* 0x081fe400078e02ff */
[----:B------:R-:W-:Y:S01]  /*1a540*/  @!P0 IMAD.WIDE.U32 R4, R33, R2, R4 ;  /* 0x0000000221048225 */ /* 0x000fe200078e0004 */
[----:B------:R-:W-:-:S03]  /*1a550*/  SEL R2, RZ, 0x1, P1 ;  /* 0x00000001ff027807 */ /* 0x000fc60000800000 */
[----:B------:R-:W-:Y:S01]  /*1a560*/  @!P0 IMAD R6, R33, R3, R6 ;  /* 0x0000000321068224 */ /* 0x000fe200078e0206 */
[----:B------:R-:W-:Y:S02]  /*1a570*/  LOP3.LUT R30, R30, 0x2, R2, 0xe2, !PT ;  /* 0x000000021e1e7812 */ /* 0x000fe400078ee202 */
[----:B------:R-:W0:Y:S01]  /*1a580*/  @!P0 LDC.64 R2, c[0x0][0x418] ;  /* 0x00010600ff028b82 */ /* 0x000e220000000a00 */
[----:B------:R-:W-:Y:S02]  /*1a590*/  @!P0 IMAD.IADD R6, R5, 0x1, R6 ;  /* 0x0000000105068824 */ /* 0x000fe400078e0206 */
[----:B------:R-:W-:Y:S01]  /*1a5a0*/  IMAD.U32 R5, RZ, RZ, UR39 ;  /* 0x00000027ff057e24 */ /* 0x000fe2000f8e00ff */
[----:B0-----:R-:W-:-:S04]  /*1a5b0*/  @!P0 LEA R2, P1, R4, R2, 0x2 ;  /* 0x0000000204028211 */ /* 0x001fc800078210ff */
[----:B------:R-:W-:Y:S02]  /*1a5c0*/  @!P0 LEA.HI.X R3, R4, R3, R6, 0x2, P1 ;  /* 0x0000000304038211 */ /* 0x000fe400008f1406 */
[----:B------:R-:W-:-:S06]  /*1a5d0*/  MOV R4, RZ ;  /* 0x000000ff00047202 */ /* 0x000fcc0000000f00 */
[----:B------:R0:W5:Y:S01]  /*1a5e0*/  @!P0 LDG.E R4, desc[UR60][R2.64] ;  /* 0x0000003c02048981 */ /* 0x000162000c1e1900 */
[----:B------:R-:W-:Y:S02]  /*1a5f0*/  ISETP.GT.U32.AND P0, PT, R34, 0x5f, PT ;  /* 0x0000005f2200780c */ /* 0x000fe40003f04070 */
[----:B------:R-:W-:Y:S02]  /*1a600*/  ISETP.NE.AND P3, PT, R5, 0x3, PT ;  /* 0x000000030500780c */ /* 0x000fe40003f65270 */
[----:B------:R-:W-:-:S09]  /*1a610*/  ISETP.GE.AND P2, PT, R21, UR4, PT ;  /* 0x0000000415007c0c */ /* 0x000fd2000bf46270 */
[----:B------:R-:W-:-:S04]  /*1a620*/  @P0 LOP3.LUT R23, R23, 0x8, RZ, 0xfc, !PT ;  /* 0x0000000817170812 */ /* 0x000fc800078efcff */
[----:B------:R-:W-:-:S04]  /*1a630*/  LOP3.LUT R23, R23, 0xffffffef, RZ, 0xc0, !PT ;  /* 0xffffffef17177812 */ /* 0x000fc800078ec0ff */
[----:B------:R-:W-:Y:S01]  /*1a640*/  @P3 LOP3.LUT R23, R23, 0x10, RZ, 0xfc, !PT ;  /* 0x0000001017173812 */ /* 0x000fe200078efcff */
[----:B------:R1:W-:Y:S03]  /*1a650*/  STL [R1+0x8], R8 ;  /* 0x0000080801007387 */ /* 0x0003e60000100800 */
[----:B------:R-:W-:Y:S02]  /*1a660*/  LOP3.LUT R23, R23, 0xfffffffb, RZ, 0xc0, !PT ;  /* 0xfffffffb17177812 */ /* 0x000fe400078ec0ff */
[----:B------:R-:W-:Y:S02]  /*1a670*/  ISETP.GE.AND P1, PT, R20, UR4, PT ;  /* 0x0000000414007c0c */ /* 0x000fe4000bf26270 */
[----:B------:R-:W-:Y:S02]  /*1a680*/  @P2 LOP3.LUT R23, R23, 0x4, RZ, 0xfc, !PT ;  /* 0x0000000417172812 */ /* 0x000fe400078efcff */
[----:B-1----:R-:W-:-:S02]  /*1a690*/  LOP3.LUT R8, R21, 0x80, RZ, 0xfc, !PT ;  /* 0x0000008015087812 */ /* 0x002fc400078efcff */
[----:B------:R-:W-:Y:S02]  /*1a6a0*/  LOP3.LUT R23, R23, 0xfffffffe, RZ, 0xc0, !PT ;  /* 0xfffffffe17177812 */ /* 0x000fe400078ec0ff */
[----:B------:R-:W-:Y:S02]  /*1a6b0*/  ISETP.GE.AND P0, PT, R8, UR4, PT ;  /* 0x0000000408007c0c */ /* 0x000fe4000bf06270 */
[----:B------:R-:W-:-:S04]  /*1a6c0*/  LOP3.LUT R23, R23, 0xfffffffd, RZ, 0xc0, !PT ;  /* 0xfffffffd17177812 */ /* 0x000fc800078ec0ff */
[----:B------:R-:W-:-:S07]  /*1a6d0*/  @P1 LOP3.LUT R23, R23, 0x2, RZ, 0xfc, !PT ;  /* 0x0000000217171812 */ /* 0x000fce00078efcff */
[----:B------:R-:W-:Y:S01]  /*1a6e0*/  @P0 LOP3.LUT R23, R23, 0x1, RZ, 0xfc, !PT ;  /* 0x0000000117170812 */ /* 0x000fe200078efcff */
[----:B0-----:R-:W-:Y:S06]  /*1a6f0*/  BRA.DIV UR5, `(.L_x_723) ;  /* 0x0000004e05007947 */ /* 0x001fec000b800000 */
.L_x_840:
[----:B------:R-:W-:Y:S01]  /*1a700*/  SHF.R.S32.HI R34, RZ, 0x1f, R18 ;  /* 0x0000001fff227819 */ /* 0x000fe20000011412 */
[----:B------:R-:W-:Y:S06]  /*1a710*/  @!P3 BRA `(.L_x_724) ;  /* 0x000000000004b947 */ /* 0x000fec0003800000 */
[----:B------:R-:W-:Y:S01]  /*1a720*/  BPT.TRAP 0x1 ;  /* 0x000000040000795c */ /* 0x000fe20000300000 */
.L_x_724:
[----:B------:R-:W-:Y:S01]  /*1a730*/  SHF.R.S32.HI R5, RZ, 0x1f, R0 ;  /* 0x0000001fff057819 */ /* 0x000fe20000011400 */
[----:B------:R-:W-:Y:S01]  /*1a740*/  ULDC.64 UR4, c[0x0][0x328] ;  /* 0x0000ca0000047ab9 */ /* 0x000fe20000000a00 */
[----:B------:R-:W-:Y:S01]  /*1a750*/  BSSY B0, `(.L_x_725) ;  /* 0x0000017000007945 */ /* 0x000fe20003800000 */
[----:B------:R-:W-:-:S04]  /*1a760*/  IMAD.WIDE.U32 R2, R0, UR4, RZ ;  /* 0x0000000400027c25 */ /* 0x000fc8000f8e00ff */
[----:B------:R-:W-:-:S04]  /*1a770*/  IMAD R6, R5, UR4, RZ ;  /* 0x0000000405067c24 */ /* 0x000fc8000f8e02ff */
[----:B------:R-:W-:Y:S01]  /*1a780*/  IMAD R6, R0, UR5, R6 ;  /* 0x0000000500067c24 */ /* 0x000fe2000f8e0206 */
[----:B------:R-:W-:-:S04]  /*1a790*/  ULDC.64 UR4, c[0x0][0x338] ;  /* 0x0000ce0000047ab9 */ /* 0x000fc80000000a00 */
[----:B------:R-:W-:Y:S02]  /*1a7a0*/  IADD3 R3, R3, R6, RZ ;  /* 0x0000000603037210 */ /* 0x000fe40007ffe0ff */
        /* <DEDUP_REMOVED lines=10> */
[----:B------:R-:W-:Y:S02]  /*1a850*/  LEA R24, P0, R2, UR4, 0x1 ;  /* 0x0000000402187c11 */ /* 0x000fe4000f8008ff */
[----:B------:R-:W-:-:S04]  /*1a860*/  IADD3 R7, R3, R7, RZ ;  /* 0x0000000703077210 */ /* 0x000fc80007ffe0ff */
[----:B------:R-:W-:Y:S01]  /*1a870*/  LEA.HI.X R25, R2, UR5, R7, 0x1, P0 ;  /* 0x0000000502197c11 */ /* 0x000fe200080f0c07 */
[----:B------:R-:W-:Y:S01]  /*1a880*/  IMAD R7, R28, 0x8, R22 ;  /* 0x000000081c077824 */ /* 0x000fe200078e0216 */
[----:B------:R-:W-:-:S04]  /*1a890*/  SHF.L.U32 R2, R29, 0x1f, RZ ;  /* 0x0000001f1d027819 */ /* 0x000fc800000006ff */
[----:B------:R-:W0:Y:S02]  /*1a8a0*/  SYNCS.PHASECHK.TRANS64.TRYWAIT P0, [R7+URZ+0x2a840], R2 ;  /* 0x02a84002070075a7 */ /* 0x000e24000800017f */
[----:B0-----:R-:W-:Y:S05]  /*1a8b0*/  @!P0 BRA `(.L_x_726) ;  /* 0x0000004800c48947 */ /* 0x001fea0003800000 */
.L_x_841:
[----:B------:R-:W-:Y:S05]  /*1a8c0*/  BSYNC B0 ;  /* 0x0000000000007941 */ /* 0x000fea0003800000 */
.L_x_725:
[----:B------:R-:W2:Y:S01]  /*1a8d0*/  LDL R9, [R1] ;  /* 0x0000000001097983 */ /* 0x000ea20000100800 */
[----:B------:R-:W-:Y:S01]  /*1a8e0*/  ULDC.64 UR4, c[0x0][0x300] ;  /* 0x0000c00000047ab9 */ /* 0x000fe20000000a00 */
[----:B------:R-:W-:Y:S01]  /*1a8f0*/  LOP3.LUT P4, RZ, R23, 0x4, RZ, 0xc0, !PT ;  /* 0x0000000417ff7812 */ /* 0x000fe2000788c0ff */
[----:B------:R-:W-:Y:S01]  /*1a900*/  IMAD R5, R5, UR4, RZ ;  /* 0x0000000405057c24 */ /* 0x000fe2000f8e02ff */
[----:B------:R-:W1:Y:S01]  /*1a910*/  S2R R8, SR_TID.X ;  /* 0x0000000000087919 */ /* 0x000e620000002100 */
[C---:B0-----:R-:W-:Y:S01]  /*1a920*/  IMAD.WIDE.U32 R2, R0.reuse, UR4, RZ ;  /* 0x0000000400027c25 */ /* 0x041fe2000f8e00ff */
[C---:B------:R-:W-:Y:S02]  /*1a930*/  LOP3.LUT P3, RZ, R23.reuse, 0x2, RZ, 0xc0, !PT ;  /* 0x0000000217ff7812 */ /* 0x040fe4000786c0ff */
[----:B------:R-:W-:Y:S01]  /*1a940*/  LOP3.LUT P2, RZ, R23, 0x1, RZ, 0xc0, !PT ;  /* 0x0000000117ff7812 */ /* 0x000fe2000784c0ff */
[----:B------:R-:W-:Y:S01]  /*1a950*/  IMAD R5, R0, UR5, R5 ;  /* 0x0000000500057c24 */ /* 0x000fe2000f8e0205 */
[----:B------:R-:W-:-:S02]  /*1a960*/  ULDC.64 UR4, c[0x0][0x310] ;  /* 0x0000c40000047ab9 */ /* 0x000fc40000000a00 */
[----:B------:R-:W-:Y:S02]  /*1a970*/  IMAD R6, R6, UR4, RZ ;  /* 0x0000000406067c24 */ /* 0x000fe4000f8e02ff */
[----:B------:R-:W-:Y:S01]  /*1a980*/  IADD3 R3, R3, R5, RZ ;  /* 0x0000000503037210 */ /* 0x000fe20007ffe0ff */
[----:B------:R-:W-:Y:S02]  /*1a990*/  IMAD R5, R28, 0x4800, R36 ;  /* 0x000048001c057824 */ /* 0x000fe400078e0224 */
        /* <DEDUP_REMOVED lines=9> */
[----:B------:R-:W-:Y:S01]  /*1aa30*/  UMOV UR4, 0xffffffff ;  /* 0xffffffff00047882 */ /* 0x000fe20000000000 */
[----:B-1----:R-:W-:Y:S02]  /*1aa40*/  LOP3.LUT R8, R8, 0x7f, RZ, 0xc0, !PT ;  /* 0x0000007f08087812 */ /* 0x002fe400078ec0ff */
[----:B------:R-:W-:Y:S02]  /*1aa50*/  IADD3 R0, R3, R0, RZ ;  /* 0x0000000003007210 */ /* 0x000fe40007ffe0ff */
[----:B------:R-:W-:Y:S02]  /*1aa60*/  SHF.R.U32.HI R8, RZ, 0x3, R8 ;  /* 0x00000003ff087819 */ /* 0x000fe40000011608 */
[----:B------:R-:W-:Y:S01]  /*1aa70*/  LEA.HI.X R0, R2, UR5, R0, 0x1, P0 ;  /* 0x0000000502007c11 */ /* 0x000fe200080f0c00 */
[----:B--2---:R-:W-:-:S02]  /*1aa80*/  IMAD R6, R27, -0x60, R9 ;  /* 0xffffffa01b067824 */ /* 0x004fc400078e0209 */
[----:B------:R-:W0:Y:S02]  /*1aa90*/  S2R R9, SR_TID.X ;  /* 0x0000000000097919 */ /* 0x000e240000002100 */
[----:B------:R-:W-:-:S05]  /*1aaa0*/  IMAD.IADD R6, R6, 0x1, -R8 ;  /* 0x0000000106067824 */ /* 0x000fca00078e0a08 */
[----:B------:R-:W-:Y:S02]  /*1aab0*/  ISETP.GE.AND P0, PT, R6, 0x1, PT ;  /* 0x000000010600780c */ /* 0x000fe40003f06270 */
[----:B0-----:R-:W-:-:S04]  /*1aac0*/  SHF.L.U32 R9, R9, 0x3, RZ ;  /* 0x0000000309097819 */ /* 0x001fc800000006ff */
[----:B------:R-:W-:Y:S01]  /*1aad0*/  LOP3.LUT R9, R9, 0x38, RZ, 0xc0, !PT ;  /* 0x0000003809097812 */ /* 0x000fe200078ec0ff */
[----:B------:R-:W-:Y:S06]  /*1aae0*/  BRA.DIV UR4, `(.L_x_727) ;  /* 0x0000004a044c7947 */ /* 0x000fec000b800000 */
[----:B------:R-:W0:Y:S01]  /*1aaf0*/  SHFL.IDX PT, R3, R4, RZ, 0x181f ;  /* 0x00181fff04037589 */ /* 0x000e2200000e0000 */
[----:B------:R-:W-:-:S03]  /*1ab00*/  @P0 LEA R8, R5, R22, 0x1 ;  /* 0x0000001605080211 */ /* 0x000fc600078e08ff */
        /* <DEDUP_REMOVED lines=12> */
[----:B------:R-:W-:-:S03]  /*1abd0*/  @P1 LEA R8, R5, R22, 0x1 ;  /* 0x0000001605081211 */ /* 0x000fc600078e08ff */
        /* <DEDUP_REMOVED lines=11> */
[----:B------:R-:W-:Y:S01]  /*1ac90*/  @P1 LEA R8, R5, R22, 0x1 ;  /* 0x0000001605081211 */ /* 0x000fe200078e08ff */
        /* <DEDUP_REMOVED lines=24> */
[----:B------:R-:W1:Y:S04]  /*1ae20*/  SHFL.IDX PT, R2, R0, 0x4, 0x181f ;  /* 0x00981f0000027f89 */ /* 0x000e6800000e0000 */
[----:B------:R-:W2:Y:S01]  /*1ae30*/  SHFL.IDX PT, R0, R0, 0x5, 0x181f ;  /* 0x00b81f0000007f89 */ /* 0x000ea200000e0000 */
[----:B0-----:R-:W-:-:S05]  /*1ae40*/  @P1 LEA R3, P0, R9, R3, 0x1 ;  /* 0x0000000309031211 */ /* 0x001fca00078008ff */
[----:B-1----:R-:W-:-:S05]  /*1ae50*/  @P1 IMAD.X R2, RZ, RZ, R2, P0 ;  /* 0x000000ffff021224 */ /* 0x002fca00000e0602 */
[----:B------:R-:W-:-:S04]  /*1ae60*/  @P1 LOP3.LUT R3, R3, R2, RZ, 0x3c, !PT ;  /* 0x0000000203031212 */ /* 0x000fc800078e3cff */
[----:B------:R-:W-:-:S04]  /*1ae70*/  @P1 LOP3.LUT R2, R3, R2, RZ, 0x3c, !PT ;  /* 0x0000000203021212 */ /* 0x000fc800078e3cff */
[----:B------:R-:W-:-:S05]  /*1ae80*/  @P1 LOP3.LUT R3, R3, R2, RZ, 0x3c, !PT ;  /* 0x0000000203031212 */ /* 0x000fca00078e3cff */
[----:B------:R-:W-:Y:S04]  /*1ae90*/  @P1 LDGSTS.E.BYPASS.LTC128B.128 [R8+0x1a400], desc[UR60][R2.64], !P4 ;  /* 0x1a40000002081fae */ /* 0x000fe8000e101d7c */
[----:B------:R-:W-:Y:S04]  /*1aea0*/  @P1 LDGSTS.E.BYPASS.LTC128B.128 [R8+0x1d400], desc[UR60][R2.64+0x80], !P3 ;  /* 0x1d40008002081fae */ /* 0x000fe8000d901d7c */
[----:B------:R0:W-:Y:S04]  /*1aeb0*/  @P1 LDGSTS.E.BYPASS.LTC128B.128 [R8+0x20400], desc[UR60][R2.64+0x100], !P2 ;  /* 0x2040010002081fae */ /* 0x0001e8000d101d7c */
[----:B0-2---:R0:W1:Y:S02]  /*1aec0*/  SHFL.IDX PT, R2, R4, 0x5, 0x181f ;  /* 0x00b81f0004027f89 */ /* 0x00506400000e0000 */
.L_x_855:
[----:B------:R-:W-:-:S13]  /*1aed0*/  ISETP.GE.AND P0, PT, R6, 0x51, PT ;  /* 0x000000510600780c */ /* 0x000fda0003f06270 */
[----:B-1----:R-:W-:Y:S02]  /*1aee0*/  @P0 LEA R2, P1, R9, R2, 0x1 ;  /* 0x0000000209020211 */ /* 0x002fe400078208ff */
[----:B------:R-:W-:-:S03]  /*1aef0*/  @P0 LEA R5, R5, R22, 0x1 ;  /* 0x0000001605050211 */ /* 0x000fc600078e08ff */
        /* <DEDUP_REMOVED lines=9> */
.L_x_728:
        /* <DEDUP_REMOVED lines=10> */
.L_x_729:
[----:B-1----:R1:W5:Y:S01]  /*1b030*/  LDL.LU R3, [R1+0x14] ;  /* 0x0000140001037983 */ /* 0x0023620000300800 */
[----:B------:R1:W-:Y:S02]  /*1b040*/  SYNCS.ARRIVE.TRANS64.A1T0 RZ, [R7+URZ+0x2a830], RZ ;  /* 0x02a830ff07ff79a7 */ /* 0x0003e4000810003f */
[----:B------:R-:W-:Y:S05]  /*1b050*/  WARPSYNC.ALL ;  /* 0x0000000000007948 */ /* 0x000fea0003800000 */
[----:B------:R-:W-:Y:S01]  /*1b060*/  ULDC.64 UR6, c[0x0][0xa00] ;  /* 0x0002800000067ab9 */ /* 0x000fe20000000a00 */
[----:B------:R-:W-:Y:S01]  /*1b070*/  ULDC.64 UR4, c[0x0][0x298] ;  /* 0x0000a60000047ab9 */ /* 0x000fe20000000a00 */
[----:B------:R-:W-:Y:S01]  /*1b080*/  BAR.SYNC.DEFER_BLOCKING 0x8, 0x180 ;  /* 0x0206000000007b1d */ /* 0x000fe20000010000 */
[----:B------:R-:W-:Y:S01]  /*1b090*/  ISETP.NE.U32.AND P0, PT, RZ, UR6, PT ;  /* 0x00000006ff007c0c */ /* 0x000fe2000bf05070 */
[----:B0-----:R-:W-:Y:S01]  /*1b0a0*/  IMAD.WIDE.U32 R4, R35, UR4, RZ ;  /* 0x0000000423047c25 */ /* 0x001fe2000f8e00ff */
[----:B------:R-:W-:-:S02]  /*1b0b0*/  SHF.R.S32.HI R0, RZ, 0x1f, R35 ;  /* 0x0000001fff007819 */ /* 0x000fc40000011423 */
[----:B------:R-:W-:Y:S01]  /*1b0c0*/  ISETP.NE.AND.EX P0, PT, RZ, UR7, PT, P0 ;  /* 0x00000007ff007c0c */ /* 0x000fe2000bf05300 */
[----:B------:R-:W-:Y:S01]  /*1b0d0*/  VIADD R2, R22, 0xc400 ;  /* 0x0000c40016027836 */ /* 0x000fe20000000000 */
[----:B------:R-:W-:Y:S01]  /*1b0e0*/  BSSY B6, `(.L_x_730) ;  /* 0x000001a000067945 */ /* 0x000fe20003800000 */
[----:B------:R-:W-:Y:S01]  /*1b0f0*/  IMAD R0, R0, UR4, RZ ;  /* 0x0000000400007c24 */ /* 0x000fe2000f8e02ff */
[----:B------:R-:W-:-:S03]  /*1b100*/  SEL R32, R32, RZ, !P0 ;  /* 0x000000ff20207207 */ /* 0x000fc60004000000 */
[----:B------:R-:W-:-:S05]  /*1b110*/  IMAD R0, R35, UR5, R0 ;  /* 0x0000000523007c24 */ /* 0x000fca000f8e0200 */
[----:B------:R-:W-:Y:S02]  /*1b120*/  IADD3 R35, R5, R0, RZ ;  /* 0x0000000005237210 */ /* 0x000fe40007ffe0ff */
[----:B-----5:R-:W-:Y:S02]  /*1b130*/  SEL R3, R3, RZ, !P0 ;  /* 0x000000ff03037207 */ /* 0x020fe40004000000 */
[----:B------:R-:W-:-:S03]  /*1b140*/  LOP3.LUT P0, RZ, R2, 0x3ff, RZ, 0xc0, !PT ;  /* 0x000003ff02ff7812 */ /* 0x000fc6000780c0ff */
[----:B------:R0:W-:Y:S04]  /*1b150*/  STL [R1+0x14], R3 ;  /* 0x0000140301007387 */ /* 0x0001e80000100800 */
[----:B------:R0:W-:Y:S06]  /*1b160*/  STL.64 [R1+0x18], R4 ;  /* 0x0000180401007387 */ /* 0x0001ec0000100a00 */
[----:B------:R-:W-:Y:S05]  /*1b170*/  @!P0 BRA `(.L_x_731) ;  /* 0x0000000000408947 */ /* 0x000fea0003800000 */
[----:B------:R-:W-:Y:S01]  /*1b180*/  MOV R2, 0x0 ;  /* 0x0000000000027802 */ /* 0x000fe20000000f00 */
[----:B------:R-:W-:Y:S01]  /*1b190*/  ULDC.64 UR4, c[0x4][0x90] ;  /* 0x0100240000047ab9 */ /* 0x000fe20000000a00 */
[----:B------:R-:W-:Y:S01]  /*1b1a0*/  ULDC.64 UR6, c[0x4][0x98] ;  /* 0x0100260000067ab9 */ /* 0x000fe20000000a00 */
[----:B------:R-:W-:Y:S01]  /*1b1b0*/  ULDC.64 UR8, c[0x4][0x20] ;  /* 0x0100080000087ab9 */ /* 0x000fe20000000a00 */
[----:B0-----:R-:W-:Y:S01]  /*1b1c0*/  IMAD.U32 R4, RZ, RZ, UR4 ;  /* 0x00000004ff047e24 */ /* 0x001fe2000f8e00ff */
[----:B------:R-:W-:Y:S01]  /*1b1d0*/  MOV R5, UR5 ;  /* 0x0000000500057c02 */ /* 0x000fe20008000f00 */
[----:B------:R-:W0:Y:S01]  /*1b1e0*/  LDC.64 R2, c[0x4][R2] ;  /* 0x0100000002027b82 */ /* 0x000e220000000a00 */
[----:B------:R-:W-:Y:S01]  /*1b1f0*/  IMAD.U32 R6, RZ, RZ, UR6 ;  /* 0x00000006ff067e24 */ /* 0x000fe2000f8e00ff */
[----:B-1----:R-:W-:Y:S01]  /*1b200*/  MOV R7, UR7 ;  /* 0x0000000700077c02 */ /* 0x002fe20008000f00 */
[----:B------:R-:W-:Y:S01]  /*1b210*/  IMAD.U32 R10, RZ, RZ, UR8 ;  /* 0x00000008ff0a7e24 */ /* 0x000fe2000f8e00ff */
[----:B------:R-:W-:Y:S01]  /*1b220*/  MOV R11, UR9 ;  /* 0x00000009000b7c02 */ /* 0x000fe20008000f00 */
[----:B------:R-:W-:Y:S01]  /*1b230*/  IMAD.MOV.U32 R8, RZ, RZ, 0x70 ;  /* 0x00000070ff087424 */ /* 0x000fe200078e00ff */
[----:B------:R-:W-:Y:S01]  /*1b240*/  MOV R12, 0x1 ;  /* 0x00000001000c7802 */ /* 0x000fe20000000f00 */
[----:B------:R-:W-:-:S07]  /*1b250*/  IMAD.MOV.U32 R13, RZ, RZ, RZ ;  /* 0x000000ffff0d7224 */ /* 0x000fce00078e00ff */
[----:B------:R-:W-:-:S07]  /*1b260*/  LEPC R20, `(.L_x_731) ;  /* 0x000000001014794e */ /* 0x000fce0000000000 */
[----:B0-----:R-:W-:Y:S05]  /*1b270*/  CALL.ABS.NOINC R2 ;  /* 0x0000000002007343 */ /* 0x001fea0003c00000 */
.L_x_731:
[----:B------:R-:W-:Y:S05]  /*1b280*/  BSYNC B6 ;  /* 0x0000000000067941 */ /* 0x000fea0003800000 */
.L_x_730:
[----:B------:R-:W2:Y:S01]  /*1b290*/  LDL.LU R20, [R1+0x14] ;  /* 0x0000140001147983 */ /* 0x000ea20000300800 */
[----:B------:R-:W-:Y:S01]  /*1b2a0*/  ULDC.64 UR4, c[0x0][0x2d8] ;  /* 0x0000b60000047ab9 */ /* 0x000fe20000000a00 */
[----:B------:R-:W3:Y:S02]  /*1b2b0*/  LDC R8, c[0x0][0x448] ;  /* 0x00011200ff087b82 */ /* 0x000ee40000000800 */
[----:B0-----:R-:W4:Y:S01]  /*1b2c0*/  LDL.LU.64 R2, [R1+0x18] ;  /* 0x0000180001027983 */ /* 0x001f220000300a00 */
[----:B------:R-:W-:Y:S01]  /*1b2d0*/  SHF.L.U32 R4, R17, 0x7, RZ ;  /* 0x0000000711047819 */ /* 0x000fe200000006ff */
[----:B------:R-:W-:Y:S02]  /*1b2e0*/  IMAD R0, R34, UR4, RZ ;  /* 0x0000000422007c24 */ /* 0x000fe4000f8e02ff */
[----:B------:R0:W5:Y:S02]  /*1b2f0*/  LDL R17, [R1+0x20] ;  /* 0x0000200001117983 */ /* 0x0001640000100800 */
[----:B------:R-:W-:Y:S01]  /*1b300*/  IMAD R0, R18, UR5, R0 ;  /* 0x0000000512007c24 */ /* 0x000fe2000f8e0200 */
[----:B---3--:R-:W-:Y:S01]  /*1b310*/  ISETP.NE.AND P0, PT, R8, 0x1, PT ;  /* 0x000000010800780c */ /* 0x008fe20003f05270 */
[----:B------:R-:W3:Y:S02]  /*1b320*/  S2R R9, SR_TID.X ;  /* 0x0000000000097919 */ /* 0x000ee40000002100 */
[----:B---3--:R-:W-:-:S05]  /*1b330*/  IMAD.SHL.U32 R9, R9, 0x8, RZ ;  /* 0x0000000809097824 */ /* 0x008fca00078e00ff */
[----:B------:R-:W-:Y:S02]  /*1b340*/  LOP3.LUT R9, R9, 0x38, RZ, 0xc0, !PT ;  /* 0x0000003809097812 */ /* 0x000fe400078ec0ff */
[----:B----4-:R-:W-:-:S03]  /*1b350*/  MOV R3, R35 ;  /* 0x0000002300037202 */ /* 0x010fc60000000f00 */
[----:B------:R-:W-:Y:S01]  /*1b360*/  IMAD.WIDE.U32 R2, R18, UR4, R2 ;  /* 0x0000000412027c25 */ /* 0x000fe2000f8e0002 */
[----:B------:R-:W-:-:S03]  /*1b370*/  ULDC.64 UR4, c[0x0][0x2e0] ;  /* 0x0000b80000047ab9 */ /* 0x000fc60000000a00 */
[----:B--2---:R-:W-:Y:S02]  /*1b380*/  IMAD R5, R20, UR4, RZ ;  /* 0x0000000414057c24 */ /* 0x004fe4000f8e02ff */
[----:B------:R-:W2:Y:S01]  /*1b390*/  S2R R20, SR_TID.X ;  /* 0x0000000000147919 */ /* 0x000ea20000002100 */
[----:B------:R-:W-:Y:S02]  /*1b3a0*/  IMAD.IADD R3, R3, 0x1, R0 ;  /* 0x0000000103037824 */ /* 0x000fe400078e0200 */
[C---:B------:R-:W-:Y:S02]  /*1b3b0*/  IMAD R0, R32.reuse, UR5, R5 ;  /* 0x0000000520007c24 */ /* 0x040fe4000f8e0205 */
[----:B------:R-:W-:Y:S01]  /*1b3c0*/  IMAD.WIDE.U32 R2, R32, UR4, R2 ;  /* 0x0000000420027c25 */ /* 0x000fe2000f8e0002 */
[----:B------:R-:W1:Y:S01]  /*1b3d0*/  @P0 LDC R5, c[0x0][0x44c] ;  /* 0x00011300ff050b82 */ /* 0x000e620000000800 */
[----:B------:R-:W-:-:S03]  /*1b3e0*/  ULDC.64 UR4, c[0x0][0x2d0] ;  /* 0x0000b40000047ab9 */ /* 0x000fc60000000a00 */
[----:B------:R-:W-:-:S04]  /*1b3f0*/  IADD3 R3, R3, R0, RZ ;  /* 0x0000000003037210 */ /* 0x000fc80007ffe0ff */
[----:B------:R-:W3:Y:S01]  /*1b400*/  @P0 LDC R0, c[0x0][0x450] ;  /* 0x00011400ff000b82 */ /* 0x000ee20000000800 */
[----:B--2---:R-:W-:-:S04]  /*1b410*/  LOP3.LUT R20, R20, 0x7f, RZ, 0xc0, !PT ;  /* 0x0000007f14147812 */ /* 0x004fc800078ec0ff */
[----:B------:R-:W-:Y:S02]  /*1b420*/  SHF.R.U32.HI R21, RZ, 0x3, R20 ;  /* 0x00000003ff157819 */ /* 0x000fe40000011614 */
[----:B------:R-:W2:Y:S02]  /*1b430*/  S2R R20, SR_TID.X ;  /* 0x0000000000147919 */ /* 0x000ea40000002100 */
[----:B--2---:R-:W-:-:S05]  /*1b440*/  IMAD.SHL.U32 R20, R20, 0x10, RZ ;  /* 0x0000001014147824 */ /* 0x004fca00078e00ff */
[----:B------:R-:W-:-:S04]  /*1b450*/  LOP3.LUT R20, R21, 0x70, R20, 0xf8, !PT ;  /* 0x0000007015147812 */ /* 0x000fc800078ef814 */
[----:B------:R-:W-:Y:S01]  /*1b460*/  LOP3.LUT R6, R20, R4, RZ, 0xfc, !PT ;  /* 0x0000000414067212 */ /* 0x000fe200078efcff */
[----:B------:R-:W2:Y:S04]  /*1b470*/  S2R R21, SR_TID.X ;  /* 0x0000000000157919 */ /* 0x000ea80000002100 */
[----:B-1----:R-:W-:-:S04]  /*1b480*/  @P0 IMAD.HI.U32 R7, R6, R5, RZ ;  /* 0x0000000506070227 */ /* 0x002fc800078e00ff */
[----:B------:R-:W-:Y:S01]  /*1b490*/  IMAD.MOV.U32 R5, RZ, RZ, R6 ;  /* 0x000000ffff057224 */ /* 0x000fe200078e0006 */
[----:B---3--:R-:W-:-:S04]  /*1b4a0*/  @P0 SHF.R.U32.HI R5, RZ, R0, R7 ;  /* 0x00000000ff050219 */ /* 0x008fc80000011607 */
[C---:B------:R-:W-:Y:S01]  /*1b4b0*/  IADD3 R0, -R5.reuse, RZ, RZ ;  /* 0x000000ff05007210 */ /* 0x040fe20007ffe1ff */
[----:B------:R-:W1:Y:S04]  /*1b4c0*/  S2R R20, SR_TID.X ;  /* 0x0000000000147919 */ /* 0x000e680000002100 */
        /* <DEDUP_REMOVED lines=8> */
[----:B------:R-:W-:Y:S01]  /*1b550*/  IMAD R5, R5, UR4, RZ ;  /* 0x0000000405057c24 */ /* 0x000fe2000f8e02ff */
[----:B--2---:R-:W-:Y:S01]  /*1b560*/  SHF.L.U32 R21, R21, 0x3, RZ ;  /* 0x0000000315157819 */ /* 0x004fe200000006ff */
[----:B------:R-:W-:-:S04]  /*1b570*/  IMAD.WIDE.U32 R2, R0, UR4, R2 ;  /* 0x0000000400027c25 */ /* 0x000fc8000f8e0002 */
[----:B------:R-:W-:Y:S01]  /*1b580*/  IMAD R5, R0, UR5, R5 ;  /* 0x0000000500057c24 */ /* 0x000fe2000f8e0205 */
[----:B------:R-:W-:Y:S01]  /*1b590*/  ULDC.64 UR4, c[0x0][0x280] ;  /* 0x0000a00000047ab9 */ /* 0x000fe20000000a00 */
[----:B------:R-:W-:Y:S02]  /*1b5a0*/  LOP3.LUT R21, R21, 0x38, RZ, 0xc0, !PT ;  /* 0x0000003815157812 */ /* 0x000fe400078ec0ff */
[----:B------:R-:W-:Y:S01]  /*1b5b0*/  LEA R0, P0, R2, UR4, 0x1 ;  /* 0x0000000402007c11 */ /* 0x000fe2000f8008ff */
[----:B------:R-:W-:Y:S01]  /*1b5c0*/  ULDC UR4, c[0x0][0x2b8] ;  /* 0x0000ae0000047ab9 */ /* 0x000fe20000000800 */
[----:B------:R-:W-:Y:S02]  /*1b5d0*/  IADD3 R5, R3, R5, RZ ;  /* 0x0000000503057210 */ /* 0x000fe40007ffe0ff */
[C---:B------:R-:W-:Y:S02]  /*1b5e0*/  LOP3.LUT R10, R21.reuse, 0x40, RZ, 0xfc, !PT ;  /* 0x00000040150a7812 */ /* 0x040fe400078efcff */
[----:B------:R-:W-:-:S02]  /*1b5f0*/  LOP3.LUT R11, R21, 0x80, RZ, 0xfc, !PT ;  /* 0x00000080150b7812 */ /* 0x000fc400078efcff */
[----:B------:R-:W-:Y:S01]  /*1b600*/  LEA.HI.X R5, R2, UR5, R5, 0x1, P0 ;  /* 0x0000000502057c11 */ /* 0x000fe200080f0c05 */
[----:B------:R-:W-:Y:S01]  /*1b610*/  UMOV UR5, 0xffffffff ;  /* 0xffffffff00057882 */ /* 0x000fe20000000000 */
[----:B-1----:R-:W-:Y:S02]  /*1b620*/  LOP3.LUT R20, R20, 0x7f, RZ, 0xc0, !PT ;  /* 0x0000007f14147812 */ /* 0x002fe400078ec0ff */
[----:B------:R-:W-:Y:S02]  /*1b630*/  ISETP.GE.AND P3, PT, R9, UR4, PT ;  /* 0x0000000409007c0c */ /* 0x000fe4000bf66270 */
[----:B------:R-:W-:Y:S02]  /*1b640*/  ISETP.GE.AND P2, PT, R10, UR4, PT ;  /* 0x000000040a007c0c */ /* 0x000fe4000bf46270 */
[----:B------:R-:W-:Y:S02]  /*1b650*/  ISETP.GE.AND P0, PT, R11, UR4, PT ;  /* 0x000000040b007c0c */ /* 0x000fe4000bf06270 */
[----:B------:R-:W-:Y:S01]  /*1b660*/  SHF.R.U32.HI R10, RZ, 0x3, R20 ;  /* 0x00000003ff0a7819 */ /* 0x000fe20000011614 */
[----:B0-----:R-:W-:Y:S10]  /*1b670*/  BRA.DIV UR5, `(.L_x_732) ;  /* 0x00000046059c7947 */ /* 0x001ff4000b800000 */
[----:B------:R-:W0:Y:S01]  /*1b680*/  SHFL.IDX PT, R3, R0, RZ, 0x181f ;  /* 0x00181fff00037589 */ /* 0x000e2200000e0000 */
[----:B-----5:R-:W-:Y:S02]  /*1b690*/  IMAD R6, R17, R8, RZ ;  /* 0x0000000811067224 */ /* 0x020fe400078e02ff */
[----:B------:R-:W-:Y:S01]  /*1b6a0*/  IMAD.IADD R4, R10, 0x1, R4 ;  /* 0x000000010a047824 */ /* 0x000fe200078e0204 */
[----:B------:R-:W1:Y:S04]  /*1b6b0*/  SHFL.IDX PT, R2, R5, RZ, 0x181f ;  /* 0x00181fff05027589 */ /* 0x000e6800000e0000 */
[----:B------:R-:W-:Y:S01]  /*1b6c0*/  ISETP.GE.AND P1, PT, R4, R6, PT ;  /* 0x000000060400720c */ /* 0x000fe20003f26270 */
[----:B------:R-:W-:-:S12]  /*1b6d0*/  SHFL.IDX PT, R14, R0, 0x7, 0x181f ;  /* 0x00f81f00000e7f89 */ /* 0x000fd800000e0000 */
[----:B0-----:R-:W-:-:S04]  /*1b6e0*/  @!P1 LEA R7, P4, R9, R3, 0x1 ;  /* 0x0000000309079211 */ /* 0x001fc800078808ff */
[----:B-1----:R-:W-:Y:S01]  /*1b6f0*/  @!P1 IADD3.X R3, RZ, R2, RZ, P4, !PT ;  /* 0x00000002ff039210 */ /* 0x002fe200027fe4ff */
        /* <DEDUP_REMOVED lines=10> */
[----:B------:R-:W-:Y:S02]  /*1b7a0*/  @!P1 MOV R2, R7 ;  /* 0x0000000700029202 */ /* 0x000fe40000000f00 */
        /* <DEDUP_REMOVED lines=54> */
[----:B-1----:R-:W-:Y:S01]  /*1bb10*/  @!P1 IMAD.X R8, RZ, RZ, R2, P4 ;  /* 0x000000ffff089224 */ /* 0x002fe200020e0602 */
[----:B------:R-:W-:-:S03]  /*1bb20*/  @!P1 MOV R2, R7 ;  /* 0x0000000700029202 */ /* 0x000fc60000000f00 */
[----:B------:R-:W-:-:S05]  /*1bb30*/  @!P1 IMAD.MOV.U32 R3, RZ, RZ, R8 ;  /* 0x000000ffff039224 */ /* 0x000fca00078e0008 */
[----:B------:R0:W-:Y:S04]  /*1bb40*/  @!P1 LDGSTS.E.BYPASS.LTC128B.128 [R37+0xf400], desc[UR60][R2.64], !P3 ;  /* 0x0f40000002259fae */ /* 0x0001e8000d901d7c */
[----:B------:R0:W-:Y:S04]  /*1bb50*/  @!P1 LDGSTS.E.BYPASS.LTC128B.128 [R37+0x13400], desc[UR60][R2.64+0x80], !P2 ;  /* 0x1340008002259fae */ /* 0x0001e8000d101d7c */
[----:B--2---:R0:W-:Y:S02]  /*1bb60*/  @!P1 LDGSTS.E.BYPASS.LTC128B.128 [R37+0x17400], desc[UR60][R2.64+0x100], !P0 ;  /* 0x1740010002259fae */ /* 0x0041e4000c101d7c */
.L_x_872:
        /* <DEDUP_REMOVED lines=12> */
.L_x_734:
[----:B------:R-:W-:Y:S05]  /*1bc30*/  BSYNC B0 ;  /* 0x0000000000007941 */ /* 0x000fea0003800000 */
.L_x_733:
[----:B------:R-:W-:Y:S01]  /*1bc40*/  NOP ;  /* 0x0000000000007918 */ /* 0x000fe20000000000 */
[----:B------:R-:W-:-:S13]  /*1bc50*/  PLOP3.LUT P0, PT, PT, PT, PT, 0x80, 0x0 ;  /* 0x000000000000781c */ /* 0x000fda0003f0f070 */
.L_x_735:
[----:B------:R-:W-:Y:S02]  /*1bc60*/  PLOP3.LUT P1, PT, P1, P0, PT, 0xa2, 0x0 ;  /* 0x000000000000781c */ /* 0x000fe40000f21472 */
[----:B------:R-:W-:-:S08]  /*1bc70*/  @P0 R2UR P1, UR4, R22 ;  /* 0x00000000160402ca */ /* 0x000fd00000020000 */
[----:B------:R-:W-:-:S05]  /*1bc80*/  @P0 PLOP3.LUT P0, PT, P1, PT, PT, 0x80, 0x0 ;  /* 0x000000000000081c */ /* 0x000fca0000f0f070 */
[----:B------:R-:W-:Y:S01]  /*1bc90*/  @!P1 SYNCS.ARRIVE.TRANS64.RED.A0T1 RZ, [UR4+0x2a800], RZ ;  /* 0x02a800ffffff99a7 */ /* 0x000fe20008200404 */
[----:B------:R-:W-:Y:S07]  /*1bca0*/  @!P1 ARRIVES.LDGSTSBAR.64.TRANSCNT [UR4+0x2a800] ;  /* 0x02a80000ff0099b0 */ /* 0x000fee0008000a84 */
[----:B------:R-:W-:Y:S05]  /*1bcb0*/  @P0 BRA.U.ANY `(.L_x_735) ;  /* 0xfffffffd00e80947 */ /* 0x000fea000393ffff */
[----:B0-----:R-:W2:Y:S02]  /*1bcc0*/  LDL.LU R2, [R1+0x28] ;  /* 0x0000280001027983 */ /* 0x001ea40000300800 */
[----:B--2---:R-:W-:-:S04]  /*1bcd0*/  IADD3 R2, R2, 0x1, RZ ;  /* 0x0000000102027810 */ /* 0x004fc80007ffe0ff */
[----:B------:R-:W-:Y:S01]  /*1bce0*/  LEA.HI R0, R2, R2, RZ, 0x1 ;  /* 0x0000000202007211 */ /* 0x000fe200078f08ff */
[----:B------:R0:W-:Y:S03]  /*1bcf0*/  STL [R1+0x28], R2 ;  /* 0x0000280201007387 */ /* 0x0001e60000100800 */
        /* <DEDUP_REMOVED lines=8> */
.L_x_873:
[----:B------:R-:W-:Y:S05]  /*1bd80*/  BSYNC B0 ;  /* 0x0000000000007941 */ /* 0x000fea0003800000 */
.L_x_736:
[----:B------:R-:W2:Y:S01]  /*1bd90*/  LDL R0, [R1] ;  /* 0x0000000001007983 */ /* 0x000ea20000100800 */
[----:B------:R-:W-:Y:S01]  /*1bda0*/  BSSY B0, `(.L_x_738) ;  /* 0x00000fe000007945 */ /* 0x000fe20003800000 */
[----:B--2---:R-:W-:-:S13]  /*1bdb0*/  ISETP.GE.AND P0, PT, R0, 0x61, PT ;  /* 0x000000610000780c */ /* 0x004fda0003f06270 */
[----:B------:R-:W-:Y:S05]  /*1bdc0*/  @!P0 BRA `(.L_x_739) ;  /* 0x0000000c00ec8947 */ /* 0x000fea0003800000 */
[----:B------:R-:W2:Y:S01]  /*1bdd0*/  LDL.LU R0, [R1+0x24] ;  /* 0x0000240001007983 */ /* 0x000ea20000300800 */
[----:B------:R-:W-:Y:S01]  /*1bde0*/  IMAD.MOV.U32 R17, RZ, RZ, R29 ;  /* 0x000000ffff117224 */ /* 0x000fe200078e001d */
[----:B------:R-:W-:Y:S01]  /*1bdf0*/  MOV R10, R28 ;  /* 0x0000001c000a7202 */ /* 0x000fe20000000f00 */
[----:B------:R-:W-:Y:S01]  /*1be00*/  IMAD.MOV.U32 R32, RZ, RZ, R27 ;  /* 0x000000ffff207224 */ /* 0x000fe200078e001b */
[----:B--2---:R-:W-:-:S07]  /*1be10*/  IADD3 R0, R0, -0x2, RZ ;  /* 0xfffffffe00007810 */ /* 0x004fce0007ffe0ff */
.L_x_752:
[----:B------:R-:W2:Y:S01]  /*1be20*/  LDL R2, [R1+0x4] ;  /* 0x0000040001027983 */ /* 0x000ea20000100800 */
[----:B------:R-:W1:Y:S03]  /*1be30*/  LDC R7, c[0x0][0x430] ;  /* 0x00010c00ff077b82 */ /* 0x000e660000000800 */
[----:B------:R-:W3:Y:S01]  /*1be40*/  LDL R8, [R1+0x8] ;  /* 0x0000080001087983 */ /* 0x000ee20000100800 */
[----:B0-----:R-:W0:Y:S01]  /*1be50*/  S2R R3, SR_TID.X ;  /* 0x0000000000037919 */ /* 0x001e220000002100 */
[----:B------:R-:W4:Y:S01]  /*1be60*/  S2R R9, SR_TID.X ;  /* 0x0000000000097919 */ /* 0x000f220000002100 */
[----:B-1----:R-:W-:-:S13]  /*1be70*/  ISETP.NE.AND P0, PT, R7, 0x1, PT ;  /* 0x000000010700780c */ /* 0x002fda0003f05270 */
[----:B------:R-:W1:Y:S01]  /*1be80*/  @P0 LDC R5, c[0x0][0x434] ;  /* 0x00010d00ff050b82 */ /* 0x000e620000000800 */
[----:B0-----:R-:W-:-:S04]  /*1be90*/  LOP3.LUT R3, R3, 0x7f, RZ, 0xc0, !PT ;  /* 0x0000007f03037812 */ /* 0x001fc800078ec0ff */
[----:B------:R-:W-:Y:S02]  /*1bea0*/  SHF.R.U32.HI R3, RZ, 0x3, R3 ;  /* 0x00000003ff037819 */ /* 0x000fe40000011603 */
[----:B----4-:R-:W-:-:S04]  /*1beb0*/  SHF.L.U32 R9, R9, 0x4, RZ ;  /* 0x0000000409097819 */ /* 0x010fc800000006ff */
[----:B------:R-:W-:Y:S02]  /*1bec0*/  LOP3.LUT R9, R3, 0x70, R9, 0xf8, !PT ;  /* 0x0000007003097812 */ /* 0x000fe400078ef809 */
[----:B------:R-:W0:Y:S02]  /*1bed0*/  @P0 LDC R3, c[0x0][0x438] ;  /* 0x00010e00ff030b82 */ /* 0x000e240000000800 */
[----:B------:R-:W-:Y:S01]  /*1bee0*/  ISETP.GT.U32.AND P2, PT, R9, 0x5f, PT ;  /* 0x0000005f0900780c */ /* 0x000fe20003f44070 */
[----:B--2---:R-:W-:-:S04]  /*1bef0*/  IMAD R4, R0, 0x60, R2 ;  /* 0x0000006000047824 */ /* 0x004fc800078e0202 */
[----:B------:R-:W-:-:S04]  /*1bf00*/  IMAD.IADD R4, R9, 0x1, R4 ;  /* 0x0000000109047824 */ /* 0x000fc800078e0204 */
[----:B-1----:R-:W-:Y:S01]  /*1bf10*/  @P0 IMAD.HI.U32 R6, R4, R5, RZ ;  /* 0x0000000504060227 */ /* 0x002fe200078e00ff */
[----:B------:R-:W-:-:S04]  /*1bf20*/  MOV R2, R4 ;  /* 0x0000000400027202 */ /* 0x000fc80000000f00 */
[----:B0-----:R-:W-:-:S05]  /*1bf30*/  @P0 SHF.R.U32.HI R2, RZ, R3, R6 ;  /* 0x00000003ff020219 */ /* 0x001fca0000011606 */
[----:B------:R-:W-:-:S04]  /*1bf40*/  IMAD.MOV R3, RZ, RZ, -R2 ;  /* 0x000000ffff037224 */ /* 0x000fc800078e0a02 */
[----:B------:R-:W-:Y:S02]  /*1bf50*/  IMAD R7, R7, R3, R4 ;  /* 0x0000000307077224 */ /* 0x000fe400078e0204 */
[----:B------:R-:W0:Y:S01]  /*1bf60*/  @!P2 LDC.64 R4, c[0x0][0x428] ;  /* 0x00010a00ff04ab82 */ /* 0x000e220000000a00 */
[----:B------:R-:W-:-:S03]  /*1bf70*/  @!P2 SHF.R.S32.HI R3, RZ, 0x1f, R2 ;  /* 0x0000001fff03a819 */ /* 0x000fc60000011402 */
[----:B0-----:R-:W-:-:S04]  /*1bf80*/  @!P2 IMAD.WIDE.U32 R2, R33, R4, R2 ;  /* 0x000000042102a225 */ /* 0x001fc800078e0002 */
[----:B---3--:R-:W-:-:S04]  /*1bf90*/  @!P2 IMAD R4, R8, R4, RZ ;  /* 0x000000040804a224 */ /* 0x008fc800078e02ff */
[----:B------:R-:W-:Y:S02]  /*1bfa0*/  @!P2 IMAD R9, R33, R5, R4 ;  /* 0x000000052109a224 */ /* 0x000fe400078e0204 */
[----:B------:R-:W0:Y:S03]  /*1bfb0*/  @!P2 LDC.64 R4, c[0x0][0x418] ;  /* 0x00010600ff04ab82 */ /* 0x000e260000000a00 */
[----:B------:R-:W-:Y:S01]  /*1bfc0*/  @!P2 IADD3 R3, R9, R3, RZ ;  /* 0x000000030903a210 */ /* 0x000fe20007ffe0ff */
[----:B------:R-:W-:Y:S01]  /*1bfd0*/  IMAD.MOV.U32 R6, RZ, RZ, RZ ;  /* 0x000000ffff067224 */ /* 0x000fe200078e00ff */
[----:B0-----:R-:W-:-:S04]  /*1bfe0*/  @!P2 LEA R4, P0, R2, R4, 0x2 ;  /* 0x000000040204a211 */ /* 0x001fc800078010ff */
[----:B------:R-:W-:-:S05]  /*1bff0*/  @!P2 LEA.HI.X R5, R2, R5, R3, 0x2, P0 ;  /* 0x000000050205a211 */ /* 0x000fca00000f1403 */
[----:B------:R0:W5:Y:S01]  /*1c000*/  @!P2 LDG.E R6, desc[UR60][R4.64] ;  /* 0x0000003c0406a981 */ /* 0x000162000c1e1900 */
[----:B------:R-:W-:Y:S02]  /*1c010*/  LOP3.LUT P1, RZ, R23, 0x10, RZ, 0xc0, !PT ;  /* 0x0000001017ff7812 */ /* 0x000fe4000782c0ff */
[----:B------:R-:W-:-:S04]  /*1c020*/  IADD3 R28, R10, 0x1, RZ ;  /* 0x000000010a1c7810 */ /* 0x000fc80007ffe0ff */
[C---:B------:R-:W-:Y:S01]  /*1c030*/  ISETP.NE.AND P0, PT, R28.reuse, 0x2, PT ;  /* 0x000000021c00780c */ /* 0x040fe20003f05270 */
[----:B------:R-:W-:Y:S05]  /*1c040*/  YIELD ;  /* 0x0000000000007946 */ /* 0x000fea0003800000 */
[----:B------:R-:W-:Y:S01]  /*1c050*/  SEL R2, RZ, 0x1, P0 ;  /* 0x00000001ff027807 */ /* 0x000fe20000000000 */
[----:B------:R-:W-:Y:S01]  /*1c060*/  IMAD.MOV.U32 R27, RZ, RZ, R0 ;  /* 0x000000ffff1b7224 */ /* 0x000fe200078e0000 */
[----:B------:R-:W-:Y:S02]  /*1c070*/  SEL R28, R28, RZ, P0 ;  /* 0x000000ff1c1c7207 */ /* 0x000fe40000000000 */
[----:B------:R-:W-:Y:S01]  /*1c080*/  LOP3.LUT R29, R17, R2, RZ, 0x3c, !PT ;  /* 0x00000002111d7212 */ /* 0x000fe200078e3cff */
[----:B0-----:R-:W-:Y:S06]  /*1c090*/  @!P1 BRA `(.L_x_740) ;  /* 0x0000000000049947 */ /* 0x001fec0003800000 */
[----:B------:R-:W-:Y:S01]  /*1c0a0*/  BPT.TRAP 0x1 ;  /* 0x000000040000795c */ /* 0x000fe20000300000 */
.L_x_740:
[----:B------:R-:W-:Y:S01]  /*1c0b0*/  LEA R5, R28, R22, 0x3 ;  /* 0x000000161c057211 */ /* 0x000fe200078e18ff */
[----:B------:R-:W-:Y:S01]  /*1c0c0*/  BSSY B1, `(.L_x_741) ;  /* 0x0000004000017945 */ /* 0x000fe20003800000 */
[----:B------:R-:W-:-:S04]  /*1c0d0*/  SHF.L.U32 R0, R29, 0x1f, RZ ;  /* 0x0000001f1d007819 */ /* 0x000fc800000006ff */
[----:B------:R-:W0:Y:S02]  /*1c0e0*/  SYNCS.PHASECHK.TRANS64.TRYWAIT P0, [R5+URZ+0x2a840], R0 ;  /* 0x02a84000050075a7 */ /* 0x000e24000800017f */
[----:B0-----:R-:W-:Y:S05]  /*1c0f0*/  @!P0 BRA `(.L_x_742) ;  /* 0x0000004400c88947 */ /* 0x001fea0003800000 */
.L_x_874:
[----:B------:R-:W-:Y:S05]  /*1c100*/  BSYNC B1 ;  /* 0x0000000000017941 */ /* 0x000fea0003800000 */
.L_x_741:
[----:B------:R-:W-:Y:S01]  /*1c110*/  SHF.R.S32.HI R20, RZ, 0x1f, R7 ;  /* 0x0000001fff147819 */ /* 0x000fe20000011407 */
[----:B------:R-:W-:Y:S01]  /*1c120*/  ULDC.64 UR4, c[0x0][0x300] ;  /* 0x0000c00000047ab9 */ /* 0x000fe20000000a00 */
[----:B-----5:R-:W-:Y:S01]  /*1c130*/  SHF.R.S32.HI R21, RZ, 0x1f, R6 ;  /* 0x0000001fff157819 */ /* 0x020fe20000011406 */
[----:B------:R-:W-:Y:S01]  /*1c140*/  IMAD.WIDE.U32 R2, R7, UR4, RZ ;  /* 0x0000000407027c25 */ /* 0x000fe2000f8e00ff */
[C---:B------:R-:W-:Y:S02]  /*1c150*/  LOP3.LUT P3, RZ, R23.reuse, 0x4, RZ, 0xc0, !PT ;  /* 0x0000000417ff7812 */ /* 0x040fe4000786c0ff */
[C---:B------:R-:W-:Y:S01]  /*1c160*/  LOP3.LUT P2, RZ, R23.reuse, 0x2, RZ, 0xc0, !PT ;  /* 0x0000000217ff7812 */ /* 0x040fe2000784c0ff */
[----:B0-----:R-:W-:Y:S01]  /*1c170*/  IMAD R0, R20, UR4, RZ ;  /* 0x0000000414007c24 */ /* 0x001fe2000f8e02ff */
[----:B------:R-:W-:Y:S01]  /*1c180*/  LOP3.LUT P1, RZ, R23, 0x1, RZ, 0xc0, !PT ;  /* 0x0000000117ff7812 */ /* 0x000fe2000782c0ff */
[----:B------:R-:W-:Y:S02]  /*1c190*/  IMAD R4, R28, 0x4800, R36 ;  /* 0x000048001c047824 */ /* 0x000fe400078e0224 */
[----:B------:R-:W-:Y:S01]  /*1c1a0*/  IMAD R0, R7, UR5, R0 ;  /* 0x0000000507007c24 */ /* 0x000fe2000f8e0200 */
[----:B------:R-:W-:-:S03]  /*1c1b0*/  ULDC.64 UR4, c[0x0][0x310] ;  /* 0x0000c40000047ab9 */ /* 0x000fc60000000a00 */
[----:B------:R-:W-:Y:S02]  /*1c1c0*/  IMAD.IADD R3, R3, 0x1, R0 ;  /* 0x0000000103037824 */ /* 0x000fe400078e0200 */
[----:B------:R-:W-:Y:S02]  /*1c1d0*/  IMAD R0, R21, UR4, RZ ;  /* 0x0000000415007c24 */ /* 0x000fe4000f8e02ff */
[----:B------:R-:W-:-:S04]  /*1c1e0*/  IMAD.WIDE.U32 R2, R6, UR4, R2 ;  /* 0x0000000406027c25 */ /* 0x000fc8000f8e0002 */
[----:B------:R-:W-:Y:S01]  /*1c1f0*/  IMAD R0, R6, UR5, R0 ;  /* 0x0000000506007c24 */ /* 0x000fe2000f8e0200 */
[----:B------:R-:W-:-:S04]  /*1c200*/  ULDC.64 UR4, c[0x0][0x308] ;  /* 0x0000c20000047ab9 */ /* 0x000fc80000000a00 */
[----:B------:R-:W-:Y:S01]  /*1c210*/  IADD3 R3, R3, R0, RZ ;  /* 0x0000000003037210 */ /* 0x000fe20007ffe0ff */
[----:B------:R-:W-:-:S04]  /*1c220*/  IMAD R0, R34, UR4, RZ ;  /* 0x0000000422007c24 */ /* 0x000fc8000f8e02ff */
        /* <DEDUP_REMOVED lines=8> */
[----:B------:R-:W0:Y:S01]  /*1c2b0*/  S2R R11, SR_TID.X ;  /* 0x00000000000b7919 */ /* 0x000e220000002100 */
[----:B------:R-:W-:Y:S01]  /*1c2c0*/  IMAD R4, R4, 0x2, R22 ;  /* 0x0000000204047824 */ /* 0x000fe200078e0216 */
[----:B------:R-:W1:Y:S04]  /*1c2d0*/  SHFL.IDX PT, R2, R9, RZ, 0x181f ;  /* 0x00181fff09027589 */ /* 0x000e6800000e0000 */
[----:B------:R-:W2:Y:S04]  /*1c2e0*/  SHFL.IDX PT, R3, R8, RZ, 0x181f ;  /* 0x00181fff08037589 */ /* 0x000ea800000e0000 */
[----:B------:R-:W-:Y:S01]  /*1c2f0*/  SHFL.IDX PT, R35, R8, 0x2, 0x181f ;  /* 0x00581f0008237f89 */ /* 0x000fe200000e0000 */
[----:B0-----:R-:W-:-:S04]  /*1c300*/  SHF.L.U32 R11, R11, 0x3, RZ ;  /* 0x000000030b0b7819 */ /* 0x001fc800000006ff */
[----:B------:R-:W-:-:S05]  /*1c310*/  LOP3.LUT R11, R11, 0x38, RZ, 0xc0, !PT ;  /* 0x000000380b0b7812 */ /* 0x000fca00078ec0ff */
[----:B------:R-:W-:-:S05]  /*1c320*/  IMAD.SHL.U32 R0, R11, 0x2, RZ ;  /* 0x000000020b007824 */ /* 0x000fca00078e00ff */
[----:B-1----:R-:W-:-:S04]  /*1c330*/  IADD3 R2, P0, R2, R0, RZ ;  /* 0x0000000002027210 */ /* 0x002fc80007f1e0ff */
[----:B--2---:R-:W-:-:S05]  /*1c340*/  IADD3.X R3, RZ, R3, RZ, P0, !PT ;  /* 0x00000003ff037210 */ /* 0x004fca00007fe4ff */
[----:B------:R-:W-:Y:S04]  /*1c350*/  LDGSTS.E.BYPASS.LTC128B.128 [R4+0x18400], desc[UR60][R2.64], !P3 ;  /* 0x1840000002047fae */ /* 0x000fe8000d901d7c */
[----:B------:R-:W-:Y:S04]  /*1c360*/  LDGSTS.E.BYPASS.LTC128B.128 [R4+0x1b400], desc[UR60][R2.64+0x80], !P2 ;  /* 0x1b40008002047fae */ /* 0x000fe8000d101d7c */
[----:B------:R0:W-:Y:S04]  /*1c370*/  LDGSTS.E.BYPASS.LTC128B.128 [R4+0x1e400], desc[UR60][R2.64+0x100], !P1 ;  /* 0x1e40010002047fae */ /* 0x0001e8000c901d7c */
[----:B0-----:R-:W0:Y:S04]  /*1c380*/  SHFL.IDX PT, R2, R9, 0x1, 0x181f ;  /* 0x00381f0009027f89 */ /* 0x001e2800000e0000 */
[----:B------:R-:W1:Y:S01]  /*1c390*/  SHFL.IDX PT, R3, R8, 0x1, 0x181f ;  /* 0x00381f0008037f89 */ /* 0x000e6200000e0000 */
[----:B0-----:R-:W-:-:S04]  /*1c3a0*/  IADD3 R2, P0, R2, R0, RZ ;  /* 0x0000000002027210 */ /* 0x001fc80007f1e0ff */
[----:B-1----:R-:W-:-:S05]  /*1c3b0*/  IADD3.X R3, RZ, R3, RZ, P0, !PT ;  /* 0x00000003ff037210 */ /* 0x002fca00007fe4ff */
        /* <DEDUP_REMOVED lines=11> */
[----:B0-----:R-:W-:-:S04]  /*1c470*/  IADD3 R2, P0, R2, R0, RZ ;  /* 0x0000000002027210 */ /* 0x001fc80007f1e0ff */
[----:B------:R-:W-:Y:S02]  /*1c480*/  IADD3.X R3, RZ, R35, RZ, P0, !PT ;  /* 0x00000023ff037210 */ /* 0x000fe400007fe4ff */
        /* <DEDUP_REMOVED lines=12> */
.L_x_888:
[----:B--2---:R-:W-:-:S04]  /*1c550*/  IADD3 R2, P0, R2, R0, RZ ;  /* 0x0000000002027210 */ /* 0x004fc80007f1e0ff */
[----:B------:R-:W-:Y:S02]  /*1c560*/  IADD3.X R3, RZ, R35, RZ, P0, !PT ;  /* 0x00000023ff037210 */ /* 0x000fe400007fe4ff */
        /* <DEDUP_REMOVED lines=8> */
.L_x_744:
        /* <DEDUP_REMOVED lines=10> */
.L_x_745:
[----:B------:R2:W-:Y:S01]  /*1c690*/  SYNCS.ARRIVE.TRANS64.A1T0 RZ, [R5+URZ+0x2a830], RZ ;  /* 0x02a830ff05ff79a7 */ /* 0x0005e2000810003f */
[----:B------:R-:W-:Y:S05]  /*1c6a0*/  @!P2 BRA `(.L_x_746) ;  /* 0x000000000004a947 */ /* 0x000fea0003800000 */
[----:B------:R-:W-:Y:S01]  /*1c6b0*/  BPT.TRAP 0x1 ;  /* 0x000000040000795c */ /* 0x000fe20000300000 */
.L_x_746:
[----:B-1----:R-:W-:Y:S01]  /*1c6c0*/  SHF.L.U32 R2, R17, 0x1f, RZ ;  /* 0x0000001f11027819 */ /* 0x002fe200000006ff */
[----:B--2---:R-:W-:Y:S01]  /*1c6d0*/  IMAD R5, R10, 0x8, R22 ;  /* 0x000000080a057824 */ /* 0x004fe200078e0216 */
[----:B------:R-:W-:Y:S03]  /*1c6e0*/  BSSY B1, `(.L_x_747) ;  /* 0x0000003000017945 */ /* 0x000fe60003800000 */
[----:B------:R-:W1:Y:S02]  /*1c6f0*/  SYNCS.PHASECHK.TRANS64.TRYWAIT P0, [R5+URZ+0x2a860], R2 ;  /* 0x02a86002050075a7 */ /* 0x000e64000800017f */
[----:B-1----:R-:W-:Y:S05]  /*1c700*/  @!P0 BRA `(.L_x_748) ;  /* 0x0000004800348947 */ /* 0x002fea0003800000 */
.L_x_889:
[----:B------:R-:W-:Y:S05]  /*1c710*/  BSYNC B1 ;  /* 0x0000000000017941 */ /* 0x000fea0003800000 */
.L_x_747:
[----:B------:R-:W0:Y:S01]  /*1c720*/  LDL R4, [R1] ;  /* 0x0000000001047983 */ /* 0x000e220000100800 */
[----:B------:R-:W2:Y:S01]  /*1c730*/  S2R R3, SR_TID.X ;  /* 0x0000000000037919 */ /* 0x000ea20000002100 */
[----:B------:R-:W-:Y:S01]  /*1c740*/  UMOV UR4, 0xffffffff ;  /* 0xffffffff00047882 */ /* 0x000fe20000000000 */
[----:B------:R-:W-:Y:S02]  /*1c750*/  LOP3.LUT P0, RZ, R30, 0x2, RZ, 0xc0, !PT ;  /* 0x000000021eff7812 */ /* 0x000fe4000780c0ff */
[----:B--2---:R-:W-:-:S04]  /*1c760*/  LOP3.LUT R3, R3, 0x7f, RZ, 0xc0, !PT ;  /* 0x0000007f03037812 */ /* 0x004fc800078ec0ff */
[----:B------:R-:W-:Y:S01]  /*1c770*/  SHF.R.U32.HI R3, RZ, 0x3, R3 ;  /* 0x00000003ff037819 */ /* 0x000fe20000011603 */
[----:B0-----:R-:W-:Y:S02]  /*1c780*/  IMAD R8, R32, -0x60, R4 ;  /* 0xffffffa020087824 */ /* 0x001fe400078e0204 */
[----:B------:R-:W-:-:S03]  /*1c790*/  IMAD R4, R10, 0x3000, R36 ;  /* 0x000030000a047824 */ /* 0x000fc600078e0224 */
[----:B------:R-:W-:Y:S01]  /*1c7a0*/  IADD3 R8, -R3, R8, RZ ;  /* 0x0000000803087210 */ /* 0x000fe20007ffe1ff */
[----:B------:R-:W-:Y:S06]  /*1c7b0*/  BRA.DIV UR4, `(.L_x_749) ;  /* 0x0000004a041c7947 */ /* 0x000fec000b800000 */
[----:B-1----:R-:W0:Y:S01]  /*1c7c0*/  SHFL.IDX PT, R2, R24, RZ, 0x181f ;  /* 0x00181fff18027589 */ /* 0x002e2200000e0000 */
[----:B------:R-:W-:-:S03]  /*1c7d0*/  LEA R4, R4, R22, 0x1 ;  /* 0x0000001604047211 */ /* 0x000fc600078e08ff */
        /* <DEDUP_REMOVED lines=34> */
[----:B------:R-:W1:Y:S04]  /*1ca00*/  SHFL.IDX PT, R3, R25, 0x4, 0x181f ;  /* 0x00981f0019037f89 */ /* 0x000e6800000e0000 */
[----:B------:R-:W2:Y:S01]  /*1ca10*/  SHFL.IDX PT, R25, R25, 0x5, 0x181f ;  /* 0x00b81f0019197f89 */ /* 0x000ea200000e0000 */
[----:B0-----:R-:W-:-:S04]  /*1ca20*/  IADD3 R2, P2, R2, R0, RZ ;  /* 0x0000000002027210 */ /* 0x001fc80007f5e0ff */
[----:B-1----:R-:W-:Y:S02]  /*1ca30*/  IADD3.X R3, RZ, R3, RZ, P2, !PT ;  /* 0x00000003ff037210 */ /* 0x002fe400017fe4ff */
[----:B------:R-:W-:-:S13]  /*1ca40*/  ISETP.LT.OR P2, PT, R8, 0x41, !P1 ;  /* 0x000000410800780c */ /* 0x000fda0004f41670 */
[----:B------:R-:W-:Y:S01]  /*1ca50*/  LDGSTS.E.BYPASS.LTC128B.128 [R4+0x2400], desc[UR60][R2.64], !P2 ;  /* 0x0240000002047fae */ /* 0x000fe2000d101d7c */
[----:B------:R-:W-:-:S13]  /*1ca60*/  ISETP.LT.OR P2, PT, R8, 0x41, !P0 ;  /* 0x000000410800780c */ /* 0x000fda0004741670 */
[----:B------:R0:W-:Y:S04]  /*1ca70*/  LDGSTS.E.BYPASS.LTC128B.128 [R4+0x5400], desc[UR60][R2.64+0x80], !P2 ;  /* 0x0540008002047fae */ /* 0x0001e8000d101d7c */
[----:B0-2---:R0:W1:Y:S02]  /*1ca80*/  SHFL.IDX PT, R2, R24, 0x5, 0x181f ;  /* 0x00b81f0018027f89 */ /* 0x00506400000e0000 */
.L_x_903:
        /* <DEDUP_REMOVED lines=16> */
[----:B------:R-:W-:Y:S01]  /*1cb90*/  IMAD R21, R21, UR4, RZ ;  /* 0x0000000415157c24 */ /* 0x000fe2000f8e02ff */
[----:B------:R-:W-:-:S03]  /*1cba0*/  IADD3 R3, R3, R9, RZ ;  /* 0x0000000903037210 */ /* 0x000fc60007ffe0ff */
[C---:B------:R-:W-:Y:S02]  /*1cbb0*/  IMAD R21, R6.reuse, UR5, R21 ;  /* 0x0000000506157c24 */ /* 0x040fe4000f8e0215 */
[----:B------:R-:W-:-:S04]  /*1cbc0*/  IMAD.WIDE.U32 R2, R6, UR4, R2 ;  /* 0x0000000406027c25 */ /* 0x000fc8000f8e0002 */
[----:B------:R-:W-:-:S07]  /*1cbd0*/  IMAD.IADD R21, R3, 0x1, R21 ;  /* 0x0000000103157824 */ /* 0x000fce00078e0215 */
.L_x_750:
        /* <DEDUP_REMOVED lines=10> */
.L_x_751:
[----:B------:R-:W-:Y:S01]  /*1cc80*/  ULDC.64 UR4, c[0x0][0x330] ;  /* 0x0000cc0000047ab9 */ /* 0x000fe20000000a00 */
[----:B------:R-:W-:Y:S01]  /*1cc90*/  MOV R3, R21 ;  /* 0x0000001500037202 */ /* 0x000fe20000000f00 */
[----:B------:R1:W-:Y:S01]  /*1cca0*/  SYNCS.ARRIVE.TRANS64.A1T0 RZ, [R5+URZ+0x2a850], RZ ;  /* 0x02a850ff05ff79a7 */ /* 0x0003e2000810003f */
[----:B------:R-:W-:Y:S01]  /*1ccb0*/  IADD3 R0, R27, -0x1, RZ ;  /* 0xffffffff1b007810 */ /* 0x000fe20007ffe0ff */
[----:B------:R-:W-:Y:S01]  /*1ccc0*/  IMAD.MOV.U32 R17, RZ, RZ, R29 ;  /* 0x000000ffff117224 */ /* 0x000fe200078e001d */
[----:B------:R-:W-:Y:S01]  /*1ccd0*/  MOV R10, R28 ;  /* 0x0000001c000a7202 */ /* 0x000fe20000000f00 */
[----:B------:R-:W-:-:S04]  /*1cce0*/  IMAD.WIDE.U32 R2, R18, UR4, R2 ;  /* 0x0000000412027c25 */ /* 0x000fc8000f8e0002 */
[----:B-1----:R-:W-:Y:S02]  /*1ccf0*/  IMAD R5, R34, UR4, RZ ;  /* 0x0000000422057c24 */ /* 0x002fe4000f8e02ff */
[----:B------:R-:W-:Y:S02]  /*1cd00*/  IMAD.MOV.U32 R32, RZ, RZ, R27 ;  /* 0x000000ffff207224 */ /* 0x000fe400078e001b */
[----:B------:R-:W-:Y:S01]  /*1cd10*/  IMAD R5, R18, UR5, R5 ;  /* 0x0000000512057c24 */ /* 0x000fe2000f8e0205 */
[----:B------:R-:W-:Y:S02]  /*1cd20*/  ULDC.64 UR4, c[0x0][0x318] ;  /* 0x0000c60000047ab9 */ /* 0x000fe40000000a00 */
[----:B0-----:R-:W-:Y:S01]  /*1cd30*/  LEA R24, P0, R2, UR4, 0x1 ;  /* 0x0000000402187c11 */ /* 0x001fe2000f8008ff */
[----:B------:R-:W-:-:S05]  /*1cd40*/  IMAD.IADD R25, R5, 0x1, R3 ;  /* 0x0000000105197824 */ /* 0x000fca00078e0203 */
[----:B------:R-:W-:Y:S02]  /*1cd50*/  LEA.HI.X R25, R2, UR5, R25, 0x1, P0 ;  /* 0x0000000502197c11 */ /* 0x000fe400080f0c19 */
[----:B------:R-:W-:-:S13]  /*1cd60*/  ISETP.GT.AND P0, PT, R27, RZ, PT ;  /* 0x000000ff1b00720c */ /* 0x000fda0003f04270 */
[----:B------:R-:W-:Y:S05]  /*1cd70*/  @P0 BRA `(.L_x_752) ;  /* 0xfffffff000280947 */ /* 0x000fea000383ffff */
.L_x_739:
[----:B------:R-:W-:Y:S05]  /*1cd80*/  BSYNC B0 ;  /* 0x0000000000007941 */ /* 0x000fea0003800000 */
.L_x_738:
        /* <DEDUP_REMOVED lines=17> */
.L_x_754:
[----:B------:R-:W-:Y:S05]  /*1cea0*/  BSYNC B0 ;  /* 0x0000000000007941 */ /* 0x000fea0003800000 */
.L_x_753:
[----:B------:R-:W-:-:S13]  /*1ceb0*/  LOP3.LUT P0, RZ, R23, 0x10, RZ, 0xc0, !PT ;  /* 0x0000001017ff7812 */ /* 0x000fda000780c0ff */
[----:B------:R-:W-:Y:S05]  /*1cec0*/  @!P0 BRA `(.L_x_755) ;  /* 0x0000000000048947 */ /* 0x000fea0003800000 */
[----:B------:R-:W-:Y:S01]  /*1ced0*/  BPT.TRAP 0x1 ;  /* 0x000000040000795c */ /* 0x000fe20000300000 */
.L_x_755:
[----:B------:R-:W2:Y:S01]  /*1cee0*/  LDL.LU R2, [R1] ;  /* 0x0000000001027983 */ /* 0x000ea20000300800 */
[----:B------:R-:W-:Y:S01]  /*1cef0*/  LEA R0, R28, R22, 0x3 ;  /* 0x000000161c007211 */ /* 0x000fe200078e18ff */
[----:B------:R-:W-:Y:S01]  /*1cf00*/  BSSY B0, `(.L_x_756) ;  /* 0x0000005000007945 */ /* 0x000fe20003800000 */
[----:B0-----:R-:W-:-:S04]  /*1cf10*/  SHF.L.U32 R3, R29, 0x1f, RZ ;  /* 0x0000001f1d037819 */ /* 0x001fc800000006ff */
[----:B------:R-:W0:Y:S01]  /*1cf20*/  SYNCS.PHASECHK.TRANS64.TRYWAIT P0, [R0+URZ+0x2a860], R3 ;  /* 0x02a86003000075a7 */ /* 0x000e22000800017f */
[----:B--2---:R-:W-:Y:S01]  /*1cf30*/  IMAD R6, R27, -0x60, R2 ;  /* 0xffffffa01b067824 */ /* 0x004fe200078e0202 */
[----:B0-----:R-:W-:Y:S06]  /*1cf40*/  @!P0 BRA `(.L_x_757) ;  /* 0x0000004800288947 */ /* 0x001fec0003800000 */
.L_x_904:
[----:B------:R-:W-:Y:S05]  /*1cf50*/  BSYNC B0 ;  /* 0x0000000000007941 */ /* 0x000fea0003800000 */
.L_x_756:
[----:B------:R-:W1:Y:S01]  /*1cf60*/  S2R R2, SR_TID.X ;  /* 0x0000000000027919 */ /* 0x000e620000002100 */
[----:B------:R-:W-:Y:S01]  /*1cf70*/  UMOV UR4, 0xffffffff ;  /* 0xffffffff00047882 */ /* 0x000fe20000000000 */
[----:B------:R-:W-:Y:S01]  /*1cf80*/  IMAD R4, R28, 0x3000, R36 ;  /* 0x000030001c047824 */ /* 0x000fe200078e0224 */
[----:B-1----:R-:W-:-:S04]  /*1cf90*/  LOP3.LUT R2, R2, 0x7f, RZ, 0xc0, !PT ;  /* 0x0000007f02027812 */ /* 0x002fc800078ec0ff */
[----:B------:R-:W-:-:S05]  /*1cfa0*/  SHF.R.U32.HI R2, RZ, 0x3, R2 ;  /* 0x00000003ff027819 */ /* 0x000fca0000011602 */
[----:B------:R-:W-:Y:S01]  /*1cfb0*/  IMAD.IADD R6, R6, 0x1, -R2 ;  /* 0x0000000106067824 */ /* 0x000fe200078e0a02 */
[----:B------:R-:W-:Y:S06]  /*1cfc0*/  BRA.DIV UR4, `(.L_x_758) ;  /* 0x0000004a041c7947 */ /* 0x000fec000b800000 */
[----:B------:R-:W1:Y:S01]  /*1cfd0*/  S2R R7, SR_TID.X ;  /* 0x0000000000077919 */ /* 0x000e620000002100 */
[----:B------:R-:W-:Y:S01]  /*1cfe0*/  LOP3.LUT R2, R30, 0x1, RZ, 0xc0, !PT ;  /* 0x000000011e027812 */ /* 0x000fe200078ec0ff */
[----:B------:R-:W-:Y:S01]  /*1cff0*/  IMAD R4, R4, 0x2, R22 ;  /* 0x0000000204047824 */ /* 0x000fe200078e0216 */
[----:B------:R-:W-:Y:S01]  /*1d000*/  LOP3.LUT P0, RZ, R30, 0x2, RZ, 0xc0, !PT ;  /* 0x000000021eff7812 */ /* 0x000fe2000780c0ff */
[----:B------:R-:W2:Y:S01]  /*1d010*/  SHFL.IDX PT, R14, R24, RZ, 0x181f ;  /* 0x00181fff180e7589 */ /* 0x000ea200000e0000 */
[----:B------:R-:W-:Y:S02]  /*1d020*/  ISETP.NE.U32.AND P1, PT, R2, 0x1, PT ;  /* 0x000000010200780c */ /* 0x000fe40003f25070 */
[C---:B------:R-:W-:Y:S01]  /*1d030*/  ISETP.LT.OR P3, PT, R6.reuse, 0x1, !P0 ;  /* 0x000000010600780c */ /* 0x040fe20004761670 */
[----:B0-----:R-:W0:Y:S01]  /*1d040*/  SHFL.IDX PT, R3, R25, RZ, 0x181f ;  /* 0x00181fff19037589 */ /* 0x001e2200000e0000 */
[----:B------:R-:W-:-:S03]  /*1d050*/  ISETP.LT.OR P2, PT, R6, 0x1, P1 ;  /* 0x000000010600780c */ /* 0x000fc60000f41670 */
[----:B------:R-:W-:Y:S04]  /*1d060*/  SHFL.IDX PT, R8, R25, 0x1, 0x181f ;  /* 0x00381f0019087f89 */ /* 0x000fe800000e0000 */
[----:B------:R-:W-:Y:S01]  /*1d070*/  SHFL.IDX PT, R10, R24, 0x2, 0x181f ;  /* 0x00581f00180a7f89 */ /* 0x000fe200000e0000 */
[----:B-1----:R-:W-:-:S04]  /*1d080*/  SHF.L.U32 R7, R7, 0x3, RZ ;  /* 0x0000000307077819 */ /* 0x002fc800000006ff */
[----:B------:R-:W-:-:S05]  /*1d090*/  LOP3.LUT R7, R7, 0x38, RZ, 0xc0, !PT ;  /* 0x0000003807077812 */ /* 0x000fca00078ec0ff */
[----:B------:R-:W-:Y:S02]  /*1d0a0*/  IMAD.SHL.U32 R5, R7, 0x2, RZ ;  /* 0x0000000207057824 */ /* 0x000fe400078e00ff */
[----:B------:R-:W-:Y:S03]  /*1d0b0*/  SHFL.IDX PT, R7, R25, 0x2, 0x181f ;  /* 0x00581f0019077f89 */ /* 0x000fe600000e0000 */
[----:B--2---:R-:W-:Y:S02]  /*1d0c0*/  IADD3 R2, P4, R14, R5, RZ ;  /* 0x000000050e027210 */ /* 0x004fe40007f9e0ff */
[----:B------:R-:W1:Y:S02]  /*1d0d0*/  SHFL.IDX PT, R14, R24, 0x1, 0x181f ;  /* 0x00381f00180e7f89 */ /* 0x000e6400000e0000 */
[----:B0-----:R-:W-:-:S05]  /*1d0e0*/  IADD3.X R3, RZ, R3, RZ, P4, !PT ;  /* 0x00000003ff037210 */ /* 0x001fca00027fe4ff */
[----:B------:R-:W-:Y:S01]  /*1d0f0*/  LDGSTS.E.BYPASS.LTC128B.128 [R4+0x400], desc[UR60][R2.64], !P2 ;  /* 0x0040000002047fae */ /* 0x000fe2000d101d7c */
[----:B------:R-:W-:-:S03]  /*1d100*/  ISETP.LT.OR P2, PT, R6, 0x11, P1 ;  /* 0x000000110600780c */ /* 0x000fc60000f41670 */
[----:B------:R1:W-:Y:S01]  /*1d110*/  LDGSTS.E.BYPASS.LTC128B.128 [R4+0x3400], desc[UR60][R2.64+0x80], !P3 ;  /* 0x0340008002047fae */ /* 0x0003e2000d901d7c */
[----:B------:R-:W-:Y:S02]  /*1d120*/  ISETP.LT.OR P3, PT, R6, 0x11, !P0 ;  /* 0x000000110600780c */ /* 0x000fe40004761670 */
[----:B-1----:R-:W-:Y:S02]  /*1d130*/  IADD3 R2, P4, R14, R5, RZ ;  /* 0x000000050e027210 */ /* 0x002fe40007f9e0ff */
[----:B------:R-:W0:Y:S02]  /*1d140*/  SHFL.IDX PT, R14, R24, 0x3, 0x181f ;  /* 0x00781f00180e7f89 */ /* 0x000e2400000e0000 */
[----:B------:R-:W-:Y:S02]  /*1d150*/  IADD3.X R3, RZ, R8, RZ, P4, !PT ;  /* 0x00000008ff037210 */ /* 0x000fe400027fe4ff */
[----:B------:R-:W1:Y:S04]  /*1d160*/  SHFL.IDX PT, R8, R25, 0x3, 0x181f ;  /* 0x00781f0019087f89 */ /* 0x000e6800000e0000 */
[----:B------:R-:W-:Y:S01]  /*1d170*/  LDGSTS.E.BYPASS.LTC128B.128 [R4+0xc00], desc[UR60][R2.64], !P2 ;  /* 0x00c0000002047fae */ /* 0x000fe2000d101d7c */
[----:B------:R-:W-:-:S03]  /*1d180*/  ISETP.LT.OR P2, PT, R6, 0x21, P1 ;  /* 0x000000210600780c */ /* 0x000fc60000f41670 */
[----:B------:R2:W-:Y:S01]  /*1d190*/  LDGSTS.E.BYPASS.LTC128B.128 [R4+0x3c00], desc[UR60][R2.64+0x80], !P3 ;  /* 0x03c0008002047fae */ /* 0x0005e2000d901d7c */
[----:B------:R-:W-:Y:S02]  /*1d1a0*/  ISETP.LT.OR P3, PT, R6, 0x21, !P0 ;  /* 0x000000210600780c */ /* 0x000fe40004761670 */
[----:B--2---:R-:W-:Y:S02]  /*1d1b0*/  IADD3 R2, P4, R10, R5, RZ ;  /* 0x000000050a027210 */ /* 0x004fe40007f9e0ff */
[----:B------:R-:W2:Y:S03]  /*1d1c0*/  SHFL.IDX PT, R10, R24, 0x4, 0x181f ;  /* 0x00981f00180a7f89 */ /* 0x000ea600000e0000 */
[----:B------:R-:W-:Y:S02]  /*1d1d0*/  IMAD.X R3, RZ, RZ, R7, P4 ;  /* 0x000000ffff037224 */ /* 0x000fe400020e0607 */
[----:B------:R-:W3:Y:S04]  /*1d1e0*/  SHFL.IDX PT, R7, R25, 0x4, 0x181f ;  /* 0x00981f0019077f89 */ /* 0x000ee800000e0000 */
[----:B------:R-:W-:Y:S01]  /*1d1f0*/  LDGSTS.E.BYPASS.LTC128B.128 [R4+0x1400], desc[UR60][R2.64], !P2 ;  /* 0x0140000002047fae */ /* 0x000fe2000d101d7c */
[----:B------:R-:W-:-:S03]  /*1d200*/  ISETP.LT.OR P2, PT, R6, 0x31, P1 ;  /* 0x000000310600780c */ /* 0x000fc60000f41670 */
[----:B------:R0:W-:Y:S01]  /*1d210*/  LDGSTS.E.BYPASS.LTC128B.128 [R4+0x4400], desc[UR60][R2.64+0x80], !P3 ;  /* 0x0440008002047fae */ /* 0x0001e2000d901d7c */
[----:B------:R-:W-:-:S03]  /*1d220*/  ISETP.LT.OR P3, PT, R6, 0x31, !P0 ;  /* 0x000000310600780c */ /* 0x000fc60004761670 */
[----:B------:R-:W4:Y:S01]  /*1d230*/  SHFL.IDX PT, R25, R25, 0x5, 0x181f ;  /* 0x00b81f0019197f89 */ /* 0x000f2200000e0000 */
[----:B0-----:R-:W-:-:S03]  /*1d240*/  IADD3 R2, P4, R14, R5, RZ ;  /* 0x000000050e027210 */ /* 0x001fc60007f9e0ff */
[----:B------:R0:W0:Y:S01]  /*1d250*/  SHFL.IDX PT, R14, R24, 0x5, 0x181f ;  /* 0x00b81f00180e7f89 */ /* 0x00002200000e0000 */
[----:B-1----:R-:W-:-:S05]  /*1d260*/  IADD3.X R3, RZ, R8, RZ, P4, !PT ;  /* 0x00000008ff037210 */ /* 0x002fca00027fe4ff */
        /* <DEDUP_REMOVED lines=8> */
.L_x_918:
[C---:B------:R-:W-:Y:S02]  /*1d2f0*/  ISETP.LT.OR P1, PT, R6.reuse, 0x51, P1 ;  /* 0x000000510600780c */ /* 0x040fe40000f21670 */
[----:B------:R-:W-:Y:S02]  /*1d300*/  ISETP.LT.OR P0, PT, R6, 0x51, !P0 ;  /* 0x000000510600780c */ /* 0x000fe40004701670 */
[----:B-1----:R-:W-:-:S04]  /*1d310*/  IADD3 R2, P2, R14, R5, RZ ;  /* 0x000000050e027210 */ /* 0x002fc80007f5e0ff */
[----:B------:R-:W-:-:S05]  /*1d320*/  IADD3.X R3, RZ, R25, RZ, P2, !PT ;  /* 0x00000019ff037210 */ /* 0x000fca00017fe4ff */
[----:B------:R-:W-:Y:S01]  /*1d330*/  @!PT LDS RZ, [RZ] ;  /* 0x00000000fffff984 */ /* 0x000fe20000000800 */
[----:B------:R-:W-:Y:S01]  /*1d340*/  @!PT LDS RZ, [RZ] ;  /* 0x00000000fffff984 */ /* 0x000fe20000000800 */
[----:B------:R-:W-:Y:S01]  /*1d350*/  @!PT LDS RZ, [RZ] ;  /* 0x00000000fffff984 */ /* 0x000fe20000000800 */
[----:B------:R0:W-:Y:S04]  /*1d360*/  LDGSTS.E.BYPASS.LTC128B.128 [R4+0x2c00], desc[UR60][R2.64], !P1 ;  /* 0x02c0000002047fae */ /* 0x0001e8000c901d7c */
[----:B------:R0:W-:Y:S01]  /*1d370*/  LDGSTS.E.BYPASS.LTC128B.128 [R4+0x5c00], desc[UR60][R2.64+0x80], !P0 ;  /* 0x05c0008002047fae */ /* 0x0001e2000c101d7c */
[----:B------:R-:W-:Y:S01]  /*1d380*/  PLOP3.LUT P0, PT, PT, PT, PT, 0x80, 0x0 ;  /* 0x000000000000781c */ /* 0x000fe20003f0f070 */
[----:B------:R-:W-:-:S12]  /*1d390*/  NOP ;  /* 0x0000000000007918 */ /* 0x000fd80000000000 */
.L_x_759:
        /* <DEDUP_REMOVED lines=10> */
.L_x_760:
[----:B------:R-:W-:Y:S01]  /*1d440*/  VIADD R28, R28, 0x1 ;  /* 0x000000011c1c7836 */ /* 0x000fe20000000000 */
[----:B------:R1:W-:Y:S04]  /*1d450*/  SYNCS.ARRIVE.TRANS64.A1T0 RZ, [R0+URZ+0x2a850], RZ ;  /* 0x02a850ff00ff79a7 */ /* 0x0003e8000810003f */
[----:B------:R-:W-:-:S04]  /*1d460*/  ISETP.NE.AND P0, PT, R28, 0x2, PT ;  /* 0x000000021c00780c */ /* 0x000fc80003f05270 */
[----:B-1----:R-:W-:Y:S02]  /*1d470*/  SEL R0, RZ, 0x1, P0 ;  /* 0x00000001ff007807 */ /* 0x002fe40000000000 */
[----:B------:R-:W-:Y:S02]  /*1d480*/  SEL R28, R28, RZ, P0 ;  /* 0x000000ff1c1c7207 */ /* 0x000fe40000000000 */
[----:B------:R-:W-:-:S07]  /*1d490*/  LOP3.LUT R29, R29, R0, RZ, 0x3c, !PT ;  /* 0x000000001d1d7212 */ /* 0x000fce00078e3cff */
.L_x_717:
[----:B------:R-:W-:Y:S05]  /*1d4a0*/  BSYNC B7 ;  /* 0x0000000000077941 */ /* 0x000fea0003800000 */
.L_x_715:
[----:B------:R-:W-:-:S13]  /*1d4b0*/  LOP3.LUT P0, RZ, R23, 0x20, RZ, 0xc0, !PT ;  /* 0x0000002017ff7812 */ /* 0x000fda000780c0ff */
[----:B------:R-:W-:Y:S05]  /*1d4c0*/  @!P0 BRA `(.L_x_761) ;  /* 0x0000000000248947 */ /* 0x000fea0003800000 */
[----:B------:R-:W-:Y:S05]  /*1d4d0*/  WARPSYNC.ALL ;  /* 0x0000000000007948 */ /* 0x000fea0003800000 */
[----:B------:R-:W1:Y:S08]  /*1d4e0*/  S2UR UR5, SR_CgaCtaId ;  /* 0x00000000000579c3 */ /* 0x000e700000008800 */
[----:B------:R-:W-:Y:S06]  /*1d4f0*/  BAR.SYNC.DEFER_BLOCKING 0x5, 0x180 ;  /* 0x0146000000007b1d */ /* 0x000fec0000010000 */
[----:B------:R-:W-:-:S02]  /*1d500*/  UMOV UR4, 0x400 ;  /* 0x0000040000047882 */ /* 0x000fc40000000000 */
[----:B-1----:R-:W-:-:S06]  /*1d510*/  ULEA UR4, UR5, UR4, 0x18 ;  /* 0x0000000405047291 */ /* 0x002fcc000f8ec03f */
[----:B0-----:R-:W-:-:S05]  /*1d520*/  MOV R22, UR4 ;  /* 0x0000000400167c02 */ /* 0x001fca0008000f00 */
[----:B------:R2:W3:Y:S01]  /*1d530*/  LDS.128 R16, [R22+0x2a8d0] ;  /* 0x02a8d00016107984 */ /* 0x0004e20000000c00 */
[----:B------:R-:W-:Y:S06]  /*1d540*/  BAR.ARV 0x4, 0x180 ;  /* 0x0106000000007b1d */ /* 0x000fec0000002000 */
[----:B------:R-:W-:Y:S05]  /*1d550*/  BRA `(.L_x_762) ;  /* 0x0000000800407947 */ /* 0x000fea0003800000 */
.L_x_761:
[----:B------:R-:W1:Y:S01]  /*1d560*/  S2R R8, SR_TID.X ;  /* 0x0000000000087919 */ /* 0x000e620000002100 */
[----:B------:R-:W-:Y:S01]  /*1d570*/  UMOV UR4, 0xffffffff ;  /* 0xffffffff00047882 */ /* 0x000fe20000000000 */
[----:B-1----:R-:W-:-:S04]  /*1d580*/  LOP3.LUT R8, R8, 0x1f, RZ, 0xc0, !PT ;  /* 0x0000001f08087812 */ /* 0x002fc800078ec0ff */
[----:B------:R-:W-:Y:S01]  /*1d590*/  ISETP.NE.AND P0, PT, R8, 0x1f, PT ;  /* 0x0000001f0800780c */ /* 0x000fe20003f05270 */
[----:B------:R-:W-:-:S12]  /*1d5a0*/  BRA.DIV UR4, `(.L_x_763) ;  /* 0x0000004a04907947 */ /* 0x000fd8000b800000 */
[----:B------:R-:W-:Y:S01]  /*1d5b0*/  IMAD.IADD R5, R19, 0x1, R8 ;  /* 0x0000000113057824 */ /* 0x000fe200078e0208 */
[----:B------:R-:W-:-:S04]  /*1d5c0*/  ULDC UR4, c[0x0][0xc3c] ;  /* 0x00030f0000047ab9 */ /* 0x000fc80000000800 */
[----:B------:R-:W-:-:S13]  /*1d5d0*/  ISETP.GE.OR P1, PT, R5, UR4, !P0 ;  /* 0x0000000405007c0c */ /* 0x000fda000c726670 */
[----:B0-----:R-:W0:Y:S02]  /*1d5e0*/  @!P1 LDC.64 R2, c[0x0][0xc80] ;  /* 0x00032000ff029b82 */ /* 0x001e240000000a00 */
[----:B0-----:R-:W-:-:S06]  /*1d5f0*/  @!P1 IMAD.WIDE R2, R5, 0x4, R2 ;  /* 0x0000000405029825 */ /* 0x001fcc00078e0202 */
[----:B------:R-:W2:Y:S01]  /*1d600*/  @!P1 LDG.E R2, desc[UR60][R2.64] ;  /* 0x0000003c02029981 */ /* 0x000ea2000c1e1900 */
[----:B------:R-:W-:Y:S02]  /*1d610*/  MOV R4, RZ ;  /* 0x000000ff00047202 */ /* 0x000fe40000000f00 */
[C---:B------:R-:W-:Y:S01]  /*1d620*/  ISETP.GE.U32.AND P2, PT, R8.reuse, 0x2, PT ;  /* 0x000000020800780c */ /* 0x040fe20003f46070 */
[----:B------:R-:W-:Y:S01]  /*1d630*/  SHFL.IDX PT, R0, R16, 0x1, 0x1f ;  /* 0x00201f0010007f89 */ /* 0x000fe200000e0000 */
[C---:B------:R-:W-:Y:S02]  /*1d640*/  ISETP.GE.U32.AND P3, PT, R8.reuse, 0x4, PT ;  /* 0x000000040800780c */ /* 0x040fe40003f66070 */
[C---:B------:R-:W-:Y:S02]  /*1d650*/  ISETP.GE.U32.AND P4, PT, R8.reuse, 0x8, PT ;  /* 0x000000080800780c */ /* 0x040fe40003f86070 */
[C---:B------:R-:W-:Y:S01]  /*1d660*/  ISETP.GE.U32.AND P5, PT, R8.reuse, 0x10, PT ;  /* 0x000000100800780c */ /* 0x040fe20003fa6070 */
[----:B--2---:R-:W-:Y:S01]  /*1d670*/  @!P1 IMAD.MOV.U32 R4, RZ, RZ, R2 ;  /* 0x000000ffff049224 */ /* 0x004fe200078e0002 */
[----:B------:R-:W-:-:S04]  /*1d680*/  ISETP.NE.AND P1, PT, R8, RZ, PT ;  /* 0x000000ff0800720c */ /* 0x000fc80003f25270 */
[----:B------:R-:W0:Y:S02]  /*1d690*/  SHFL.UP PT, R14, R4, 0x1, RZ ;  /* 0x04200000040e7989 */ /* 0x000e2400000e00ff */
[----:B0-----:R-:W-:-:S04]  /*1d6a0*/  SEL R5, R14, RZ, P1 ;  /* 0x000000ff0e057207 */ /* 0x001fc80000800000 */
[----:B------:R-:W-:Y:S02]  /*1d6b0*/  IADD3 R6, R4, R5, RZ ;  /* 0x0000000504067210 */ /* 0x000fe40007ffe0ff */
[----:B------:R-:W-:Y:S04]  /*1d6c0*/  SHFL.IDX PT, R5, R16, RZ, 0x1f ;  /* 0x00001fff10057589 */ /* 0x000fe800000e0000 */
        /* <DEDUP_REMOVED lines=12> */
[----:B------:R0:W1:Y:S02]  /*1d790*/  SHFL.IDX PT, R14, R2, 0x1f, 0x1f ;  /* 0x03e01f00020e7f89 */ /* 0x00006400000e0000 */
.L_x_928:
[----:B------:R-:W-:Y:S02]  /*1d7a0*/  ULDC UR4, c[0x0][0xc38] ;  /* 0x00030e0000047ab9 */ /* 0x000fe40000000800 */
[----:B------:R-:W-:-:S04]  /*1d7b0*/  IMAD.U32 R7, RZ, RZ, UR4 ;  /* 0x00000004ff077e24 */ /* 0x000fc8000f8e00ff */
[----:B-1----:R-:W-:-:S05]  /*1d7c0*/  IMAD R3, R14, R7, RZ ;  /* 0x000000070e037224 */ /* 0x002fca00078e02ff */
[----:B------:R-:W-:-:S04]  /*1d7d0*/  IADD3 R6, R0, R3, RZ ;  /* 0x0000000300067210 */ /* 0x000fc80007ffe0ff */
[----:B------:R-:W-:-:S13]  /*1d7e0*/  ISETP.GT.AND P6, PT, R6, R5, PT ;  /* 0x000000050600720c */ /* 0x000fda0003fc4270 */
[----:B------:R-:W-:Y:S05]  /*1d7f0*/  @P6 BRA `(.L_x_764) ;  /* 0x00000000009c6947 */ /* 0x000fea0003800000 */
.L_x_769:
[----:B------:R-:W1:Y:S01]  /*1d800*/  LDC R0, c[0x0][0xc3c] ;  /* 0x00030f00ff007b82 */ /* 0x000e620000000800 */
[----:B------:R-:W-:-:S05]  /*1d810*/  VIADD R19, R19, 0x1f ;  /* 0x0000001f13137836 */ /* 0x000fca0000000000 */
[----:B-1----:R-:W-:-:S13]  /*1d820*/  ISETP.GE.AND P6, PT, R19, R0, PT ;  /* 0x000000001300720c */ /* 0x002fda0003fc6270 */
[----:B------:R-:W-:Y:S05]  /*1d830*/  @P6 BRA `(.L_x_765) ;  /* 0x0000000400446947 */ /* 0x000fea0003800000 */
[----:B0-----:R-:W0:Y:S01]  /*1d840*/  S2R R2, SR_TID.X ;  /* 0x0000000000027919 */ /* 0x001e220000002100 */
[----:B------:R-:W-:Y:S01]  /*1d850*/  BSSY B0, `(.L_x_766) ;  /* 0x0000009000007945 */ /* 0x000fe20003800000 */
[----:B------:R-:W-:Y:S01]  /*1d860*/  IMAD.MOV.U32 R4, RZ, RZ, RZ ;  /* 0x000000ffff047224 */ /* 0x000fe200078e00ff */
[----:B0-----:R-:W-:-:S04]  /*1d870*/  LOP3.LUT R2, R2, 0x1f, RZ, 0xc0, !PT ;  /* 0x0000001f02027812 */ /* 0x001fc800078ec0ff */
[----:B------:R-:W-:-:S04]  /*1d880*/  IADD3 R7, R19, R2, RZ ;  /* 0x0000000213077210 */ /* 0x000fc80007ffe0ff */
[----:B------:R-:W-:-:S13]  /*1d890*/  ISETP.GE.OR P6, PT, R7, R0, !P0 ;  /* 0x000000000700720c */ /* 0x000fda00047c6670 */
[----:B------:R-:W-:Y:S05]  /*1d8a0*/  @P6 BRA `(.L_x_767) ;  /* 0x00000000000c6947 */ /* 0x000fea0003800000 */
[----:B------:R-:W0:Y:S02]  /*1d8b0*/  LDC.64 R2, c[0x0][0xc80] ;  /* 0x00032000ff027b82 */ /* 0x000e240000000a00 */
[----:B0-----:R-:W-:-:S05]  /*1d8c0*/  IMAD.WIDE R2, R7, 0x4, R2 ;  /* 0x0000000407027825 */ /* 0x001fca00078e0202 */
[----:B------:R0:W5:Y:S02]  /*1d8d0*/  LDG.E R4, desc[UR60][R2.64] ;  /* 0x0000003c02047981 */ /* 0x000164000c1e1900 */
.L_x_767:
[----:B------:R-:W-:Y:S05]  /*1d8e0*/  BSYNC B0 ;  /* 0x0000000000007941 */ /* 0x000fea0003800000 */
.L_x_766:
[----:B------:R-:W-:-:S03]  /*1d8f0*/  UMOV UR4, 0xffffffff ;  /* 0xffffffff00047882 */ /* 0x000fc60000000000 */
[----:B------:R-:W-:Y:S05]  /*1d900*/  BRA.DIV UR4, `(.L_x_768) ;  /* 0x0000004a04dc7947 */ /* 0x000fea000b800000 */
[----:B-----5:R-:W1:Y:S02]  /*1d910*/  SHFL.UP PT, R14, R4, 0x1, RZ ;  /* 0x04200000040e7989 */ /* 0x020e6400000e00ff */
[----:B-1----:R-:W-:-:S04]  /*1d920*/  SEL R13, R14, RZ, P1 ;  /* 0x000000ff0e0d7207 */ /* 0x002fc80000800000 */
[----:B------:R-:W-:-:S05]  /*1d930*/  IADD3 R13, R4, R13, RZ ;  /* 0x0000000d040d7210 */ /* 0x000fca0007ffe0ff */
[----:B------:R-:W1:Y:S02]  /*1d940*/  SHFL.UP PT, R14, R13, 0x2, RZ ;  /* 0x044000000d0e7989 */ /* 0x000e6400000e00ff */
[----:B-1----:R-:W-:-:S05]  /*1d950*/  SEL R0, R14, RZ, P2 ;  /* 0x000000ff0e007207 */ /* 0x002fca0001000000 */
        /* <DEDUP_REMOVED lines=11> */
.L_x_936:
[----:B------:R-:W-:Y:S02]  /*1da10*/  ULDC UR4, c[0x0][0xc38] ;  /* 0x00030e0000047ab9 */ /* 0x000fe40000000800 */
[----:B------:R-:W-:-:S04]  /*1da20*/  IMAD.U32 R7, RZ, RZ, UR4 ;  /* 0x00000004ff077e24 */ /* 0x000fc8000f8e00ff */
[----:B-1----:R-:W-:-:S05]  /*1da30*/  IMAD R3, R14, R7, RZ ;  /* 0x000000070e037224 */ /* 0x002fca00078e02ff */
[----:B------:R-:W-:-:S04]  /*1da40*/  IADD3 R6, R3, R6, RZ ;  /* 0x0000000603067210 */ /* 0x000fc80007ffe0ff */
[----:B------:R-:W-:-:S13]  /*1da50*/  ISETP.GT.AND P6, PT, R6, R5, PT ;  /* 0x000000050600720c */ /* 0x000fda0003fc4270 */
[----:B------:R-:W-:Y:S05]  /*1da60*/  @!P6 BRA `(.L_x_769) ;  /* 0xfffffffc0064e947 */ /* 0x000fea000383ffff */
.L_x_764:
[----:B------:R-:W-:Y:S01]  /*1da70*/  IMAD.IADD R6, R6, 0x1, -R3 ;  /* 0x0000000106067824 */ /* 0x000fe200078e0a03 */
[----:B------:R-:W-:-:S03]  /*1da80*/  UMOV UR4, 0xffffffff ;  /* 0xffffffff00047882 */ /* 0x000fc60000000000 */
[----:B------:R-:W-:-:S05]  /*1da90*/  IMAD R0, R2, R7, R6 ;  /* 0x0000000702007224 */ /* 0x000fca00078e0206 */
[----:B------:R-:W-:Y:S01]  /*1daa0*/  ISETP.GT.AND P6, PT, R0, R5, PT ;  /* 0x000000050000720c */ /* 0x000fe20003fc4270 */
[----:B------:R-:W-:-:S12]  /*1dab0*/  BRA.DIV UR4, `(.L_x_770) ;  /* 0x0000004e042c7947 */ /* 0x000fd8000b800000 */
[----:B------:R-:W-:-:S04]  /*1dac0*/  VOTE.ANY R3, PT, !P6 ;  /* 0x0000000000037806 */ /* 0x000fc800070e0100 */
[----:B------:R-:W1:Y:S02]  /*1dad0*/  POPC R0, R3 ;  /* 0x0000000300007309 */ /* 0x000e640000000000 */
[----:B-1----:R1:W2:Y:S02]  /*1dae0*/  SHFL.IDX PT, R4, R4, R0, 0x1f ;  /* 0x00001f0004047589 */ /* 0x0022a400000e0000 */
.L_x_940:
[----:B------:R-:W-:Y:S02]  /*1daf0*/  ISETP.NE.AND P0, PT, R3, RZ, PT ;  /* 0x000000ff0300720c */ /* 0x000fe40003f05270 */
[----:B------:R-:W-:-:S11]  /*1db00*/  MOV R14, RZ ;  /* 0x000000ff000e7202 */ /* 0x000fd60000000f00 */
[----:B------:R-:W-:Y:S05]  /*1db10*/  @!P0 BRA `(.L_x_771) ;  /* 0x0000000000108947 */ /* 0x000fea0003800000 */
[----:B------:R-:W-:Y:S01]  /*1db20*/  UMOV UR4, 0xffffffff ;  /* 0xffffffff00047882 */ /* 0x000fe20000000000 */
[----:B------:R-:W-:Y:S02]  /*1db30*/  VIADD R12, R0, 0xffffffff ;  /* 0xffffffff000c7836 */ /* 0x000fe40000000000 */
[----:B------:R-:W-:Y:S05]  /*1db40*/  BRA.DIV UR4, `(.L_x_772) ;  /* 0x0000004e04507947 */ /* 0x000fea000b800000 */
[----:B------:R3:W4:Y:S02]  /*1db50*/  SHFL.IDX PT, R14, R2, R12, 0x1f ;  /* 0x00001f0c020e7589 */ /* 0x00072400000e0000 */
.L_x_771:
[----:B--2---:R-:W-:Y:S01]  /*1db60*/  IABS R8, R4 ;  /* 0x0000000400087213 */ /* 0x004fe20000000000 */
[----:B----4-:R-:W-:Y:S01]  /*1db70*/  IMAD R16, R14, R7, R6 ;  /* 0x000000070e107224 */ /* 0x010fe200078e0206 */
[----:B------:R-:W-:Y:S02]  /*1db80*/  IADD3 R19, R0, R19, RZ ;  /* 0x0000001300137210 */ /* 0x000fe40007ffe0ff */
[----:B------:R-:W2:Y:S08]  /*1db90*/  I2F.RP R9, R8 ;  /* 0x0000000800097306 */ /* 0x000eb00000209400 */
[----:B--2---:R-:W0:Y:S02]  /*1dba0*/  MUFU.RCP R9, R9 ;  /* 0x0000000900097308 */ /* 0x004e240000001000 */
[----:B0--3--:R-:W-:-:S06]  /*1dbb0*/  IADD3 R2, R9, 0xffffffe, RZ ;  /* 0x0ffffffe09027810 */ /* 0x009fcc0007ffe0ff */
[----:B------:R0:W2:Y:S02]  /*1dbc0*/  F2I.FTZ.U32.TRUNC.NTZ R3, R2 ;  /* 0x0000000200037305 */ /* 0x0000a4000021f000 */
[----:B0-----:R-:W-:Y:S01]  /*1dbd0*/  MOV R2, RZ ;  /* 0x000000ff00027202 */ /* 0x001fe20000000f00 */
[----:B--2---:R-:W-:-:S04]  /*1dbe0*/  IMAD.MOV R7, RZ, RZ, -R3 ;  /* 0x000000ffff077224 */ /* 0x004fc800078e0a03 */
[----:B------:R-:W-:-:S04]  /*1dbf0*/  IMAD R7, R7, R8, RZ ;  /* 0x0000000807077224 */ /* 0x000fc800078e02ff */
[----:B------:R-:W-:-:S04]  /*1dc00*/  IMAD.HI.U32 R3, R3, R7, R2 ;  /* 0x0000000703037227 */ /* 0x000fc800078e0002 */
[----:B------:R-:W-:Y:S01]  /*1dc10*/  IMAD.IADD R7, R5, 0x1, -R16 ;  /* 0x0000000105077824 */ /* 0x000fe200078e0a10 */
[----:B------:R-:W-:-:S04]  /*1dc20*/  IABS R5, R4 ;  /* 0x0000000400057213 */ /* 0x000fc80000000000 */
[----:B------:R-:W-:Y:S02]  /*1dc30*/  IABS R2, R7 ;  /* 0x0000000700027213 */ /* 0x000fe40000000000 */
[----:B------:R-:W-:-:S03]  /*1dc40*/  IADD3 R5, RZ, -R5, RZ ;  /* 0x80000005ff057210 */ /* 0x000fc60007ffe0ff */
[----:B------:R-:W-:-:S04]  /*1dc50*/  IMAD.HI.U32 R3, R3, R2, RZ ;  /* 0x0000000203037227 */ /* 0x000fc800078e00ff */
[----:B------:R-:W-:Y:S01]  /*1dc60*/  IMAD R5, R3, R5, R2 ;  /* 0x0000000503057224 */ /* 0x000fe200078e0202 */
[----:B------:R-:W-:-:S04]  /*1dc70*/  LOP3.LUT R2, R7, R4, RZ, 0x3c, !PT ;  /* 0x0000000407027212 */ /* 0x000fc800078e3cff */
[----:B------:R-:W-:Y:S02]  /*1dc80*/  ISETP.GT.U32.AND P1, PT, R8, R5, PT ;  /* 0x000000050800720c */ /* 0x000fe40003f24070 */
[----:B------:R-:W-:-:S11]  /*1dc90*/  ISETP.GE.AND P2, PT, R2, RZ, PT ;  /* 0x000000ff0200720c */ /* 0x000fd60003f46270 */
[----:B------:R-:W-:Y:S01]  /*1dca0*/  @!P1 IMAD.IADD R5, R5, 0x1, -R8 ;  /* 0x0000000105059824 */ /* 0x000fe200078e0a08 */
[----:B------:R-:W-:Y:S02]  /*1dcb0*/  @!P1 IADD3 R3, R3, 0x1, RZ ;  /* 0x0000000103039810 */ /* 0x000fe40007ffe0ff */
[----:B------:R-:W-:Y:S02]  /*1dcc0*/  ISETP.NE.AND P1, PT, R4, RZ, PT ;  /* 0x000000ff0400720c */ /* 0x000fe40003f25270 */
[----:B------:R-:W-:-:S13]  /*1dcd0*/  ISETP.GE.U32.AND P0, PT, R5, R8, PT ;  /* 0x000000080500720c */ /* 0x000fda0003f06070 */
[----:B------:R-:W-:-:S05]  /*1dce0*/  @P0 VIADD R3, R3, 0x1 ;  /* 0x0000000103030836 */ /* 0x000fca0000000000 */
[----:B------:R-:W-:Y:S02]  /*1dcf0*/  @!P2 IADD3 R3, -R3, RZ, RZ ;  /* 0x000000ff0303a210 */ /* 0x000fe40007ffe1ff */
[----:B------:R-:W-:-:S05]  /*1dd00*/  @!P1 LOP3.LUT R3, RZ, R4, RZ, 0x33, !PT ;  /* 0x00000004ff039212 */ /* 0x000fca00078e33ff */
[--C-:B------:R-:W-:Y:S02]  /*1dd10*/  IMAD.MOV R17, RZ, RZ, -R3.reuse ;  /* 0x000000ffff117224 */ /* 0x100fe400078e0a03 */
[----:B------:R-:W-:Y:S02]  /*1dd20*/  IMAD.MOV.U32 R18, RZ, RZ, R3 ;  /* 0x000000ffff127224 */ /* 0x000fe400078e0003 */
[----:B------:R-:W-:Y:S01]  /*1dd30*/  IMAD R17, R4, R17, R7 ;  /* 0x0000001104117224 */ /* 0x000fe200078e0207 */
[----:B------:R-:W-:Y:S06]  /*1dd40*/  BRA `(.L_x_773) ;  /* 0x00000000001c7947 */ /* 0x000fec0003800000 */
.L_x_765:
[----:B------:R-:W-:Y:S01]  /*1dd50*/  UMOV UR4, URZ ;  /* 0x0000003f00047c82 */ /* 0x000fe20008000000 */
[----:B------:R-:W-:Y:S01]  /*1dd60*/  UMOV UR5, URZ ;  /* 0x0000003f00057c82 */ /* 0x000fe20008000000 */
[----:B------:R-:W-:Y:S01]  /*1dd70*/  ULDC UR6, c[0x0][0xc3c] ;  /* 0x00030f0000067ab9 */ /* 0x000fe20000000800 */
[----:B------:R-:W-:Y:S01]  /*1dd80*/  MOV R16, R5 ;  /* 0x0000000500107202 */ /* 0x000fe20000000f00 */
[----:B------:R-:W-:Y:S01]  /*1dd90*/  IMAD.U32 R17, RZ, RZ, UR4 ;  /* 0x00000004ff117e24 */ /* 0x000fe2000f8e00ff */
[----:B------:R-:W-:Y:S01]  /*1dda0*/  MOV R18, UR5 ;  /* 0x0000000500127c02 */ /* 0x000fe20008000f00 */
[----:B------:R-:W-:-:S07]  /*1ddb0*/  IMAD.U32 R19, RZ, RZ, UR6 ;  /* 0x00000006ff137e24 */ /* 0x000fce000f8e00ff */
.L_x_773:
[----:B-1----:R-:W1:Y:S01]  /*1ddc0*/  S2R R0, SR_TID.X ;  /* 0x0000000000007919 */ /* 0x002e620000002100 */
[----:B------:R-:W-:Y:S05]  /*1ddd0*/  WARPSYNC.ALL ;  /* 0x0000000000007948 */ /* 0x000fea0003800000 */
[----:B------:R-:W-:Y:S01]  /*1dde0*/  BAR.SYNC.DEFER_BLOCKING 0x4, 0x180 ;  /* 0x0106000000007b1d */ /* 0x000fe20000010000 */
[----:B-1----:R-:W-:-:S04]  /*1ddf0*/  LOP3.LUT R0, R0, 0x1f, RZ, 0xc0, !PT ;  /* 0x0000001f00007812 */ /* 0x002fc800078ec0ff */
[----:B------:R-:W-:-:S13]  /*1de00*/  ISETP.NE.AND P0, PT, R0, RZ, PT ;  /* 0x000000ff0000720c */ /* 0x000fda0003f05270 */
[----:B------:R-:W1:Y:S01]  /*1de10*/  @!P0 S2R R3, SR_CgaCtaId ;  /* 0x0000000000038919 */ /* 0x000e620000008800 */
[----:B------:R-:W-:-:S04]  /*1de20*/  @!P0 MOV R0, 0x400 ;  /* 0x0000040000008802 */ /* 0x000fc80000000f00 */
[----:B-1----:R-:W-:-:S05]  /*1de30*/  @!P0 LEA R22, R3, R0, 0x18 ;  /* 0x0000000003168211 */ /* 0x002fca00078ec0ff */
[----:B------:R1:W-:Y:S01]  /*1de40*/  @!P0 STS.128 [R22+0x2a8d0], R16 ;  /* 0x02a8d01016008388 */ /* 0x0003e20000000c00 */
[----:B------:R-:W-:Y:S06]  /*1de50*/  BAR.ARV 0x5, 0x180 ;  /* 0x0146000000007b1d */ /* 0x000fec0000002000 */
.L_x_762:
[----:B------:R-:W-:Y:S02]  /*1de60*/  ULDC UR4, c[0x0][0xc3c] ;  /* 0x00030f0000047ab9 */ /* 0x000fe40000000800 */
[----:B---3--:R-:W-:-:S13]  /*1de70*/  ISETP.GE.AND P0, PT, R19, UR4, PT ;  /* 0x0000000413007c0c */ /* 0x008fda000bf06270 */
[----:B------:R-:W-:Y:S05]  /*1de80*/  @!P0 BRA `(.L_x_774) ;  /* 0xffffffa400a08947 */ /* 0x000fea000383ffff */
[----:B------:R-:W-:Y:S05]  /*1de90*/  BSYNC B8 ;  /* 0x0000000000087941 */ /* 0x000fea0003800000 */
.L_x_673:
[----:B------:R-:W3:Y:S01]  /*1dea0*/  LDL.LU R0, [R1+0x28] ;  /* 0x0000280001007983 */ /* 0x000ee20000300800 */
[----:B------:R-:W-:Y:S01]  /*1deb0*/  BSSY B0, `(.L_x_775) ;  /* 0x000000b000007945 */ /* 0x000fe20003800000 */
[----:B------:R-:W4:Y:S01]  /*1dec0*/  S2R R5, SR_CgaCtaId ;  /* 0x0000000000057919 */ /* 0x000f220000008800 */
[----:B---3--:R-:W-:-:S04]  /*1ded0*/  IADD3 R0, R0, 0x1, RZ ;  /* 0x0000000100007810 */ /* 0x008fc80007ffe0ff */
[----:B01----:R-:W-:-:S04]  /*1dee0*/  LEA.HI R2, R0, R0, RZ, 0x1 ;  /* 0x0000000000027211 */ /* 0x003fc800078f08ff */
[----:B------:R-:W-:Y:S02]  /*1def0*/  LOP3.LUT R3, R2, 0xfffffffe, RZ, 0xc0, !PT ;  /* 0xfffffffe02037812 */ /* 0x000fe400078ec0ff */
[----:B------:R-:W-:-:S03]  /*1df00*/  MOV R2, 0x400 ;  /* 0x0000040000027802 */ /* 0x000fc60000000f00 */
[----:B------:R-:W-:Y:S01]  /*1df10*/  IMAD.IADD R0, R0, 0x1, -R3 ;  /* 0x0000000100007824 */ /* 0x000fe200078e0a03 */
[----:B----4-:R-:W-:-:S04]  /*1df20*/  LEA R5, R5, R2, 0x18 ;  /* 0x0000000205057211 */ /* 0x010fc800078ec0ff */
[----:B------:R-:W-:-:S04]  /*1df30*/  SHF.L.U32 R0, R0, 0x1f, RZ ;  /* 0x0000001f00007819 */ /* 0x000fc800000006ff */
[----:B------:R-:W0:Y:S02]  /*1df40*/  SYNCS.PHASECHK.TRANS64.TRYWAIT P0, [R5+URZ+0x2a820], R0 ;  /* 0x02a82000050075a7 */ /* 0x000e24000800017f */
[----:B0-----:R-:W-:Y:S05]  /*1df50*/  @!P0 BRA `(.L_x_776) ;  /* 0x0000004800708947 */ /* 0x001fea0003800000 */
.L_x_943:
[----:B------:R-:W-:Y:S05]  /*1df60*/  BSYNC B0 ;  /* 0x0000000000007941 */ /* 0x000fea0003800000 */
.L_x_775:
[----:B------:R-:W-:-:S03]  /*1df70*/  UMOV UR4, 0xffffffff ;  /* 0xffffffff00047882 */ /* 0x000fc60000000000 */
[----:B------:R-:W-:Y:S05]  /*1df80*/  BRA.DIV UR4, `(.L_x_777) ;  /* 0x0000004a04787947 */ /* 0x000fea000b800000 */
[----:B0-----:R-:W0:Y:S02]  /*1df90*/  S2R R0, SR_TID.X ;  /* 0x0000000000007919 */ /* 0x001e240000002100 */
[----:B0-----:R-:W-:-:S04]  /*1dfa0*/  SHF.R.U32.HI R0, RZ, 0x5, R0 ;  /* 0x00000005ff007819 */ /* 0x001fc80000011600 */
[----:B------:R-:W-:-:S05]  /*1dfb0*/  LOP3.LUT R0, R0, 0x3, RZ, 0xc0, !PT ;  /* 0x0000000300007812 */ /* 0x000fca00078ec0ff */
[----:B------:R0:W1:Y:S02]  /*1dfc0*/  SHFL.IDX PT, R14, R0, RZ, 0x1f ;  /* 0x00001fff000e7589 */ /* 0x00006400000e0000 */
.L_x_946:
[----:B-1----:R-:W-:-:S13]  /*1dfd0*/  ISETP.NE.AND P0, PT, R14, RZ, PT ;  /* 0x000000ff0e00720c */ /* 0x002fda0003f05270 */
[----:B------:R-:W-:Y:S05]  /*1dfe0*/  @P0 BRA `(.L_x_448) ;  /* 0x0000000000900947 */ /* 0x000fea0003800000 */
[----:B------:R-:W-:-:S03]  /*1dff0*/  UMOV UR4, 0xffffffff ;  /* 0xffffffff00047882 */ /* 0x000fc60000000000 */
[----:B------:R-:W-:Y:S05]  /*1e000*/  BRA.DIV UR4, `(.L_x_778) ;  /* 0x0000004a048c7947 */ /* 0x000fea000b800000 */
[----:B------:R-:W-:-:S13]  /*1e010*/  ELECT P6, URZ, PT ;  /* 0x00000000003f782f */ /* 0x000fda00038c0000 */
.L_x_949:
[----:B------:R-:W-:Y:S05]  /*1e020*/  @!P6 BRA `(.L_x_448) ;  /* 0x000000000080e947 */ /* 0x000fea0003800000 */
[----:B0-----:R-:W3:Y:S02]  /*1e030*/  LDL R0, [R1+0x40] ;  /* 0x0000400001007983 */ /* 0x001ee40000100800 */
[----:B---3--:R-:W-:-:S13]  /*1e040*/  R2UR UR4, R0 ;  /* 0x00000000000472ca */ /* 0x008fda00000e0000 */
[----:B------:R-:W-:-:S06]  /*1e050*/  ULOP3.LUT UR4, UR4, 0x2, URZ, 0xfc, !UPT ;  /* 0x0000000204047892 */ /* 0x000fcc000f8efc3f */
[----:B------:R-:W-:-:S04]  /*1e060*/  MOV R0, UR4 ;  /* 0x0000000400007c02 */ /* 0x000fc80008000f00 */
[----:B------:R-:W-:-:S13]  /*1e070*/  ISETP.NE.AND P0, PT, R0, 0x3, PT ;  /* 0x000000030000780c */ /* 0x000fda0003f05270 */
[----:B------:R-:W-:Y:S05]  /*1e080*/  @!P0 BRA `(.L_x_779) ;  /* 0x0000000000048947 */ /* 0x000fea0003800000 */
[----:B------:R-:W-:Y:S01]  /*1e090*/  BPT.TRAP 0x1 ;  /* 0x000000040000795c */ /* 0x000fe20000300000 */
.L_x_779:
[C---:B------:R-:W-:Y:S01]  /*1e0a0*/  IMAD R3, R28.reuse, 0x8, R5 ;  /* 0x000000081c037824 */ /* 0x040fe200078e0205 */
[----:B------:R-:W-:Y:S02]  /*1e0b0*/  SHF.L.U32 R2, R29, 0x1f, RZ ;  /* 0x0000001f1d027819 */ /* 0x000fe400000006ff */
[----:B------:R-:W-:Y:S02]  /*1e0c0*/  IADD3 R28, R28, 0x1, RZ ;  /* 0x000000011c1c7810 */ /* 0x000fe40007ffe0ff */
[----:B------:R-:W0:Y:S02]  /*1e0d0*/  SYNCS.PHASECHK.TRANS64.TRYWAIT P1, [R3+URZ+0x2a840], R2 ;  /* 0x02a84002030075a7 */ /* 0x000e24000802017f */
[----:B------:R-:W-:-:S04]  /*1e0e0*/  ISETP.NE.AND P2, PT, R28, 0x2, PT ;  /* 0x000000021c00780c */ /* 0x000fc80003f45270 */
[----:B------:R-:W-:Y:S01]  /*1e0f0*/  SEL R0, RZ, 0x1, P2 ;  /* 0x00000001ff007807 */ /* 0x000fe20001000000 */
[----:B0-----:R-:W-:Y:S08]  /*1e100*/  @!P1 BRA `(.L_x_780) ;  /* 0x00000048006c9947 */ /* 0x001ff00003800000 */
.L_x_950:
[----:B------:R-:W-:Y:S02]  /*1e110*/  SEL R28, R28, RZ, P2 ;  /* 0x000000ff1c1c7207 */ /* 0x000fe40001000000 */
[----:B------:R-:W-:Y:S01]  /*1e120*/  LOP3.LUT R0, R29, R0, RZ, 0x3c, !PT ;  /* 0x000000001d007212 */ /* 0x000fe200078e3cff */
[----:B------:R-:W-:Y:S06]  /*1e130*/  @!P0 BRA `(.L_x_781) ;  /* 0x0000000000048947 */ /* 0x000fec0003800000 */
[----:B------:R-:W-:Y:S01]  /*1e140*/  BPT.TRAP 0x1 ;  /* 0x000000040000795c */ /* 0x000fe20000300000 */
.L_x_781:
[----:B------:R-:W-:Y:S01]  /*1e150*/  IMAD R5, R28, 0x8, R5 ;  /* 0x000000081c057824 */ /* 0x000fe200078e0205 */
[----:B------:R-:W-:-:S04]  /*1e160*/  SHF.L.U32 R0, R0, 0x1f, RZ ;  /* 0x0000001f00007819 */ /* 0x000fc800000006ff */
[----:B------:R-:W1:Y:S02]  /*1e170*/  SYNCS.PHASECHK.TRANS64.TRYWAIT P1, [R5+URZ+0x2a840], R0 ;  /* 0x02a84000050075a7 */ /* 0x000e64000802017f */
[----:B-1----:R-:W-:Y:S05]  /*1e180*/  @!P1 BRA `(.L_x_782) ;  /* 0x0000004800609947 */ /* 0x002fea0003800000 */
.L_x_951:
[----:B------:R-:W-:Y:S05]  /*1e190*/  @!P0 BRA `(.L_x_783) ;  /* 0x0000000000048947 */ /* 0x000fea0003800000 */
[----:B------:R-:W-:Y:S01]  /*1e1a0*/  BPT.TRAP 0x1 ;  /* 0x000000040000795c */ /* 0x000fe20000300000 */
.L_x_783:
[----:B------:R-:W3:Y:S02]  /*1e1b0*/  SYNCS.PHASECHK.TRANS64.TRYWAIT P1, [R3+URZ+0x2a860], R2 ;  /* 0x02a86002030075a7 */ /* 0x000ee4000802017f */
[----:B---3--:R-:W-:Y:S05]  /*1e1c0*/  @!P1 BRA `(.L_x_784) ;  /* 0x0000004800649947 */ /* 0x008fea0003800000 */
.L_x_952:
[----:B------:R-:W-:Y:S05]  /*1e1d0*/  @!P0 BRA `(.L_x_785) ;  /* 0x0000000000048947 */ /* 0x000fea0003800000 */
[----:B------:R-:W-:Y:S01]  /*1e1e0*/  BPT.TRAP 0x1 ;  /* 0x000000040000795c */ /* 0x000fe20000300000 */
.L_x_785:
[----:B----4-:R4:W0:Y:S02]  /*1e1f0*/  SYNCS.PHASECHK.TRANS64.TRYWAIT P0, [R5+URZ+0x2a860], R0 ;  /* 0x02a86000050075a7 */ /* 0x010824000800017f */
[----:B0-----:R-:W-:Y:S05]  /*1e200*/  @!P0 NANOSLEEP.SYNCS 0x989680 ;  /* 0x009896800000895d */ /* 0x001fea0003900000 */
[----:B------:R-:W0:Y:S02]  /*1e210*/  @!P0 SYNCS.PHASECHK.TRANS64 P0, [R5+URZ+0x2a860], R0 ;  /* 0x02a86000050085a7 */ /* 0x000e24000800007f */
[----:B0-----:R-:W-:Y:S05]  /*1e220*/  @!P0 BRA `(.L_x_785) ;  /* 0xfffffffc00f08947 */ /* 0x001fea000383ffff */
.L_x_448:
[----:B------:R-:W-:Y:S05]  /*1e230*/  BSYNC B9 ;  /* 0x0000000000097941 */ /* 0x000fea0003800000 */
.L_x_445:
[----:B------:R-:W-:Y:S05]  /*1e240*/  EXIT ;  /* 0x000000000000794d */ /* 0x000fea0003800000 */
.L_x_466:
[----:B0-----:R0:W1:Y:S02]  /*1e250*/  SYNCS.PHASECHK.TRANS64.TRYWAIT P6, [R88+URZ+0x2a890], R89 ;  /* 0x02a89059580075a7 */ /* 0x00106400080c017f */
[----:B-1----:R-:W-:Y:S05]  /*1e260*/  @!P6 NANOSLEEP.SYNCS 0x989680 ;  /* 0x009896800000e95d */ /* 0x002fea0003900000 */
[----:B------:R-:W1:Y:S02]  /*1e270*/  @!P6 SYNCS.PHASECHK.TRANS64 P6, [R88+URZ+0x2a890], R89 ;  /* 0x02a890595800e5a7 */ /* 0x000e6400080c007f */
[----:B-1----:R-:W-:Y:S05]  /*1e280*/  @!P6 BRA `(.L_x_466) ;  /* 0xfffffffc00f0e947 */ /* 0x002fea000383ffff */
[----:B------:R-:W-:Y:S05]  /*1e290*/  BRA `(.L_x_786) ;  /* 0xfffffe5400147947 */ /* 0x000fea000383ffff */
.L_x_467:
[----:B------:R-:W-:Y:S01]  /*1e2a0*/  BSSY B1, `(.L_x_787) ;  /* 0x0000008000017945 */ /* 0x000fe20003800000 */
[----:B------:R-:W-:Y:S01]  /*1e2b0*/  MOV R13, R118 ;  /* 0x00000076000d7202 */ /* 0x000fe20000000f00 */
[----:B------:R-:W-:Y:S01]  /*1e2c0*/  IMAD.MOV.U32 R12, RZ, RZ, RZ ;  /* 0x000000ffff0c7224 */ /* 0x000fe200078e00ff */
[----:B------:R-:W-:Y:S01]  /*1e2d0*/  MOV R11, 0x1c1f ;  /* 0x00001c1f000b7802 */ /* 0x000fe20000000f00 */
[----:B------:R-:W-:-:S07]  /*1e2e0*/  IMAD.MOV.U32 R15, RZ, RZ, -0x1 ;  /* 0xffffffffff0f7424 */ /* 0x000fce00078e00ff */
[----:B0-----:R-:W-:Y:S05]  /*1e2f0*/  WARPSYNC.COLLECTIVE R15, `(.L_x_788) ;  /* 0x000000000f087348 */ /* 0x001fea0003c00000 */
[----:B------:R1:W2:Y:S02]  /*1e300*/  SHFL.IDX P6, R14, R13, R12, R11 ;  /* 0x0000000c0d0e7389 */ /* 0x0002a400000c000b */
[----:B012---:R-:W-:Y:S01]  /*1e310*/  ENDCOLLECTIVE ;  /* 0x000000000000791b */ /* 0x007fe20003800000 */
.L_x_788:
[----:B------:R-:W-:Y:S05]  /*1e320*/  BSYNC B1 ;  /* 0x0000000000017941 */ /* 0x000fea0003800000 */
.L_x_787:
[----:B------:R-:W-:Y:S01]  /*1e330*/  IMAD.MOV.U32 R13, RZ, RZ, R119 ;  /* 0x000000ffff0d7224 */ /* 0x000fe200078e0077 */
[----:B------:R-:W-:Y:S01]  /*1e340*/  MOV R12, RZ ;  /* 0x000000ff000c7202 */ /* 0x000fe20000000f00 */
[----:B------:R-:W-:Y:S01]  /*1e350*/  IMAD.MOV.U32 R11, RZ, RZ, 0x1c1f ;  /* 0x00001c1fff0b7424 */ /* 0x000fe200078e00ff */
[----:B------:R-:W-:Y:S02]  /*1e360*/  MOV R15, 0xffffffff ;  /* 0xffffffff000f7802 */ /* 0x000fe40000000f00 */
[----:B------:R-:W-:-:S07]  /*1e370*/  MOV R82, R14 ;  /* 0x0000000e00527202 */ /* 0x000fce0000000f00 */
[----:B------:R-:W-:Y:S05]  /*1e380*/  WARPSYNC.COLLECTIVE R15, `(.L_x_789) ;  /* 0x000000000f087348 */ /* 0x000fea0003c00000 */
[----:B------:R0:W1:Y:S02]  /*1e390*/  SHFL.IDX P6, R14, R13, R12, R11 ;  /* 0x0000000c0d0e7389 */ /* 0x00006400000c000b */
[----:B01----:R-:W-:Y:S01]  /*1e3a0*/  ENDCOLLECTIVE ;  /* 0x000000000000791b */ /* 0x003fe20003800000 */
.L_x_789:
[----:B------:R-:W-:Y:S01]  /*1e3b0*/  IMAD.MOV.U32 R11, RZ, RZ, R14 ;  /* 0x000000ffff0b7224 */ /* 0x000fe200078e000e */
[----:B------:R-:W-:Y:S06]  /*1e3c0*/  BRA `(.L_x_790) ;  /* 0xfffffe5000dc7947 */ /* 0x000fec000383ffff */
.L_x_492:
[----:B------:R-:W-:Y:S01]  /*1e3d0*/  BSSY B1, `(.L_x_791) ;  /* 0x0000008000017945 */ /* 0x000fe20003800000 */
[----:B0---4-:R-:W-:Y:S01]  /*1e3e0*/  MOV R13, R118 ;  /* 0x00000076000d7202 */ /* 0x011fe20000000f00 */
[----:B------:R-:W-:Y:S01]  /*1e3f0*/  IMAD.MOV.U32 R12, RZ, RZ, 0x1 ;  /* 0x00000001ff0c7424 */ /* 0x000fe200078e00ff */
[----:B---3--:R-:W-:Y:S01]  /*1e400*/  MOV R11, 0x1c1f ;  /* 0x00001c1f000b7802 */ /* 0x008fe20000000f00 */
[----:B------:R-:W-:-:S07]  /*1e410*/  IMAD.MOV.U32 R15, RZ, RZ, -0x1 ;  /* 0xffffffffff0f7424 */ /* 0x000fce00078e00ff */
[----:B-12---:R-:W-:Y:S05]  /*1e420*/  WARPSYNC.COLLECTIVE R15, `(.L_x_792) ;  /* 0x000000000f087348 */ /* 0x006fea0003c00000 */
[----:B------:R0:W3:Y:S02]  /*1e430*/  SHFL.IDX P6, R14, R13, R12, R11 ;  /* 0x0000000c0d0e7389 */ /* 0x0000e400000c000b */
[----:B0123--:R-:W-:Y:S01]  /*1e440*/  ENDCOLLECTIVE ;  /* 0x000000000000791b */ /* 0x00ffe20003800000 */
.L_x_792:
[----:B------:R-:W-:Y:S05]  /*1e450*/  BSYNC B1 ;  /* 0x0000000000017941 */ /* 0x000fea0003800000 */
.L_x_791:
[----:B------:R-:W-:Y:S01]  /*1e460*/  IMAD.MOV.U32 R13, RZ, RZ, R119 ;  /* 0x000000ffff0d7224 */ /* 0x000fe200078e0077 */
[----:B------:R-:W-:Y:S01]  /*1e470*/  MOV R12, 0x1 ;  /* 0x00000001000c7802 */ /* 0x000fe20000000f00 */
[----:B------:R-:W-:Y:S01]  /*1e480*/  IMAD.MOV.U32 R11, RZ, RZ, 0x1c1f ;  /* 0x00001c1fff0b7424 */ /* 0x000fe200078e00ff */
[----:B------:R-:W-:Y:S02]  /*1e490*/  MOV R15, 0xffffffff ;  /* 0xffffffff000f7802 */ /* 0x000fe40000000f00 */
[----:B------:R-:W-:-:S07]  /*1e4a0*/  MOV R118, R14 ;  /* 0x0000000e00767202 */ /* 0x000fce0000000f00 */
[----:B------:R-:W-:Y:S05]  /*1e4b0*/  WARPSYNC.COLLECTIVE R15, `(.L_x_793) ;  /* 0x000000000f087348 */ /* 0x000fea0003c00000 */
[----:B------:R0:W1:Y:S02]  /*1e4c0*/  SHFL.IDX P6, R14, R13, R12, R11 ;  /* 0x0000000c0d0e7389 */ /* 0x00006400000c000b */
[----:B01----:R-:W-:Y:S01]  /*1e4d0*/  ENDCOLLECTIVE ;  /* 0x000000000000791b */ /* 0x003fe20003800000 */
.L_x_793:
[----:B------:R-:W-:Y:S01]  /*1e4e0*/  IMAD.MOV.U32 R119, RZ, RZ, R14 ;  /* 0x000000ffff777224 */ /* 0x000fe200078e000e */
[----:B------:R-:W-:Y:S06]  /*1e4f0*/  BRA `(.L_x_794) ;  /* 0xfffffe6800107947 */ /* 0x000fec000383ffff */
.L_x_522:
[----:B-1----:R1:W2:Y:S02]  /*1e500*/  SYNCS.PHASECHK.TRANS64.TRYWAIT P6, [R88+URZ+0x2a890], R89 ;  /* 0x02a89059580075a7 */ /* 0x0022a400080c017f */
[----:B--2---:R-:W-:Y:S05]  /*1e510*/  @!P6 NANOSLEEP.SYNCS 0x989680 ;  /* 0x009896800000e95d */ /* 0x004fea0003900000 */
[----:B------:R-:W2:Y:S02]  /*1e520*/  @!P6 SYNCS.PHASECHK.TRANS64 P6, [R88+URZ+0x2a890], R89 ;  /* 0x02a890595800e5a7 */ /* 0x000ea400080c007f */
[----:B--2---:R-:W-:Y:S05]  /*1e530*/  @!P6 BRA `(.L_x_522) ;  /* 0xfffffffc00f0e947 */ /* 0x004fea000383ffff */
[----:B------:R-:W-:Y:S05]  /*1e540*/  BRA `(.L_x_795) ;  /* 0xfffffe8400e87947 */ /* 0x000fea000383ffff */
.L_x_523:
[----:B------:R-:W-:Y:S01]  /*1e550*/  BSSY B1, `(.L_x_796) ;  /* 0x0000008000017945 */ /* 0x000fe20003800000 */
[----:B------:R-:W-:Y:S01]  /*1e560*/  MOV R13, R118 ;  /* 0x00000076000d7202 */ /* 0x000fe20000000f00 */
[----:B------:R-:W-:Y:S01]  /*1e570*/  IMAD.MOV.U32 R12, RZ, RZ, RZ ;  /* 0x000000ffff0c7224 */ /* 0x000fe200078e00ff */
[----:B------:R-:W-:Y:S01]  /*1e580*/  MOV R11, 0x1c1f ;  /* 0x00001c1f000b7802 */ /* 0x000fe20000000f00 */
[----:B------:R-:W-:-:S07]  /*1e590*/  IMAD.MOV.U32 R15, RZ, RZ, -0x1 ;  /* 0xffffffffff0f7424 */ /* 0x000fce00078e00ff */
[----:B-1----:R-:W-:Y:S05]  /*1e5a0*/  WARPSYNC.COLLECTIVE R15, `(.L_x_797) ;  /* 0x000000000f087348 */ /* 0x002fea0003c00000 */
[----:B------:R0:W2:Y:S02]  /*1e5b0*/  SHFL.IDX P6, R14, R13, R12, R11 ;  /* 0x0000000c0d0e7389 */ /* 0x0000a400000c000b */
[----:B012---:R-:W-:Y:S01]  /*1e5c0*/  ENDCOLLECTIVE ;  /* 0x000000000000791b */ /* 0x007fe20003800000 */
.L_x_797:
[----:B------:R-:W-:Y:S05]  /*1e5d0*/  BSYNC B1 ;  /* 0x0000000000017941 */ /* 0x000fea0003800000 */
.L_x_796:
        /* <DEDUP_REMOVED lines=8> */
.L_x_798:
[----:B------:R-:W-:Y:S01]  /*1e660*/  IMAD.MOV.U32 R11, RZ, RZ, R14 ;  /* 0x000000ffff0b7224 */ /* 0x000fe200078e000e */
[----:B------:R-:W-:Y:S06]  /*1e670*/  BRA `(.L_x_799) ;  /* 0xfffffe8400b47947 */ /* 0x000fec000383ffff */
.L_x_536:
[----:B------:R-:W-:Y:S01]  /*1e680*/  BSSY B1, `(.L_x_800) ;  /* 0x0000008000017945 */ /* 0x000fe20003800000 */
[----:B--234-:R-:W-:Y:S01]  /*1e690*/  MOV R13, R118 ;  /* 0x00000076000d7202 */ /* 0x01cfe20000000f00 */
[----:B------:R-:W-:Y:S01]  /*1e6a0*/  IMAD.MOV.U32 R12, RZ, RZ, 0x1 ;  /* 0x00000001ff0c7424 */ /* 0x000fe200078e00ff */
[----:B------:R-:W-:Y:S01]  /*1e6b0*/  MOV R11, 0x1c1f ;  /* 0x00001c1f000b7802 */ /* 0x000fe20000000f00 */
[----:B------:R-:W-:-:S07]  /*1e6c0*/  IMAD.MOV.U32 R15, RZ, RZ, -0x1 ;  /* 0xffffffffff0f7424 */ /* 0x000fce00078e00ff */
[----:B01----:R-:W-:Y:S05]  /*1e6d0*/  WARPSYNC.COLLECTIVE R15, `(.L_x_801) ;  /* 0x000000000f087348 */ /* 0x003fea0003c00000 */
[----:B------:R2:W3:Y:S02]  /*1e6e0*/  SHFL.IDX P6, R14, R13, R12, R11 ;  /* 0x0000000c0d0e7389 */ /* 0x0004e400000c000b */
[----:B0123--:R-:W-:Y:S01]  /*1e6f0*/  ENDCOLLECTIVE ;  /* 0x000000000000791b */ /* 0x00ffe20003800000 */
.L_x_801:
[----:B------:R-:W-:Y:S05]  /*1e700*/  BSYNC B1 ;  /* 0x0000000000017941 */ /* 0x000fea0003800000 */
.L_x_800:
        /* <DEDUP_REMOVED lines=8> */
.L_x_802:
[----:B------:R-:W-:Y:S01]  /*1e790*/  IMAD.MOV.U32 R119, RZ, RZ, R14 ;  /* 0x000000ffff777224 */ /* 0x000fe200078e000e */
[----:B------:R-:W-:Y:S06]  /*1e7a0*/  BRA `(.L_x_803) ;  /* 0xfffffe9c005c7947 */ /* 0x000fec000383ffff */
.L_x_549:
[----:B0-----:R0:W1:Y:S02]  /*1e7b0*/  SYNCS.PHASECHK.TRANS64.TRYWAIT P4, [R88+URZ+0x2a890], R89 ;  /* 0x02a89059580075a7 */ /* 0x001064000808017f */
[----:B-1----:R-:W-:Y:S05]  /*1e7c0*/  @!P4 NANOSLEEP.SYNCS 0x989680 ;  /* 0x009896800000c95d */ /* 0x002fea0003900000 */
[----:B------:R-:W1:Y:S02]  /*1e7d0*/  @!P4 SYNCS.PHASECHK.TRANS64 P4, [R88+URZ+0x2a890], R89 ;  /* 0x02a890595800c5a7 */ /* 0x000e64000808007f */
[----:B-1----:R-:W-:Y:S05]  /*1e7e0*/  @!P4 BRA `(.L_x_549) ;  /* 0xfffffffc00f0c947 */ /* 0x002fea000383ffff */
[----:B------:R-:W-:Y:S05]  /*1e7f0*/  BRA `(.L_x_804) ;  /* 0xfffffeb000fc7947 */ /* 0x000fea000383ffff */
.L_x_550:
        /* <DEDUP_REMOVED lines=8> */
.L_x_806:
[----:B------:R-:W-:Y:S05]  /*1e880*/  BSYNC B1 ;  /* 0x0000000000017941 */ /* 0x000fea0003800000 */
.L_x_805:
        /* <DEDUP_REMOVED lines=8> */
.L_x_807:
[----:B------:R-:W-:Y:S01]  /*1e910*/  IMAD.MOV.U32 R36, RZ, RZ, R14 ;  /* 0x000000ffff247224 */ /* 0x000fe200078e000e */
[----:B------:R-:W-:Y:S06]  /*1e920*/  BRA `(.L_x_808) ;  /* 0xfffffeb400207947 */ /* 0x000fec000383ffff */
.L_x_553:
[----:B------:R-:W-:Y:S01]  /*1e930*/  BSSY B1, `(.L_x_809) ;  /* 0x0000008000017945 */ /* 0x000fe20003800000 */
[----:B----4-:R-:W-:Y:S01]  /*1e940*/  MOV R13, R39 ;  /* 0x00000027000d7202 */ /* 0x010fe20000000f00 */
[----:B------:R-:W-:Y:S01]  /*1e950*/  IMAD.MOV.U32 R12, RZ, RZ, 0x1 ;  /* 0x00000001ff0c7424 */ /* 0x000fe200078e00ff */
[----:B------:R-:W-:Y:S01]  /*1e960*/  MOV R11, 0x1c1f ;  /* 0x00001c1f000b7802 */ /* 0x000fe20000000f00 */
[----:B------:R-:W-:-:S07]  /*1e970*/  IMAD.MOV.U32 R15, RZ, RZ, -0x1 ;  /* 0xffffffffff0f7424 */ /* 0x000fce00078e00ff */
[----:B0123--:R-:W-:Y:S05]  /*1e980*/  WARPSYNC.COLLECTIVE R15, `(.L_x_810) ;  /* 0x000000000f087348 */ /* 0x00ffea0003c00000 */
[----:B------:R4:W0:Y:S02]  /*1e990*/  SHFL.IDX P6, R14, R13, R12, R11 ;  /* 0x0000000c0d0e7389 */ /* 0x00082400000c000b */
[----:B01234-:R-:W-:Y:S01]  /*1e9a0*/  ENDCOLLECTIVE ;  /* 0x000000000000791b */ /* 0x01ffe20003800000 */
.L_x_810:
[----:B------:R-:W-:Y:S05]  /*1e9b0*/  BSYNC B1 ;  /* 0x0000000000017941 */ /* 0x000fea0003800000 */
.L_x_809:
        /* <DEDUP_REMOVED lines=8> */
.L_x_811:
[----:B------:R-:W-:Y:S01]  /*1ea40*/  IMAD.MOV.U32 R36, RZ, RZ, R14 ;  /* 0x000000ffff247224 */ /* 0x000fe200078e000e */
[----:B------:R-:W-:Y:S06]  /*1ea50*/  BRA `(.L_x_812) ;  /* 0xfffffeb4007c7947 */ /* 0x000fec000383ffff */
.L_x_557:
[----:B---3--:R3:W0:Y:S02]  /*1ea60*/  SYNCS.PHASECHK.TRANS64.TRYWAIT P0, [R88+URZ+0x2a8b0], R89 ;  /* 0x02a8b059580075a7 */ /* 0x008624000800017f */
[----:B0-----:R-:W-:Y:S05]  /*1ea70*/  @!P0 NANOSLEEP.SYNCS 0x989680 ;  /* 0x009896800000895d */ /* 0x001fea0003900000 */
[----:B------:R-:W0:Y:S02]  /*1ea80*/  @!P0 SYNCS.PHASECHK.TRANS64 P0, [R88+URZ+0x2a8b0], R89 ;  /* 0x02a8b059580085a7 */ /* 0x000e24000800007f */
[----:B0-----:R-:W-:Y:S05]  /*1ea90*/  @!P0 BRA `(.L_x_557) ;  /* 0xfffffffc00f08947 */ /* 0x001fea000383ffff */
[----:B------:R-:W-:Y:S05]  /*1eaa0*/  BRA `(.L_x_813) ;  /* 0xfffffeb800547947 */ /* 0x000fea000383ffff */
.L_x_575:
[----:B------:R-:W-:Y:S01]  /*1eab0*/  BSSY B1, `(.L_x_814) ;  /* 0x0000008000017945 */ /* 0x000fe20003800000 */
[----:B------:R-:W-:Y:S01]  /*1eac0*/  MOV R13, R25 ;  /* 0x00000019000d7202 */ /* 0x000fe20000000f00 */
[----:B------:R-:W-:Y:S01]  /*1ead0*/  IMAD.MOV.U32 R12, RZ, RZ, RZ ;  /* 0x000000ffff0c7224 */ /* 0x000fe200078e00ff */
[----:B------:R-:W-:Y:S01]  /*1eae0*/  MOV R11, 0x1c1f ;  /* 0x00001c1f000b7802 */ /* 0x000fe20000000f00 */
[----:B------:R-:W-:-:S07]  /*1eaf0*/  IMAD.MOV.U32 R15, RZ, RZ, -0x1 ;  /* 0xffffffffff0f7424 */ /* 0x000fce00078e00ff */
[----:B----4-:R-:W-:Y:S05]  /*1eb00*/  WARPSYNC.COLLECTIVE R15, `(.L_x_815) ;  /* 0x000000000f087348 */ /* 0x010fea0003c00000 */
[----:B------:R0:W1:Y:S02]  /*1eb10*/  SHFL.IDX P6, R14, R13, R12, R11 ;  /* 0x0000000c0d0e7389 */ /* 0x00006400000c000b */
[----:B01--4-:R-:W-:Y:S01]  /*1eb20*/  ENDCOLLECTIVE ;  /* 0x000000000000791b */ /* 0x013fe20003800000 */
.L_x_815:
[----:B------:R-:W-:Y:S05]  /*1eb30*/  BSYNC B1 ;  /* 0x0000000000017941 */ /* 0x000fea0003800000 */
.L_x_814:
        /* <DEDUP_REMOVED lines=8> */
.L_x_816:
[----:B------:R-:W-:Y:S01]  /*1ebc0*/  MOV R13, R27 ;  /* 0x0000001b000d7202 */ /* 0x000fe20000000f00 */
[----:B------:R-:W-:-:S07]  /*1ebd0*/  IMAD.MOV.U32 R0, RZ, RZ, R14 ;  /* 0x000000ffff007224 */ /* 0x000fce00078e000e */
[----:B------:R-:W-:Y:S05]  /*1ebe0*/  WARPSYNC.COLLECTIVE R15, `(.L_x_817) ;  /* 0x000000000f087348 */ /* 0x000fea0003c00000 */
[----:B------:R0:W1:Y:S02]  /*1ebf0*/  SHFL.IDX P6, R14, R13, R12, R11 ;  /* 0x0000000c0d0e7389 */ /* 0x00006400000c000b */
[----:B01----:R-:W-:Y:S01]  /*1ec00*/  ENDCOLLECTIVE ;  /* 0x000000000000791b */ /* 0x003fe20003800000 */
.L_x_817:
[----:B------:R-:W-:Y:S01]  /*1ec10*/  MOV R13, R26 ;  /* 0x0000001a000d7202 */ /* 0x000fe20000000f00 */
[----:B------:R-:W-:-:S07]  /*1ec20*/  IMAD.MOV.U32 R5, RZ, RZ, R14 ;  /* 0x000000ffff057224 */ /* 0x000fce00078e000e */
[----:B------:R-:W-:Y:S05]  /*1ec30*/  WARPSYNC.COLLECTIVE R15, `(.L_x_818) ;  /* 0x000000000f087348 */ /* 0x000fea0003c00000 */
[----:B------:R0:W1:Y:S02]  /*1ec40*/  SHFL.IDX P6, R14, R13, R12, R11 ;  /* 0x0000000c0d0e7389 */ /* 0x00006400000c000b */
[----:B01----:R-:W-:Y:S01]  /*1ec50*/  ENDCOLLECTIVE ;  /* 0x000000000000791b */ /* 0x003fe20003800000 */
.L_x_818:
[----:B------:R-:W-:Y:S05]  /*1ec60*/  BRA `(.L_x_819) ;  /* 0xfffffec400907947 */ /* 0x000fea000383ffff */
.L_x_579:
[----:B0-----:R0:W1:Y:S02]  /*1ec70*/  SYNCS.PHASECHK.TRANS64.TRYWAIT P0, [R2+URZ+0x2a800], R5 ;  /* 0x02a80005020075a7 */ /* 0x001064000800017f */
[----:B-1----:R-:W-:Y:S05]  /*1ec80*/  @!P0 NANOSLEEP.SYNCS 0x989680 ;  /* 0x009896800000895d */ /* 0x002fea0003900000 */
[----:B------:R-:W1:Y:S02]  /*1ec90*/  @!P0 SYNCS.PHASECHK.TRANS64 P0, [R2+URZ+0x2a800], R5 ;  /* 0x02a80005020085a7 */ /* 0x000e64000800007f */
[----:B-1----:R-:W-:Y:S05]  /*1eca0*/  @!P0 BRA `(.L_x_579) ;  /* 0xfffffffc00f08947 */ /* 0x002fea000383ffff */
[----:B------:R-:W-:Y:S05]  /*1ecb0*/  BRA `(.L_x_820) ;  /* 0xfffffed000087947 */ /* 0x000fea000383ffff */
.L_x_603:
[----:B------:R-:W-:Y:S01]  /*1ecc0*/  BSSY B1, `(.L_x_821) ;  /* 0x0000008000017945 */ /* 0x000fe20003800000 */
[----:B------:R-:W-:Y:S01]  /*1ecd0*/  IMAD.MOV.U32 R13, RZ, RZ, R25 ;  /* 0x000000ffff0d7224 */ /* 0x000fe200078e0019 */
[----:B------:R-:W-:Y:S01]  /*1ece0*/  MOV R12, RZ ;  /* 0x000000ff000c7202 */ /* 0x000fe20000000f00 */
[----:B------:R-:W-:Y:S01]  /*1ecf0*/  IMAD.MOV.U32 R11, RZ, RZ, 0x1c1f ;  /* 0x00001c1fff0b7424 */ /* 0x000fe200078e00ff */
[----:B------:R-:W-:-:S07]  /*1ed00*/  MOV R15, 0xffffffff ;  /* 0xffffffff000f7802 */ /* 0x000fce0000000f00 */
[----:B----4-:R-:W-:Y:S05]  /*1ed10*/  WARPSYNC.COLLECTIVE R15, `(.L_x_822) ;  /* 0x000000000f087348 */ /* 0x010fea0003c00000 */
[----:B------:R0:W1:Y:S02]  /*1ed20*/  SHFL.IDX P6, R14, R13, R12, R11 ;  /* 0x0000000c0d0e7389 */ /* 0x00006400000c000b */
[----:B01--4-:R-:W-:Y:S01]  /*1ed30*/  ENDCOLLECTIVE ;  /* 0x000000000000791b */ /* 0x013fe20003800000 */
.L_x_822:
[----:B------:R-:W-:Y:S05]  /*1ed40*/  BSYNC B1 ;  /* 0x0000000000017941 */ /* 0x000fea0003800000 */
.L_x_821:
[----:B------:R-:W-:Y:S01]  /*1ed50*/  MOV R13, R24 ;  /* 0x00000018000d7202 */ /* 0x000fe20000000f00 */
[----:B------:R-:W-:Y:S01]  /*1ed60*/  IMAD.MOV.U32 R12, RZ, RZ, RZ ;  /* 0x000000ffff0c7224 */ /* 0x000fe200078e00ff */
[----:B------:R-:W-:Y:S01]  /*1ed70*/  MOV R11, 0x1c1f ;  /* 0x00001c1f000b7802 */ /* 0x000fe20000000f00 */
[----:B------:R-:W-:Y:S02]  /*1ed80*/  IMAD.MOV.U32 R15, RZ, RZ, -0x1 ;  /* 0xffffffffff0f7424 */ /* 0x000fe400078e00ff */
[----:B------:R-:W-:-:S07]  /*1ed90*/  IMAD.MOV.U32 R3, RZ, RZ, R14 ;  /* 0x000000ffff037224 */ /* 0x000fce00078e000e */
[----:B------:R-:W-:Y:S05]  /*1eda0*/  WARPSYNC.COLLECTIVE R15, `(.L_x_823) ;  /* 0x000000000f087348 */ /* 0x000fea0003c00000 */
[----:B------:R0:W1:Y:S02]  /*1edb0*/  SHFL.IDX P6, R14, R13, R12, R11 ;  /* 0x0000000c0d0e7389 */ /* 0x00006400000c000b */
[----:B01----:R-:W-:Y:S01]  /*1edc0*/  ENDCOLLECTIVE ;  /* 0x000000000000791b */ /* 0x003fe20003800000 */
.L_x_823:
[----:B------:R-:W-:Y:S01]  /*1edd0*/  IMAD.MOV.U32 R13, RZ, RZ, R27 ;  /* 0x000000ffff0d7224 */ /* 0x000fe200078e001b */
[----:B------:R-:W-:-:S07]  /*1ede0*/  MOV R0, R14 ;  /* 0x0000000e00007202 */ /* 0x000fce0000000f00 */
[----:B------:R-:W-:Y:S05]  /*1edf0*/  WARPSYNC.COLLECTIVE R15, `(.L_x_824) ;  /* 0x000000000f087348 */ /* 0x000fea0003c00000 */
[----:B------:R0:W1:Y:S02]  /*1ee00*/  SHFL.IDX P6, R14, R13, R12, R11 ;  /* 0x0000000c0d0e7389 */ /* 0x00006400000c000b */
[----:B01----:R-:W-:Y:S01]  /*1ee10*/  ENDCOLLECTIVE ;  /* 0x000000000000791b */ /* 0x003fe20003800000 */
.L_x_824:
[----:B------:R-:W-:Y:S01]  /*1ee20*/  IMAD.MOV.U32 R13, RZ, RZ, R26 ;  /* 0x000000ffff0d7224 */ /* 0x000fe200078e001a */
[----:B------:R-:W-:-:S07]  /*1ee30*/  MOV R21, R14 ;  /* 0x0000000e00157202 */ /* 0x000fce0000000f00 */
[----:B------:R-:W-:Y:S05]  /*1ee40*/  WARPSYNC.COLLECTIVE R15, `(.L_x_825) ;  /* 0x000000000f087348 */ /* 0x000fea0003c00000 */
[----:B------:R0:W1:Y:S02]  /*1ee50*/  SHFL.IDX P6, R14, R13, R12, R11 ;  /* 0x0000000c0d0e7389 */ /* 0x00006400000c000b */
[----:B01----:R-:W-:Y:S01]  /*1ee60*/  ENDCOLLECTIVE ;  /* 0x000000000000791b */ /* 0x003fe20003800000 */
.L_x_825:
[----:B------:R-:W-:Y:S01]  /*1ee70*/  MOV R20, R14 ;  /* 0x0000000e00147202 */ /* 0x000fe20000000f00 */
[----:B------:R-:W-:Y:S06]  /*1ee80*/  BRA `(.L_x_826) ;  /* 0xfffffeec00a47947 */ /* 0x000fec000383ffff */
.L_x_607:
[----:B0-----:R0:W1:Y:S02]  /*1ee90*/  SYNCS.PHASECHK.TRANS64.TRYWAIT P0, [R2+URZ+0x2a800], R5 ;  /* 0x02a80005020075a7 */ /* 0x001064000800017f */
[----:B-1----:R-:W-:Y:S05]  /*1eea0*/  @!P0 NANOSLEEP.SYNCS 0x989680 ;  /* 0x009896800000895d */ /* 0x002fea0003900000 */
[----:B------:R-:W1:Y:S02]  /*1eeb0*/  @!P0 SYNCS.PHASECHK.TRANS64 P0, [R2+URZ+0x2a800], R5 ;  /* 0x02a80005020085a7 */ /* 0x000e64000800007f */
[----:B-1----:R-:W-:Y:S05]  /*1eec0*/  @!P0 BRA `(.L_x_607) ;  /* 0xfffffffc00f08947 */ /* 0x002fea000383ffff */
[----:B------:R-:W-:Y:S05]  /*1eed0*/  BRA `(.L_x_827) ;  /* 0xfffffef400b47947 */ /* 0x000fea000383ffff */
.L_x_621:
[----:B-1----:R1:W2:Y:S02]  /*1eee0*/  SYNCS.PHASECHK.TRANS64.TRYWAIT P1, [R5+URZ+0x2a830], R0 ;  /* 0x02a83000050075a7 */ /* 0x0022a4000802017f */
[----:B--2---:R-:W-:Y:S05]  /*1eef0*/  @!P1 NANOSLEEP.SYNCS 0x989680 ;  /* 0x009896800000995d */ /* 0x004fea0003900000 */
[----:B------:R-:W2:Y:S02]  /*1ef00*/  @!P1 SYNCS.PHASECHK.TRANS64 P1, [R5+URZ+0x2a830], R0 ;  /* 0x02a83000050095a7 */ /* 0x000ea4000802007f */
[----:B--2---:R-:W-:Y:S05]  /*1ef10*/  @!P1 BRA `(.L_x_621) ;  /* 0xfffffffc00f09947 */ /* 0x004fea000383ffff */
[----:B------:R-:W-:Y:S05]  /*1ef20*/  BRA `(.L_x_620) ;  /* 0xffffff1800a47947 */ /* 0x000fea000383ffff */
.L_x_629:
[----:B-1----:R1:W2:Y:S02]  /*1ef30*/  SYNCS.PHASECHK.TRANS64.TRYWAIT P1, [R21+URZ+0x2a830], R0 ;  /* 0x02a83000150075a7 */ /* 0x0022a4000802017f */
[----:B--2---:R-:W-:Y:S05]  /*1ef40*/  @!P1 NANOSLEEP.SYNCS 0x989680 ;  /* 0x009896800000995d */ /* 0x004fea0003900000 */
[----:B------:R-:W2:Y:S02]  /*1ef50*/  @!P1 SYNCS.PHASECHK.TRANS64 P1, [R21+URZ+0x2a830], R0 ;  /* 0x02a83000150095a7 */ /* 0x000ea4000802007f */
[----:B--2---:R-:W-:Y:S05]  /*1ef60*/  @!P1 BRA `(.L_x_629) ;  /* 0xfffffffc00f09947 */ /* 0x004fea000383ffff */
[----:B------:R-:W-:Y:S05]  /*1ef70*/  BRA `(.L_x_628) ;  /* 0xffffff3c00847947 */ /* 0x000fea000383ffff */
.L_x_634:
[----:B0-----:R0:W1:Y:S02]  /*1ef80*/  SYNCS.PHASECHK.TRANS64.TRYWAIT P1, [R10+URZ+0x2a850], R3 ;  /* 0x02a850030a0075a7 */ /* 0x001064000802017f */
[----:B-1----:R-:W-:Y:S05]  /*1ef90*/  @!P1 NANOSLEEP.SYNCS 0x989680 ;  /* 0x009896800000995d */ /* 0x002fea0003900000 */
[----:B------:R-:W1:Y:S02]  /*1efa0*/  @!P1 SYNCS.PHASECHK.TRANS64 P1, [R10+URZ+0x2a850], R3 ;  /* 0x02a850030a0095a7 */ /* 0x000e64000802007f */
[----:B-1----:R-:W-:Y:S05]  /*1efb0*/  @!P1 BRA `(.L_x_634) ;  /* 0xfffffffc00f09947 */ /* 0x002fea000383ffff */
[----:B------:R-:W-:Y:S05]  /*1efc0*/  BRA `(.L_x_633) ;  /* 0xffffff4800747947 */ /* 0x000fea000383ffff */
.L_x_642:
[----:B-1----:R1:W2:Y:S02]  /*1efd0*/  SYNCS.PHASECHK.TRANS64.TRYWAIT P1, [R10+URZ+0x2a850], R5 ;  /* 0x02a850050a0075a7 */ /* 0x0022a4000802017f */
[----:B--2---:R-:W-:Y:S05]  /*1efe0*/  @!P1 NANOSLEEP.SYNCS 0x989680 ;  /* 0x009896800000995d */ /* 0x004fea0003900000 */
[----:B------:R-:W2:Y:S02]  /*1eff0*/  @!P1 SYNCS.PHASECHK.TRANS64 P1, [R10+URZ+0x2a850], R5 ;  /* 0x02a850050a0095a7 */ /* 0x000ea4000802007f */
[----:B--2---:R-:W-:Y:S05]  /*1f000*/  @!P1 BRA `(.L_x_642) ;  /* 0xfffffffc00f09947 */ /* 0x004fea000383ffff */
[----:B------:R-:W-:Y:S05]  /*1f010*/  BRA `(.L_x_641) ;  /* 0xffffff60003c7947 */ /* 0x000fea000383ffff */
.L_x_679:
[----:B------:R-:W0:Y:S01]  /*1f020*/  S2R R9, SR_TID.X ;  /* 0x0000000000097919 */ /* 0x000e220000002100 */
[----:B------:R-:W-:Y:S01]  /*1f030*/  BSSY B1, `(.L_x_828) ;  /* 0x000000a000017945 */ /* 0x000fe20003800000 */
[----:B------:R-:W-:Y:S01]  /*1f040*/  MOV R12, RZ ;  /* 0x000000ff000c7202 */ /* 0x000fe20000000f00 */
[----:B------:R-:W-:Y:S01]  /*1f050*/  IMAD.MOV.U32 R11, RZ, RZ, 0x1f ;  /* 0x0000001fff0b7424 */ /* 0x000fe200078e00ff */
[----:B------:R-:W-:Y:S02]  /*1f060*/  MOV R15, 0xffffffff ;  /* 0xffffffff000f7802 */ /* 0x000fe40000000f00 */
[----:B0-----:R-:W-:-:S04]  /*1f070*/  SHF.R.U32.HI R9, RZ, 0x5, R9 ;  /* 0x00000005ff097819 */ /* 0x001fc80000011609 */
[----:B------:R-:W-:-:S05]  /*1f080*/  LOP3.LUT R9, R9, 0x3, RZ, 0xc0, !PT ;  /* 0x0000000309097812 */ /* 0x000fca00078ec0ff */
[----:B------:R-:W-:-:S07]  /*1f090*/  IMAD.MOV.U32 R13, RZ, RZ, R9 ;  /* 0x000000ffff0d7224 */ /* 0x000fce00078e0009 */
[----:B------:R-:W-:Y:S05]  /*1f0a0*/  WARPSYNC.COLLECTIVE R15, `(.L_x_829) ;  /* 0x000000000f087348 */ /* 0x000fea0003c00000 */
[----:B------:R0:W1:Y:S02]  /*1f0b0*/  SHFL.IDX P6, R14, R13, R12, R11 ;  /* 0x0000000c0d0e7389 */ /* 0x00006400000c000b */
[----:B01----:R-:W-:Y:S01]  /*1f0c0*/  ENDCOLLECTIVE ;  /* 0x000000000000791b */ /* 0x003fe20003800000 */
.L_x_829:
[----:B------:R-:W-:Y:S05]  /*1f0d0*/  BSYNC B1 ;  /* 0x0000000000017941 */ /* 0x000fea0003800000 */
.L_x_828:
[----:B------:R-:W-:Y:S05]  /*1f0e0*/  BRA `(.L_x_830) ;  /* 0xffffff9800b47947 */ /* 0x000fea000383ffff */
.L_x_681:
[----:B------:R-:W-:Y:S01]  /*1f0f0*/  BSSY B1, `(.L_x_831) ;  /* 0x0000006000017945 */ /* 0x000fe20003800000 */
[----:B------:R-:W-:-:S07]  /*1f100*/  IMAD.MOV.U32 R15, RZ, RZ, -0x1 ;  /* 0xffffffffff0f7424 */ /* 0x000fce00078e00ff */
[----:B0-----:R-:W-:Y:S05]  /*1f110*/  WARPSYNC.COLLECTIVE R15, `(.L_x_832) ;  /* 0x000000000f0c7348 */ /* 0x001fea0003c00000 */
[----:B------:R-:W-:Y:S02]  /*1f120*/  ELECT P6, UR62, PT ;  /* 0x00000000003e782f */ /* 0x000fe400038c0000 */
[----:B------:R-:W-:Y:S01]  /*1f130*/  MOV R14, UR62 ;  /* 0x0000003e000e7c02 */ /* 0x000fe20008000f00 */
[----:B0-----:R-:W-:Y:S10]  /*1f140*/  ENDCOLLECTIVE ;  /* 0x000000000000791b */ /* 0x001ff40003800000 */
.L_x_832:
[----:B------:R-:W-:Y:S05]  /*1f150*/  BSYNC B1 ;  /* 0x0000000000017941 */ /* 0x000fea0003800000 */
.L_x_831:
[----:B------:R-:W-:Y:S05]  /*1f160*/  BRA `(.L_x_680) ;  /* 0xffffff9800ac7947 */ /* 0x000fea000383ffff */
.L_x_683:
[----:B0-----:R0:W1:Y:S02]  /*1f170*/  SYNCS.PHASECHK.TRANS64.TRYWAIT P0, [R22+URZ+0x2a820], R3 ;  /* 0x02a82003160075a7 */ /* 0x001064000800017f */
[----:B-1----:R-:W-:Y:S05]  /*1f180*/  @!P0 NANOSLEEP.SYNCS 0x989680 ;  /* 0x009896800000895d */ /* 0x002fea0003900000 */
[----:B------:R-:W1:Y:S02]  /*1f190*/  @!P0 SYNCS.PHASECHK.TRANS64 P0, [R22+URZ+0x2a820], R3 ;  /* 0x02a82003160085a7 */ /* 0x000e64000800007f */
[----:B-1----:R-:W-:Y:S05]  /*1f1a0*/  @!P0 BRA `(.L_x_683) ;  /* 0xfffffffc00f08947 */ /* 0x002fea000383ffff */
[----:B------:R-:W-:Y:S05]  /*1f1b0*/  BRA `(.L_x_833) ;  /* 0xffffff9800bc7947 */ /* 0x000fea000383ffff */
.L_x_687:
[----:B-1----:R1:W2:Y:S02]  /*1f1c0*/  SYNCS.PHASECHK.TRANS64.TRYWAIT P0, [R9+URZ+0x2a8a0], R8 ;  /* 0x02a8a008090075a7 */ /* 0x0022a4000800017f */
[----:B--2---:R-:W-:Y:S05]  /*1f1d0*/  @!P0 NANOSLEEP.SYNCS 0x989680 ;  /* 0x009896800000895d */ /* 0x004fea0003900000 */
[----:B------:R-:W2:Y:S02]  /*1f1e0*/  @!P0 SYNCS.PHASECHK.TRANS64 P0, [R9+URZ+0x2a8a0], R8 ;  /* 0x02a8a008090085a7 */ /* 0x000ea4000800007f */
[----:B--2---:R-:W-:Y:S05]  /*1f1f0*/  @!P0 BRA `(.L_x_687) ;  /* 0xfffffffc00f08947 */ /* 0x004fea000383ffff */
[----:B------:R-:W-:Y:S05]  /*1f200*/  BRA `(.L_x_834) ;  /* 0xffffff9800d47947 */ /* 0x000fea000383ffff */
.L_x_694:
[----:B0-----:R0:W2:Y:S02]  /*1f210*/  SYNCS.PHASECHK.TRANS64.TRYWAIT P0, [R9+URZ+0x2a8c0], R8 ;  /* 0x02a8c008090075a7 */ /* 0x0010a4000800017f */
[----:B--2---:R-:W-:Y:S05]  /*1f220*/  @!P0 NANOSLEEP.SYNCS 0x989680 ;  /* 0x009896800000895d */ /* 0x004fea0003900000 */
[----:B------:R-:W2:Y:S02]  /*1f230*/  @!P0 SYNCS.PHASECHK.TRANS64 P0, [R9+URZ+0x2a8c0], R8 ;  /* 0x02a8c008090085a7 */ /* 0x000ea4000800007f */
[----:B--2---:R-:W-:Y:S05]  /*1f240*/  @!P0 BRA `(.L_x_694) ;  /* 0xfffffffc00f08947 */ /* 0x004fea000383ffff */
[----:B------:R-:W-:Y:S05]  /*1f250*/  BRA `(.L_x_835) ;  /* 0xffffff9c00cc7947 */ /* 0x000fea000383ffff */
.L_x_702:
[----:B-1----:R1:W2:Y:S02]  /*1f260*/  SYNCS.PHASECHK.TRANS64.TRYWAIT P1, [R6+URZ+0x2a8a0], R9 ;  /* 0x02a8a009060075a7 */ /* 0x0022a4000802017f */
[----:B--2---:R-:W-:Y:S05]  /*1f270*/  @!P1 NANOSLEEP.SYNCS 0x989680 ;  /* 0x009896800000995d */ /* 0x004fea0003900000 */
[----:B------:R-:W2:Y:S02]  /*1f280*/  @!P1 SYNCS.PHASECHK.TRANS64 P1, [R6+URZ+0x2a8a0], R9 ;  /* 0x02a8a009060095a7 */ /* 0x000ea4000802007f */
[----:B--2---:R-:W-:Y:S05]  /*1f290*/  @!P1 BRA `(.L_x_702) ;  /* 0xfffffffc00f09947 */ /* 0x004fea000383ffff */
[----:B------:R-:W-:Y:S05]  /*1f2a0*/  BRA `(.L_x_836) ;  /* 0xffffffa000c87947 */ /* 0x000fea000383ffff */
.L_x_709:
[----:B0-----:R0:W2:Y:S02]  /*1f2b0*/  SYNCS.PHASECHK.TRANS64.TRYWAIT P1, [R6+URZ+0x2a8c0], R9 ;  /* 0x02a8c009060075a7 */ /* 0x0010a4000802017f */
[----:B--2---:R-:W-:Y:S05]  /*1f2c0*/  @!P1 NANOSLEEP.SYNCS 0x989680 ;  /* 0x009896800000995d */ /* 0x004fea0003900000 */
[----:B------:R-:W2:Y:S02]  /*1f2d0*/  @!P1 SYNCS.PHASECHK.TRANS64 P1, [R6+URZ+0x2a8c0], R9 ;  /* 0x02a8c009060095a7 */ /* 0x000ea4000802007f */
[----:B--2---:R-:W-:Y:S05]  /*1f2e0*/  @!P1 BRA `(.L_x_709) ;  /* 0xfffffffc00f09947 */ /* 0x004fea000383ffff */
[----:B------:R-:W-:Y:S05]  /*1f2f0*/  BRA `(.L_x_837) ;  /* 0xffffffa400bc7947 */ /* 0x000fea000383ffff */
.L_x_723:
[----:B------:R-:W0:Y:S01]  /*1f300*/  S2R R7, SR_TID.X ;  /* 0x0000000000077919 */ /* 0x000e220000002100 */
[----:B------:R-:W-:Y:S01]  /*1f310*/  BSSY B0, `(.L_x_838) ;  /* 0x000000a000007945 */ /* 0x000fe20003800000 */
[----:B------:R-:W-:Y:S01]  /*1f320*/  IMAD.MOV.U32 R12, RZ, RZ, RZ ;  /* 0x000000ffff0c7224 */ /* 0x000fe200078e00ff */
[----:B------:R-:W-:Y:S01]  /*1f330*/  MOV R11, 0x1f ;  /* 0x0000001f000b7802 */ /* 0x000fe20000000f00 */
[----:B------:R-:W-:Y:S01]  /*1f340*/  IMAD.MOV.U32 R15, RZ, RZ, -0x1 ;  /* 0xffffffffff0f7424 */ /* 0x000fe200078e00ff */
[----:B0-----:R-:W-:-:S04]  /*1f350*/  SHF.R.U32.HI R7, RZ, 0x5, R7 ;  /* 0x00000005ff077819 */ /* 0x001fc80000011607 */
[----:B------:R-:W-:-:S04]  /*1f360*/  LOP3.LUT R7, R7, 0x3, RZ, 0xc0, !PT ;  /* 0x0000000307077812 */ /* 0x000fc800078ec0ff */
[----:B------:R-:W-:-:S07]  /*1f370*/  MOV R13, R7 ;  /* 0x00000007000d7202 */ /* 0x000fce0000000f00 */
[----:B-----5:R-:W-:Y:S05]  /*1f380*/  WARPSYNC.COLLECTIVE R15, `(.L_x_839) ;  /* 0x000000000f087348 */ /* 0x020fea0003c00000 */
[----:B------:R0:W1:Y:S02]  /*1f390*/  SHFL.IDX P6, R14, R13, R12, R11 ;  /* 0x0000000c0d0e7389 */ /* 0x00006400000c000b */
[----:B01---5:R-:W-:Y:S01]  /*1f3a0*/  ENDCOLLECTIVE ;  /* 0x000000000000791b */ /* 0x023fe20003800000 */
.L_x_839:
[----:B------:R-:W-:Y:S05]  /*1f3b0*/  BSYNC B0 ;  /* 0x0000000000007941 */ /* 0x000fea0003800000 */
.L_x_838:
[----:B------:R-:W-:Y:S05]  /*1f3c0*/  BRA `(.L_x_840) ;  /* 0xffffffb000cc7947 */ /* 0x000fea000383ffff */
.L_x_726:
[----:B0-----:R0:W1:Y:S02]  /*1f3d0*/  SYNCS.PHASECHK.TRANS64.TRYWAIT P0, [R7+URZ+0x2a840], R2 ;  /* 0x02a84002070075a7 */ /* 0x001064000800017f */
[----:B-1----:R-:W-:Y:S05]  /*1f3e0*/  @!P0 NANOSLEEP.SYNCS 0x989680 ;  /* 0x009896800000895d */ /* 0x002fea0003900000 */
[----:B------:R-:W1:Y:S02]  /*1f3f0*/  @!P0 SYNCS.PHASECHK.TRANS64 P0, [R7+URZ+0x2a840], R2 ;  /* 0x02a84002070085a7 */ /* 0x000e64000800007f */
[----:B-1----:R-:W-:Y:S05]  /*1f400*/  @!P0 BRA `(.L_x_726) ;  /* 0xfffffffc00f08947 */ /* 0x002fea000383ffff */
[----:B------:R-:W-:Y:S05]  /*1f410*/  BRA `(.L_x_841) ;  /* 0xffffffb400287947 */ /* 0x000fea000383ffff */
.L_x_727:
[----:B------:R-:W-:Y:S01]  /*1f420*/  BSSY B0, `(.L_x_842) ;  /* 0x0000008000007945 */ /* 0x000fe20003800000 */
[----:B------:R-:W-:Y:S01]  /*1f430*/  MOV R13, R0 ;  /* 0x00000000000d7202 */ /* 0x000fe20000000f00 */
[----:B------:R-:W-:Y:S01]  /*1f440*/  IMAD.MOV.U32 R12, RZ, RZ, RZ ;  /* 0x000000ffff0c7224 */ /* 0x000fe200078e00ff */
[----:B------:R-:W-:Y:S01]  /*1f450*/  MOV R11, 0x181f ;  /* 0x0000181f000b7802 */ /* 0x000fe20000000f00 */
[----:B------:R-:W-:-:S07]  /*1f460*/  IMAD.MOV.U32 R15, RZ, RZ, -0x1 ;  /* 0xffffffffff0f7424 */ /* 0x000fce00078e00ff */
[----:B------:R-:W-:Y:S05]  /*1f470*/  WARPSYNC.COLLECTIVE R15, `(.L_x_843) ;  /* 0x000000000f087348 */ /* 0x000fea0003c00000 */
[----:B------:R0:W1:Y:S02]  /*1f480*/  SHFL.IDX P6, R14, R13, R12, R11 ;  /* 0x0000000c0d0e7389 */ /* 0x00006400000c000b */
[----:B01----:R-:W-:Y:S01]  /*1f490*/  ENDCOLLECTIVE ;  /* 0x000000000000791b */ /* 0x003fe20003800000 */
.L_x_843:
[----:B------:R-:W-:Y:S05]  /*1f4a0*/  BSYNC B0 ;  /* 0x0000000000007941 */ /* 0x000fea0003800000 */
.L_x_842:
[----:B------:R-:W-:Y:S01]  /*1f4b0*/  IMAD.MOV.U32 R13, RZ, RZ, R4 ;  /* 0x000000ffff0d7224 */ /* 0x000fe200078e0004 */
[----:B------:R-:W-:Y:S01]  /*1f4c0*/  MOV R12, RZ ;  /* 0x000000ff000c7202 */ /* 0x000fe20000000f00 */
[----:B------:R-:W-:Y:S01]  /*1f4d0*/  IMAD.MOV.U32 R11, RZ, RZ, 0x181f ;  /* 0x0000181fff0b7424 */ /* 0x000fe200078e00ff */
[----:B------:R-:W-:Y:S01]  /*1f4e0*/  MOV R15, 0xffffffff ;  /* 0xffffffff000f7802 */ /* 0x000fe20000000f00 */
[----:B------:R-:W-:Y:S01]  /*1f4f0*/  @P0 IMAD R8, R5, 0x2, R22 ;  /* 0x0000000205080824 */ /* 0x000fe200078e0216 */
[----:B------:R-:W-:-:S07]  /*1f500*/  MOV R2, R14 ;  /* 0x0000000e00027202 */ /* 0x000fce0000000f00 */
[----:B------:R-:W-:Y:S05]  /*1f510*/  WARPSYNC.COLLECTIVE R15, `(.L_x_844) ;  /* 0x000000000f087348 */ /* 0x000fea0003c00000 */
[----:B------:R0:W1:Y:S02]  /*1f520*/  SHFL.IDX P6, R14, R13, R12, R11 ;  /* 0x0000000c0d0e7389 */ /* 0x00006400000c000b */
[----:B01----:R-:W-:Y:S01]  /*1f530*/  ENDCOLLECTIVE ;  /* 0x000000000000791b */ /* 0x003fe20003800000 */
.L_x_844:
[----:B------:R-:W-:Y:S01]  /*1f540*/  MOV R13, R0 ;  /* 0x00000000000d7202 */ /* 0x000fe20000000f00 */
[----:B------:R-:W-:Y:S02]  /*1f550*/  IMAD.MOV.U32 R12, RZ, RZ, 0x1 ;  /* 0x00000001ff0c7424 */ /* 0x000fe400078e00ff */
[----:B------:R-:W-:-:S07]  /*1f560*/  IMAD.MOV.U32 R3, RZ, RZ, R14 ;  /* 0x000000ffff037224 */ /* 0x000fce00078e000e */
[----:B------:R-:W-:Y:S05]  /*1f570*/  WARPSYNC.COLLECTIVE R15, `(.L_x_845) ;  /* 0x000000000f087348 */ /* 0x000fea0003c00000 */
[----:B------:R0:W1:Y:S02]  /*1f580*/  SHFL.IDX P6, R14, R13, R12, R11 ;  /* 0x0000000c0d0e7389 */ /* 0x00006400000c000b */
[----:B01----:R-:W-:Y:S01]  /*1f590*/  ENDCOLLECTIVE ;  /* 0x000000000000791b */ /* 0x003fe20003800000 */
.L_x_845:
[----:B------:R-:W-:-:S04]  /*1f5a0*/  @P0 LEA R3, P1, R9, R3, 0x1 ;  /* 0x0000000309030211 */ /* 0x000fc800078208ff */
[----:B------:R-:W-:Y:S02]  /*1f5b0*/  @P0 IADD3.X R2, RZ, R2, RZ, P1, !PT ;  /* 0x00000002ff020210 */ /* 0x000fe40000ffe4ff */
[----:B------:R-:W-:Y:S02]  /*1f5c0*/  ISETP.GE.AND P1, PT, R6, 0x11, PT ;  /* 0x000000110600780c */ /* 0x000fe40003f26270 */
        /* <DEDUP_REMOVED lines=10> */
[----:B0-----:R-:W-:-:S07]  /*1f670*/  MOV R2, R14 ;  /* 0x0000000e00027202 */ /* 0x001fce0000000f00 */
[----:B------:R-:W-:Y:S05]  /*1f680*/  WARPSYNC.COLLECTIVE R15, `(.L_x_846) ;  /* 0x000000000f087348 */ /* 0x000fea0003c00000 */
[----:B------:R0:W1:Y:S02]  /*1f690*/  SHFL.IDX P6, R14, R13, R12, R11 ;  /* 0x0000000c0d0e7389 */ /* 0x00006400000c000b */
[----:B01----:R-:W-:Y:S01]  /*1f6a0*/  ENDCOLLECTIVE ;  /* 0x000000000000791b */ /* 0x003fe20003800000 */
.L_x_846:
[----:B------:R-:W-:Y:S01]  /*1f6b0*/  @P1 LEA R8, R5, R22, 0x1 ;  /* 0x0000001605081211 */ /* 0x000fe200078e08ff */
[----:B------:R-:W-:Y:S01]  /*1f6c0*/  IMAD.MOV.U32 R13, RZ, RZ, R0 ;  /* 0x000000ffff0d7224 */ /* 0x000fe200078e0000 */
[----:B------:R-:W-:Y:S02]  /*1f6d0*/  MOV R12, 0x2 ;  /* 0x00000002000c7802 */ /* 0x000fe40000000f00 */
[----:B------:R-:W-:-:S07]  /*1f6e0*/  MOV R3, R14 ;  /* 0x0000000e00037202 */ /* 0x000fce0000000f00 */
[----:B------:R-:W-:Y:S05]  /*1f6f0*/  WARPSYNC.COLLECTIVE R15, `(.L_x_847) ;  /* 0x000000000f087348 */ /* 0x000fea0003c00000 */
[----:B------:R0:W1:Y:S02]  /*1f700*/  SHFL.IDX P6, R14, R13, R12, R11 ;  /* 0x0000000c0d0e7389 */ /* 0x00006400000c000b */
[----:B01----:R-:W-:Y:S01]  /*1f710*/  ENDCOLLECTIVE ;  /* 0x000000000000791b */ /* 0x003fe20003800000 */
.L_x_847:
[----:B------:R-:W-:-:S05]  /*1f720*/  @P1 LEA R3, P0, R9, R3, 0x1 ;  /* 0x0000000309031211 */ /* 0x000fca00078008ff */
[----:B------:R-:W-:-:S05]  /*1f730*/  @P1 IMAD.X R2, RZ, RZ, R2, P0 ;  /* 0x000000ffff021224 */ /* 0x000fca00000e0602 */
        /* <DEDUP_REMOVED lines=15> */
.L_x_848:
[----:B------:R-:W-:Y:S01]  /*1f830*/  @P1 IMAD R8, R5, 0x2, R22 ;  /* 0x0000000205081824 */ /* 0x000fe200078e0216 */
[----:B------:R-:W-:Y:S01]  /*1f840*/  MOV R13, R0 ;  /* 0x00000000000d7202 */ /* 0x000fe20000000f00 */
[----:B------:R-:W-:Y:S02]  /*1f850*/  IMAD.MOV.U32 R12, RZ, RZ, 0x3 ;  /* 0x00000003ff0c7424 */ /* 0x000fe400078e00ff */
[----:B------:R-:W-:-:S07]  /*1f860*/  IMAD.MOV.U32 R3, RZ, RZ, R14 ;  /* 0x000000ffff037224 */ /* 0x000fce00078e000e */
[----:B------:R-:W-:Y:S05]  /*1f870*/  WARPSYNC.COLLECTIVE R15, `(.L_x_849) ;  /* 0x000000000f087348 */ /* 0x000fea0003c00000 */
[----:B------:R0:W1:Y:S02]  /*1f880*/  SHFL.IDX P6, R14, R13, R12, R11 ;  /* 0x0000000c0d0e7389 */ /* 0x00006400000c000b */
[----:B01----:R-:W-:Y:S01]  /*1f890*/  ENDCOLLECTIVE ;  /* 0x000000000000791b */ /* 0x003fe20003800000 */
.L_x_849:
[----:B------:R-:W-:-:S04]  /*1f8a0*/  @P1 LEA R3, P0, R9, R3, 0x1 ;  /* 0x0000000309031211 */ /* 0x000fc800078008ff */
[----:B------:R-:W-:-:S04]  /*1f8b0*/  @P1 IADD3.X R2, RZ, R2, RZ, P0, !PT ;  /* 0x00000002ff021210 */ /* 0x000fc800007fe4ff */
        /* <DEDUP_REMOVED lines=10> */
[----:B------:R-:W-:Y:S02]  /*1f960*/  ISETP.GE.AND P1, PT, R6, 0x31, PT ;  /* 0x000000310600780c */ /* 0x000fe40003f26270 */
[----:B0-----:R-:W-:-:S11]  /*1f970*/  MOV R2, R14 ;  /* 0x0000000e00027202 */ /* 0x001fd60000000f00 */
[----:B------:R-:W-:Y:S05]  /*1f980*/  WARPSYNC.COLLECTIVE R15, `(.L_x_850) ;  /* 0x000000000f087348 */ /* 0x000fea0003c00000 */
[----:B------:R0:W1:Y:S02]  /*1f990*/  SHFL.IDX P6, R14, R13, R12, R11 ;  /* 0x0000000c0d0e7389 */ /* 0x00006400000c000b */
[----:B01----:R-:W-:Y:S01]  /*1f9a0*/  ENDCOLLECTIVE ;  /* 0x000000000000791b */ /* 0x003fe20003800000 */
.L_x_850:
[----:B------:R-:W-:Y:S01]  /*1f9b0*/  @P1 LEA R8, R5, R22, 0x1 ;  /* 0x0000001605081211 */ /* 0x000fe200078e08ff */
[----:B------:R-:W-:Y:S01]  /*1f9c0*/  IMAD.MOV.U32 R13, RZ, RZ, R0 ;  /* 0x000000ffff0d7224 */ /* 0x000fe200078e0000 */
[----:B------:R-:W-:Y:S02]  /*1f9d0*/  MOV R12, 0x4 ;  /* 0x00000004000c7802 */ /* 0x000fe40000000f00 */
[----:B------:R-:W-:-:S07]  /*1f9e0*/  MOV R3, R14 ;  /* 0x0000000e00037202 */ /* 0x000fce0000000f00 */
[----:B------:R-:W-:Y:S05]  /*1f9f0*/  WARPSYNC.COLLECTIVE R15, `(.L_x_851) ;  /* 0x000000000f087348 */ /* 0x000fea0003c00000 */
[----:B------:R0:W1:Y:S02]  /*1fa00*/  SHFL.IDX P6, R14, R13, R12, R11 ;  /* 0x0000000c0d0e7389 */ /* 0x00006400000c000b */
[----:B01----:R-:W-:Y:S01]  /*1fa10*/  ENDCOLLECTIVE ;  /* 0x000000000000791b */ /* 0x003fe20003800000 */
.L_x_851:
        /* <DEDUP_REMOVED lines=17> */
.L_x_852:
[----:B------:R-:W-:Y:S01]  /*1fb30*/  @P1 IMAD R8, R5, 0x2, R22 ;  /* 0x0000000205081824 */ /* 0x000fe200078e0216 */
[----:B------:R-:W-:Y:S01]  /*1fb40*/  MOV R13, R0 ;  /* 0x00000000000d7202 */ /* 0x000fe20000000f00 */
[----:B------:R-:W-:Y:S02]  /*1fb50*/  IMAD.MOV.U32 R12, RZ, RZ, 0x5 ;  /* 0x00000005ff0c7424 */ /* 0x000fe400078e00ff */
[----:B------:R-:W-:-:S07]  /*1fb60*/  IMAD.MOV.U32 R3, RZ, RZ, R14 ;  /* 0x000000ffff037224 */ /* 0x000fce00078e000e */
[----:B------:R-:W-:Y:S05]  /*1fb70*/  WARPSYNC.COLLECTIVE R15, `(.L_x_853) ;  /* 0x000000000f087348 */ /* 0x000fea0003c00000 */
[----:B------:R0:W1:Y:S02]  /*1fb80*/  SHFL.IDX P6, R14, R13, R12, R11 ;  /* 0x0000000c0d0e7389 */ /* 0x00006400000c000b */
[----:B01----:R-:W-:Y:S01]  /*1fb90*/  ENDCOLLECTIVE ;  /* 0x000000000000791b */ /* 0x003fe20003800000 */
.L_x_853:
[----:B------:R-:W-:-:S04]  /*1fba0*/  @P1 LEA R3, P0, R9, R3, 0x1 ;  /* 0x0000000309031211 */ /* 0x000fc800078008ff */
[----:B------:R-:W-:-:S04]  /*1fbb0*/  @P1 IADD3.X R2, RZ, R2, RZ, P0, !PT ;  /* 0x00000002ff021210 */ /* 0x000fc800007fe4ff */
[----:B------:R-:W-:Y:S01]  /*1fbc0*/  @P1 LOP3.LUT R3, R3, R2, RZ, 0x3c, !PT ;  /* 0x0000000203031212 */ /* 0x000fe200078e3cff */
[----:B------:R-:W-:-:S03]  /*1fbd0*/  IMAD.MOV.U32 R13, RZ, RZ, R4 ;  /* 0x000000ffff0d7224 */ /* 0x000fc600078e0004 */
[----:B------:R-:W-:-:S04]  /*1fbe0*/  @P1 LOP3.LUT R2, R3, R2, RZ, 0x3c, !PT ;  /* 0x0000000203021212 */ /* 0x000fc800078e3cff */
[----:B------:R-:W-:Y:S02]  /*1fbf0*/  @P1 LOP3.LUT R3, R3, R2, RZ, 0x3c, !PT ;  /* 0x0000000203031212 */ /* 0x000fe400078e3cff */
[----:B------:R-:W-:-:S03]  /*1fc00*/  MOV R0, R14 ;  /* 0x0000000e00007202 */ /* 0x000fc60000000f00 */
[----:B------:R-:W-:Y:S01]  /*1fc10*/  @!PT LDS RZ, [RZ] ;  /* 0x00000000fffff984 */ /* 0x000fe20000000800 */
[----:B------:R-:W-:Y:S01]  /*1fc20*/  @!PT LDS RZ, [RZ] ;  /* 0x00000000fffff984 */ /* 0x000fe20000000800 */
[----:B------:R-:W-:Y:S01]  /*1fc30*/  @!PT LDS RZ, [RZ] ;  /* 0x00000000fffff984 */ /* 0x000fe20000000800 */
[----:B------:R0:W-:Y:S04]  /*1fc40*/  @P1 LDGSTS.E.BYPASS.LTC128B.128 [R8+0x1a400], desc[UR60][R2.64], !P4 ;  /* 0x1a40000002081fae */ /* 0x0001e8000e101d7c */
[----:B0-----:R-:W-:Y:S05]  /*1fc50*/  WARPSYNC.COLLECTIVE R15, `(.L_x_854) ;  /* 0x000000000f087348 */ /* 0x001fea0003c00000 */
[----:B------:R1:W2:Y:S02]  /*1fc60*/  SHFL.IDX P6, R14, R13, R12, R11 ;  /* 0x0000000c0d0e7389 */ /* 0x0002a400000c000b */
[----:B012---:R-:W-:Y:S01]  /*1fc70*/  ENDCOLLECTIVE ;  /* 0x000000000000791b */ /* 0x007fe20003800000 */
.L_x_854:
[----:B------:R-:W-:Y:S01]  /*1fc80*/  @!PT LDS RZ, [RZ] ;  /* 0x00000000fffff984 */ /* 0x000fe20000000800 */
[----:B------:R-:W-:Y:S01]  /*1fc90*/  @!PT LDS RZ, [RZ] ;  /* 0x00000000fffff984 */ /* 0x000fe20000000800 */
[----:B------:R-:W-:Y:S01]  /*1fca0*/  @!PT LDS RZ, [RZ] ;  /* 0x00000000fffff984 */ /* 0x000fe20000000800 */
[----:B------:R-:W-:Y:S04]  /*1fcb0*/  @P1 LDGSTS.E.BYPASS.LTC128B.128 [R8+0x1d400], desc[UR60][R2.64+0x80], !P3 ;  /* 0x1d40008002081fae */ /* 0x000fe8000d901d7c */
[----:B------:R0:W-:Y:S02]  /*1fcc0*/  @P1 LDGSTS.E.BYPASS.LTC128B.128 [R8+0x20400], desc[UR60][R2.64+0x100], !P2 ;  /* 0x2040010002081fae */ /* 0x0001e4000d101d7c */
[----:B0-----:R-:W-:Y:S01]  /*1fcd0*/  MOV R2, R14 ;  /* 0x0000000e00027202 */ /* 0x001fe20000000f00 */
[----:B------:R-:W-:Y:S06]  /*1fce0*/  BRA `(.L_x_855) ;  /* 0xffffffb000787947 */ /* 0x000fec000383ffff */
.L_x_732:
[----:B------:R-:W-:Y:S01]  /*1fcf0*/  IMAD.MOV.U32 R13, RZ, RZ, R5 ;  /* 0x000000ffff0d7224 */ /* 0x000fe200078e0005 */
[----:B------:R-:W-:Y:S01]  /*1fd00*/  MOV R12, RZ ;  /* 0x000000ff000c7202 */ /* 0x000fe20000000f00 */
[----:B------:R-:W-:Y:S01]  /*1fd10*/  IMAD.MOV.U32 R11, RZ, RZ, 0x181f ;  /* 0x0000181fff0b7424 */ /* 0x000fe200078e00ff */
[----:B------:R-:W-:Y:S01]  /*1fd20*/  MOV R15, 0xffffffff ;  /* 0xffffffff000f7802 */ /* 0x000fe20000000f00 */
[----:B-----5:R-:W-:Y:S01]  /*1fd30*/  IMAD R6, R17, R8, RZ ;  /* 0x0000000811067224 */ /* 0x020fe200078e02ff */
[----:B------:R-:W-:-:S07]  /*1fd40*/  IADD3 R4, R10, R4, RZ ;  /* 0x000000040a047210 */ /* 0x000fce0007ffe0ff */
[----:B------:R-:W-:Y:S05]  /*1fd50*/  WARPSYNC.COLLECTIVE R15, `(.L_x_856) ;  /* 0x000000000f087348 */ /* 0x000fea0003c00000 */
[----:B------:R0:W1:Y:S02]  /*1fd60*/  SHFL.IDX P6, R14, R13, R12, R11 ;  /* 0x0000000c0d0e7389 */ /* 0x00006400000c000b */
[----:B01----:R-:W-:Y:S01]  /*1fd70*/  ENDCOLLECTIVE ;  /* 0x000000000000791b */ /* 0x003fe20003800000 */
.L_x_856:
[----:B------:R-:W-:Y:S02]  /*1fd80*/  ISETP.GE.AND P1, PT, R4, R6, PT ;  /* 0x000000060400720c */ /* 0x000fe40003f26270 */
[----:B------:R-:W-:Y:S01]  /*1fd90*/  MOV R13, R0 ;  /* 0x00000000000d7202 */ /* 0x000fe20000000f00 */
[----:B------:R-:W-:-:S10]  /*1fda0*/  IMAD.MOV.U32 R2, RZ, RZ, R14 ;  /* 0x000000ffff027224 */ /* 0x000fd400078e000e */
[----:B------:R-:W-:Y:S05]  /*1fdb0*/  WARPSYNC.COLLECTIVE R15, `(.L_x_857) ;  /* 0x000000000f087348 */ /* 0x000fea0003c00000 */
[----:B------:R0:W1:Y:S02]  /*1fdc0*/  SHFL.IDX P6, R14, R13, R12, R11 ;  /* 0x0000000c0d0e7389 */ /* 0x00006400000c000b */
[----:B01----:R-:W-:Y:S01]  /*1fdd0*/  ENDCOLLECTIVE ;  /* 0x000000000000791b */ /* 0x003fe20003800000 */
.L_x_857:
[----:B------:R-:W-:Y:S01]  /*1fde0*/  MOV R13, R5 ;  /* 0x00000005000d7202 */ /* 0x000fe20000000f00 */
[----:B------:R-:W-:Y:S02]  /*1fdf0*/  IMAD.MOV.U32 R12, RZ, RZ, 0x1 ;  /* 0x00000001ff0c7424 */ /* 0x000fe400078e00ff */
[----:B------:R-:W-:-:S07]  /*1fe00*/  IMAD.MOV.U32 R3, RZ, RZ, R14 ;  /* 0x000000ffff037224 */ /* 0x000fce00078e000e */
[----:B------:R-:W-:Y:S05]  /*1fe10*/  WARPSYNC.COLLECTIVE R15, `(.L_x_858) ;  /* 0x000000000f087348 */ /* 0x000fea0003c00000 */
[----:B------:R0:W1:Y:S02]  /*1fe20*/  SHFL.IDX P6, R14, R13, R12, R11 ;  /* 0x0000000c0d0e7389 */ /* 0x00006400000c000b */
[----:B01----:R-:W-:Y:S01]  /*1fe30*/  ENDCOLLECTIVE ;  /* 0x000000000000791b */ /* 0x003fe20003800000 */
.L_x_858:
[----:B------:R-:W-:-:S05]  /*1fe40*/  @!P1 LEA R7, P4, R9, R3, 0x1 ;  /* 0x0000000309079211 */ /* 0x000fca00078808ff */
[----:B------:R-:W-:Y:S01]  /*1fe50*/  @!P1 IMAD.X R3, RZ, RZ, R2, P4 ;  /* 0x000000ffff039224 */ /* 0x000fe200020e0602 */
[----:B------:R-:W-:Y:S01]  /*1fe60*/  @!P1 MOV R2, R7 ;  /* 0x0000000700029202 */ /* 0x000fe20000000f00 */
[----:B------:R-:W-:Y:S02]  /*1fe70*/  VIADD R7, R4, 0x10 ;  /* 0x0000001004077836 */ /* 0x000fe40000000000 */
[----:B------:R-:W-:Y:S02]  /*1fe80*/  IMAD.MOV.U32 R13, RZ, RZ, R0 ;  /* 0x000000ffff0d7224 */ /* 0x000fe400078e0000 */
[----:B------:R-:W-:Y:S01]  /*1fe90*/  @!PT LDS RZ, [RZ] ;  /* 0x00000000fffff984 */ /* 0x000fe20000000800 */
[----:B------:R-:W-:Y:S01]  /*1fea0*/  @!PT LDS RZ, [RZ] ;  /* 0x00000000fffff984 */ /* 0x000fe20000000800 */
[----:B------:R-:W-:Y:S01]  /*1feb0*/  @!PT LDS RZ, [RZ] ;  /* 0x00000000fffff984 */ /* 0x000fe20000000800 */
[----:B------:R-:W-:Y:S04]  /*1fec0*/  @!P1 LDGSTS.E.BYPASS.LTC128B.128 [R37+0xc400], desc[UR60][R2.64], !P3 ;  /* 0x0c40000002259fae */ /* 0x000fe8000d901d7c */
[----:B------:R-:W-:Y:S04]  /*1fed0*/  @!P1 LDGSTS.E.BYPASS.LTC128B.128 [R37+0x10400], desc[UR60][R2.64+0x80], !P2 ;  /* 0x1040008002259fae */ /* 0x000fe8000d101d7c */
[----:B------:R0:W-:Y:S01]  /*1fee0*/  @!P1 LDGSTS.E.BYPASS.LTC128B.128 [R37+0x14400], desc[UR60][R2.64+0x100], !P0 ;  /* 0x1440010002259fae */ /* 0x0001e2000c101d7c */
[----:B------:R-:W-:-:S02]  /*1fef0*/  ISETP.GE.AND P1, PT, R7, R6, PT ;  /* 0x000000060700720c */ /* 0x000fc40003f26270 */
[----:B0-----:R-:W-:-:S11]  /*1ff00*/  MOV R2, R14 ;  /* 0x0000000e00027202 */ /* 0x001fd60000000f00 */
[----:B------:R-:W-:Y:S05]  /*1ff10*/  WARPSYNC.COLLECTIVE R15, `(.L_x_859) ;  /* 0x000000000f087348 */ /* 0x000fea0003c00000 */
[----:B------:R0:W1:Y:S02]  /*1ff20*/  SHFL.IDX P6, R14, R13, R12, R11 ;  /* 0x0000000c0d0e7389 */ /* 0x00006400000c000b */
[----:B01----:R-:W-:Y:S01]  /*1ff30*/  ENDCOLLECTIVE ;  /* 0x000000000000791b */ /* 0x003fe20003800000 */
.L_x_859:
[----:B------:R-:W-:Y:S01]  /*1ff40*/  IMAD.MOV.U32 R13, RZ, RZ, R5 ;  /* 0x000000ffff0d7224 */ /* 0x000fe200078e0005 */
[----:B------:R-:W-:Y:S02]  /*1ff50*/  MOV R12, 0x2 ;  /* 0x00000002000c7802 */ /* 0x000fe40000000f00 */
[----:B------:R-:W-:-:S07]  /*1ff60*/  MOV R3, R14 ;  /* 0x0000000e00037202 */ /* 0x000fce0000000f00 */
[----:B------:R-:W-:Y:S05]  /*1ff70*/  WARPSYNC.COLLECTIVE R15, `(.L_x_860) ;  /* 0x000000000f087348 */ /* 0x000fea0003c00000 */
[----:B------:R0:W1:Y:S02]  /*1ff80*/  SHFL.IDX P6, R14, R13, R12, R11 ;  /* 0x0000000c0d0e7389 */ /* 0x00006400000c000b */
[----:B01----:R-:W-:Y:S01]  /*1ff90*/  ENDCOLLECTIVE ;  /* 0x000000000000791b */ /* 0x003fe20003800000 */
.L_x_860:
[----:B------:R-:W-:-:S05]  /*1ffa0*/  @!P1 LEA R7, P4, R9, R3, 0x1 ;  /* 0x0000000309079211 */ /* 0x000fca00078808ff */
[----:B------:R-:W-:Y:S01]  /*1ffb0*/  @!P1 IMAD.X R8, RZ, RZ, R2, P4 ;  /* 0x000000ffff089224 */ /* 0x000fe200020e0602 */
[----:B------:R-:W-:Y:S02]  /*1ffc0*/  @!P1 MOV R2, R7 ;  /* 0x0000000700029202 */ /* 0x000fe40000000f00 */
[----:B------:R-:W-:Y:S01]  /*1ffd0*/  IADD3 R7, R4, 0x20, RZ ;  /* 0x0000002004077810 */ /* 0x000fe20007ffe0ff */
[----:B------:R-:W-:Y:S01]  /*1ffe0*/  @!P1 IMAD.MOV.U32 R3, RZ, RZ, R8 ;  /* 0x000000ffff039224 */ /* 0x000fe200078e0008 */
[----:B------:R-:W-:-:S04]  /*1fff0*/  MOV R13, R0 ;  /* 0x00000000000d7202 */ /* 0x000fc80000000f00 */
        /* <DEDUP_REMOVED lines=11> */
.L_x_861:
[----:B------:R-:W-:Y:S01]  /*200b0*/  MOV R13, R5 ;  /* 0x00000005000d7202 */ /* 0x000fe20000000f00 */
[----:B------:R-:W-:Y:S02]  /*200c0*/  IMAD.MOV.U32 R12, RZ, RZ, 0x3 ;  /* 0x00000003ff0c7424 */ /* 0x000fe400078e00ff */
[----:B------:R-:W-:-:S07]  /*200d0*/  IMAD.MOV.U32 R3, RZ, RZ, R14 ;  /* 0x000000ffff037224 */ /* 0x000fce00078e000e */
[----:B------:R-:W-:Y:S05]  /*200e0*/  WARPSYNC.COLLECTIVE R15, `(.L_x_862) ;  /* 0x000000000f087348 */ /* 0x000fea0003c00000 */
[----:B------:R0:W1:Y:S02]  /*200f0*/  SHFL.IDX P6, R14, R13, R12, R11 ;  /* 0x0000000c0d0e7389 */ /* 0x00006400000c000b */
[----:B01----:R-:W-:Y:S01]  /*20100*/  ENDCOLLECTIVE ;  /* 0x000000000000791b */ /* 0x003fe20003800000 */
.L_x_862:
[----:B------:R-:W-:-:S04]  /*20110*/  @!P1 LEA R7, P4, R9, R3, 0x1 ;  /* 0x0000000309079211 */ /* 0x000fc800078808ff */
[----:B------:R-:W-:Y:S01]  /*20120*/  @!P1 IADD3.X R8, RZ, R2, RZ, P4, !PT ;  /* 0x00000002ff089210 */ /* 0x000fe200027fe4ff */
[----:B------:R-:W-:Y:S02]  /*20130*/  @!P1 IMAD.MOV.U32 R2, RZ, RZ, R7 ;  /* 0x000000ffff029224 */ /* 0x000fe400078e0007 */
[----:B------:R-:W-:Y:S01]  /*20140*/  VIADD R7, R4, 0x30 ;  /* 0x0000003004077836 */ /* 0x000fe20000000000 */
[----:B------:R-:W-:Y:S01]  /*20150*/  @!P1 MOV R3, R8 ;  /* 0x0000000800039202 */ /* 0x000fe20000000f00 */
[----:B------:R-:W-:-:S04]  /*20160*/  IMAD.MOV.U32 R13, RZ, RZ, R0 ;  /* 0x000000ffff0d7224 */ /* 0x000fc800078e0000 */
        /* <DEDUP_REMOVED lines=11> */
.L_x_863:
[----:B------:R-:W-:Y:S01]  /*20220*/  IMAD.MOV.U32 R13, RZ, RZ, R5 ;  /* 0x000000ffff0d7224 */ /* 0x000fe200078e0005 */
[----:B------:R-:W-:Y:S02]  /*20230*/  MOV R12, 0x4 ;  /* 0x00000004000c7802 */ /* 0x000fe40000000f00 */
[----:B------:R-:W-:-:S07]  /*20240*/  MOV R3, R14 ;  /* 0x0000000e00037202 */ /* 0x000fce0000000f00 */
[----:B------:R-:W-:Y:S05]  /*20250*/  WARPSYNC.COLLECTIVE R15, `(.L_x_864) ;  /* 0x000000000f087348 */ /* 0x000fea0003c00000 */
[----:B------:R0:W1:Y:S02]  /*20260*/  SHFL.IDX P6, R14, R13, R12, R11 ;  /* 0x0000000c0d0e7389 */ /* 0x00006400000c000b */
[----:B01----:R-:W-:Y:S01]  /*20270*/  ENDCOLLECTIVE ;  /* 0x000000000000791b */ /* 0x003fe20003800000 */
.L_x_864:
        /* <DEDUP_REMOVED lines=17> */
.L_x_865:
[----:B------:R-:W-:Y:S01]  /*20390*/  MOV R13, R5 ;  /* 0x00000005000d7202 */ /* 0x000fe20000000f00 */
[----:B------:R-:W-:Y:S02]  /*203a0*/  IMAD.MOV.U32 R12, RZ, RZ, 0x5 ;  /* 0x00000005ff0c7424 */ /* 0x000fe400078e00ff */
[----:B------:R-:W-:-:S07]  /*203b0*/  IMAD.MOV.U32 R3, RZ, RZ, R14 ;  /* 0x000000ffff037224 */ /* 0x000fce00078e000e */
[----:B------:R-:W-:Y:S05]  /*203c0*/  WARPSYNC.COLLECTIVE R15, `(.L_x_866) ;  /* 0x000000000f087348 */ /* 0x000fea0003c00000 */
[----:B------:R0:W1:Y:S02]  /*203d0*/  SHFL.IDX P6, R14, R13, R12, R11 ;  /* 0x0000000c0d0e7389 */ /* 0x00006400000c000b */
[----:B01----:R-:W-:Y:S01]  /*203e0*/  ENDCOLLECTIVE ;  /* 0x000000000000791b */ /* 0x003fe20003800000 */
.L_x_866:
        /* <DEDUP_REMOVED lines=17> */
.L_x_867:
[----:B------:R-:W-:Y:S01]  /*20500*/  IMAD.MOV.U32 R13, RZ, RZ, R5 ;  /* 0x000000ffff0d7224 */ /* 0x000fe200078e0005 */
[----:B------:R-:W-:Y:S02]  /*20510*/  MOV R12, 0x6 ;  /* 0x00000006000c7802 */ /* 0x000fe40000000f00 */
[----:B------:R-:W-:-:S07]  /*20520*/  MOV R3, R14 ;  /* 0x0000000e00037202 */ /* 0x000fce0000000f00 */
[----:B------:R-:W-:Y:S05]  /*20530*/  WARPSYNC.COLLECTIVE R15, `(.L_x_868) ;  /* 0x000000000f087348 */ /* 0x000fea0003c00000 */
[----:B------:R0:W1:Y:S02]  /*20540*/  SHFL.IDX P6, R14, R13, R12, R11 ;  /* 0x0000000c0d0e7389 */ /* 0x00006400000c000b */
[----:B01----:R-:W-:Y:S01]  /*20550*/  ENDCOLLECTIVE ;  /* 0x000000000000791b */ /* 0x003fe20003800000 */
.L_x_868:
        /* <DEDUP_REMOVED lines=17> */
.L_x_869:
[----:B------:R-:W-:Y:S01]  /*20670*/  IMAD.MOV.U32 R13, RZ, RZ, R5 ;  /* 0x000000ffff0d7224 */ /* 0x000fe200078e0005 */
[----:B------:R-:W-:Y:S01]  /*20680*/  MOV R12, 0x7 ;  /* 0x00000007000c7802 */ /* 0x000fe20000000f00 */
[----:B------:R-:W-:-:S07]  /*20690*/  IMAD.MOV.U32 R3, RZ, RZ, R14 ;  /* 0x000000ffff037224 */ /* 0x000fce00078e000e */
[----:B------:R-:W-:Y:S05]  /*206a0*/  WARPSYNC.COLLECTIVE R15, `(.L_x_870) ;  /* 0x000000000f087348 */ /* 0x000fea0003c00000 */
[----:B------:R0:W1:Y:S02]  /*206b0*/  SHFL.IDX P6, R14, R13, R12, R11 ;  /* 0x0000000c0d0e7389 */ /* 0x00006400000c000b */
[----:B01----:R-:W-:Y:S01]  /*206c0*/  ENDCOLLECTIVE ;  /* 0x000000000000791b */ /* 0x003fe20003800000 */
.L_x_870:
[----:B------:R-:W-:-:S04]  /*206d0*/  @!P1 LEA R7, P4, R9, R3, 0x1 ;  /* 0x0000000309079211 */ /* 0x000fc800078808ff */
[----:B------:R-:W-:Y:S01]  /*206e0*/  @!P1 IADD3.X R8, RZ, R2, RZ, P4, !PT ;  /* 0x00000002ff089210 */ /* 0x000fe200027fe4ff */
[----:B------:R-:W-:-:S03]  /*206f0*/  @!P1 IMAD.MOV.U32 R2, RZ, RZ, R7 ;  /* 0x000000ffff029224 */ /* 0x000fc600078e0007 */
[----:B------:R-:W-:Y:S02]  /*20700*/  @!P1 MOV R3, R8 ;  /* 0x0000000800039202 */ /* 0x000fe40000000f00 */
[----:B------:R-:W-:-:S03]  /*20710*/  MOV R13, R0 ;  /* 0x00000000000d7202 */ /* 0x000fc60000000f00 */
        /* <DEDUP_REMOVED lines=10> */
.L_x_871:
[----:B------:R-:W-:Y:S05]  /*207c0*/  BRA `(.L_x_872) ;  /* 0xffffffb000e87947 */ /* 0x000fea000383ffff */
.L_x_737:
[----:B0-----:R0:W1:Y:S02]  /*207d0*/  SYNCS.PHASECHK.TRANS64.TRYWAIT P0, [R22+URZ+0x2a820], R3 ;  /* 0x02a82003160075a7 */ /* 0x001064000800017f */
[----:B-1----:R-:W-:Y:S05]  /*207e0*/  @!P0 NANOSLEEP.SYNCS 0x989680 ;  /* 0x009896800000895d */ /* 0x002fea0003900000 */
[----:B------:R-:W1:Y:S02]  /*207f0*/  @!P0 SYNCS.PHASECHK.TRANS64 P0, [R22+URZ+0x2a820], R3 ;  /* 0x02a82003160085a7 */ /* 0x000e64000800007f */
[----:B-1----:R-:W-:Y:S05]  /*20800*/  @!P0 BRA `(.L_x_737) ;  /* 0xfffffffc00f08947 */ /* 0x002fea000383ffff */
[----:B------:R-:W-:Y:S05]  /*20810*/  BRA `(.L_x_873) ;  /* 0xffffffb400587947 */ /* 0x000fea000383ffff */
.L_x_742:
[----:B0-----:R0:W1:Y:S02]  /*20820*/  SYNCS.PHASECHK.TRANS64.TRYWAIT P0, [R5+URZ+0x2a840], R0 ;  /* 0x02a84000050075a7 */ /* 0x001064000800017f */
[----:B-1----:R-:W-:Y:S05]  /*20830*/  @!P0 NANOSLEEP.SYNCS 0x989680 ;  /* 0x009896800000895d */ /* 0x002fea0003900000 */
[----:B------:R-:W1:Y:S02]  /*20840*/  @!P0 SYNCS.PHASECHK.TRANS64 P0, [R5+URZ+0x2a840], R0 ;  /* 0x02a84000050085a7 */ /* 0x000e64000800007f */
[----:B-1----:R-:W-:Y:S05]  /*20850*/  @!P0 BRA `(.L_x_742) ;  /* 0xfffffffc00f08947 */ /* 0x002fea000383ffff */
[----:B------:R-:W-:Y:S05]  /*20860*/  BRA `(.L_x_874) ;  /* 0xffffffb800247947 */ /* 0x000fea000383ffff */
.L_x_743:
[----:B------:R-:W-:Y:S01]  /*20870*/  BSSY B1, `(.L_x_875) ;  /* 0x0000008000017945 */ /* 0x000fe20003800000 */
[----:B------:R-:W-:Y:S01]  /*20880*/  IMAD.MOV.U32 R13, RZ, RZ, R8 ;  /* 0x000000ffff0d7224 */ /* 0x000fe200078e0008 */
[----:B------:R-:W-:Y:S01]  /*20890*/  MOV R12, RZ ;  /* 0x000000ff000c7202 */ /* 0x000fe20000000f00 */
[----:B------:R-:W-:Y:S01]  /*208a0*/  IMAD.MOV.U32 R11, RZ, RZ, 0x181f ;  /* 0x0000181fff0b7424 */ /* 0x000fe200078e00ff */
[----:B------:R-:W-:-:S07]  /*208b0*/  MOV R15, 0xffffffff ;  /* 0xffffffff000f7802 */ /* 0x000fce0000000f00 */
[----:B------:R-:W-:Y:S05]  /*208c0*/  WARPSYNC.COLLECTIVE R15, `(.L_x_876) ;  /* 0x000000000f087348 */ /* 0x000fea0003c00000 */
[----:B------:R0:W1:Y:S02]  /*208d0*/  SHFL.IDX P6, R14, R13, R12, R11 ;  /* 0x0000000c0d0e7389 */ /* 0x00006400000c000b */
[----:B01----:R-:W-:Y:S01]  /*208e0*/  ENDCOLLECTIVE ;  /* 0x000000000000791b */ /* 0x003fe20003800000 */
.L_x_876:
[----:B------:R-:W-:Y:S05]  /*208f0*/  BSYNC B1 ;  /* 0x0000000000017941 */ /* 0x000fea0003800000 */
.L_x_875:
[----:B------:R-:W0:Y:S01]  /*20900*/  S2R R35, SR_TID.X ;  /* 0x0000000000237919 */ /* 0x000e220000002100 */
[----:B------:R-:W-:Y:S01]  /*20910*/  MOV R13, R9 ;  /* 0x00000009000d7202 */ /* 0x000fe20000000f00 */
[----:B------:R-:W-:Y:S01]  /*20920*/  IMAD.MOV.U32 R12, RZ, RZ, RZ ;  /* 0x000000ffff0c7224 */ /* 0x000fe200078e00ff */
[----:B------:R-:W-:Y:S01]  /*20930*/  MOV R11, 0x181f ;  /* 0x0000181f000b7802 */ /* 0x000fe20000000f00 */
[----:B------:R-:W-:Y:S01]  /*20940*/  IMAD.MOV.U32 R3, RZ, RZ, R14 ;  /* 0x000000ffff037224 */ /* 0x000fe200078e000e */
[----:B------:R-:W-:Y:S02]  /*20950*/  MOV R15, 0xffffffff ;  /* 0xffffffff000f7802 */ /* 0x000fe40000000f00 */
[----:B------:R-:W-:-:S07]  /*20960*/  LEA R4, R4, R22, 0x1 ;  /* 0x0000001604047211 */ /* 0x000fce00078e08ff */
[----:B0-----:R-:W-:Y:S05]  /*20970*/  WARPSYNC.COLLECTIVE R15, `(.L_x_877) ;  /* 0x000000000f087348 */ /* 0x001fea0003c00000 */
[----:B------:R1:W2:Y:S02]  /*20980*/  SHFL.IDX P6, R14, R13, R12, R11 ;  /* 0x0000000c0d0e7389 */ /* 0x0002a400000c000b */
[----:B012---:R-:W-:Y:S01]  /*20990*/  ENDCOLLECTIVE ;  /* 0x000000000000791b */ /* 0x007fe20003800000 */
.L_x_877:
[----:B------:R-:W-:Y:S01]  /*209a0*/  IMAD.MOV.U32 R13, RZ, RZ, R8 ;  /* 0x000000ffff0d7224 */ /* 0x000fe200078e0008 */
[----:B------:R-:W-:Y:S01]  /*209b0*/  MOV R12, 0x1 ;  /* 0x00000001000c7802 */ /* 0x000fe20000000f00 */
[----:B------:R-:W-:Y:S02]  /*209c0*/  IMAD.SHL.U32 R35, R35, 0x8, RZ ;  /* 0x0000000823237824 */ /* 0x000fe400078e00ff */
[----:B------:R-:W-:-:S07]  /*209d0*/  IMAD.MOV.U32 R2, RZ, RZ, R14 ;  /* 0x000000ffff027224 */ /* 0x000fce00078e000e */
[----:B------:R-:W-:Y:S05]  /*209e0*/  WARPSYNC.COLLECTIVE R15, `(.L_x_878) ;  /* 0x000000000f087348 */ /* 0x000fea0003c00000 */
[----:B------:R0:W1:Y:S02]  /*209f0*/  SHFL.IDX P6, R14, R13, R12, R11 ;  /* 0x0000000c0d0e7389 */ /* 0x00006400000c000b */
[----:B01----:R-:W-:Y:S01]  /*20a00*/  ENDCOLLECTIVE ;  /* 0x000000000000791b */ /* 0x003fe20003800000 */
.L_x_878:
[----:B------:R-:W-:-:S04]  /*20a10*/  LOP3.LUT R35, R35, 0x38, RZ, 0xc0, !PT ;  /* 0x0000003823237812 */ /* 0x000fc800078ec0ff */
[----:B------:R-:W-:-:S04]  /*20a20*/  SHF.L.U32 R0, R35, 0x1, RZ ;  /* 0x0000000123007819 */ /* 0x000fc800000006ff */
[----:B------:R-:W-:-:S05]  /*20a30*/  IADD3 R2, P0, R2, R0, RZ ;  /* 0x0000000002027210 */ /* 0x000fca0007f1e0ff */
[----:B------:R-:W-:Y:S01]  /*20a40*/  IMAD.X R3, RZ, RZ, R3, P0 ;  /* 0x000000ffff037224 */ /* 0x000fe200000e0603 */
[----:B------:R-:W-:-:S04]  /*20a50*/  MOV R13, R9 ;  /* 0x00000009000d7202 */ /* 0x000fc80000000f00 */
[----:B------:R-:W-:Y:S01]  /*20a60*/  @!PT LDS RZ, [RZ] ;  /* 0x00000000fffff984 */ /* 0x000fe20000000800 */
[----:B------:R-:W-:Y:S01]  /*20a70*/  @!PT LDS RZ, [RZ] ;  /* 0x00000000fffff984 */ /* 0x000fe20000000800 */
[----:B------:R-:W-:Y:S01]  /*20a80*/  @!PT LDS RZ, [RZ] ;  /* 0x00000000fffff984 */ /* 0x000fe20000000800 */
[----:B------:R-:W-:Y:S04]  /*20a90*/  LDGSTS.E.BYPASS.LTC128B.128 [R4+0x18400], desc[UR60][R2.64], !P3 ;  /* 0x1840000002047fae */ /* 0x000fe8000d901d7c */
[----:B------:R-:W-:Y:S04]  /*20aa0*/  LDGSTS.E.BYPASS.LTC128B.128 [R4+0x1b400], desc[UR60][R2.64+0x80], !P2 ;  /* 0x1b40008002047fae */ /* 0x000fe8000d101d7c */
[----:B------:R0:W-:Y:S02]  /*20ab0*/  LDGSTS.E.BYPASS.LTC128B.128 [R4+0x1e400], desc[UR60][R2.64+0x100], !P1 ;  /* 0x1e40010002047fae */ /* 0x0001e4000c901d7c */
[----:B0-----:R-:W-:-:S07]  /*20ac0*/  IMAD.MOV.U32 R3, RZ, RZ, R14 ;  /* 0x000000ffff037224 */ /* 0x001fce00078e000e */
[----:B------:R-:W-:Y:S05]  /*20ad0*/  WARPSYNC.COLLECTIVE R15, `(.L_x_879) ;  /* 0x000000000f087348 */ /* 0x000fea0003c00000 */
[----:B------:R0:W1:Y:S02]  /*20ae0*/  SHFL.IDX P6, R14, R13, R12, R11 ;  /* 0x0000000c0d0e7389 */ /* 0x00006400000c000b */
[----:B01----:R-:W-:Y:S01]  /*20af0*/  ENDCOLLECTIVE ;  /* 0x000000000000791b */ /* 0x003fe20003800000 */
.L_x_879:
[----:B------:R-:W-:Y:S01]  /*20b00*/  IMAD.MOV.U32 R13, RZ, RZ, R8 ;  /* 0x000000ffff0d7224 */ /* 0x000fe200078e0008 */
[----:B------:R-:W-:Y:S01]  /*20b10*/  MOV R12, 0x2 ;  /* 0x00000002000c7802 */ /* 0x000fe20000000f00 */
[----:B------:R-:W-:-:S07]  /*20b20*/  IMAD.MOV.U32 R2, RZ, RZ, R14 ;  /* 0x000000ffff027224 */ /* 0x000fce00078e000e */
[----:B------:R-:W-:Y:S05]  /*20b30*/  WARPSYNC.COLLECTIVE R15, `(.L_x_880) ;  /* 0x000000000f087348 */ /* 0x000fea0003c00000 */
[----:B------:R0:W1:Y:S02]  /*20b40*/  SHFL.IDX P6, R14, R13, R12, R11 ;  /* 0x0000000c0d0e7389 */ /* 0x00006400000c000b */
[----:B01----:R-:W-:Y:S01]  /*20b50*/  ENDCOLLECTIVE ;  /* 0x000000000000791b */ /* 0x003fe20003800000 */
.L_x_880:
[----:B------:R-:W-:-:S04]  /*20b60*/  IADD3 R2, P0, R2, R0, RZ ;  /* 0x0000000002027210 */ /* 0x000fc80007f1e0ff */
[----:B------:R-:W-:-:S05]  /*20b70*/  IADD3.X R3, RZ, R3, RZ, P0, !PT ;  /* 0x00000003ff037210 */ /* 0x000fca00007fe4ff */
        /* <DEDUP_REMOVED lines=11> */
.L_x_881:
[----:B------:R-:W-:Y:S01]  /*20c30*/  IMAD.MOV.U32 R13, RZ, RZ, R8 ;  /* 0x000000ffff0d7224 */ /* 0x000fe200078e0008 */
[----:B------:R-:W-:Y:S01]  /*20c40*/  MOV R12, 0x3 ;  /* 0x00000003000c7802 */ /* 0x000fe20000000f00 */
[----:B------:R-:W-:-:S07]  /*20c50*/  IMAD.MOV.U32 R2, RZ, RZ, R14 ;  /* 0x000000ffff027224 */ /* 0x000fce00078e000e */
[----:B------:R-:W-:Y:S05]  /*20c60*/  WARPSYNC.COLLECTIVE R15, `(.L_x_882) ;  /* 0x000000000f087348 */ /* 0x000fea0003c00000 */
[----:B------:R0:W1:Y:S02]  /*20c70*/  SHFL.IDX P6, R14, R13, R12, R11 ;  /* 0x0000000c0d0e7389 */ /* 0x00006400000c000b */
[----:B01----:R-:W-:Y:S01]  /*20c80*/  ENDCOLLECTIVE ;  /* 0x000000000000791b */ /* 0x003fe20003800000 */
.L_x_882:
        /* <DEDUP_REMOVED lines=13> */
.L_x_883:
[----:B------:R-:W-:Y:S01]  /*20d60*/  IMAD.MOV.U32 R13, RZ, RZ, R8 ;  /* 0x000000ffff0d7224 */ /* 0x000fe200078e0008 */
[----:B------:R-:W-:Y:S01]  /*20d70*/  MOV R12, 0x4 ;  /* 0x00000004000c7802 */ /* 0x000fe20000000f00 */
[----:B------:R-:W-:-:S07]  /*20d80*/  IMAD.MOV.U32 R2, RZ, RZ, R14 ;  /* 0x000000ffff027224 */ /* 0x000fce00078e000e */
[----:B------:R-:W-:Y:S05]  /*20d90*/  WARPSYNC.COLLECTIVE R15, `(.L_x_884) ;  /* 0x000000000f087348 */ /* 0x000fea0003c00000 */
[----:B------:R0:W1:Y:S02]  /*20da0*/  SHFL.IDX P6, R14, R13, R12, R11 ;  /* 0x0000000c0d0e7389 */ /* 0x00006400000c000b */
[----:B01----:R-:W-:Y:S01]  /*20db0*/  ENDCOLLECTIVE ;  /* 0x000000000000791b */ /* 0x003fe20003800000 */
.L_x_884:
        /* <DEDUP_REMOVED lines=13> */
.L_x_885:
[----:B------:R-:W-:Y:S01]  /*20e90*/  IMAD.MOV.U32 R13, RZ, RZ, R8 ;  /* 0x000000ffff0d7224 */ /* 0x000fe200078e0008 */
[----:B------:R-:W-:Y:S01]  /*20ea0*/  MOV R12, 0x5 ;  /* 0x00000005000c7802 */ /* 0x000fe20000000f00 */
[----:B------:R-:W-:-:S07]  /*20eb0*/  IMAD.MOV.U32 R2, RZ, RZ, R14 ;  /* 0x000000ffff027224 */ /* 0x000fce00078e000e */
[----:B------:R-:W-:Y:S05]  /*20ec0*/  WARPSYNC.COLLECTIVE R15, `(.L_x_886) ;  /* 0x000000000f087348 */ /* 0x000fea0003c00000 */
[----:B------:R0:W1:Y:S02]  /*20ed0*/  SHFL.IDX P6, R14, R13, R12, R11 ;  /* 0x0000000c0d0e7389 */ /* 0x00006400000c000b */
[----:B01----:R-:W-:Y:S01]  /*20ee0*/  ENDCOLLECTIVE ;  /* 0x000000000000791b */ /* 0x003fe20003800000 */
.L_x_886:
        /* <DEDUP_REMOVED lines=13> */
.L_x_887:
[----:B------:R-:W-:Y:S01]  /*20fc0*/  IMAD.MOV.U32 R2, RZ, RZ, R14 ;  /* 0x000000ffff027224 */ /* 0x000fe200078e000e */
[----:B------:R-:W-:Y:S06]  /*20fd0*/  BRA `(.L_x_888) ;  /* 0xffffffb4005c7947 */ /* 0x000fec000383ffff */
.L_x_748:
[----:B-1----:R1:W2:Y:S02]  /*20fe0*/  SYNCS.PHASECHK.TRANS64.TRYWAIT P0, [R5+URZ+0x2a860], R2 ;  /* 0x02a86002050075a7 */ /* 0x0022a4000800017f */
[----:B--2---:R-:W-:Y:S05]  /*20ff0*/  @!P0 NANOSLEEP.SYNCS 0x989680 ;  /* 0x009896800000895d */ /* 0x004fea0003900000 */
[----:B------:R-:W2:Y:S02]  /*21000*/  @!P0 SYNCS.PHASECHK.TRANS64 P0, [R5+URZ+0x2a860], R2 ;  /* 0x02a86002050085a7 */ /* 0x000ea4000800007f */
[----:B--2---:R-:W-:Y:S05]  /*21010*/  @!P0 BRA `(.L_x_748) ;  /* 0xfffffffc00f08947 */ /* 0x004fea000383ffff */
[----:B------:R-:W-:Y:S05]  /*21020*/  BRA `(.L_x_889) ;  /* 0xffffffb400b87947 */ /* 0x000fea000383ffff */
.L_x_749:
        /* <DEDUP_REMOVED lines=8> */
.L_x_891:
[----:B------:R-:W-:Y:S05]  /*210b0*/  BSYNC B1 ;  /* 0x0000000000017941 */ /* 0x000fea0003800000 */
.L_x_890:
[----:B------:R-:W-:Y:S01]  /*210c0*/  IMAD.MOV.U32 R13, RZ, RZ, R24 ;  /* 0x000000ffff0d7224 */ /* 0x000fe200078e0018 */
[----:B------:R-:W-:Y:S01]  /*210d0*/  MOV R12, RZ ;  /* 0x000000ff000c7202 */ /* 0x000fe20000000f00 */
[----:B------:R-:W-:Y:S01]  /*210e0*/  IMAD.MOV.U32 R11, RZ, RZ, 0x181f ;  /* 0x0000181fff0b7424 */ /* 0x000fe200078e00ff */
[----:B------:R-:W-:Y:S01]  /*210f0*/  MOV R15, 0xffffffff ;  /* 0xffffffff000f7802 */ /* 0x000fe20000000f00 */
[----:B------:R-:W-:Y:S01]  /*21100*/  IMAD R4, R4, 0x2, R22 ;  /* 0x0000000204047824 */ /* 0x000fe200078e0216 */
[----:B------:R-:W-:-:S07]  /*21110*/  MOV R3, R14 ;  /* 0x0000000e00037202 */ /* 0x000fce0000000f00 */
[----:B------:R-:W-:Y:S05]  /*21120*/  WARPSYNC.COLLECTIVE R15, `(.L_x_892) ;  /* 0x000000000f087348 */ /* 0x000fea0003c00000 */
[----:B------:R0:W1:Y:S02]  /*21130*/  SHFL.IDX P6, R14, R13, R12, R11 ;  /* 0x0000000c0d0e7389 */ /* 0x00006400000c000b */
[----:B01----:R-:W-:Y:S01]  /*21140*/  ENDCOLLECTIVE ;  /* 0x000000000000791b */ /* 0x003fe20003800000 */
.L_x_892:
[----:B------:R-:W-:Y:S01]  /*21150*/  MOV R13, R25 ;  /* 0x00000019000d7202 */ /* 0x000fe20000000f00 */
[----:B------:R-:W-:Y:S02]  /*21160*/  IMAD.MOV.U32 R12, RZ, RZ, 0x1 ;  /* 0x00000001ff0c7424 */ /* 0x000fe400078e00ff */
[----:B------:R-:W-:-:S07]  /*21170*/  IMAD.MOV.U32 R2, RZ, RZ, R14 ;  /* 0x000000ffff027224 */ /* 0x000fce00078e000e */
[----:B------:R-:W-:Y:S05]  /*21180*/  WARPSYNC.COLLECTIVE R15, `(.L_x_893) ;  /* 0x000000000f087348 */ /* 0x000fea0003c00000 */
[----:B------:R0:W1:Y:S02]  /*21190*/  SHFL.IDX P6, R14, R13, R12, R11 ;  /* 0x0000000c0d0e7389 */ /* 0x00006400000c000b */
[----:B01----:R-:W-:Y:S01]  /*211a0*/  ENDCOLLECTIVE ;  /* 0x000000000000791b */ /* 0x003fe20003800000 */
.L_x_893:
[----:B------:R-:W-:-:S04]  /*211b0*/  IADD3 R2, P1, R2, R0, RZ ;  /* 0x0000000002027210 */ /* 0x000fc80007f3e0ff */
[----:B------:R-:W-:Y:S02]  /*211c0*/  IADD3.X R3, RZ, R3, RZ, P1, !PT ;  /* 0x00000003ff037210 */ /* 0x000fe40000ffe4ff */
        /* <DEDUP_REMOVED lines=9> */
[----:B0-----:R-:W-:-:S07]  /*21260*/  MOV R3, R14 ;  /* 0x0000000e00037202 */ /* 0x001fce0000000f00 */
[----:B------:R-:W-:Y:S05]  /*21270*/  WARPSYNC.COLLECTIVE R15, `(.L_x_894) ;  /* 0x000000000f087348 */ /* 0x000fea0003c00000 */
[----:B------:R0:W1:Y:S02]  /*21280*/  SHFL.IDX P6, R14, R13, R12, R11 ;  /* 0x0000000c0d0e7389 */ /* 0x00006400000c000b */
[----:B01----:R-:W-:Y:S01]  /*21290*/  ENDCOLLECTIVE ;  /* 0x000000000000791b */ /* 0x003fe20003800000 */
.L_x_894:
[----:B------:R-:W-:Y:S01]  /*212a0*/  MOV R13, R25 ;  /* 0x00000019000d7202 */ /* 0x000fe20000000f00 */
[----:B------:R-:W-:Y:S01]  /*212b0*/  IMAD.MOV.U32 R12, RZ, RZ, 0x2 ;  /* 0x00000002ff0c7424 */ /* 0x000fe200078e00ff */
[----:B------:R-:W-:-:S07]  /*212c0*/  MOV R2, R14 ;  /* 0x0000000e00027202 */ /* 0x000fce0000000f00 */
[----:B------:R-:W-:Y:S05]  /*212d0*/  WARPSYNC.COLLECTIVE R15, `(.L_x_895) ;  /* 0x000000000f087348 */ /* 0x000fea0003c00000 */
[----:B------:R0:W1:Y:S02]  /*212e0*/  SHFL.IDX P6, R14, R13, R12, R11 ;  /* 0x0000000c0d0e7389 */ /* 0x00006400000c000b */
[----:B01----:R-:W-:Y:S01]  /*212f0*/  ENDCOLLECTIVE ;  /* 0x000000000000791b */ /* 0x003fe20003800000 */
.L_x_895:
        /* <DEDUP_REMOVED lines=14> */
.L_x_896:
[----:B------:R-:W-:Y:S01]  /*213e0*/  MOV R13, R25 ;  /* 0x00000019000d7202 */ /* 0x000fe20000000f00 */
[----:B------:R-:W-:Y:S01]  /*213f0*/  IMAD.MOV.U32 R12, RZ, RZ, 0x3 ;  /* 0x00000003ff0c7424 */ /* 0x000fe200078e00ff */
[----:B------:R-:W-:-:S07]  /*21400*/  MOV R2, R14 ;  /* 0x0000000e00027202 */ /* 0x000fce0000000f00 */
[----:B------:R-:W-:Y:S05]  /*21410*/  WARPSYNC.COLLECTIVE R15, `(.L_x_897) ;  /* 0x000000000f087348 */ /* 0x000fea0003c00000 */
[----:B------:R0:W1:Y:S02]  /*21420*/  SHFL.IDX P6, R14, R13, R12, R11 ;  /* 0x0000000c0d0e7389 */ /* 0x00006400000c000b */
[----:B01----:R-:W-:Y:S01]  /*21430*/  ENDCOLLECTIVE ;  /* 0x000000000000791b */ /* 0x003fe20003800000 */
.L_x_897:
        /* <DEDUP_REMOVED lines=14> */
.L_x_898:
[----:B------:R-:W-:Y:S01]  /*21520*/  MOV R13, R25 ;  /* 0x00000019000d7202 */ /* 0x000fe20000000f00 */
[----:B------:R-:W-:Y:S01]  /*21530*/  IMAD.MOV.U32 R12, RZ, RZ, 0x4 ;  /* 0x00000004ff0c7424 */ /* 0x000fe200078e00ff */
[----:B------:R-:W-:-:S07]  /*21540*/  MOV R2, R14 ;  /* 0x0000000e00027202 */ /* 0x000fce0000000f00 */
[----:B------:R-:W-:Y:S05]  /*21550*/  WARPSYNC.COLLECTIVE R15, `(.L_x_899) ;  /* 0x000000000f087348 */ /* 0x000fea0003c00000 */
[----:B------:R0:W1:Y:S02]  /*21560*/  SHFL.IDX P6, R14, R13, R12, R11 ;  /* 0x0000000c0d0e7389 */ /* 0x00006400000c000b */
[----:B01----:R-:W-:Y:S01]  /*21570*/  ENDCOLLECTIVE ;  /* 0x000000000000791b */ /* 0x003fe20003800000 */
.L_x_899:
        /* <DEDUP_REMOVED lines=14> */
.L_x_900:
[----:B------:R-:W-:Y:S01]  /*21660*/  MOV R13, R25 ;  /* 0x00000019000d7202 */ /* 0x000fe20000000f00 */
[----:B------:R-:W-:Y:S01]  /*21670*/  IMAD.MOV.U32 R12, RZ, RZ, 0x5 ;  /* 0x00000005ff0c7424 */ /* 0x000fe200078e00ff */
[----:B------:R-:W-:-:S07]  /*21680*/  MOV R2, R14 ;  /* 0x0000000e00027202 */ /* 0x000fce0000000f00 */
[----:B------:R-:W-:Y:S05]  /*21690*/  WARPSYNC.COLLECTIVE R15, `(.L_x_901) ;  /* 0x000000000f087348 */ /* 0x000fea0003c00000 */
[----:B------:R0:W1:Y:S02]  /*216a0*/  SHFL.IDX P6, R14, R13, R12, R11 ;  /* 0x0000000c0d0e7389 */ /* 0x00006400000c000b */
[----:B01----:R-:W-:Y:S01]  /*216b0*/  ENDCOLLECTIVE ;  /* 0x000000000000791b */ /* 0x003fe20003800000 */
.L_x_901:
        /* <DEDUP_REMOVED lines=13> */
.L_x_902:
[----:B------:R-:W-:Y:S01]  /*21790*/  @!PT LDS RZ, [RZ] ;  /* 0x00000000fffff984 */ /* 0x000fe20000000800 */
[----:B------:R-:W-:Y:S01]  /*217a0*/  @!PT LDS RZ, [RZ] ;  /* 0x00000000fffff984 */ /* 0x000fe20000000800 */
[----:B------:R-:W-:Y:S01]  /*217b0*/  @!PT LDS RZ, [RZ] ;  /* 0x00000000fffff984 */ /* 0x000fe20000000800 */
[----:B------:R0:W-:Y:S02]  /*217c0*/  LDGSTS.E.BYPASS.LTC128B.128 [R4+0x5400], desc[UR60][R2.64+0x80], !P2 ;  /* 0x0540008002047fae */ /* 0x0001e4000d101d7c */
[----:B0-----:R-:W-:Y:S01]  /*217d0*/  MOV R2, R14 ;  /* 0x0000000e00027202 */ /* 0x001fe20000000f00 */
[----:B------:R-:W-:Y:S06]  /*217e0*/  BRA `(.L_x_903) ;  /* 0xffffffb000a87947 */ /* 0x000fec000383ffff */
.L_x_757:
[----:B0-----:R0:W1:Y:S02]  /*217f0*/  SYNCS.PHASECHK.TRANS64.TRYWAIT P0, [R0+URZ+0x2a860], R3 ;  /* 0x02a86003000075a7 */ /* 0x001064000800017f */
[----:B-1----:R-:W-:Y:S05]  /*21800*/  @!P0 NANOSLEEP.SYNCS 0x989680 ;  /* 0x009896800000895d */ /* 0x002fea0003900000 */
[----:B------:R-:W1:Y:S02]  /*21810*/  @!P0 SYNCS.PHASECHK.TRANS64 P0, [R0+URZ+0x2a860], R3 ;  /* 0x02a86003000085a7 */ /* 0x000e64000800007f */
[----:B-1----:R-:W-:Y:S05]  /*21820*/  @!P0 BRA `(.L_x_757) ;  /* 0xfffffffc00f08947 */ /* 0x002fea000383ffff */
[----:B------:R-:W-:Y:S05]  /*21830*/  BRA `(.L_x_904) ;  /* 0xffffffb400c47947 */ /* 0x000fea000383ffff */
.L_x_758:
[----:B------:R-:W-:Y:S01]  /*21840*/  BSSY B0, `(.L_x_905) ;  /* 0x0000008000007945 */ /* 0x000fe20003800000 */
[----:B------:R-:W-:Y:S01]  /*21850*/  IMAD.MOV.U32 R13, RZ, RZ, R25 ;  /* 0x000000ffff0d7224 */ /* 0x000fe200078e0019 */
[----:B------:R-:W-:Y:S01]  /*21860*/  MOV R12, RZ ;  /* 0x000000ff000c7202 */ /* 0x000fe20000000f00 */
[----:B------:R-:W-:Y:S01]  /*21870*/  IMAD.MOV.U32 R11, RZ, RZ, 0x181f ;  /* 0x0000181fff0b7424 */ /* 0x000fe200078e00ff */
[----:B------:R-:W-:-:S07]  /*21880*/  MOV R15, 0xffffffff ;  /* 0xffffffff000f7802 */ /* 0x000fce0000000f00 */
[----:B0-----:R-:W-:Y:S05]  /*21890*/  WARPSYNC.COLLECTIVE R15, `(.L_x_906) ;  /* 0x000000000f087348 */ /* 0x001fea0003c00000 */
[----:B------:R1:W2:Y:S02]  /*218a0*/  SHFL.IDX P6, R14, R13, R12, R11 ;  /* 0x0000000c0d0e7389 */ /* 0x0002a400000c000b */
[----:B012---:R-:W-:Y:S01]  /*218b0*/  ENDCOLLECTIVE ;  /* 0x000000000000791b */ /* 0x007fe20003800000 */
.L_x_906:
[----:B------:R-:W-:Y:S05]  /*218c0*/  BSYNC B0 ;  /* 0x0000000000007941 */ /* 0x000fea0003800000 */
.L_x_905:
[----:B------:R-:W0:Y:S01]  /*218d0*/  S2R R5, SR_TID.X ;  /* 0x0000000000057919 */ /* 0x000e220000002100 */
[----:B------:R-:W-:Y:S01]  /*218e0*/  MOV R13, R24 ;  /* 0x00000018000d7202 */ /* 0x000fe20000000f00 */
[----:B------:R-:W-:Y:S01]  /*218f0*/  IMAD.MOV.U32 R12, RZ, RZ, RZ ;  /* 0x000000ffff0c7224 */ /* 0x000fe200078e00ff */
[----:B------:R-:W-:Y:S01]  /*21900*/  MOV R11, 0x181f ;  /* 0x0000181f000b7802 */ /* 0x000fe20000000f00 */
[----:B------:R-:W-:Y:S01]  /*21910*/  IMAD.MOV.U32 R15, RZ, RZ, -0x1 ;  /* 0xffffffffff0f7424 */ /* 0x000fe200078e00ff */
[C---:B------:R-:W-:Y:S01]  /*21920*/  LOP3.LUT R2, R30.reuse, 0x1, RZ, 0xc0, !PT ;  /* 0x000000011e027812 */ /* 0x040fe200078ec0ff */
[----:B------:R-:W-:Y:S01]  /*21930*/  IMAD.MOV.U32 R3, RZ, RZ, R14 ;  /* 0x000000ffff037224 */ /* 0x000fe200078e000e */
[----:B------:R-:W-:Y:S01]  /*21940*/  LOP3.LUT P0, RZ, R30, 0x2, RZ, 0xc0, !PT ;  /* 0x000000021eff7812 */ /* 0x000fe2000780c0ff */
[----:B------:R-:W-:-:S12]  /*21950*/  IMAD R4, R4, 0x2, R22 ;  /* 0x0000000204047824 */ /* 0x000fd800078e0216 */
[----:B0-----:R-:W-:Y:S05]  /*21960*/  WARPSYNC.COLLECTIVE R15, `(.L_x_907) ;  /* 0x000000000f087348 */ /* 0x001fea0003c00000 */
[----:B------:R1:W2:Y:S02]  /*21970*/  SHFL.IDX P6, R14, R13, R12, R11 ;  /* 0x0000000c0d0e7389 */ /* 0x0002a400000c000b */
[----:B012---:R-:W-:Y:S01]  /*21980*/  ENDCOLLECTIVE ;  /* 0x000000000000791b */ /* 0x007fe20003800000 */
.L_x_907:
[----:B------:R-:W-:Y:S02]  /*21990*/  ISETP.NE.U32.AND P1, PT, R2, 0x1, PT ;  /* 0x000000010200780c */ /* 0x000fe40003f25070 */
[C---:B------:R-:W-:Y:S02]  /*219a0*/  ISETP.LT.OR P4, PT, R6.reuse, 0x1, !P0 ;  /* 0x000000010600780c */ /* 0x040fe40004781670 */
[----:B------:R-:W-:Y:S02]  /*219b0*/  ISETP.LT.OR P3, PT, R6, 0x1, P1 ;  /* 0x000000010600780c */ /* 0x000fe40000f61670 */
[----:B------:R-:W-:Y:S01]  /*219c0*/  MOV R13, R25 ;  /* 0x00000019000d7202 */ /* 0x000fe20000000f00 */
[----:B------:R-:W-:Y:S01]  /*219d0*/  IMAD.MOV.U32 R12, RZ, RZ, 0x1 ;  /* 0x00000001ff0c7424 */ /* 0x000fe200078e00ff */
[----:B------:R-:W-:-:S04]  /*219e0*/  SHF.L.U32 R5, R5, 0x3, RZ ;  /* 0x0000000305057819 */ /* 0x000fc800000006ff */
[----:B------:R-:W-:-:S05]  /*219f0*/  LOP3.LUT R5, R5, 0x38, RZ, 0xc0, !PT ;  /* 0x0000003805057812 */ /* 0x000fca00078ec0ff */
[----:B------:R-:W-:-:S05]  /*21a00*/  IMAD.SHL.U32 R5, R5, 0x2, RZ ;  /* 0x0000000205057824 */ /* 0x000fca00078e00ff */
[----:B------:R-:W-:-:S13]  /*21a10*/  IADD3 R2, P2, R14, R5, RZ ;  /* 0x000000050e027210 */ /* 0x000fda0007f5e0ff */
[----:B------:R-:W-:Y:S05]  /*21a20*/  WARPSYNC.COLLECTIVE R15, `(.L_x_908) ;  /* 0x000000000f087348 */ /* 0x000fea0003c00000 */
[----:B------:R0:W1:Y:S02]  /*21a30*/  SHFL.IDX P6, R14, R13, R12, R11 ;  /* 0x0000000c0d0e7389 */ /* 0x00006400000c000b */
[----:B01----:R-:W-:Y:S01]  /*21a40*/  ENDCOLLECTIVE ;  /* 0x000000000000791b */ /* 0x003fe20003800000 */
.L_x_908:
        /* <DEDUP_REMOVED lines=8> */
[----:B------:R-:W-:Y:S01]  /*21ad0*/  IMAD.MOV.U32 R13, RZ, RZ, R24 ;  /* 0x000000ffff0d7224 */ /* 0x000fe200078e0018 */
[----:B------:R-:W-:-:S11]  /*21ae0*/  MOV R8, R14 ;  /* 0x0000000e00087202 */ /* 0x000fd60000000f00 */
[----:B0-----:R-:W-:Y:S05]  /*21af0*/  WARPSYNC.COLLECTIVE R15, `(.L_x_909) ;  /* 0x000000000f087348 */ /* 0x001fea0003c00000 */
[----:B------:R1:W2:Y:S02]  /*21b00*/  SHFL.IDX P6, R14, R13, R12, R11 ;  /* 0x0000000c0d0e7389 */ /* 0x0002a400000c000b */
[----:B012---:R-:W-:Y:S01]  /*21b10*/  ENDCOLLECTIVE ;  /* 0x000000000000791b */ /* 0x007fe20003800000 */
.L_x_909:
[----:B------:R-:W-:Y:S01]  /*21b20*/  IMAD.MOV.U32 R13, RZ, RZ, R25 ;  /* 0x000000ffff0d7224 */ /* 0x000fe200078e0019 */
[----:B------:R-:W-:Y:S02]  /*21b30*/  MOV R12, 0x2 ;  /* 0x00000002000c7802 */ /* 0x000fe40000000f00 */
[----:B------:R-:W-:-:S13]  /*21b40*/  IADD3 R2, P2, R14, R5, RZ ;  /* 0x000000050e027210 */ /* 0x000fda0007f5e0ff */
[----:B------:R-:W-:Y:S05]  /*21b50*/  WARPSYNC.COLLECTIVE R15, `(.L_x_910) ;  /* 0x000000000f087348 */ /* 0x000fea0003c00000 */
[----:B------:R0:W1:Y:S02]  /*21b60*/  SHFL.IDX P6, R14, R13, R12, R11 ;  /* 0x0000000c0d0e7389 */ /* 0x00006400000c000b */
[----:B01----:R-:W-:Y:S01]  /*21b70*/  ENDCOLLECTIVE ;  /* 0x000000000000791b */ /* 0x003fe20003800000 */
.L_x_910:
[----:B------:R-:W-:-:S05]  /*21b80*/  IADD3.X R3, RZ, R8, RZ, P2, !PT ;  /* 0x00000008ff037210 */ /* 0x000fca00017fe4ff */
        /* <DEDUP_REMOVED lines=12> */
.L_x_911:
[----:B------:R-:W-:Y:S01]  /*21c50*/  IMAD.MOV.U32 R13, RZ, RZ, R25 ;  /* 0x000000ffff0d7224 */ /* 0x000fe200078e0019 */
[----:B------:R-:W-:Y:S01]  /*21c60*/  MOV R12, 0x3 ;  /* 0x00000003000c7802 */ /* 0x000fe20000000f00 */
[----:B------:R-:W-:-:S07]  /*21c70*/  IMAD.MOV.U32 R10, RZ, RZ, R14 ;  /* 0x000000ffff0a7224 */ /* 0x000fce00078e000e */
[----:B------:R-:W-:Y:S05]  /*21c80*/  WARPSYNC.COLLECTIVE R15, `(.L_x_912) ;  /* 0x000000000f087348 */ /* 0x000fea0003c00000 */
[----:B------:R0:W1:Y:S02]  /*21c90*/  SHFL.IDX P6, R14, R13, R12, R11 ;  /* 0x0000000c0d0e7389 */ /* 0x00006400000c000b */
[----:B01----:R-:W-:Y:S01]  /*21ca0*/  ENDCOLLECTIVE ;  /* 0x000000000000791b */ /* 0x003fe20003800000 */
.L_x_912:
[----:B------:R-:W-:-:S04]  /*21cb0*/  IADD3 R2, P2, R10, R5, RZ ;  /* 0x000000050a027210 */ /* 0x000fc80007f5e0ff */
[----:B------:R-:W-:-:S05]  /*21cc0*/  IADD3.X R3, RZ, R7, RZ, P2, !PT ;  /* 0x00000007ff037210 */ /* 0x000fca00017fe4ff */
        /* <DEDUP_REMOVED lines=12> */
.L_x_913:
[----:B------:R-:W-:Y:S01]  /*21d90*/  MOV R13, R25 ;  /* 0x00000019000d7202 */ /* 0x000fe20000000f00 */
[----:B------:R-:W-:Y:S01]  /*21da0*/  IMAD.MOV.U32 R12, RZ, RZ, 0x4 ;  /* 0x00000004ff0c7424 */ /* 0x000fe200078e00ff */
[----:B------:R-:W-:-:S13]  /*21db0*/  IADD3 R2, P2, R14, R5, RZ ;  /* 0x000000050e027210 */ /* 0x000fda0007f5e0ff */
[----:B------:R-:W-:Y:S05]  /*21dc0*/  WARPSYNC.COLLECTIVE R15, `(.L_x_914) ;  /* 0x000000000f087348 */ /* 0x000fea0003c00000 */
[----:B------:R0:W1:Y:S02]  /*21dd0*/  SHFL.IDX P6, R14, R13, R12, R11 ;  /* 0x0000000c0d0e7389 */ /* 0x00006400000c000b */
[----:B01----:R-:W-:Y:S01]  /*21de0*/  ENDCOLLECTIVE ;  /* 0x000000000000791b */ /* 0x003fe20003800000 */
.L_x_914:
        /* <DEDUP_REMOVED lines=13> */
.L_x_915:
[----:B------:R-:W-:Y:S01]  /*21ec0*/  MOV R13, R25 ;  /* 0x00000019000d7202 */ /* 0x000fe20000000f00 */
[----:B------:R-:W-:Y:S01]  /*21ed0*/  IMAD.MOV.U32 R12, RZ, RZ, 0x5 ;  /* 0x00000005ff0c7424 */ /* 0x000fe200078e00ff */
[----:B------:R-:W-:-:S07]  /*21ee0*/  MOV R10, R14 ;  /* 0x0000000e000a7202 */ /* 0x000fce0000000f00 */
[----:B------:R-:W-:Y:S05]  /*21ef0*/  WARPSYNC.COLLECTIVE R15, `(.L_x_916) ;  /* 0x000000000f087348 */ /* 0x000fea0003c00000 */
[----:B------:R0:W1:Y:S02]  /*21f00*/  SHFL.IDX P6, R14, R13, R12, R11 ;  /* 0x0000000c0d0e7389 */ /* 0x00006400000c000b */
[----:B01----:R-:W-:Y:S01]  /*21f10*/  ENDCOLLECTIVE ;  /* 0x000000000000791b */ /* 0x003fe20003800000 */
.L_x_916:
        /* <DEDUP_REMOVED lines=12> */
.L_x_917:
[----:B------:R-:W-:Y:S05]  /*21fe0*/  BRA `(.L_x_918) ;  /* 0xffffffb000c07947 */ /* 0x000fea000383ffff */
.L_x_763:
        /* <DEDUP_REMOVED lines=8> */
.L_x_920:
[----:B------:R-:W-:Y:S05]  /*22070*/  BSYNC B0 ;  /* 0x0000000000007941 */ /* 0x000fea0003800000 */
.L_x_919:
[----:B------:R-:W-:Y:S01]  /*22080*/  IMAD.MOV.U32 R13, RZ, RZ, R16 ;  /* 0x000000ffff0d7224 */ /* 0x000fe200078e0010 */
[----:B------:R-:W-:Y:S01]  /*22090*/  MOV R12, 0x1 ;  /* 0x00000001000c7802 */ /* 0x000fe20000000f00 */
[----:B------:R-:W-:Y:S01]  /*220a0*/  IMAD.MOV.U32 R11, RZ, RZ, 0x1f ;  /* 0x0000001fff0b7424 */ /* 0x000fe200078e00ff */
[----:B------:R-:W-:Y:S02]  /*220b0*/  MOV R15, 0xffffffff ;  /* 0xffffffff000f7802 */ /* 0x000fe40000000f00 */
[----:B------:R-:W-:Y:S02]  /*220c0*/  MOV R5, R14 ;  /* 0x0000000e00057202 */ /* 0x000fe40000000f00 */
[----:B------:R-:W-:-:S07]  /*220d0*/  IADD3 R7, R19, R8, RZ ;  /* 0x0000000813077210 */ /* 0x000fce0007ffe0ff */
[----:B------:R-:W-:Y:S05]  /*220e0*/  WARPSYNC.COLLECTIVE R15, `(.L_x_921) ;  /* 0x000000000f087348 */ /* 0x000fea0003c00000 */
[----:B------:R0:W1:Y:S02]  /*220f0*/  SHFL.IDX P6, R14, R13, R12, R11 ;  /* 0x0000000c0d0e7389 */ /* 0x00006400000c000b */
[----:B01----:R-:W-:Y:S01]  /*22100*/  ENDCOLLECTIVE ;  /* 0x000000000000791b */ /* 0x003fe20003800000 */
.L_x_921:
[----:B------:R-:W-:Y:S02]  /*22110*/  ULDC UR4, c[0x0][0xc3c] ;  /* 0x00030f0000047ab9 */ /* 0x000fe40000000800 */
[----:B------:R-:W-:-:S13]  /*22120*/  ISETP.GE.OR P1, PT, R7, UR4, !P0 ;  /* 0x0000000407007c0c */ /* 0x000fda000c726670 */
[----:B------:R-:W0:Y:S01]  /*22130*/  @!P1 LDC.64 R2, c[0x0][0xc80] ;  /* 0x00032000ff029b82 */ /* 0x000e220000000a00 */
[----:B------:R-:W-:Y:S01]  /*22140*/  IMAD.MOV.U32 R4, RZ, RZ, RZ ;  /* 0x000000ffff047224 */ /* 0x000fe200078e00ff */
[----:B------:R-:W-:Y:S01]  /*22150*/  MOV R11, RZ ;  /* 0x000000ff000b7202 */ /* 0x000fe20000000f00 */
[----:B------:R-:W-:Y:S02]  /*22160*/  IMAD.MOV.U32 R0, RZ, RZ, R14 ;  /* 0x000000ffff007224 */ /* 0x000fe400078e000e */
[----:B0-----:R-:W-:-:S06]  /*22170*/  @!P1 IMAD.WIDE R2, R7, 0x4, R2 ;  /* 0x0000000407029825 */ /* 0x001fcc00078e0202 */
[----:B------:R-:W2:Y:S01]  /*22180*/  @!P1 LDG.E R2, desc[UR60][R2.64] ;  /* 0x0000003c02029981 */ /* 0x000ea2000c1e1900 */
[C---:B------:R-:W-:Y:S02]  /*22190*/  ISETP.GE.U32.AND P2, PT, R8.reuse, 0x2, PT ;  /* 0x000000020800780c */ /* 0x040fe40003f46070 */
[C---:B------:R-:W-:Y:S02]  /*221a0*/  ISETP.GE.U32.AND P3, PT, R8.reuse, 0x4, PT ;  /* 0x000000040800780c */ /* 0x040fe40003f66070 */
[C---:B------:R-:W-:Y:S02]  /*221b0*/  ISETP.GE.U32.AND P4, PT, R8.reuse, 0x8, PT ;  /* 0x000000080800780c */ /* 0x040fe40003f86070 */
[C---:B------:R-:W-:Y:S02]  /*221c0*/  ISETP.GE.U32.AND P5, PT, R8.reuse, 0x10, PT ;  /* 0x000000100800780c */ /* 0x040fe40003fa6070 */
[----:B--2---:R-:W-:Y:S02]  /*221d0*/  @!P1 MOV R4, R2 ;  /* 0x0000000200049202 */ /* 0x004fe40000000f00 */
[----:B------:R-:W-:-:S03]  /*221e0*/  ISETP.NE.AND P1, PT, R8, RZ, PT ;  /* 0x000000ff0800720c */ /* 0x000fc60003f25270 */
[----:B------:R-:W-:-:S10]  /*221f0*/  IMAD.MOV.U32 R13, RZ, RZ, R4 ;  /* 0x000000ffff0d7224 */ /* 0x000fd400078e0004 */
[----:B------:R-:W-:Y:S05]  /*22200*/  WARPSYNC.COLLECTIVE R15, `(.L_x_922) ;  /* 0x000000000f087348 */ /* 0x000fea0003c00000 */
[----:B------:R0:W1:Y:S02]  /*22210*/  SHFL.UP P6, R14, R13, R12, R11 ;  /* 0x0400000c0d0e7389 */ /* 0x00006400000c000b */
[----:B01----:R-:W-:Y:S01]  /*22220*/  ENDCOLLECTIVE ;  /* 0x000000000000791b */ /* 0x003fe20003800000 */
.L_x_922:
[----:B------:R-:W-:Y:S01]  /*22230*/  IMAD.MOV.U32 R12, RZ, RZ, 0x2 ;  /* 0x00000002ff0c7424 */ /* 0x000fe200078e00ff */
[----:B------:R-:W-:-:S05]  /*22240*/  SEL R7, R14, RZ, P1 ;  /* 0x000000ff0e077207 */ /* 0x000fca0000800000 */
[----:B------:R-:W-:-:S05]  /*22250*/  IMAD.IADD R6, R4, 0x1, R7 ;  /* 0x0000000104067824 */ /* 0x000fca00078e0207 */
[----:B------:R-:W-:-:S07]  /*22260*/  MOV R13, R6 ;  /* 0x00000006000d7202 */ /* 0x000fce0000000f00 */
[----:B------:R-:W-:Y:S05]  /*22270*/  WARPSYNC.COLLECTIVE R15, `(.L_x_923) ;  /* 0x000000000f087348 */ /* 0x000fea0003c00000 */
[----:B------:R0:W1:Y:S02]  /*22280*/  SHFL.UP P6, R14, R13, R12, R11 ;  /* 0x0400000c0d0e7389 */ /* 0x00006400000c000b */
[----:B01----:R-:W-:Y:S01]  /*22290*/  ENDCOLLECTIVE ;  /* 0x000000000000791b */ /* 0x003fe20003800000 */
.L_x_923:
[----:B------:R-:W-:Y:S02]  /*222a0*/  MOV R12, 0x4 ;  /* 0x00000004000c7802 */ /* 0x000fe40000000f00 */
[----:B------:R-:W-:-:S04]  /*222b0*/  SEL R7, R14, RZ, P2 ;  /* 0x000000ff0e077207 */ /* 0x000fc80001000000 */
[----:B------:R-:W-:-:S05]  /*222c0*/  IADD3 R7, R6, R7, RZ ;  /* 0x0000000706077210 */ /* 0x000fca0007ffe0ff */
[----:B------:R-:W-:-:S07]  /*222d0*/  IMAD.MOV.U32 R13, RZ, RZ, R7 ;  /* 0x000000ffff0d7224 */ /* 0x000fce00078e0007 */
[----:B------:R-:W-:Y:S05]  /*222e0*/  WARPSYNC.COLLECTIVE R15, `(.L_x_924) ;  /* 0x000000000f087348 */ /* 0x000fea0003c00000 */
[----:B------:R0:W1:Y:S02]  /*222f0*/  SHFL.UP P6, R14, R13, R12, R11 ;  /* 0x0400000c0d0e7389 */ /* 0x00006400000c000b */
[----:B01----:R-:W-:Y:S01]  /*22300*/  ENDCOLLECTIVE ;  /* 0x000000000000791b */ /* 0x003fe20003800000 */
.L_x_924:
[----:B------:R-:W-:Y:S01]  /*22310*/  IMAD.MOV.U32 R12, RZ, RZ, 0x8 ;  /* 0x00000008ff0c7424 */ /* 0x000fe200078e00ff */
[----:B------:R-:W-:-:S05]  /*22320*/  SEL R2, R14, RZ, P3 ;  /* 0x000000ff0e027207 */ /* 0x000fca0001800000 */
[----:B------:R-:W-:-:S05]  /*22330*/  IMAD.IADD R2, R7, 0x1, R2 ;  /* 0x0000000107027824 */ /* 0x000fca00078e0202 */
[----:B------:R-:W-:-:S07]  /*22340*/  MOV R13, R2 ;  /* 0x00000002000d7202 */ /* 0x000fce0000000f00 */
[----:B------:R-:W-:Y:S05]  /*22350*/  WARPSYNC.COLLECTIVE R15, `(.L_x_925) ;  /* 0x000000000f087348 */ /* 0x000fea0003c00000 */
[----:B------:R0:W1:Y:S02]  /*22360*/  SHFL.UP P6, R14, R13, R12, R11 ;  /* 0x0400000c0d0e7389 */ /* 0x00006400000c000b */
[----:B01----:R-:W-:Y:S01]  /*22370*/  ENDCOLLECTIVE ;  /* 0x000000000000791b */ /* 0x003fe20003800000 */
.L_x_925:
[----:B------:R-:W-:Y:S02]  /*22380*/  MOV R12, 0x10 ;  /* 0x00000010000c7802 */ /* 0x000fe40000000f00 */
[----:B------:R-:W-:-:S04]  /*22390*/  SEL R3, R14, RZ, P4 ;  /* 0x000000ff0e037207 */ /* 0x000fc80002000000 */
[----:B------:R-:W-:-:S05]  /*223a0*/  IADD3 R3, R2, R3, RZ ;  /* 0x0000000302037210 */ /* 0x000fca0007ffe0ff */
[----:B------:R-:W-:-:S07]  /*223b0*/  IMAD.MOV.U32 R13, RZ, RZ, R3 ;  /* 0x000000ffff0d7224 */ /* 0x000fce00078e0003 */
[----:B------:R-:W-:Y:S05]  /*223c0*/  WARPSYNC.COLLECTIVE R15, `(.L_x_926) ;  /* 0x000000000f087348 */ /* 0x000fea0003c00000 */
[----:B------:R0:W1:Y:S02]  /*223d0*/  SHFL.UP P6, R14, R13, R12, R11 ;  /* 0x0400000c0d0e7389 */ /* 0x00006400000c000b */
[----:B01----:R-:W-:Y:S01]  /*223e0*/  ENDCOLLECTIVE ;  /* 0x000000000000791b */ /* 0x003fe20003800000 */
.L_x_926:
[----:B------:R-:W-:Y:S01]  /*223f0*/  IMAD.MOV.U32 R12, RZ, RZ, 0x1f ;  /* 0x0000001fff0c7424 */ /* 0x000fe200078e00ff */
[----:B------:R-:W-:Y:S02]  /*22400*/  MOV R11, 0x1f ;  /* 0x0000001f000b7802 */ /* 0x000fe40000000f00 */
[----:B------:R-:W-:-:S05]  /*22410*/  SEL R2, R14, RZ, P5 ;  /* 0x000000ff0e027207 */ /* 0x000fca0002800000 */
[----:B------:R-:W-:-:S05]  /*22420*/  IMAD.IADD R2, R3, 0x1, R2 ;  /* 0x0000000103027824 */ /* 0x000fca00078e0202 */
[----:B------:R-:W-:-:S07]  /*22430*/  MOV R13, R2 ;  /* 0x00000002000d7202 */ /* 0x000fce0000000f00 */
[----:B------:R-:W-:Y:S05]  /*22440*/  WARPSYNC.COLLECTIVE R15, `(.L_x_927) ;  /* 0x000000000f087348 */ /* 0x000fea0003c00000 */
[----:B------:R0:W1:Y:S02]  /*22450*/  SHFL.IDX P6, R14, R13, R12, R11 ;  /* 0x0000000c0d0e7389 */ /* 0x00006400000c000b */
[----:B01----:R-:W-:Y:S01]  /*22460*/  ENDCOLLECTIVE ;  /* 0x000000000000791b */ /* 0x003fe20003800000 */
.L_x_927:
[----:B------:R-:W-:Y:S05]  /*22470*/  BRA `(.L_x_928) ;  /* 0xffffffb000c87947 */ /* 0x000fea000383ffff */
.L_x_768:
[----:B------:R-:W-:Y:S01]  /*22480*/  BSSY B0, `(.L_x_929) ;  /* 0x0000008000007945 */ /* 0x000fe20003800000 */
[----:B-----5:R-:W-:Y:S01]  /*22490*/  IMAD.MOV.U32 R13, RZ, RZ, R4 ;  /* 0x000000ffff0d7224 */ /* 0x020fe200078e0004 */
[----:B------:R-:W-:Y:S01]  /*224a0*/  MOV R12, 0x1 ;  /* 0x00000001000c7802 */ /* 0x000fe20000000f00 */
[----:B------:R-:W-:Y:S01]  /*224b0*/  IMAD.MOV.U32 R11, RZ, RZ, RZ ;  /* 0x000000ffff0b7224 */ /* 0x000fe200078e00ff */
[----:B------:R-:W-:-:S07]  /*224c0*/  MOV R15, 0xffffffff ;  /* 0xffffffff000f7802 */ /* 0x000fce0000000f00 */
[----:B0-----:R-:W-:Y:S05]  /*224d0*/  WARPSYNC.COLLECTIVE R15, `(.L_x_930) ;  /* 0x000000000f087348 */ /* 0x001fea0003c00000 */
[----:B------:R1:W2:Y:S02]  /*224e0*/  SHFL.UP P6, R14, R13, R12, R11 ;  /* 0x0400000c0d0e7389 */ /* 0x0002a400000c000b */
[----:B012---:R-:W-:Y:S01]  /*224f0*/  ENDCOLLECTIVE ;  /* 0x000000000000791b */ /* 0x007fe20003800000 */
.L_x_930:
[----:B------:R-:W-:Y:S05]  /*22500*/  BSYNC B0 ;  /* 0x0000000000007941 */ /* 0x000fea0003800000 */
.L_x_929:
[----:B------:R-:W-:Y:S01]  /*22510*/  SEL R13, R14, RZ, P1 ;  /* 0x000000ff0e0d7207 */ /* 0x000fe20000800000 */
[----:B------:R-:W-:Y:S01]  /*22520*/  IMAD.MOV.U32 R11, RZ, RZ, RZ ;  /* 0x000000ffff0b7224 */ /* 0x000fe200078e00ff */
[----:B------:R-:W-:Y:S02]  /*22530*/  MOV R12, 0x2 ;  /* 0x00000002000c7802 */ /* 0x000fe40000000f00 */
[----:B------:R-:W-:Y:S01]  /*22540*/  MOV R15, 0xffffffff ;  /* 0xffffffff000f7802 */ /* 0x000fe20000000f00 */
[----:B------:R-:W-:-:S07]  /*22550*/  IMAD.IADD R13, R4, 0x1, R13 ;  /* 0x00000001040d7824 */ /* 0x000fce00078e020d */
[----:B------:R-:W-:Y:S05]  /*22560*/  WARPSYNC.COLLECTIVE R15, `(.L_x_931) ;  /* 0x000000000f087348 */ /* 0x000fea0003c00000 */
[----:B------:R0:W1:Y:S02]  /*22570*/  SHFL.UP P6, R14, R13, R12, R11 ;  /* 0x0400000c0d0e7389 */ /* 0x00006400000c000b */
[----:B01----:R-:W-:Y:S01]  /*22580*/  ENDCOLLECTIVE ;  /* 0x000000000000791b */ /* 0x003fe20003800000 */
.L_x_931:
[----:B------:R-:W-:Y:S01]  /*22590*/  IMAD.MOV.U32 R12, RZ, RZ, 0x4 ;  /* 0x00000004ff0c7424 */ /* 0x000fe200078e00ff */
[----:B------:R-:W-:-:S05]  /*225a0*/  SEL R0, R14, RZ, P2 ;  /* 0x000000ff0e007207 */ /* 0x000fca0001000000 */
[----:B------:R-:W-:-:S05]  /*225b0*/  IMAD.IADD R0, R13, 0x1, R0 ;  /* 0x000000010d007824 */ /* 0x000fca00078e0200 */
[----:B------:R-:W-:-:S07]  /*225c0*/  MOV R13, R0 ;  /* 0x00000000000d7202 */ /* 0x000fce0000000f00 */
[----:B------:R-:W-:Y:S05]  /*225d0*/  WARPSYNC.COLLECTIVE R15, `(.L_x_932) ;  /* 0x000000000f087348 */ /* 0x000fea0003c00000 */
[----:B------:R0:W1:Y:S02]  /*225e0*/  SHFL.UP P6, R14, R13, R12, R11 ;  /* 0x0400000c0d0e7389 */ /* 0x00006400000c000b */
[----:B01----:R-:W-:Y:S01]  /*225f0*/  ENDCOLLECTIVE ;  /* 0x000000000000791b */ /* 0x003fe20003800000 */
.L_x_932:
[----:B------:R-:W-:Y:S02]  /*22600*/  MOV R12, 0x8 ;  /* 0x00000008000c7802 */ /* 0x000fe40000000f00 */
[----:B------:R-:W-:-:S04]  /*22610*/  SEL R3, R14, RZ, P3 ;  /* 0x000000ff0e037207 */ /* 0x000fc80001800000 */
[----:B------:R-:W-:-:S05]  /*22620*/  IADD3 R2, R0, R3, RZ ;  /* 0x0000000300027210 */ /* 0x000fca0007ffe0ff */
[----:B------:R-:W-:-:S07]  /*22630*/  IMAD.MOV.U32 R13, RZ, RZ, R2 ;  /* 0x000000ffff0d7224 */ /* 0x000fce00078e0002 */
[----:B------:R-:W-:Y:S05]  /*22640*/  WARPSYNC.COLLECTIVE R15, `(.L_x_933) ;  /* 0x000000000f087348 */ /* 0x000fea0003c00000 */
[----:B------:R0:W1:Y:S02]  /*22650*/  SHFL.UP P6, R14, R13, R12, R11 ;  /* 0x0400000c0d0e7389 */ /* 0x00006400000c000b */
[----:B01----:R-:W-:Y:S01]  /*22660*/  ENDCOLLECTIVE ;  /* 0x000000000000791b */ /* 0x003fe20003800000 */
.L_x_933:
[----:B------:R-:W-:Y:S01]  /*22670*/  IMAD.MOV.U32 R12, RZ, RZ, 0x10 ;  /* 0x00000010ff0c7424 */ /* 0x000fe200078e00ff */
[----:B------:R-:W-:-:S05]  /*22680*/  SEL R3, R14, RZ, P4 ;  /* 0x000000ff0e037207 */ /* 0x000fca0002000000 */
[----:B------:R-:W-:-:S05]  /*22690*/  IMAD.IADD R3, R2, 0x1, R3 ;  /* 0x0000000102037824 */ /* 0x000fca00078e0203 */
[----:B------:R-:W-:-:S07]  /*226a0*/  MOV R13, R3 ;  /* 0x00000003000d7202 */ /* 0x000fce0000000f00 */
[----:B------:R-:W-:Y:S05]  /*226b0*/  WARPSYNC.COLLECTIVE R15, `(.L_x_934) ;  /* 0x000000000f087348 */ /* 0x000fea0003c00000 */
[----:B------:R0:W1:Y:S02]  /*226c0*/  SHFL.UP P6, R14, R13, R12, R11 ;  /* 0x0400000c0d0e7389 */ /* 0x00006400000c000b */
[----:B01----:R-:W-:Y:S01]  /*226d0*/  ENDCOLLECTIVE ;  /* 0x000000000000791b */ /* 0x003fe20003800000 */
.L_x_934:
[----:B------:R-:W-:Y:S01]  /*226e0*/  MOV R12, 0x1f ;  /* 0x0000001f000c7802 */ /* 0x000fe20000000f00 */
[----:B------:R-:W-:Y:S01]  /*226f0*/  IMAD.MOV.U32 R11, RZ, RZ, 0x1f ;  /* 0x0000001fff0b7424 */ /* 0x000fe200078e00ff */
[----:B------:R-:W-:-:S04]  /*22700*/  SEL R2, R14, RZ, P5 ;  /* 0x000000ff0e027207 */ /* 0x000fc80002800000 */
[----:B------:R-:W-:-:S05]  /*22710*/  IADD3 R2, R3, R2, RZ ;  /* 0x0000000203027210 */ /* 0x000fca0007ffe0ff */
[----:B------:R-:W-:-:S07]  /*22720*/  IMAD.MOV.U32 R13, RZ, RZ, R2 ;  /* 0x000000ffff0d7224 */ /* 0x000fce00078e0002 */
[----:B------:R-:W-:Y:S05]  /*22730*/  WARPSYNC.COLLECTIVE R15, `(.L_x_935) ;  /* 0x000000000f087348 */ /* 0x000fea0003c00000 */
[----:B------:R0:W1:Y:S02]  /*22740*/  SHFL.IDX P6, R14, R13, R12, R11 ;  /* 0x0000000c0d0e7389 */ /* 0x00006400000c000b */
[----:B01----:R-:W-:Y:S01]  /*22750*/  ENDCOLLECTIVE ;  /* 0x000000000000791b */ /* 0x003fe20003800000 */
.L_x_935:
[----:B------:R-:W-:Y:S05]  /*22760*/  BRA `(.L_x_936) ;  /* 0xffffffb000a87947 */ /* 0x000fea000383ffff */
.L_x_770:
[----:B------:R-:W-:Y:S01]  /*22770*/  BSSY B0, `(.L_x_937) ;  /* 0x0000006000007945 */ /* 0x000fe20003800000 */
[----:B------:R-:W-:Y:S02]  /*22780*/  PLOP3.LUT P6, PT, P6, PT, PT, 0x8, 0x0 ;  /* 0x000000000000781c */ /* 0x000fe400037ce170 */
[----:B------:R-:W-:-:S11]  /*22790*/  MOV R15, 0xffffffff ;  /* 0xffffffff000f7802 */ /* 0x000fd60000000f00 */
[----:B0-----:R-:W-:Y:S05]  /*227a0*/  WARPSYNC.COLLECTIVE R15, `(.L_x_938) ;  /* 0x000000000f087348 */ /* 0x001fea0003c00000 */
[----:B------:R-:W-:Y:S01]  /*227b0*/  VOTE.ANY R14, PT, P6 ;  /* 0x00000000000e7806 */ /* 0x000fe200030e0100 */
[----:B0-----:R-:W-:Y:S06]  /*227c0*/  ENDCOLLECTIVE ;  /* 0x000000000000791b */ /* 0x001fec0003800000 */
.L_x_938:
[----:B------:R-:W-:Y:S05]  /*227d0*/  BSYNC B0 ;  /* 0x0000000000007941 */ /* 0x000fea0003800000 */
.L_x_937:
[----:B------:R-:W-:Y:S01]  /*227e0*/  IMAD.MOV.U32 R3, RZ, RZ, R14 ;  /* 0x000000ffff037224 */ /* 0x000fe200078e000e */
[----:B------:R-:W-:Y:S01]  /*227f0*/  MOV R13, R4 ;  /* 0x00000004000d7202 */ /* 0x000fe20000000f00 */
[----:B------:R-:W-:Y:S01]  /*22800*/  IMAD.MOV.U32 R15, RZ, RZ, -0x1 ;  /* 0xffffffffff0f7424 */ /* 0x000fe200078e00ff */
[----:B------:R-:W-:Y:S01]  /*22810*/  MOV R11, 0x1f ;  /* 0x0000001f000b7802 */ /* 0x000fe20000000f00 */
[----:B------:R-:W0:Y:S02]  /*22820*/  POPC R0, R3 ;  /* 0x0000000300007309 */ /* 0x000e240000000000 */
[----:B0-----:R-:W-:-:S07]  /*22830*/  IMAD.MOV.U32 R12, RZ, RZ, R0 ;  /* 0x000000ffff0c7224 */ /* 0x001fce00078e0000 */
[----:B------:R-:W-:Y:S05]  /*22840*/  WARPSYNC.COLLECTIVE R15, `(.L_x_939) ;  /* 0x000000000f087348 */ /* 0x000fea0003c00000 */
[----:B------:R0:W1:Y:S02]  /*22850*/  SHFL.IDX P6, R14, R13, R12, R11 ;  /* 0x0000000c0d0e7389 */ /* 0x00006400000c000b */
[----:B01----:R-:W-:Y:S01]  /*22860*/  ENDCOLLECTIVE ;  /* 0x000000000000791b */ /* 0x003fe20003800000 */
.L_x_939:
[----:B------:R-:W-:Y:S01]  /*22870*/  MOV R4, R14 ;  /* 0x0000000e00047202 */ /* 0x000fe20000000f00 */
[----:B------:R-:W-:Y:S06]  /*22880*/  BRA `(.L_x_940) ;  /* 0xffffffb000987947 */ /* 0x000fec000383ffff */
.L_x_772:
[----:B------:R-:W-:Y:S01]  /*22890*/  BSSY B0, `(.L_x_941) ;  /* 0x0000007000007945 */ /* 0x000fe20003800000 */
[----:B------:R-:W-:Y:S01]  /*228a0*/  IMAD.MOV.U32 R13, RZ, RZ, R2 ;  /* 0x000000ffff0d7224 */ /* 0x000fe200078e0002 */
[----:B------:R-:W-:Y:S01]  /*228b0*/  MOV R11, 0x1f ;  /* 0x0000001f000b7802 */ /* 0x000fe20000000f00 */
[----:B------:R-:W-:-:S07]  /*228c0*/  IMAD.MOV.U32 R15, RZ, RZ, -0x1 ;  /* 0xffffffffff0f7424 */ /* 0x000fce00078e00ff */
[----:B012---:R-:W-:Y:S05]  /*228d0*/  WARPSYNC.COLLECTIVE R15, `(.L_x_942) ;  /* 0x000000000f087348 */ /* 0x007fea0003c00000 */
[----:B------:R3:W4:Y:S02]  /*228e0*/  SHFL.IDX P6, R14, R13, R12, R11 ;  /* 0x0000000c0d0e7389 */ /* 0x00072400000c000b */
[----:B01234-:R-:W-:Y:S01]  /*228f0*/  ENDCOLLECTIVE ;  /* 0x000000000000791b */ /* 0x01ffe20003800000 */
.L_x_942:
[----:B------:R-:W-:Y:S05]  /*22900*/  BSYNC B0 ;  /* 0x0000000000007941 */ /* 0x000fea0003800000 */
.L_x_941:
[----:B------:R-:W-:Y:S05]  /*22910*/  BRA `(.L_x_771) ;  /* 0xffffffb000907947 */ /* 0x000fea000383ffff */
.L_x_776:
[----:B0-----:R0:W1:Y:S02]  /*22920*/  SYNCS.PHASECHK.TRANS64.TRYWAIT P0, [R5+URZ+0x2a820], R0 ;  /* 0x02a82000050075a7 */ /* 0x001064000800017f */
[----:B-1----:R-:W-:Y:S05]  /*22930*/  @!P0 NANOSLEEP.SYNCS 0x989680 ;  /* 0x009896800000895d */ /* 0x002fea0003900000 */
[----:B------:R-:W1:Y:S02]  /*22940*/  @!P0 SYNCS.PHASECHK.TRANS64 P0, [R5+URZ+0x2a820], R0 ;  /* 0x02a82000050085a7 */ /* 0x000e64000800007f */
[----:B-1----:R-:W-:Y:S05]  /*22950*/  @!P0 BRA `(.L_x_776) ;  /* 0xfffffffc00f08947 */ /* 0x002fea000383ffff */
[----:B------:R-:W-:Y:S05]  /*22960*/  BRA `(.L_x_943) ;  /* 0xffffffb4007c7947 */ /* 0x000fea000383ffff */
.L_x_777:
[----:B------:R-:W1:Y:S01]  /*22970*/  S2R R2, SR_TID.X ;  /* 0x0000000000027919 */ /* 0x000e620000002100 */
[----:B------:R-:W-:Y:S01]  /*22980*/  BSSY B0, `(.L_x_944) ;  /* 0x000000a000007945 */ /* 0x000fe20003800000 */
[----:B------:R-:W-:Y:S01]  /*22990*/  IMAD.MOV.U32 R12, RZ, RZ, RZ ;  /* 0x000000ffff0c7224 */ /* 0x000fe200078e00ff */
[----:B------:R-:W-:Y:S01]  /*229a0*/  MOV R11, 0x1f ;  /* 0x0000001f000b7802 */ /* 0x000fe20000000f00 */
[----:B------:R-:W-:Y:S01]  /*229b0*/  IMAD.MOV.U32 R15, RZ, RZ, -0x1 ;  /* 0xffffffffff0f7424 */ /* 0x000fe200078e00ff */
[----:B-1----:R-:W-:-:S04]  /*229c0*/  SHF.R.U32.HI R2, RZ, 0x5, R2 ;  /* 0x00000005ff027819 */ /* 0x002fc80000011602 */
[----:B------:R-:W-:-:S04]  /*229d0*/  LOP3.LUT R2, R2, 0x3, RZ, 0xc0, !PT ;  /* 0x0000000302027812 */ /* 0x000fc800078ec0ff */
[----:B------:R-:W-:-:S07]  /*229e0*/  MOV R13, R2 ;  /* 0x00000002000d7202 */ /* 0x000fce0000000f00 */
[----:B0-2---:R-:W-:Y:S05]  /*229f0*/  WARPSYNC.COLLECTIVE R15, `(.L_x_945) ;  /* 0x000000000f087348 */ /* 0x005fea0003c00000 */
[----:B------:R1:W3:Y:S02]  /*22a00*/  SHFL.IDX P6, R14, R13, R12, R11 ;  /* 0x0000000c0d0e7389 */ /* 0x0002e400000c000b */
[----:B0123--:R-:W-:Y:S01]  /*22a10*/  ENDCOLLECTIVE ;  /* 0x000000000000791b */ /* 0x00ffe20003800000 */
.L_x_945:
[----:B------:R-:W-:Y:S05]  /*22a20*/  BSYNC B0 ;  /* 0x0000000000007941 */ /* 0x000fea0003800000 */
.L_x_944:
[----:B------:R-:W-:Y:S05]  /*22a30*/  BRA `(.L_x_946) ;  /* 0xffffffb400647947 */ /* 0x000fea000383ffff */
.L_x_778:
[----:B------:R-:W-:Y:S01]  /*22a40*/  BSSY B0, `(.L_x_947) ;  /* 0x0000006000007945 */ /* 0x000fe20003800000 */
[----:B------:R-:W-:-:S07]  /*22a50*/  MOV R15, 0xffffffff ;  /* 0xffffffff000f7802 */ /* 0x000fce0000000f00 */
[----:B0-2---:R-:W-:Y:S05]  /*22a60*/  WARPSYNC.COLLECTIVE R15, `(.L_x_948) ;  /* 0x000000000f0c7348 */ /* 0x005fea0003c00000 */
[----:B------:R-:W-:Y:S02]  /*22a70*/  ELECT P6, UR62, PT ;  /* 0x00000000003e782f */ /* 0x000fe400038c0000 */
[----:B------:R-:W-:Y:S01]  /*22a80*/  MOV R14, UR62 ;  /* 0x0000003e000e7c02 */ /* 0x000fe20008000f00 */
[----:B0-2---:R-:W-:Y:S10]  /*22a90*/  ENDCOLLECTIVE ;  /* 0x000000000000791b */ /* 0x005ff40003800000 */
.L_x_948:
[----:B------:R-:W-:Y:S05]  /*22aa0*/  BSYNC B0 ;  /* 0x0000000000007941 */ /* 0x000fea0003800000 */
.L_x_947:
[----:B------:R-:W-:Y:S05]  /*22ab0*/  BRA `(.L_x_949) ;  /* 0xffffffb400587947 */ /* 0x000fea000383ffff */
.L_x_780:
[----:B0-----:R0:W1:Y:S02]  /*22ac0*/  SYNCS.PHASECHK.TRANS64.TRYWAIT P1, [R3+URZ+0x2a840], R2 ;  /* 0x02a84002030075a7 */ /* 0x001064000802017f */
[----:B-1----:R-:W-:Y:S05]  /*22ad0*/  @!P1 NANOSLEEP.SYNCS 0x989680 ;  /* 0x009896800000995d */ /* 0x002fea0003900000 */
[----:B------:R-:W1:Y:S02]  /*22ae0*/  @!P1 SYNCS.PHASECHK.TRANS64 P1, [R3+URZ+0x2a840], R2 ;  /* 0x02a84002030095a7 */ /* 0x000e64000802007f */
[----:B-1----:R-:W-:Y:S05]  /*22af0*/  @!P1 BRA `(.L_x_780) ;  /* 0xfffffffc00f09947 */ /* 0x002fea000383ffff */
[----:B------:R-:W-:Y:S05]  /*22b00*/  BRA `(.L_x_950) ;  /* 0xffffffb400807947 */ /* 0x000fea000383ffff */
.L_x_782:
[----:B-1----:R1:W3:Y:S02]  /*22b10*/  SYNCS.PHASECHK.TRANS64.TRYWAIT P1, [R5+URZ+0x2a840], R0 ;  /* 0x02a84000050075a7 */ /* 0x0022e4000802017f */
[----:B---3--:R-:W-:Y:S05]  /*22b20*/  @!P1 NANOSLEEP.SYNCS 0x989680 ;  /* 0x009896800000995d */ /* 0x008fea0003900000 */
[----:B------:R-:W3:Y:S02]  /*22b30*/  @!P1 SYNCS.PHASECHK.TRANS64 P1, [R5+URZ+0x2a840], R0 ;  /* 0x02a84000050095a7 */ /* 0x000ee4000802007f */
[----:B---3--:R-:W-:Y:S05]  /*22b40*/  @!P1 BRA `(.L_x_782) ;  /* 0xfffffffc00f09947 */ /* 0x008fea000383ffff */
[----:B------:R-:W-:Y:S05]  /*22b50*/  BRA `(.L_x_951) ;  /* 0xffffffb4008c7947 */ /* 0x000fea000383ffff */
.L_x_784:
[----:B---3--:R3:W4:Y:S02]  /*22b60*/  SYNCS.PHASECHK.TRANS64.TRYWAIT P1, [R3+URZ+0x2a860], R2 ;  /* 0x02a86002030075a7 */ /* 0x008724000802017f */
[----:B----4-:R-:W-:Y:S05]  /*22b70*/  @!P1 NANOSLEEP.SYNCS 0x989680 ;  /* 0x009896800000995d */ /* 0x010fea0003900000 */
[----:B------:R-:W4:Y:S02]  /*22b80*/  @!P1 SYNCS.PHASECHK.TRANS64 P1, [R3+URZ+0x2a860], R2 ;  /* 0x02a86002030095a7 */ /* 0x000f24000802007f */
[----:B----4-:R-:W-:Y:S05]  /*22b90*/  @!P1 BRA `(.L_x_784) ;  /* 0xfffffffc00f09947 */ /* 0x010fea000383ffff */
[----:B------:R-:W-:Y:S05]  /*22ba0*/  BRA `(.L_x_952) ;  /* 0xffffffb400887947 */ /* 0x000fea000383ffff */
.L_x_953:
        /* <DEDUP_REMOVED lines=13> */
.L_x_3228:


//--------------------- .text._ZN7cutlass13device_kernelIN5flash11enable_sm90INS1_16FlashAttnFwdSm90INS1_25CollectiveMainloopFwdSm90ILi2EN4cute5tupleIJNS5_1CILi1EEES8_S8_EEENS6_IJNS7_ILi128EEENS7_ILi96EEENS7_ILi192EEEEEELi128ENS_6half_tEfNS_4arch4Sm90ELb0ELb1ELb0ELb0ELb1ELb0ELb0ELb1ELb1ELb1ELb0ELb0EEENS1_21CollectiveEpilogueFwdINS6_IJSA_SA_SB_EEES9_SE_SG_Li256ELb0ELb1ELb0ELb0EEENS1_30DynamicPersistentTileSchedulerILi256ELi128ELb0ELb1ELb1EEEEEEEEEvNT_6ParamsE --------------------------
	.section	.text._ZN7cutlass13device_kernelIN5flash11enable_sm90INS1_16FlashAttnFwdSm90INS1_25CollectiveMainloopFwdSm90ILi2EN4cute5tupleIJNS5_1CILi1EEES8_S8_EEENS6_IJNS7_ILi128EEENS7_ILi96EEENS7_ILi192EEEEEELi128ENS_6half_tEfNS_4arch4Sm90ELb0ELb1ELb0ELb0ELb1ELb0ELb0ELb1ELb1ELb1ELb0ELb0EEENS1_21CollectiveEpilogueFwdINS6_IJSA_SA_SB_EEES9_SE_SG_Li256ELb0ELb1ELb0ELb0EEENS1_30DynamicPersistentTileSchedulerILi256ELi128ELb0ELb1ELb1EEEEEEEEEvNT_6ParamsE,"ax",@progbits
	.align	128
.text._ZN7cutlass13device_kernelIN5flash11enable_sm90INS1_16FlashAttnFwdSm90INS1_25CollectiveMainloopFwdSm90ILi2EN4cute5tupleIJNS5_1CILi1EEES8_S8_EEENS6_IJNS7_ILi128EEENS7_ILi96EEENS7_ILi192EEEEEELi128ENS_6half_tEfNS_4arch4Sm90ELb0ELb1ELb0ELb0ELb1ELb0ELb0ELb1ELb1ELb1ELb0ELb0EEENS1_21CollectiveEpilogueFwdINS6_IJSA_SA_SB_EEES9_SE_SG_Li256ELb0ELb1ELb0ELb0EEENS1_30DynamicPersistentTileSchedulerILi256ELi128ELb0ELb1ELb1EEEEEEEEEvNT_6ParamsE:
        .type           _ZN7cutlass13device_kernelIN5flash11enable_sm90INS1_16FlashAttnFwdSm90INS1_25CollectiveMainloopFwdSm90ILi2EN4cute5tupleIJNS5_1CILi1EEES8_S8_EEENS6_IJNS7_ILi128EEENS7_ILi96EEENS7_ILi192EEEEEELi128ENS_6half_tEfNS_4arch4Sm90ELb0ELb1ELb0ELb0ELb1ELb0ELb0ELb1ELb1ELb1ELb0ELb0EEENS1_21CollectiveEpilogueFwdINS6_IJSA_SA_SB_EEES9_SE_SG_Li256ELb0ELb1ELb0ELb0EEENS1_30DynamicPersistentTileSchedulerILi256ELi128ELb0ELb1ELb1EEEEEEEEEvNT_6ParamsE,@function
        .size           _ZN7cutlass13device_kernelIN5flash11enable_sm90INS1_16FlashAttnFwdSm90INS1_25CollectiveMainloopFwdSm90ILi2EN4cute5tupleIJNS5_1CILi1EEES8_S8_EEENS6_IJNS7_ILi128EEENS7_ILi96EEENS7_ILi192EEEEEELi128ENS_6half_tEfNS_4arch4Sm90ELb0ELb1ELb0ELb0ELb1ELb0ELb0ELb1ELb1ELb1ELb0ELb0EEENS1_21CollectiveEpilogueFwdINS6_IJSA_SA_SB_EEES9_SE_SG_Li256ELb0ELb1ELb0ELb0EEENS1_30DynamicPersistentTileSchedulerILi256ELi128ELb0ELb1ELb1EEEEEEEEEvNT_6ParamsE,(.L_x_3229 - _ZN7cutlass13device_kernelIN5flash11enable_sm90INS1_16FlashAttnFwdSm90INS1_25CollectiveMainloopFwdSm90ILi2EN4cute5tupleIJNS5_1CILi1EEES8_S8_EEENS6_IJNS7_ILi128EEENS7_ILi96EEENS7_ILi192EEEEEELi128ENS_6half_tEfNS_4arch4Sm90ELb0ELb1ELb0ELb0ELb1ELb0ELb0ELb1ELb1ELb1ELb0ELb0EEENS1_21CollectiveEpilogueFwdINS6_IJSA_SA_SB_EEES9_SE_SG_Li256ELb0ELb1ELb0ELb0EEENS1_30DynamicPersistentTileSchedulerILi256ELi128ELb0ELb1ELb1EEEEEEEEEvNT_6ParamsE)
        .other          _ZN7cutlass13device_kernelIN5flash11enable_sm90INS1_16FlashAttnFwdSm90INS1_25CollectiveMainloopFwdSm90ILi2EN4cute5tupleIJNS5_1CILi1EEES8_S8_EEENS6_IJNS7_ILi128EEENS7_ILi96EEENS7_ILi192EEEEEELi128ENS_6half_tEfNS_4arch4Sm90ELb0ELb1ELb0ELb0ELb1ELb0ELb0ELb1ELb1ELb1ELb0ELb0EEENS1_21CollectiveEpilogueFwdINS6_IJSA_SA_SB_EEES9_SE_SG_Li256ELb0ELb1ELb0ELb0EEENS1_30DynamicPersistentTileSchedulerILi256ELi128ELb0ELb1ELb1EEEEEEEEEvNT_6ParamsE,@"STO_CUDA_ENTRY STV_DEFAULT"
_ZN7cutlass13device_kernelIN5flash11enable_sm90INS1_16FlashAttnFwdSm90INS1_25CollectiveMainloopFwdSm90ILi2EN4cute5tupleIJNS5_1CILi1EEES8_S8_EEENS6_IJNS7_ILi128EEENS7_ILi96EEENS7_ILi192EEEEEELi128ENS_6half_tEfNS_4arch4Sm90ELb0ELb1ELb0ELb0ELb1ELb0ELb0ELb1ELb1ELb1ELb0ELb0EEENS1_21CollectiveEpilogueFwdINS6_IJSA_SA_SB_EEES9_SE_SG_Li256ELb0ELb1ELb0ELb0EEENS1_30DynamicPersistentTileSchedulerILi256ELi128ELb0ELb1ELb1EEEEEEEEEvNT_6ParamsE:
        /* <DEDUP_REMOVED lines=45> */
.L_x_954:
        /* <DEDUP_REMOVED lines=22> */
.L_x_955:
        /* <DEDUP_REMOVED lines=18> */
.L_x_956:
        /* <DEDUP_REMOVED lines=22> */
.L_x_957:
        /* <DEDUP_REMOVED lines=23> */
.L_x_958:
        /* <DEDUP_REMOVED lines=10> */
.L_x_960:
[----:B------:R-:W-:-:S08]  /*08c0*/  NOP ;  /* 0x0000000000007918 */ /* 0x000fd00000000000 */
[----:B------:R-:W1:Y:S02]  /*08d0*/  USETMAXREG.TRY_ALLOC.CTAPOOL UP0, 0xe8 ;  /* 0x000000e8000079c8 */ /* 0x000e640008000600 */
[----:B-1----:R-:W-:-:S13]  /*08e0*/  PLOP3.LUT P0, PT, PT, PT, UP0, 0x80, 0x0 ;  /* 0x000000000000781c */ /* 0x002fda0003f0f008 */
[----:B------:R-:W-:Y:S05]  /*08f0*/  @!P0 BRA `(.L_x_960) ;  /* 0xfffffffc00f08947 */ /* 0x000fea000383ffff */
[----:B------:R-:W1:Y:S08]  /*0900*/  S2UR UR4, SR_CTAID.X ;  /* 0x00000000000479c3 */ /* 0x000e700000002500 */
[----:B------:R-:W-:Y:S08]  /*0910*/  BAR.ARV 0x4, 0x180 ;  /* 0x0106000000007b1d */ /* 0x000ff00000002000 */
[----:B------:R-:W1:Y:S08]  /*0920*/  LDC R0, c[0x0][0xc38] ;  /* 0x00030e00ff007b82 */ /* 0x000e700000000800 */
[----:B------:R-:W-:Y:S06]  /*0930*/  BAR.ARV 0x8, 0x180 ;  /* 0x0206000000007b1d */ /* 0x000fec0000002000 */
[----:B-1----:R-:W-:-:S13]  /*0940*/  ISETP.LE.AND P0, PT, R0, UR4, PT ;  /* 0x0000000400007c0c */ /* 0x002fda000bf03270 */
[----:B------:R-:W-:Y:S05]  /*0950*/  @P0 EXIT ;  /* 0x000000000000094d */ /* 0x000fea0003800000 */
[----:B------:R-:W2:Y:S01]  /*0960*/  LDL R3, [R1+0x4] ;  /* 0x0000040001037983 */ /* 0x000ea20000100800 */
[----:B------:R-:W-:Y:S01]  /*0970*/  IMAD.U32 R16, RZ, RZ, UR4 ;  /* 0x00000004ff107e24 */ /* 0x000fe2000f8e00ff */
[----:B------:R-:W-:Y:S01]  /*0980*/  UMOV UR38, URZ ;  /* 0x0000003f00267c82 */ /* 0x000fe20008000000 */
[----:B------:R-:W-:Y:S01]  /*0990*/  IMAD.MOV.U32 R166, RZ, RZ, RZ ;  /* 0x000000ffffa67224 */ /* 0x000fe200078e00ff */
[----:B0-----:R-:W0:Y:S01]  /*09a0*/  S2R R2, SR_TID.X ;  /* 0x0000000000027919 */ /* 0x001e220000002100 */
[----:B------:R-:W-:Y:S01]  /*09b0*/  UMOV UR39, URZ ;  /* 0x0000003f00277c82 */ /* 0x000fe20008000000 */
[----:B0-----:R-:W-:Y:S01]  /*09c0*/  VIADD R174, R2, 0xffffff80 ;  /* 0xffffff8002ae7836 */ /* 0x001fe20000000000 */
[----:B--2---:R-:W-:-:S04]  /*09d0*/  R2UR UR5, R3 ;  /* 0x00000000030572ca */ /* 0x004fc800000e0000 */
[----:B------:R-:W-:-:S04]  /*09e0*/  SHF.R.S32.HI R3, RZ, 0x1f, R174 ;  /* 0x0000001fff037819 */ /* 0x000fc800000114ae */
[CC--:B------:R-:W-:Y:S02]  /*09f0*/  LEA.HI R0, R3.reuse, R174.reuse, RZ, 0x7 ;  /* 0x000000ae03007211 */ /* 0x0c0fe400078f38ff */
[CC--:B------:R-:W-:Y:S02]  /*0a00*/  LEA.HI R4, R3.reuse, R174.reuse, RZ, 0x5 ;  /* 0x000000ae03047211 */ /* 0x0c0fe400078f28ff */
[----:B------:R-:W-:Y:S02]  /*0a10*/  LOP3.LUT R167, R0, 0xffffff80, RZ, 0xc0, !PT ;  /* 0xffffff8000a77812 */ /* 0x000fe400078ec0ff */
[CC--:B------:R-:W-:Y:S01]  /*0a20*/  LEA.HI R2, R3.reuse, R174.reuse, RZ, 0x4 ;  /* 0x000000ae03027211 */ /* 0x0c0fe200078f20ff */
[----:B------:R-:W-:Y:S01]  /*0a30*/  IMAD.SHL.U32 R4, R4, 0x20, RZ ;  /* 0x0000002004047824 */ /* 0x000fe200078e00ff */
[----:B------:R-:W-:Y:S01]  /*0a40*/  LEA.HI R11, R3, R174, RZ, 0x2 ;  /* 0x000000ae030b7211 */ /* 0x000fe200078f10ff */
[----:B------:R-:W-:Y:S01]  /*0a50*/  IMAD.IADD R167, R174, 0x1, -R167 ;  /* 0x00000001aea77824 */ /* 0x000fe200078e0aa7 */
[----:B------:R-:W-:Y:S01]  /*0a60*/  LOP3.LUT R5, R2, 0x3fffff0, RZ, 0xc0, !PT ;  /* 0x03fffff002057812 */ /* 0x000fe200078ec0ff */
[----:B------:R-:W-:Y:S01]  /*0a70*/  ULOP3.LUT UR61, UR5, 0x1, URZ, 0xfc, !UPT ;  /* 0x00000001053d7892 */ /* 0x000fe2000f8efc3f */
[----:B------:R-:W-:-:S02]  /*0a80*/  LOP3.LUT R11, R11, 0xfffffffc, RZ, 0xc0, !PT ;  /* 0xfffffffc0b0b7812 */ /* 0x000fc400078ec0ff */
[----:B------:R-:W-:Y:S01]  /*0a90*/  SHF.R.S32.HI R6, RZ, 0x1f, R167 ;  /* 0x0000001fff067819 */ /* 0x000fe200000114a7 */
[C---:B------:R-:W-:Y:S01]  /*0aa0*/  IMAD.IADD R5, R174.reuse, 0x1, -R5 ;  /* 0x00000001ae057824 */ /* 0x040fe200078e0a05 */
[----:B------:R-:W-:Y:S01]  /*0ab0*/  LEA.HI R3, R3, R174, RZ, 0x3 ;  /* 0x000000ae03037211 */ /* 0x000fe200078f18ff */
[----:B------:R-:W-:Y:S01]  /*0ac0*/  IMAD.IADD R11, R174, 0x1, -R11 ;  /* 0x00000001ae0b7824 */ /* 0x000fe200078e0a0b */
[----:B------:R-:W-:Y:S02]  /*0ad0*/  LEA.HI R8, R6, R167, RZ, 0x2 ;  /* 0x000000a706087211 */ /* 0x000fe400078f10ff */
[----:B------:R-:W-:Y:S02]  /*0ae0*/  SHF.R.S32.HI R169, RZ, 0x7, R0 ;  /* 0x00000007ffa97819 */ /* 0x000fe40000011400 */
[--C-:B------:R-:W-:Y:S02]  /*0af0*/  SHF.R.S32.HI R9, RZ, 0x2, R8.reuse ;  /* 0x00000002ff097819 */ /* 0x100fe40000011408 */
[----:B------:R-:W-:-:S02]  /*0b00*/  SHF.R.S32.HI R10, RZ, 0x1f, R8 ;  /* 0x0000001fff0a7819 */ /* 0x000fc40000011408 */
[----:B------:R-:W-:Y:S02]  /*0b10*/  LOP3.LUT R4, R4, 0xfffffc00, RZ, 0xc0, !PT ;  /* 0xfffffc0004047812 */ /* 0x000fe400078ec0ff */
[----:B------:R-:W-:Y:S02]  /*0b20*/  LEA.HI R10, R10, R9, RZ, 0x3 ;  /* 0x000000090a0a7211 */ /* 0x000fe400078f18ff */
[----:B------:R-:W-:Y:S01]  /*0b30*/  LOP3.LUT R163, R3, 0xfffffff8, RZ, 0xc0, !PT ;  /* 0xfffffff803a37812 */ /* 0x000fe200078ec0ff */
[----:B------:R-:W-:Y:S01]  /*0b40*/  IMAD R5, R5, 0x40, R4 ;  /* 0x0000004005057824 */ /* 0x000fe200078e0204 */
[----:B------:R-:W-:Y:S02]  /*0b50*/  SHF.R.S32.HI R7, RZ, 0x4, R2 ;  /* 0x00000004ff077819 */ /* 0x000fe40000011402 */
[----:B------:R-:W-:Y:S01]  /*0b60*/  LOP3.LUT R10, R10, 0xfffffff8, RZ, 0xc0, !PT ;  /* 0xfffffff80a0a7812 */ /* 0x000fe200078ec0ff */
[----:B------:R-:W-:Y:S01]  /*0b70*/  IMAD.IADD R163, R174, 0x1, -R163 ;  /* 0x00000001aea37824 */ /* 0x000fe200078e0aa3 */
[----:B------:R-:W-:-:S02]  /*0b80*/  LEA.HI R6, R6, R167, RZ, 0x5 ;  /* 0x000000a706067211 */ /* 0x000fc400078f28ff */
[----:B------:R-:W-:Y:S01]  /*0b90*/  LEA.HI R0, R0, R169, RZ, 0x1 ;  /* 0x000000a900007211 */ /* 0x000fe200078f08ff */
[----:B------:R-:W-:Y:S01]  /*0ba0*/  IMAD.IADD R9, R9, 0x1, -R10 ;  /* 0x0000000109097824 */ /* 0x000fe200078e0a0a */
[----:B------:R-:W-:Y:S01]  /*0bb0*/  LEA.HI R2, R2, R7, RZ, 0x1 ;  /* 0x0000000702027211 */ /* 0x000fe200078f08ff */
[----:B------:R-:W-:Y:S01]  /*0bc0*/  IMAD.SHL.U32 R160, R163, 0x8, RZ ;  /* 0x00000008a3a07824 */ /* 0x000fe200078e00ff */
[----:B------:R-:W-:Y:S02]  /*0bd0*/  SHF.R.S32.HI R6, RZ, 0x5, R6 ;  /* 0x00000005ff067819 */ /* 0x000fe40000011406 */
[----:B------:R-:W-:Y:S01]  /*0be0*/  LEA.HI R4, R11, R11, RZ, 0x1 ;  /* 0x0000000b0b047211 */ /* 0x000fe200078f08ff */
[----:B------:R-:W-:Y:S01]  /*0bf0*/  VIADD R161, R160, 0x40 ;  /* 0x00000040a0a17836 */ /* 0x000fe20000000000 */
[----:B------:R-:W-:Y:S01]  /*0c00*/  LOP3.LUT R0, R0, 0x3fffffe, RZ, 0xc0, !PT ;  /* 0x03fffffe00007812 */ /* 0x000fe200078ec0ff */
[----:B------:R-:W-:Y:S01]  /*0c10*/  IMAD R9, R6, 0x10, R9 ;  /* 0x0000001006097824 */ /* 0x000fe200078e0209 */
[----:B------:R-:W-:-:S02]  /*0c20*/  LOP3.LUT R2, R2, 0x1ffffffe, RZ, 0xc0, !PT ;  /* 0x1ffffffe02027812 */ /* 0x000fc400078ec0ff */
[----:B------:R-:W-:Y:S01]  /*0c30*/  LOP3.LUT R4, R4, 0x1ffffffe, RZ, 0xc0, !PT ;  /* 0x1ffffffe04047812 */ /* 0x000fe200078ec0ff */
[----:B------:R-:W-:Y:S01]  /*0c40*/  IMAD.IADD R0, R169, 0x1, -R0 ;  /* 0x00000001a9007824 */ /* 0x000fe200078e0a00 */
[----:B------:R-:W-:Y:S01]  /*0c50*/  LOP3.LUT R18, R8, 0x7ffffffc, RZ, 0xc0, !PT ;  /* 0x7ffffffc08127812 */ /* 0x000fe200078ec0ff */
[----:B------:R-:W-:Y:S01]  /*0c60*/  IMAD.IADD R2, R7, 0x1, -R2 ;  /* 0x0000000107027824 */ /* 0x000fe200078e0a02 */
[----:B------:R-:W-:Y:S01]  /*0c70*/  SHF.R.S32.HI R165, RZ, 0x3, R3 ;  /* 0x00000003ffa57819 */ /* 0x000fe20000011403 */
[----:B------:R-:W-:Y:S01]  /*0c80*/  IMAD.IADD R11, R11, 0x1, -R4 ;  /* 0x000000010b0b7824 */ /* 0x000fe200078e0a04 */
[----:B------:R-:W-:Y:S01]  /*0c90*/  SHF.R.S32.HI R173, RZ, 0x1f, R160 ;  /* 0x0000001fffad7819 */ /* 0x000fe200000114a0 */
[----:B------:R-:W-:Y:S01]  /*0ca0*/  IMAD R170, R0, 0x40, R9 ;  /* 0x0000004000aa7824 */ /* 0x000fe200078e0209 */
[----:B------:R-:W-:Y:S01]  /*0cb0*/  SHF.R.S32.HI R172, RZ, 0x1f, R161 ;  /* 0x0000001fffac7819 */ /* 0x000fe200000114a1 */
[----:B------:R-:W-:Y:S02]  /*0cc0*/  IMAD R171, R2, 0x8, R5 ;  /* 0x0000000802ab7824 */ /* 0x000fe400078e0205 */
[----:B------:R-:W-:-:S02]  /*0cd0*/  IMAD.IADD R18, R167, 0x1, -R18 ;  /* 0x00000001a7127824 */ /* 0x000fc400078e0a12 */
[----:B------:R-:W-:-:S07]  /*0ce0*/  IMAD R22, R11, 0x8, R170 ;  /* 0x000000080b167824 */ /* 0x000fce00078e02aa */
.L_x_1065:
[----:B0--34-:R-:W0:Y:S01]  /*0cf0*/  LDC R3, c[0x0][0xc60] ;  /* 0x00031800ff037b82 */ /* 0x019e220000000800 */
[----:B------:R-:W-:Y:S01]  /*0d00*/  IMAD.MOV.U32 R0, RZ, RZ, R16 ;  /* 0x000000ffff007224 */ /* 0x000fe200078e0010 */
[----:B------:R-:W-:Y:S01]  /*0d10*/  ULDC UR4, c[0x0][0xc78] ;  /* 0x00031e0000047ab9 */ /* 0x000fe20000000800 */
[----:B0-----:R-:W-:-:S13]  /*0d20*/  ISETP.NE.AND P0, PT, R3, 0x1, PT ;  /* 0x000000010300780c */ /* 0x001fda0003f05270 */
[----:B-----5:R-:W0:Y:S08]  /*0d30*/  @P0 LDC R5, c[0x0][0xc64] ;  /* 0x00031900ff050b82 */ /* 0x020e300000000800 */
[----:B------:R-:W1:Y:S01]  /*0d40*/  @P0 LDC R7, c[0x0][0xc68] ;  /* 0x00031a00ff070b82 */ /* 0x000e620000000800 */
[----:B0-----:R-:W-:-:S05]  /*0d50*/  @P0 IMAD.HI.U32 R2, R16, R5, RZ ;  /* 0x0000000510020227 */ /* 0x001fca00078e00ff */
[----:B-1----:R-:W-:-:S04]  /*0d60*/  @P0 SHF.R.U32.HI R0, RZ, R7, R2 ;  /* 0x00000007ff000219 */ /* 0x002fc80000011602 */
[----:B------:R-:W-:Y:S01]  /*0d70*/  ISETP.GE.AND P0, PT, R0, UR4, PT ;  /* 0x0000000400007c0c */ /* 0x000fe2000bf06270 */
[----:B------:R-:W-:-:S04]  /*0d80*/  IMAD.MOV R2, RZ, RZ, -R0 ;  /* 0x000000ffff027224 */ /* 0x000fc800078e0a00 */
[----:B------:R-:W-:-:S08]  /*0d90*/  IMAD R11, R3, R2, R16 ;  /* 0x00000002030b7224 */ /* 0x000fd000078e0210 */
[----:B--2---:R-:W-:Y:S05]  /*0da0*/  @!P0 BRA `(.L_x_961) ;  /* 0x0000000000208947 */ /* 0x004fea0003800000 */
[----:B------:R-:W0:Y:S01]  /*0db0*/  LDC R3, c[0x0][0xc6c] ;  /* 0x00031b00ff037b82 */ /* 0x000e220000000800 */
[----:B------:R-:W-:Y:S01]  /*0dc0*/  IMAD.MOV.U32 R2, RZ, RZ, R11 ;  /* 0x000000ffff027224 */ /* 0x000fe200078e000b */
[----:B0-----:R-:W-:-:S13]  /*0dd0*/  ISETP.NE.AND P0, PT, R3, 0x1, PT ;  /* 0x000000010300780c */ /* 0x001fda0003f05270 */
[----:B------:R-:W0:Y:S02]  /*0de0*/  @P0 LDC.64 R4, c[0x0][0xc70] ;  /* 0x00031c00ff040b82 */ /* 0x000e240000000a00 */
[----:B0-----:R-:W-:-:S05]  /*0df0*/  @P0 IMAD.HI.U32 R4, R11, R4, RZ ;  /* 0x000000040b040227 */ /* 0x001fca00078e00ff */
[----:B------:R-:W-:-:S05]  /*0e00*/  @P0 SHF.R.U32.HI R2, RZ, R5, R4 ;  /* 0x00000005ff020219 */ /* 0x000fca0000011604 */
[----:B------:R-:W-:Y:S01]  /*0e10*/  IMAD R3, R2, R3, RZ ;  /* 0x0000000302037224 */ /* 0x000fe200078e02ff */
[----:B------:R-:W-:Y:S06]  /*0e20*/  BRA `(.L_x_962) ;  /* 0x00000000001c7947 */ /* 0x000fec0003800000 */
.L_x_961:
[----:B------:R-:W0:Y:S01]  /*0e30*/  LDC R3, c[0x0][0xc54] ;  /* 0x00031500ff037b82 */ /* 0x000e220000000800 */
[----:B------:R-:W-:Y:S01]  /*0e40*/  IMAD.MOV.U32 R2, RZ, RZ, R11 ;  /* 0x000000ffff027224 */ /* 0x000fe200078e000b */
[----:B0-----:R-:W-:-:S13]  /*0e50*/  ISETP.NE.AND P0, PT, R3, 0x1, PT ;  /* 0x000000010300780c */ /* 0x001fda0003f05270 */
[----:B------:R-:W0:Y:S02]  /*0e60*/  @P0 LDC.64 R4, c[0x0][0xc58] ;  /* 0x00031600ff040b82 */ /* 0x000e240000000a00 */
[----:B0-----:R-:W-:-:S05]  /*0e70*/  @P0 IMAD.HI.U32 R4, R11, R4, RZ ;  /* 0x000000040b040227 */ /* 0x001fca00078e00ff */
[----:B------:R-:W-:-:S05]  /*0e80*/  @P0 SHF.R.U32.HI R2, RZ, R5, R4 ;  /* 0x00000005ff020219 */ /* 0x000fca0000011604 */
[----:B------:R-:W-:-:S07]  /*0e90*/  IMAD R3, R2, R3, RZ ;  /* 0x0000000302037224 */ /* 0x000fce00078e02ff */
.L_x_962:
[----:B------:R-:W0:Y:S01]  /*0ea0*/  LDC R164, c[0x0][0xc48] ;  /* 0x00031200ffa47b82 */ /* 0x000e220000000800 */
[----:B------:R-:W-:Y:S01]  /*0eb0*/  LOP3.LUT R2, RZ, R2, RZ, 0x33, !PT ;  /* 0x00000002ff027212 */ /* 0x000fe200078e33ff */
[----:B------:R-:W-:Y:S01]  /*0ec0*/  ULDC UR4, c[0x0][0xc3c] ;  /* 0x00030f0000047ab9 */ /* 0x000fe20000000800 */
[----:B------:R-:W-:Y:S01]  /*0ed0*/  IMAD.IADD R3, R11, 0x1, -R3 ;  /* 0x000000010b037824 */ /* 0x000fe200078e0a03 */
[----:B------:R-:W-:Y:S01]  /*0ee0*/  ULDC UR6, c[0x0][0xc54] ;  /* 0x0003150000067ab9 */ /* 0x000fe20000000800 */
[----:B------:R-:W-:Y:S01]  /*0ef0*/  LOP3.LUT R19, R19, 0xffefffff, RZ, 0xc0, !PT ;  /* 0xffefffff13137812 */ /* 0x000fe200078ec0ff */
[----:B------:R-:W-:Y:S01]  /*0f00*/  VIADD R2, R2, UR4 ;  /* 0x0000000402027c36 */ /* 0x000fe20008000000 */
[----:B------:R-:W-:Y:S01]  /*0f10*/  ULDC.64 UR4, c[0x0][0x418] ;  /* 0x0001060000047ab9 */ /* 0x000fe20000000a00 */
[----:B------:R-:W1:Y:S01]  /*0f20*/  LDC R168, c[0x0][0x448] ;  /* 0x00011200ffa87b82 */ /* 0x000e620000000800 */
[----:B------:R-:W-:Y:S01]  /*0f30*/  ISETP.NE.U32.AND P0, PT, RZ, UR4, PT ;  /* 0x00000004ff007c0c */ /* 0x000fe2000bf05070 */
[----:B------:R-:W-:-:S02]  /*0f40*/  IMAD.SHL.U32 R17, R2, 0x80, RZ ;  /* 0x0000008002117824 */ /* 0x000fc400078e00ff */
[----:B------:R-:W-:Y:S01]  /*0f50*/  IMAD R14, R0, UR6, R3 ;  /* 0x00000006000e7c24 */ /* 0x000fe2000f8e0203 */
[----:B------:R-:W-:Y:S01]  /*0f60*/  ISETP.NE.AND.EX P0, PT, RZ, UR5, PT, P0 ;  /* 0x00000005ff007c0c */ /* 0x000fe2000bf05300 */
[----:B------:R-:W-:Y:S02]  /*0f70*/  VIADD R2, R17, 0x7f ;  /* 0x0000007f11027836 */ /* 0x000fe40000000000 */
[----:B------:R-:W2:Y:S01]  /*0f80*/  LDC.64 R12, c[0x0][0x9e0] ;  /* 0x00027800ff0c7b82 */ /* 0x000ea20000000a00 */
[----:B------:R-:W-:Y:S01]  /*0f90*/  IMAD.MOV.U32 R162, RZ, RZ, R14 ;  /* 0x000000ffffa27224 */ /* 0x000fe200078e000e */
[----:B0-----:R-:W-:-:S06]  /*0fa0*/  ISETP.NE.AND P1, PT, R164, 0x1, PT ;  /* 0x00000001a400780c */ /* 0x001fcc0003f25270 */
[----:B------:R-:W0:Y:S01]  /*0fb0*/  LDC R10, c[0x0][0x288] ;  /* 0x0000a200ff0a7b82 */ /* 0x000e220000000800 */
[----:B-1----:R-:W-:-:S07]  /*0fc0*/  ISETP.NE.AND P3, PT, R168, 0x1, PT ;  /* 0x00000001a800780c */ /* 0x002fce0003f65270 */
[----:B------:R-:W1:Y:S01]  /*0fd0*/  LDC R73, c[0x0][0x424] ;  /* 0x00010900ff497b82 */ /* 0x000e620000000800 */
[----:B--2---:R-:W-:-:S07]  /*0fe0*/  ISETP.GE.AND P2, PT, R13, 0x1, PT ;  /* 0x000000010d00780c */ /* 0x004fce0003f46270 */
[----:B------:R-:W2:Y:S01]  /*0ff0*/  @P1 LDC R5, c[0x0][0xc4c] ;  /* 0x00031300ff051b82 */ /* 0x000ea20000000800 */
[----:B------:R-:W-:-:S07]  /*1000*/  @P3 LOP3.LUT R19, R19, 0x100000, RZ, 0xfc, !PT ;  /* 0x0010000013133812 */ /* 0x000fce00078efcff */
[----:B------:R-:W3:Y:S01]  /*1010*/  @P3 LDC R9, c[0x0][0x44c] ;  /* 0x00011300ff093b82 */ /* 0x000ee20000000800 */
[----:B0-----:R-:W-:Y:S02]  /*1020*/  IADD3 R4, -R10, 0x1, RZ ;  /* 0x000000010a047810 */ /* 0x001fe40007ffe1ff */
[----:B------:R-:W-:-:S04]  /*1030*/  LOP3.LUT R19, R19, 0xfff7ffff, RZ, 0xc0, !PT ;  /* 0xfff7ffff13137812 */ /* 0x000fc800078ec0ff */
[----:B------:R-:W-:Y:S01]  /*1040*/  @P2 LOP3.LUT R19, R19, 0x80000, RZ, 0xfc, !PT ;  /* 0x0008000013132812 */ /* 0x000fe200078efcff */
[----:B------:R-:W0:Y:S01]  /*1050*/  @P1 LDC R7, c[0x0][0xc50] ;  /* 0x00031400ff071b82 */ /* 0x000e220000000800 */
[----:B-1----:R-:W-:-:S07]  /*1060*/  SEL R73, R73, 0x1, P0 ;  /* 0x0000000149497807 */ /* 0x002fce0000000000 */
[----:B------:R-:W1:Y:S01]  /*1070*/  @P3 LDC R6, c[0x0][0x450] ;  /* 0x00011400ff063b82 */ /* 0x000e620000000800 */
[----:B--2---:R-:W-:-:S07]  /*1080*/  @P1 IMAD.HI.U32 R0, R14, R5, RZ ;  /* 0x000000050e001227 */ /* 0x004fce00078e00ff */
[----:B------:R-:W2:Y:S01]  /*1090*/  LDC R8, c[0x0][0x2f0] ;  /* 0x0000bc00ff087b82 */ /* 0x000ea20000000800 */
[----:B---3--:R-:W-:Y:S01]  /*10a0*/  @P3 IMAD.HI.U32 R3, R2, R9, RZ ;  /* 0x0000000902033227 */ /* 0x008fe200078e00ff */
[----:B0-----:R-:W-:-:S04]  /*10b0*/  @P1 SHF.R.U32.HI R162, RZ, R7, R0 ;  /* 0x00000007ffa21219 */ /* 0x001fc80000011600 */
[----:B-1----:R-:W-:Y:S01]  /*10c0*/  @P3 SHF.R.U32.HI R2, RZ, R6, R3 ;  /* 0x00000006ff023219 */ /* 0x002fe20000011603 */
[----:B------:R-:W-:-:S04]  /*10d0*/  IMAD.MOV R3, RZ, RZ, -R162 ;  /* 0x000000ffff037224 */ /* 0x000fc800078e0aa2 */
[----:B------:R-:W-:Y:S02]  /*10e0*/  IMAD R164, R164, R3, R14 ;  /* 0x00000003a4a47224 */ /* 0x000fe400078e020e */
[CC--:B--2---:R-:W-:Y:S02]  /*10f0*/  IMAD R5, R73.reuse, R8.reuse, R4 ;  /* 0x0000000849057224 */ /* 0x0c4fe400078e0204 */
[----:B------:R-:W-:Y:S02]  /*1100*/  IMAD R16, R73, R8, RZ ;  /* 0x0000000849107224 */ /* 0x000fe400078e02ff */
[----:B------:R-:W-:-:S04]  /*1110*/  IMAD.IADD R7, R5, 0x1, R2 ;  /* 0x0000000105077824 */ /* 0x000fc800078e0202 */
[----:B------:R-:W-:Y:S01]  /*1120*/  IMAD.IADD R0, R7, 0x1, R12 ;  /* 0x0000000107007824 */ /* 0x000fe200078e020c */
[----:B------:R-:W-:Y:S06]  /*1130*/  @!P2 BRA `(.L_x_963) ;  /* 0x000000000040a947 */ /* 0x000fec0003800000 */
[C---:B------:R-:W-:Y:S01]  /*1140*/  ISETP.GT.AND P0, PT, R7.reuse, RZ, PT ;  /* 0x000000ff0700720c */ /* 0x040fe20003f04270 */
[----:B------:R-:W-:-:S12]  /*1150*/  VIADD R2, R7, 0xffffffff ;  /* 0xffffffff07027836 */ /* 0x000fd80000000000 */
[----:B------:R-:W-:Y:S05]  /*1160*/  @P0 BRA `(.L_x_964) ;  /* 0x00000000001c0947 */ /* 0x000fea0003800000 */
[----:B------:R-:W-:Y:S01]  /*1170*/  ISETP.NE.AND P0, PT, R13, 0x1, PT ;  /* 0x000000010d00780c */ /* 0x000fe20003f05270 */
[----:B------:R-:W-:-:S12]  /*1180*/  IMAD.MOV R3, RZ, RZ, -R7 ;  /* 0x000000ffff037224 */ /* 0x000fd800078e0a07 */
[----:B------:R-:W0:Y:S02]  /*1190*/  @P0 LDC.64 R4, c[0x0][0x9e8] ;  /* 0x00027a00ff040b82 */ /* 0x000e240000000a00 */
[----:B0-----:R-:W-:-:S05]  /*11a0*/  @P0 IMAD.HI.U32 R2, R3, R4, RZ ;  /* 0x0000000403020227 */ /* 0x001fca00078e00ff */
[----:B------:R-:W-:-:S04]  /*11b0*/  @P0 SHF.R.U32.HI R3, RZ, R5, R2 ;  /* 0x00000005ff030219 */ /* 0x000fc80000011602 */
[----:B------:R-:W-:Y:S01]  /*11c0*/  LOP3.LUT R2, RZ, R3, RZ, 0x33, !PT ;  /* 0x00000003ff027212 */ /* 0x000fe200078e33ff */
[----:B------:R-:W-:Y:S06]  /*11d0*/  BRA `(.L_x_965) ;  /* 0x0000000000107947 */ /* 0x000fec0003800000 */
.L_x_964:
[----:B------:R-:W-:-:S13]  /*11e0*/  ISETP.NE.AND P0, PT, R13, 0x1, PT ;  /* 0x000000010d00780c */ /* 0x000fda0003f05270 */
[----:B------:R-:W0:Y:S02]  /*11f0*/  @P0 LDC.64 R4, c[0x0][0x9e8] ;  /* 0x00027a00ff040b82 */ /* 0x000e240000000a00 */
[----:B0-----:R-:W-:-:S05]  /*1200*/  @P0 IMAD.HI.U32 R4, R2, R4, RZ ;  /* 0x0000000402040227 */ /* 0x001fca00078e00ff */
[----:B------:R-:W-:-:S07]  /*1210*/  @P0 SHF.R.U32.HI R2, RZ, R5, R4 ;  /* 0x00000005ff020219 */ /* 0x000fce0000011604 */
.L_x_965:
[----:B------:R-:W-:-:S05]  /*1220*/  IMAD R3, R2, R13, R13 ;  /* 0x0000000d02037224 */ /* 0x000fca00078e020d */
[----:B------:R-:W-:-:S07]  /*1230*/  VIMNMX R0, R0, R3, PT ;  /* 0x0000000300007248 */ /* 0x000fce0003fe0100 */
.L_x_963:
[----:B------:R-:W0:Y:S01]  /*1240*/  @P3 LDC R6, c[0x0][0x44c] ;  /* 0x00011300ff063b82 */ /* 0x000e220000000800 */
[----:B------:R-:W-:Y:S01]  /*1250*/  VIADD R2, R0, 0x5f ;  /* 0x0000005f00027836 */ /* 0x000fe20000000000 */
[----:B------:R-:W-:Y:S01]  /*1260*/  ULDC UR4, c[0x0][0x9dc] ;  /* 0x0002770000047ab9 */ /* 0x000fe20000000800 */
[----:B------:R-:W-:Y:S02]  /*1270*/  IMAD R0, R73, R8, 0x5f ;  /* 0x0000005f49007424 */ /* 0x000fe400078e0208 */
[----:B------:R-:W-:-:S03]  /*1280*/  IMAD.HI R2, R2, 0x2aaaaaab, RZ ;  /* 0x2aaaaaab02027827 */ /* 0x000fc600078e02ff */
[----:B------:R-:W1:Y:S01]  /*1290*/  @P3 LDC R7, c[0x0][0x450] ;  /* 0x00011400ff073b82 */ /* 0x000e620000000800 */
[----:B------:R-:W-:Y:S01]  /*12a0*/  IMAD.HI R0, R0, 0x2aaaaaab, RZ ;  /* 0x2aaaaaab00007827 */ /* 0x000fe200078e02ff */
[----:B------:R-:W-:-:S03]  /*12b0*/  SHF.R.U32.HI R5, RZ, 0x1f, R2 ;  /* 0x0000001fff057819 */ /* 0x000fc60000011602 */
[----:B------:R-:W-:Y:S01]  /*12c0*/  IMAD.MOV.U32 R4, RZ, RZ, R17 ;  /* 0x000000ffff047224 */ /* 0x000fe200078e0011 */
[----:B------:R-:W-:Y:S01]  /*12d0*/  SHF.R.U32.HI R3, RZ, 0x1f, R0 ;  /* 0x0000001fff037819 */ /* 0x000fe20000011600 */
[----:B------:R-:W-:Y:S01]  /*12e0*/  IMAD R73, R73, R8, -R10 ;  /* 0x0000000849497224 */ /* 0x000fe200078e0a0a */
[----:B------:R-:W-:Y:S02]  /*12f0*/  LEA.HI.SX32 R72, R2, R5, 0x1c ;  /* 0x0000000502487211 */ /* 0x000fe400078fe2ff */
[----:B------:R-:W-:-:S04]  /*1300*/  LEA.HI.SX32 R3, R0, R3, 0x1c ;  /* 0x0000000300037211 */ /* 0x000fc800078fe2ff */
[----:B------:R-:W-:Y:S01]  /*1310*/  VIMNMX R72, R3, R72, PT ;  /* 0x0000004803487248 */ /* 0x000fe20003fe0100 */
[----:B0-----:R-:W-:-:S05]  /*1320*/  @P3 IMAD.HI.U32 R6, R17, R6, RZ ;  /* 0x0000000611063227 */ /* 0x001fca00078e00ff */
[----:B-1----:R-:W-:-:S05]  /*1330*/  @P3 SHF.R.U32.HI R4, RZ, R7, R6 ;  /* 0x00000007ff043219 */ /* 0x002fca0000011606 */
[----:B------:R-:W-:-:S04]  /*1340*/  IMAD.IADD R0, R73, 0x1, R4 ;  /* 0x0000000149007824 */ /* 0x000fc800078e0204 */
[----:B------:R-:W-:Y:S01]  /*1350*/  VIADD R2, R0, -UR4 ;  /* 0x8000000400027c36 */ /* 0x000fe20008000000 */
[----:B------:R-:W-:Y:S06]  /*1360*/  @!P2 BRA `(.L_x_966) ;  /* 0x00000000003ca947 */ /* 0x000fec0003800000 */
[----:B------:R-:W-:-:S13]  /*1370*/  ISETP.GT.AND P0, PT, R0, -0x1, PT ;  /* 0xffffffff0000780c */ /* 0x000fda0003f04270 */
[----:B------:R-:W-:Y:S05]  /*1380*/  @P0 BRA `(.L_x_967) ;  /* 0x00000000001c0947 */ /* 0x000fea0003800000 */
[----:B------:R-:W-:Y:S02]  /*1390*/  ISETP.NE.AND P0, PT, R13, 0x1, PT ;  /* 0x000000010d00780c */ /* 0x000fe40003f05270 */
[----:B------:R-:W-:-:S11]  /*13a0*/  LOP3.LUT R3, RZ, R0, RZ, 0x33, !PT ;  /* 0x00000000ff037212 */ /* 0x000fd600078e33ff */
[----:B------:R-:W0:Y:S02]  /*13b0*/  @P0 LDC.64 R4, c[0x0][0x9e8] ;  /* 0x00027a00ff040b82 */ /* 0x000e240000000a00 */
[----:B0-----:R-:W-:-:S05]  /*13c0*/  @P0 IMAD.HI.U32 R0, R3, R4, RZ ;  /* 0x0000000403000227 */ /* 0x001fca00078e00ff */
[----:B------:R-:W-:-:S04]  /*13d0*/  @P0 SHF.R.U32.HI R3, RZ, R5, R0 ;  /* 0x00000005ff030219 */ /* 0x000fc80000011600 */
[----:B------:R-:W-:Y:S01]  /*13e0*/  LOP3.LUT R0, RZ, R3, RZ, 0x33, !PT ;  /* 0x00000003ff007212 */ /* 0x000fe200078e33ff */
[----:B------:R-:W-:Y:S06]  /*13f0*/  BRA `(.L_x_968) ;  /* 0x0000000000107947 */ /* 0x000fec0003800000 */
.L_x_967:
[----:B------:R-:W-:-:S13]  /*1400*/  ISETP.NE.AND P0, PT, R13, 0x1, PT ;  /* 0x000000010d00780c */ /* 0x000fda0003f05270 */
[----:B------:R-:W0:Y:S02]  /*1410*/  @P0 LDC.64 R4, c[0x0][0x9e8] ;  /* 0x00027a00ff040b82 */ /* 0x000e240000000a00 */
[----:B0-----:R-:W-:-:S05]  /*1420*/  @P0 IMAD.HI.U32 R4, R0, R4, RZ ;  /* 0x0000000400040227 */ /* 0x001fca00078e00ff */
[----:B------:R-:W-:-:S07]  /*1430*/  @P0 SHF.R.U32.HI R0, RZ, R5, R4 ;  /* 0x00000005ff000219 */ /* 0x000fce0000011604 */
.L_x_968:
[----:B------:R-:W-:-:S05]  /*1440*/  IMAD R3, R0, R13, RZ ;  /* 0x0000000d00037224 */ /* 0x000fca00078e02ff */
[----:B------:R-:W-:-:S07]  /*1450*/  VIMNMX R2, R2, R3, !PT ;  /* 0x0000000302027248 */ /* 0x000fce0007fe0100 */
.L_x_966:
[----:B------:R-:W-:Y:S01]  /*1460*/  IMAD.HI R2, R2, 0x2aaaaaab, RZ ;  /* 0x2aaaaaab02027827 */ /* 0x000fe200078e02ff */
[----:B------:R-:W-:Y:S02]  /*1470*/  PLOP3.LUT P0, PT, PT, PT, PT, 0x80, 0x0 ;  /* 0x000000000000781c */ /* 0x000fe40003f0f070 */
[----:B------:R-:W-:Y:S02]  /*1480*/  CS2R R88, SRZ ;  /* 0x0000000000587805 */ /* 0x000fe4000001ff00 */
[----:B------:R-:W-:Y:S01]  /*1490*/  CS2R R86, SRZ ;  /* 0x0000000000567805 */ /* 0x000fe2000001ff00 */
[----:B------:R-:W-:Y:S01]  /*14a0*/  IMAD.MOV.U32 R0, RZ, RZ, RZ ;  /* 0x000000ffff007224 */ /* 0x000fe200078e00ff */
[----:B------:R-:W-:Y:S02]  /*14b0*/  SHF.R.U32.HI R3, RZ, 0x1f, R2 ;  /* 0x0000001fff037819 */ /* 0x000fe40000011602 */
[----:B------:R-:W-:Y:S02]  /*14c0*/  CS2R R84, SRZ ;  /* 0x0000000000547805 */ /* 0x000fe4000001ff00 */
[----:B------:R-:W-:-:S02]  /*14d0*/  CS2R R82, SRZ ;  /* 0x0000000000527805 */ /* 0x000fc4000001ff00 */
[----:B------:R-:W-:Y:S02]  /*14e0*/  CS2R R80, SRZ ;  /* 0x0000000000507805 */ /* 0x000fe4000001ff00 */
[----:B------:R-:W-:Y:S01]  /*14f0*/  LEA.HI.SX32 R3, R2, R3, 0x1c ;  /* 0x0000000302037211 */ /* 0x000fe200078fe2ff */
[----:B------:R-:W-:Y:S01]  /*1500*/  IMAD.MOV.U32 R54, RZ, RZ, RZ ;  /* 0x000000ffff367224 */ /* 0x000fe200078e00ff */
[----:B------:R-:W-:Y:S02]  /*1510*/  CS2R R50, SRZ ;  /* 0x0000000000327805 */ /* 0x000fe4000001ff00 */
[----:B------:R-:W-:Y:S02]  /*1520*/  CS2R R76, SRZ ;  /* 0x00000000004c7805 */ /* 0x000fe4000001ff00 */
[----:B------:R-:W-:Y:S02]  /*1530*/  VIMNMX R23, RZ, R3, !PT ;  /* 0x00000003ff177248 */ /* 0x000fe40007fe0100 */
[----:B------:R-:W-:-:S02]  /*1540*/  CS2R R74, SRZ ;  /* 0x00000000004a7805 */ /* 0x000fc4000001ff00 */
[----:B------:R-:W-:Y:S02]  /*1550*/  CS2R R40, SRZ ;  /* 0x0000000000287805 */ /* 0x000fe4000001ff00 */
[----:B------:R-:W-:Y:S02]  /*1560*/  CS2R R48, SRZ ;  /* 0x0000000000307805 */ /* 0x000fe4000001ff00 */
[----:B------:R-:W-:Y:S02]  /*1570*/  ISETP.GT.AND P1, PT, R72, R23, PT ;  /* 0x000000174800720c */ /* 0x000fe40003f24270 */
[----:B------:R-:W-:Y:S02]  /*1580*/  CS2R R70, SRZ ;  /* 0x0000000000467805 */ /* 0x000fe4000001ff00 */
[----:B------:R-:W-:Y:S02]  /*1590*/  CS2R R68, SRZ ;  /* 0x0000000000447805 */ /* 0x000fe4000001ff00 */
[----:B------:R-:W-:-:S02]  /*15a0*/  CS2R R66, SRZ ;  /* 0x0000000000427805 */ /* 0x000fc4000001ff00 */
[----:B------:R-:W-:Y:S02]  /*15b0*/  CS2R R64, SRZ ;  /* 0x0000000000407805 */ /* 0x000fe4000001ff00 */
[----:B------:R-:W-:Y:S02]  /*15c0*/  CS2R R62, SRZ ;  /* 0x00000000003e7805 */ /* 0x000fe4000001ff00 */
[----:B------:R-:W-:Y:S01]  /*15d0*/  CS2R R60, SRZ ;  /* 0x00000000003c7805 */ /* 0x000fe2000001ff00 */
[----:B------:R-:W-:Y:S01]  /*15e0*/  IMAD.MOV.U32 R59, RZ, RZ, RZ ;  /* 0x000000ffff3b7224 */ /* 0x000fe200078e00ff */
[----:B------:R-:W-:Y:S01]  /*15f0*/  CS2R R44, SRZ ;  /* 0x00000000002c7805 */ /* 0x000fe2000001ff00 */
[----:B------:R-:W-:Y:S01]  /*1600*/  IMAD.MOV.U32 R56, RZ, RZ, RZ ;  /* 0x000000ffff387224 */ /* 0x000fe200078e00ff */
        /* <DEDUP_REMOVED lines=12> */
[----:B------:R-:W-:Y:S01]  /*16d0*/  CS2R R26, SRZ ;  /* 0x00000000001a7805 */ /* 0x000fe2000001ff00 */
        /* <DEDUP_REMOVED lines=35> */
.L_x_970:
[----:B------:R-:W-:Y:S01]  /*1910*/  LEA.HI R0, R166, R166, RZ, 0x1 ;  /* 0x000000a6a6007211 */ /* 0x000fe200078f08ff */
[----:B------:R-:W-:-:S03]  /*1920*/  IMAD.U32 R2, RZ, RZ, UR61 ;  /* 0x0000003dff027e24 */ /* 0x000fc6000f8e00ff */
[----:B------:R-:W-:Y:S02]  /*1930*/  LOP3.LUT R3, R0, 0xfffffffe, RZ, 0xc0, !PT ;  /* 0xfffffffe00037812 */ /* 0x000fe400078ec0ff */
[----:B------:R-:W-:-:S03]  /*1940*/  ISETP.NE.AND P0, PT, R2, 0x3, PT ;  /* 0x000000030200780c */ /* 0x000fc60003f05270 */
[----:B------:R-:W-:-:S05]  /*1950*/  IMAD.IADD R0, R166, 0x1, -R3 ;  /* 0x00000001a6007824 */ /* 0x000fca00078e0a03 */
[----:B------:R-:W-:-:S04]  /*1960*/  SHF.L.U32 R0, R0, 0x1f, RZ ;  /* 0x0000001f00007819 */ /* 0x000fc800000006ff */
[----:B------:R-:W0:Y:S02]  /*1970*/  SYNCS.PHASECHK.TRANS64.TRYWAIT P1, [UR40+0x2a800], R0 ;  /* 0x02a80000ff0075a7 */ /* 0x000e240008020168 */
[----:B0-----:R-:W-:Y:S05]  /*1980*/  @!P1 BRA `(.L_x_971) ;  /* 0x0000011000e89947 */ /* 0x001fea0003800000 */
.L_x_1135:
[----:B------:R-:W-:Y:S05]  /*1990*/  @!P0 BRA `(.L_x_972) ;  /* 0x0000000000048947 */ /* 0x000fea0003800000 */
[----:B------:R-:W-:Y:S01]  /*19a0*/  BPT.TRAP 0x1 ;  /* 0x000000040000795c */ /* 0x000fe20000300000 */
.L_x_972:
[----:B0-----:R-:W-:Y:S02]  /*19b0*/  IMAD.U32 R3, RZ, RZ, UR39 ;  /* 0x00000027ff037e24 */ /* 0x001fe4000f8e00ff */
[----:B------:R-:W-:-:S03]  /*19c0*/  IMAD.U32 R0, RZ, RZ, UR38 ;  /* 0x00000026ff007e24 */ /* 0x000fc6000f8e00ff */
[----:B------:R-:W-:Y:S02]  /*19d0*/  LEA R3, R3, UR40, 0x3 ;  /* 0x0000002803037c11 */ /* 0x000fe4000f8e18ff */
[----:B------:R-:W-:-:S04]  /*19e0*/  SHF.L.U32 R0, R0, 0x1f, RZ ;  /* 0x0000001f00007819 */ /* 0x000fc800000006ff */
[----:B------:R0:W1:Y:S01]  /*19f0*/  SYNCS.PHASECHK.TRANS64.TRYWAIT P1, [R3+URZ+0x2a830], R0 ;  /* 0x02a83000030075a7 */ /* 0x000062000802017f */
[----:B------:R-:W-:Y:S05]  /*1a00*/  @!P0 BRA `(.L_x_973) ;  /* 0x0000000000048947 */ /* 0x000fea0003800000 */
[----:B------:R-:W-:Y:S01]  /*1a10*/  BPT.TRAP 0x1 ;  /* 0x000000040000795c */ /* 0x000fe20000300000 */
.L_x_973:
[----:B-1----:R-:W-:Y:S05]  /*1a20*/  @P1 BRA `(.L_x_974) ;  /* 0x0000000000081947 */ /* 0x002fea0003800000 */
[----:B------:R-:W1:Y:S02]  /*1a30*/  SYNCS.PHASECHK.TRANS64.TRYWAIT P1, [R3+URZ+0x2a830], R0 ;  /* 0x02a83000030075a7 */ /* 0x000e64000802017f */
[----:B-1----:R-:W-:Y:S05]  /*1a40*/  @!P1 BRA `(.L_x_975) ;  /* 0x0000011000d09947 */ /* 0x002fea0003800000 */
.L_x_974:
        /* <DEDUP_REMOVED lines=12> */
[----:B------:R-:W-:Y:S02]  /*1b10*/  ULOP3.LUT UR41, UR4, 0x10000, URZ, 0xfc, !UPT ;  /* 0x0001000004297892 */ /* 0x000fe4000f8efc3f */
[----:B------:R-:W-:Y:S02]  /*1b20*/  UIADD3 UR56, UR5, 0x4, URZ ;  /* 0x0000000405387890 */ /* 0x000fe4000fffe03f */
[----:B------:R-:W-:Y:S01]  /*1b30*/  UIMAD UR4, UR39, 0x900, UR41 ;  /* 0x00000900270478a4 */ /* 0x000fe2000f8e0229 */
[----:B------:R-:W-:Y:S01]  /*1b40*/  UMOV UR57, 0x40000040 ;  /* 0x4000004000397882 */ /* 0x000fe20000000000 */
[----:B------:R-:W-:-:S02]  /*1b50*/  UMOV UR59, 0x40000040 ;  /* 0x40000040003b7882 */ /* 0x000fc40000000000 */
[----:B------:R-:W-:Y:S02]  /*1b60*/  UIADD3 UR7, UR4, 0x2, URZ ;  /* 0x0000000204077890 */ /* 0x000fe4000fffe03f */
[----:B------:R-:W-:Y:S02]  /*1b70*/  UIADD3 UR58, UR4, 0x4, URZ ;  /* 0x00000004043a7890 */ /* 0x000fe4000fffe03f */
[----:B------:R-:W-:Y:S01]  /*1b80*/  UMOV UR10, UR4 ;  /* 0x00000004000a7c82 */ /* 0x000fe20008000000 */
[----:B------:R-:W-:Y:S01]  /*1b90*/  UIADD3 UR12, UR5, 0x400, URZ ;  /* 0x00000400050c7890 */ /* 0x000fe2000fffe03f */
[----:B------:R-:W-:Y:S01]  /*1ba0*/  HGMMA.64x96x16.F32 R24, gdesc[UR8], RZ, !UPT, gsb0 ;  /* 0x01600000081879f0 */ /* 0x000fe2000c0008ff */
[----:B------:R-:W-:Y:S01]  /*1bb0*/  UMOV UR8, UR6 ;  /* 0x0000000600087c82 */ /* 0x000fe20008000000 */
[----:B------:R-:W-:Y:S01]  /*1bc0*/  UMOV UR9, 0x40000040 ;  /* 0x4000004000097882 */ /* 0x000fe20000000000 */
[----:B------:R-:W-:Y:S01]  /*1bd0*/  UMOV UR10, UR7 ;  /* 0x00000007000a7c82 */ /* 0x000fe20008000000 */
[----:B------:R-:W-:Y:S01]  /*1be0*/  UMOV UR11, 0x40000040 ;  /* 0x40000040000b7882 */ /* 0x000fe20000000000 */
[----:B------:R-:W-:Y:S01]  /*1bf0*/  IMAD.U32 R4, RZ, RZ, UR8 ;  /* 0x00000008ff047e24 */ /* 0x000fe2000f8e00ff */
[----:B------:R-:W-:Y:S01]  /*1c00*/  UIADD3 UR14, UR4, 0x300, URZ ;  /* 0x00000300040e7890 */ /* 0x000fe2000fffe03f */
[----:B------:R-:W-:Y:S01]  /*1c10*/  IMAD.U32 R5, RZ, RZ, UR9 ;  /* 0x00000009ff057e24 */ /* 0x000fe2000f8e00ff */
        /* <DEDUP_REMOVED lines=30> */
[----:B------:R-:W-:Y:S02]  /*1e00*/  WARPGROUP.DEPBAR.LE gsb0, 0x0 ;  /* 0x00008000000079c5 */ /* 0x000fe40000010000 */
[----:B------:R-:W-:-:S06]  /*1e10*/  WARPGROUP.ARRIVE ;  /* 0x00000000000079c5 */ /* 0x000fcc0000000000 */
[----:B------:R-:W-:Y:S01]  /*1e20*/  HGMMA.64x96x16.F32 R24, gdesc[UR8], R24, gsb0 ;  /* 0x01600000081879f0 */ /* 0x000fe20008000818 */
        /* <DEDUP_REMOVED lines=37> */
.L_x_976:
[----:B------:R-:W-:Y:S01]  /*2080*/  ISETP.NE.AND P2, PT, R168, 0x1, PT ;  /* 0x00000001a800780c */ /* 0x000fe20003f45270 */
[----:B------:R-:W-:Y:S01]  /*2090*/  IMAD.IADD R2, R22, 0x1, R17 ;  /* 0x0000000116027824 */ /* 0x000fe200078e0211 */
[----:B------:R-:W-:Y:S01]  /*20a0*/  R2UR UR4, R3 ;  /* 0x00000000030472ca */ /* 0x000fe200000e0000 */
[----:B------:R-:W2:Y:S01]  /*20b0*/  LDC R13, c[0x0][0x288] ;  /* 0x0000a200ff0d7b82 */ /* 0x000ea20000000800 */
[----:B------:R-:W-:Y:S01]  /*20c0*/  LOP3.LUT P1, RZ, R19, 0x80000, RZ, 0xc0, !PT ;  /* 0x0008000013ff7812 */ /* 0x000fe2000782c0ff */
[----:B------:R-:W-:Y:S01]  /*20d0*/  ULDC UR43, c[0x0][0x9dc] ;  /* 0x00027700002b7ab9 */ /* 0x000fe20000000800 */
[----:B------:R-:W-:-:S07]  /*20e0*/  ULDC UR5, c[0x0][0x9e0] ;  /* 0x0002780000057ab9 */ /* 0x000fce0000000800 */
[----:B------:R-:W0:Y:S02]  /*20f0*/  @P2 LDC R9, c[0x0][0x44c] ;  /* 0x00011300ff092b82 */ /* 0x000e240000000800 */
[----:B------:R-:W-:-:S04]  /*2100*/  UIADD3 UR4, UR4, 0x2a840, URZ ;  /* 0x0002a84004047890 */ /* 0x000fc8000fffe03f */
[----:B------:R-:W-:Y:S02]  /*2110*/  UPRMT UR4, UR60, 0x654, UR4 ;  /* 0x000006543c047896 */ /* 0x000fe40008000004 */
[----:B------:R-:W3:Y:S07]  /*2120*/  @P2 LDC R11, c[0x0][0x450] ;  /* 0x00011400ff0b2b82 */ /* 0x000eee0000000800 */
[----:B------:R-:W-:Y:S01]  /*2130*/  SYNCS.ARRIVE.TRANS64.RED.A1T0 RZ, [UR4], RZ ;  /* 0x000000ffffff79a7 */ /* 0x000fe20008100404 */
[----:B------:R-:W-:Y:S01]  /*2140*/  ULOP3.LUT UR4, URZ, UR43, URZ, 0x33, !UPT ;  /* 0x0000002b3f047292 */ /* 0x000fe2000f8e333f */
[----:B01----:R-:W-:-:S04]  /*2150*/  @P2 IMAD.HI.U32 R0, R2, R9, RZ ;  /* 0x0000000902002227 */ /* 0x003fc800078e00ff */
[----:B------:R-:W-:Y:S01]  /*2160*/  IMAD.MOV.U32 R9, RZ, RZ, -0x60 ;  /* 0xffffffa0ff097424 */ /* 0x000fe200078e00ff */
[----:B---3--:R-:W-:-:S03]  /*2170*/  @P2 SHF.R.U32.HI R2, RZ, R11, R0 ;  /* 0x0000000bff022219 */ /* 0x008fc60000011600 */
[C---:B------:R-:W-:Y:S02]  /*2180*/  IMAD R9, R72.reuse, R9, 0x61 ;  /* 0x0000006148097424 */ /* 0x040fe400078e0209 */
[--C-:B------:R-:W-:Y:S01]  /*2190*/  IMAD R0, R72, -0x60, R16.reuse ;  /* 0xffffffa048007824 */ /* 0x100fe200078e0210 */
[----:B------:R-:W0:Y:S01]  /*21a0*/  SHFL.IDX PT, R11, R2, RZ, 0x1c1f ;  /* 0x001c1fff020b7589 */ /* 0x000e2200000e0000 */
[----:B------:R-:W-:Y:S02]  /*21b0*/  IMAD R8, R18, -0x2, R9 ;  /* 0xfffffffe12087824 */ /* 0x000fe400078e0209 */
[----:B------:R-:W-:Y:S02]  /*21c0*/  VIADD R3, R0, 0x60 ;  /* 0x0000006000037836 */ /* 0x000fe40000000000 */
[----:B------:R-:W-:Y:S01]  /*21d0*/  VIADD R14, R9, 0xffffffff ;  /* 0xffffffff090e7836 */ /* 0x000fe20000000000 */
[----:B--2---:R-:W-:Y:S01]  /*21e0*/  IADD3 R0, R8, -R13, R16 ;  /* 0x8000000d08007210 */ /* 0x004fe20007ffe010 */
[----:B------:R-:W-:-:S02]  /*21f0*/  IMAD R10, R18, -0x2, R3 ;  /* 0xfffffffe120a7824 */ /* 0x000fc400078e0203 */
[----:B------:R-:W-:Y:S02]  /*2200*/  VIADD R20, R8, 0xffffffff ;  /* 0xffffffff08147836 */ /* 0x000fe40000000000 */
[C---:B------:R-:W-:Y:S02]  /*2210*/  VIADD R15, R0.reuse, UR5 ;  /* 0x00000005000f7c36 */ /* 0x040fe40008000000 */
[----:B------:R-:W-:-:S03]  /*2220*/  VIADD R12, R0, UR4 ;  /* 0x00000004000c7c36 */ /* 0x000fc60008000000 */
[----:B0-----:R-:W-:Y:S01]  /*2230*/  VIADDMNMX R0, R11, R15, R10, PT ;  /* 0x0000000f0b007246 */ /* 0x001fe2000380010a */
[----:B------:R-:W-:Y:S01]  /*2240*/  IMAD.IADD R3, R12, 0x1, R11 ;  /* 0x000000010c037824 */ /* 0x000fe200078e020b */
[----:B------:R-:W-:Y:S06]  /*2250*/  @!P1 BRA `(.L_x_977) ;  /* 0x00000000005c9947 */ /* 0x000fec0003800000 */
[----:B------:R-:W-:Y:S01]  /*2260*/  IADD3 R9, R16, -R13, R11 ;  /* 0x8000000d10097210 */ /* 0x000fe20007ffe00b */
[----:B------:R-:W-:Y:S03]  /*2270*/  BSSY B0, `(.L_x_978) ;  /* 0x0000012000007945 */ /* 0x000fe60003800000 */
[----:B------:R-:W-:-:S13]  /*2280*/  ISETP.GT.AND P1, PT, R9, -0x1, PT ;  /* 0xffffffff0900780c */ /* 0x000fda0003f24270 */
[----:B------:R-:W-:Y:S05]  /*2290*/  @P1 BRA `(.L_x_979) ;  /* 0x0000000000241947 */ /* 0x000fea0003800000 */
[----:B------:R-:W-:Y:S01]  /*22a0*/  ULDC UR4, c[0x0][0x9e4] ;  /* 0x0002790000047ab9 */ /* 0x000fe20000000800 */
[----:B------:R-:W-:Y:S01]  /*22b0*/  LOP3.LUT R9, RZ, R9, RZ, 0x33, !PT ;  /* 0x00000009ff097212 */ /* 0x000fe200078e33ff */
[----:B------:R-:W-:-:S05]  /*22c0*/  IMAD.U32 R11, RZ, RZ, UR4 ;  /* 0x00000004ff0b7e24 */ /* 0x000fca000f8e00ff */
[----:B------:R-:W-:-:S13]  /*22d0*/  ISETP.NE.AND P1, PT, R11, 0x1, PT ;  /* 0x000000010b00780c */ /* 0x000fda0003f25270 */
[----:B------:R-:W0:Y:S02]  /*22e0*/  @P1 LDC.64 R74, c[0x0][0x9e8] ;  /* 0x00027a00ff4a1b82 */ /* 0x000e240000000a00 */
[----:B0-----:R-:W-:-:S05]  /*22f0*/  @P1 IMAD.HI.U32 R8, R9, R74, RZ ;  /* 0x0000004a09081227 */ /* 0x001fca00078e00ff */
[----:B------:R-:W-:-:S04]  /*2300*/  @P1 SHF.R.U32.HI R9, RZ, R75, R8 ;  /* 0x0000004bff091219 */ /* 0x000fc80000011608 */
[----:B------:R-:W-:Y:S01]  /*2310*/  LOP3.LUT R9, RZ, R9, RZ, 0x33, !PT ;  /* 0x00000009ff097212 */ /* 0x000fe200078e33ff */
[----:B------:R-:W-:Y:S06]  /*2320*/  BRA `(.L_x_980) ;  /* 0x0000000000187947 */ /* 0x000fec0003800000 */
.L_x_979:
[----:B------:R-:W-:Y:S02]  /*2330*/  ULDC UR4, c[0x0][0x9e4] ;  /* 0x0002790000047ab9 */ /* 0x000fe40000000800 */
[----:B------:R-:W-:-:S05]  /*2340*/  IMAD.U32 R11, RZ, RZ, UR4 ;  /* 0x00000004ff0b7e24 */ /* 0x000fca000f8e00ff */
[----:B------:R-:W-:-:S13]  /*2350*/  ISETP.NE.AND P1, PT, R11, 0x1, PT ;  /* 0x000000010b00780c */ /* 0x000fda0003f25270 */
[----:B------:R-:W0:Y:S02]  /*2360*/  @P1 LDC.64 R74, c[0x0][0x9e8] ;  /* 0x00027a00ff4a1b82 */ /* 0x000e240000000a00 */
[----:B0-----:R-:W-:-:S05]  /*2370*/  @P1 IMAD.HI.U32 R8, R9, R74, RZ ;  /* 0x0000004a09081227 */ /* 0x001fca00078e00ff */
[----:B------:R-:W-:-:S07]  /*2380*/  @P1 SHF.R.U32.HI R9, RZ, R75, R8 ;  /* 0x0000004bff091219 */ /* 0x000fce0000011608 */
.L_x_980:
[----:B------:R-:W-:Y:S05]  /*2390*/  BSYNC B0 ;  /* 0x0000000000007941 */ /* 0x000fea0003800000 */
.L_x_978:
[----:B------:R-:W-:-:S05]  /*23a0*/  IMAD R9, R9, R11, R20 ;  /* 0x0000000b09097224 */ /* 0x000fca00078e0214 */
[----:B------:R-:W-:Y:S02]  /*23b0*/  VIADDMNMX R0, R9, R11, R0, PT ;  /* 0x0000000b09007246 */ /* 0x000fe40003800100 */
[----:B------:R-:W-:-:S07]  /*23c0*/  VIMNMX R3, R3, R9, !PT ;  /* 0x0000000903037248 */ /* 0x000fce0007fe0100 */
.L_x_977:
[C---:B------:R-:W-:Y:S02]  /*23d0*/  ISETP.GE.AND P6, PT, R14.reuse, 0x9, PT ;  /* 0x000000090e00780c */ /* 0x040fe40003fc6270 */
[----:B------:R-:W-:Y:S02]  /*23e0*/  ISETP.GE.AND P1, PT, R14, 0x2, PT ;  /* 0x000000020e00780c */ /* 0x000fe40003f26270 */
[C---:B------:R-:W-:Y:S02]  /*23f0*/  ISETP.GT.AND P2, PT, R3.reuse, 0x8, !P6 ;  /* 0x000000080300780c */ /* 0x040fe40007744270 */
[----:B------:R-:W-:Y:S02]  /*2400*/  ISETP.GT.AND P3, PT, R3, 0x1, !P1 ;  /* 0x000000010300780c */ /* 0x000fe40004f64270 */
[----:B------:R-:W-:Y:S02]  /*2410*/  ISETP.LT.OR P2, PT, R0, 0x9, P2 ;  /* 0x000000090000780c */ /* 0x000fe40001741670 */
[----:B------:R-:W-:-:S02]  /*2420*/  ISETP.GE.AND P4, PT, R14, 0xa, PT ;  /* 0x0000000a0e00780c */ /* 0x000fc40003f86270 */
[----:B------:R-:W-:Y:S02]  /*2430*/  FSEL R91, R28, -INF , !P2 ;  /* 0xff8000001c5b7808 */ /* 0x000fe40005000000 */
[C---:B------:R-:W-:Y:S02]  /*2440*/  ISETP.LT.OR P3, PT, R0.reuse, 0x2, P3 ;  /* 0x000000020000780c */ /* 0x040fe40001f61670 */
[----:B------:R-:W-:Y:S02]  /*2450*/  ISETP.GT.AND P2, PT, R3, 0x9, !P4 ;  /* 0x000000090300780c */ /* 0x000fe40006744270 */
[----:B------:R-:W-:Y:S02]  /*2460*/  FSEL R89, R25, -INF , !P3 ;  /* 0xff80000019597808 */ /* 0x000fe40005800000 */
[----:B------:R-:W-:Y:S02]  /*2470*/  ISETP.LT.OR P2, PT, R0, 0xa, P2 ;  /* 0x0000000a0000780c */ /* 0x000fe40001741670 */
[----:B------:R-:W-:-:S02]  /*2480*/  ISETP.GE.AND P3, PT, R14, 0x11, PT ;  /* 0x000000110e00780c */ /* 0x000fc40003f66270 */
[----:B------:R-:W-:Y:S02]  /*2490*/  FSEL R93, R29, -INF , !P2 ;  /* 0xff8000001d5d7808 */ /* 0x000fe40005000000 */
[----:B------:R-:W-:Y:S02]  /*24a0*/  ISETP.GT.AND P2, PT, R3, 0x10, !P3 ;  /* 0x000000100300780c */ /* 0x000fe40005f44270 */
[----:B------:R-:W-:Y:S02]  /*24b0*/  P2R R74, PR, RZ, 0x8 ;  /* 0x00000008ff4a7803 */ /* 0x000fe40000000000 */
[----:B------:R-:W-:Y:S02]  /*24c0*/  ISETP.LT.OR P2, PT, R0, 0x11, P2 ;  /* 0x000000110000780c */ /* 0x000fe40001741670 */
[----:B------:R-:W-:Y:S02]  /*24d0*/  ISETP.GE.AND P3, PT, R14, 0x12, PT ;  /* 0x000000120e00780c */ /* 0x000fe40003f66270 */
[----:B------:R-:W-:-:S02]  /*24e0*/  FSEL R95, R32, -INF , !P2 ;  /* 0xff800000205f7808 */ /* 0x000fc40005000000 */
[----:B------:R-:W-:Y:S02]  /*24f0*/  ISETP.GT.AND P2, PT, R3, 0x11, !P3 ;  /* 0x000000110300780c */ /* 0x000fe40005f44270 */
[----:B------:R-:W-:Y:S02]  /*2500*/  P2R R32, PR, RZ, 0x8 ;  /* 0x00000008ff207803 */ /* 0x000fe40000000000 */
[----:B------:R-:W-:Y:S02]  /*2510*/  ISETP.LT.OR P2, PT, R0, 0x12, P2 ;  /* 0x000000120000780c */ /* 0x000fe40001741670 */
[----:B------:R-:W-:Y:S02]  /*2520*/  ISETP.GE.AND P3, PT, R14, 0x19, PT ;  /* 0x000000190e00780c */ /* 0x000fe40003f66270 */
[----:B------:R-:W-:Y:S02]  /*2530*/  FSEL R97, R33, -INF , !P2 ;  /* 0xff80000021617808 */ /* 0x000fe40005000000 */
[----:B------:R-:W-:-:S02]  /*2540*/  ISETP.GT.AND P2, PT, R3, 0x18, !P3 ;  /* 0x000000180300780c */ /* 0x000fc40005f44270 */
[----:B------:R-:W-:Y:S02]  /*2550*/  P2R R76, PR, RZ, 0x8 ;  /* 0x00000008ff4c7803 */ /* 0x000fe40000000000 */
[----:B------:R-:W-:Y:S02]  /*2560*/  ISETP.LT.OR P2, PT, R0, 0x19, P2 ;  /* 0x000000190000780c */ /* 0x000fe40001741670 */
[----:B------:R-:W-:Y:S02]  /*2570*/  ISETP.GE.AND P3, PT, R14, 0x1a, PT ;  /* 0x0000001a0e00780c */ /* 0x000fe40003f66270 */
[----:B------:R-:W-:Y:S02]  /*2580*/  FSEL R99, R36, -INF , !P2 ;  /* 0xff80000024637808 */ /* 0x000fe40005000000 */
[----:B------:R-:W-:Y:S02]  /*2590*/  ISETP.GT.AND P2, PT, R3, 0x19, !P3 ;  /* 0x000000190300780c */ /* 0x000fe40005f44270 */
[----:B------:R-:W-:-:S02]  /*25a0*/  P2R R36, PR, RZ, 0x8 ;  /* 0x00000008ff247803 */ /* 0x000fc40000000000 */
[----:B------:R-:W-:Y:S02]  /*25b0*/  ISETP.LT.OR P2, PT, R0, 0x1a, P2 ;  /* 0x0000001a0000780c */ /* 0x000fe40001741670 */
[----:B------:R-:W-:Y:S02]  /*25c0*/  ISETP.GE.AND P3, PT, R14, 0x21, PT ;  /* 0x000000210e00780c */ /* 0x000fe40003f66270 */
[----:B------:R-:W-:Y:S02]  /*25d0*/  FSEL R101, R37, -INF , !P2 ;  /* 0xff80000025657808 */ /* 0x000fe40005000000 */
[----:B------:R-:W-:Y:S02]  /*25e0*/  ISETP.GT.AND P2, PT, R3, 0x20, !P3 ;  /* 0x000000200300780c */ /* 0x000fe40005f44270 */
[----:B------:R-:W-:Y:S02]  /*25f0*/  P2R R78, PR, RZ, 0x8 ;  /* 0x00000008ff4e7803 */ /* 0x000fe40000000000 */
[----:B------:R-:W-:-:S02]  /*2600*/  ISETP.LT.OR P2, PT, R0, 0x21, P2 ;  /* 0x000000210000780c */ /* 0x000fc40001741670 */
[----:B------:R-:W-:Y:S02]  /*2610*/  ISETP.GE.AND P3, PT, R14, 0x22, PT ;  /* 0x000000220e00780c */ /* 0x000fe40003f66270 */
[----:B------:R-:W-:Y:S02]  /*2620*/  FSEL R103, R40, -INF , !P2 ;  /* 0xff80000028677808 */ /* 0x000fe40005000000 */
[----:B------:R-:W-:Y:S02]  /*2630*/  ISETP.GT.AND P2, PT, R3, 0x21, !P3 ;  /* 0x000000210300780c */ /* 0x000fe40005f44270 */
[----:B------:R-:W-:Y:S02]  /*2640*/  P2R R40, PR, RZ, 0x8 ;  /* 0x00000008ff287803 */ /* 0x000fe40000000000 */
        /* <DEDUP_REMOVED lines=56> */
[----:B------:R-:W-:Y:S02]  /*29d0*/  P2R R28, PR, RZ, 0x10 ;  /* 0x00000010ff1c7803 */ /* 0x000fe40000000000 */
[----:B------:R-:W-:Y:S02]  /*29e0*/  FSEL R11, R64, -INF , !P2 ;  /* 0xff800000400b7808 */ /* 0x000fe40005000000 */
[----:B------:R-:W-:-:S04]  /*29f0*/  ISETP.GE.AND P2, PT, R14, 0x52, PT ;  /* 0x000000520e00780c */ /* 0x000fc80003f46270 */
[----:B------:R-:W-:-:S04]  /*2a00*/  ISETP.GT.AND P3, PT, R3, 0x51, !P2 ;  /* 0x000000510300780c */ /* 0x000fc80005764270 */
[----:B------:R-:W-:-:S04]  /*2a10*/  ISETP.LT.OR P3, PT, R0, 0x52, P3 ;  /* 0x000000520000780c */ /* 0x000fc80001f61670 */
[----:B------:R-:W-:Y:S02]  /*2a20*/  FSEL R65, R65, -INF , !P3 ;  /* 0xff80000041417808 */ /* 0x000fe40005800000 */
[----:B------:R-:W-:-:S04]  /*2a30*/  ISETP.GE.AND P3, PT, R14, 0x59, PT ;  /* 0x000000590e00780c */ /* 0x000fc80003f66270 */
[----:B------:R-:W-:-:S04]  /*2a40*/  ISETP.GT.AND P4, PT, R3, 0x58, !P3 ;  /* 0x000000580300780c */ /* 0x000fc80005f84270 */
[----:B------:R-:W-:-:S04]  /*2a50*/  ISETP.LT.OR P4, PT, R0, 0x59, P4 ;  /* 0x000000590000780c */ /* 0x000fc80002781670 */
[----:B------:R-:W-:Y:S02]  /*2a60*/  FSEL R25, R68, -INF , !P4 ;  /* 0xff80000044197808 */ /* 0x000fe40006000000 */
[----:B------:R-:W-:-:S04]  /*2a70*/  ISETP.GE.AND P4, PT, R14, 0x1, PT ;  /* 0x000000010e00780c */ /* 0x000fc80003f86270 */
[----:B------:R-:W-:-:S04]  /*2a80*/  ISETP.GT.AND P5, PT, R3, RZ, !P4 ;  /* 0x000000ff0300720c */ /* 0x000fc800067a4270 */
[----:B------:R-:W-:-:S04]  /*2a90*/  ISETP.LT.OR P5, PT, R0, 0x1, P5 ;  /* 0x000000010000780c */ /* 0x000fc80002fa1670 */
[----:B------:R-:W-:Y:S02]  /*2aa0*/  FSEL R21, R24, -INF , !P5 ;  /* 0xff80000018157808 */ /* 0x000fe40006800000 */
[----:B------:R-:W-:-:S04]  /*2ab0*/  ISETP.GE.AND P5, PT, R14, 0x5a, PT ;  /* 0x0000005a0e00780c */ /* 0x000fc80003fa6270 */
[----:B------:R-:W-:Y:S02]  /*2ac0*/  P2R R24, PR, RZ, 0x20 ;  /* 0x00000020ff187803 */ /* 0x000fe40000000000 */
[----:B------:R-:W-:Y:S02]  /*2ad0*/  ISETP.GT.AND P5, PT, R3, 0x59, !P5 ;  /* 0x000000590300780c */ /* 0x000fe40006fa4270 */
[----:B------:R-:W0:Y:S02]  /*2ae0*/  SHFL.IDX PT, R3, R2, 0x1, 0x1c1f ;  /* 0x003c1f0002037f89 */ /* 0x000e2400000e0000 */
[----:B------:R-:W-:-:S04]  /*2af0*/  ISETP.LT.OR P5, PT, R0, 0x5a, P5 ;  /* 0x0000005a0000780c */ /* 0x000fc80002fa1670 */
[----:B------:R-:W-:Y:S02]  /*2b00*/  FSEL R69, R69, -INF , !P5 ;  /* 0xff80000045457808 */ /* 0x000fe40006800000 */
[----:B------:R-:W-:Y:S02]  /*2b10*/  LOP3.LUT P5, RZ, R19, 0x80000, RZ, 0xc0, !PT ;  /* 0x0008000013ff7812 */ /* 0x000fe400078ac0ff */
[----:B0-----:R-:W-:Y:S01]  /*2b20*/  VIADDMNMX R0, R3, R15, R10, PT ;  /* 0x0000000f03007246 */ /* 0x001fe2000380010a */
[----:B------:R-:W-:-:S10]  /*2b30*/  IMAD.IADD R8, R12, 0x1, R3 ;  /* 0x000000010c087824 */ /* 0x000fd400078e0203 */
[----:B------:R-:W-:Y:S05]  /*2b40*/  @!P5 BRA `(.L_x_981) ;  /* 0x00000000005cd947 */ /* 0x000fea0003800000 */
        /* <DEDUP_REMOVED lines=13> */
.L_x_983:
[----:B------:R-:W-:Y:S02]  /*2c20*/  ULDC UR4, c[0x0][0x9e4] ;  /* 0x0002790000047ab9 */ /* 0x000fe40000000800 */
[----:B------:R-:W-:-:S05]  /*2c30*/  IMAD.U32 R9, RZ, RZ, UR4 ;  /* 0x00000004ff097e24 */ /* 0x000fca000f8e00ff */
[----:B------:R-:W-:-:S13]  /*2c40*/  ISETP.NE.AND P5, PT, R9, 0x1, PT ;  /* 0x000000010900780c */ /* 0x000fda0003fa5270 */
[----:B------:R-:W0:Y:S02]  /*2c50*/  @P5 LDC.64 R14, c[0x0][0x9e8] ;  /* 0x00027a00ff0e5b82 */ /* 0x000e240000000a00 */
[----:B0-----:R-:W-:-:S05]  /*2c60*/  @P5 IMAD.HI.U32 R2, R3, R14, RZ ;  /* 0x0000000e03025227 */ /* 0x001fca00078e00ff */
[----:B------:R-:W-:-:S07]  /*2c70*/  @P5 SHF.R.U32.HI R3, RZ, R15, R2 ;  /* 0x0000000fff035219 */ /* 0x000fce0000011602 */
.L_x_984:
[----:B------:R-:W-:Y:S05]  /*2c80*/  BSYNC B0 ;  /* 0x0000000000007941 */ /* 0x000fea0003800000 */
.L_x_982:
[----:B------:R-:W-:-:S05]  /*2c90*/  IMAD R3, R3, R9, R20 ;  /* 0x0000000903037224 */ /* 0x000fca00078e0214 */
[----:B------:R-:W-:Y:S02]  /*2ca0*/  VIADDMNMX R0, R3, R9, R0, PT ;  /* 0x0000000903007246 */ /* 0x000fe40003800100 */
[----:B------:R-:W-:-:S07]  /*2cb0*/  VIMNMX R8, R8, R3, !PT ;  /* 0x0000000308087248 */ /* 0x000fce0007fe0100 */
.L_x_981:
[----:B------:R-:W-:Y:S01]  /*2cc0*/  ISETP.GT.AND P1, PT, R8, 0x1, !P1 ;  /* 0x000000010800780c */ /* 0x000fe20004f24270 */
[----:B------:R-:W-:Y:S01]  /*2cd0*/  ULDC UR4, c[0x0][0x988] ;  /* 0x0002620000047ab9 */ /* 0x000fe20000000800 */
[----:B------:R-:W-:Y:S01]  /*2ce0*/  FMNMX.FTZ R2, R21, R89, !PT ;  /* 0x0000005915027209 */ /* 0x000fe20007810000 */
[----:B------:R-:W-:Y:S01]  /*2cf0*/  IMAD.U32 R10, RZ, RZ, UR4 ;  /* 0x00000004ff0a7e24 */ /* 0x000fe2000f8e00ff */
[----:B------:R-:W-:Y:S02]  /*2d00*/  ISETP.LT.OR P1, PT, R0, 0x2, P1 ;  /* 0x000000020000780c */ /* 0x000fe40000f21670 */
[----:B------:R-:W-:Y:S02]  /*2d10*/  ISETP.GT.AND P6, PT, R8, 0x8, !P6 ;  /* 0x000000080800780c */ /* 0x000fe400077c4270 */
[----:B------:R-:W-:Y:S02]  /*2d20*/  FSEL R75, R27, -INF , !P1 ;  /* 0xff8000001b4b7808 */ /* 0x000fe40004800000 */
[----:B------:R-:W-:-:S02]  /*2d30*/  ISETP.NE.AND P1, PT, R28, RZ, PT ;  /* 0x000000ff1c00720c */ /* 0x000fc40003f25270 */
[----:B------:R-:W-:Y:S02]  /*2d40*/  FMNMX.FTZ R2, R91, R2, !PT ;  /* 0x000000025b027209 */ /* 0x000fe40007810000 */
[----:B------:R-:W-:Y:S02]  /*2d50*/  ISETP.GT.AND P1, PT, R8, 0x9, !P1 ;  /* 0x000000090800780c */ /* 0x000fe40004f24270 */
[C---:B------:R-:W-:Y:S02]  /*2d60*/  ISETP.LT.OR P6, PT, R0.reuse, 0x9, P6 ;  /* 0x000000090000780c */ /* 0x040fe400037c1670 */
[----:B------:R-:W-:Y:S02]  /*2d70*/  ISETP.LT.OR P1, PT, R0, 0xa, P1 ;  /* 0x0000000a0000780c */ /* 0x000fe40000f21670 */
[----:B------:R-:W-:Y:S02]  /*2d80*/  FMNMX.FTZ R2, R93, R2, !PT ;  /* 0x000000025d027209 */ /* 0x000fe40007810000 */
[----:B------:R-:W-:-:S02]  /*2d90*/  FSEL R79, R31, -INF , !P1 ;  /* 0xff8000001f4f7808 */ /* 0x000fc40004800000 */
[----:B------:R-:W-:Y:S02]  /*2da0*/  ISETP.NE.AND P1, PT, R74, RZ, PT ;  /* 0x000000ff4a00720c */ /* 0x000fe40003f25270 */
[----:B------:R-:W-:Y:S02]  /*2db0*/  FSEL R77, R30, -INF , !P6 ;  /* 0xff8000001e4d7808 */ /* 0x000fe40007000000 */
[----:B------:R-:W-:Y:S02]  /*2dc0*/  ISETP.GT.AND P1, PT, R8, 0x10, !P1 ;  /* 0x000000100800780c */ /* 0x000fe40004f24270 */
[----:B------:R-:W-:Y:S02]  /*2dd0*/  ISETP.NE.AND P6, PT, R76, RZ, PT ;  /* 0x000000ff4c00720c */ /* 0x000fe40003fc5270 */
[----:B------:R-:W-:Y:S02]  /*2de0*/  ISETP.LT.OR P1, PT, R0, 0x11, P1 ;  /* 0x000000110000780c */ /* 0x000fe40000f21670 */
[----:B------:R-:W-:-:S02]  /*2df0*/  FMNMX.FTZ R2, R95, R2, !PT ;  /* 0x000000025f027209 */ /* 0x000fc40007810000 */
[----:B------:R-:W-:Y:S02]  /*2e00*/  FSEL R81, R34, -INF , !P1 ;  /* 0xff80000022517808 */ /* 0x000fe40004800000 */
[----:B------:R-:W-:Y:S02]  /*2e10*/  ISETP.NE.AND P1, PT, R32, RZ, PT ;  /* 0x000000ff2000720c */ /* 0x000fe40003f25270 */
[----:B------:R-:W-:Y:S02]  /*2e20*/  FMNMX.FTZ R2, R97, R2, !PT ;  /* 0x0000000261027209 */ /* 0x000fe40007810000 */
[----:B------:R-:W-:Y:S02]  /*2e30*/  ISETP.GT.AND P1, PT, R8, 0x11, !P1 ;  /* 0x000000110800780c */ /* 0x000fe40004f24270 */
[----:B------:R-:W-:Y:S02]  /*2e40*/  ISETP.NE.AND P5, PT, R36, RZ, PT ;  /* 0x000000ff2400720c */ /* 0x000fe40003fa5270 */
[----:B------:R-:W-:-:S02]  /*2e50*/  ISETP.LT.OR P1, PT, R0, 0x12, P1 ;  /* 0x000000120000780c */ /* 0x000fc40000f21670 */
[----:B------:R-:W-:Y:S02]  /*2e60*/  FMNMX.FTZ R2, R99, R2, !PT ;  /* 0x0000000263027209 */ /* 0x000fe40007810000 */
[----:B------:R-:W-:Y:S02]  /*2e70*/  FSEL R35, R35, -INF , !P1 ;  /* 0xff80000023237808 */ /* 0x000fe40004800000 */
[----:B------:R-:W-:Y:S02]  /*2e80*/  ISETP.GT.AND P1, PT, R8, 0x18, !P6 ;  /* 0x000000180800780c */ /* 0x000fe40007724270 */
[----:B------:R-:W-:Y:S02]  /*2e90*/  FMNMX.FTZ R2, R101, R2, !PT ;  /* 0x0000000265027209 */ /* 0x000fe40007810000 */
[----:B------:R-:W-:Y:S02]  /*2ea0*/  ISETP.LT.OR P1, PT, R0, 0x19, P1 ;  /* 0x000000190000780c */ /* 0x000fe40000f21670 */
[----:B------:R-:W-:-:S02]  /*2eb0*/  FMNMX.FTZ R2, R103, R2, !PT ;  /* 0x0000000267027209 */ /* 0x000fc40007810000 */
[----:B------:R-:W-:Y:S02]  /*2ec0*/  FSEL R31, R38, -INF , !P1 ;  /* 0xff800000261f7808 */ /* 0x000fe40004800000 */
[----:B------:R-:W-:Y:S02]  /*2ed0*/  ISETP.GT.AND P1, PT, R8, 0x19, !P5 ;  /* 0x000000190800780c */ /* 0x000fe40006f24270 */
[----:B------:R-:W-:Y:S02]  /*2ee0*/  FMNMX.FTZ R2, R105, R2, !PT ;  /* 0x0000000269027209 */ /* 0x000fe40007810000 */
[----:B------:R-:W-:Y:S02]  /*2ef0*/  ISETP.LT.OR P1, PT, R0, 0x1a, P1 ;  /* 0x0000001a0000780c */ /* 0x000fe40000f21670 */
[----:B------:R-:W-:Y:S02]  /*2f00*/  FMNMX.FTZ R2, R107, R2, !PT ;  /* 0x000000026b027209 */ /* 0x000fe40007810000 */
[----:B------:R-:W-:-:S02]  /*2f10*/  FSEL R39, R39, -INF , !P1 ;  /* 0xff80000027277808 */ /* 0x000fc40004800000 */
[----:B------:R-:W-:Y:S02]  /*2f20*/  ISETP.NE.AND P1, PT, R78, RZ, PT ;  /* 0x000000ff4e00720c */ /* 0x000fe40003f25270 */
[----:B------:R-:W-:Y:S02]  /*2f30*/  FMNMX.FTZ R2, R45, R2, !PT ;  /* 0x000000022d027209 */ /* 0x000fe40007810000 */
        /* <DEDUP_REMOVED lines=8> */
[----:B------:R-:W-:Y:S02]  /*2fc0*/  FMNMX.FTZ R2, R37, R2, !PT ;  /* 0x0000000225027209 */ /* 0x000fe40007810000 */
[----:B------:R-:W-:-:S02]  /*2fd0*/  ISETP.LT.OR P1, PT, R0, 0x22, P1 ;  /* 0x000000220000780c */ /* 0x000fc40000f21670 */
[----:B------:R-:W-:Y:S02]  /*2fe0*/  FMNMX.FTZ R2, R53, R2, !PT ;  /* 0x0000000235027209 */ /* 0x000fe40007810000 */
[----:B------:R-:W-:Y:S02]  /*2ff0*/  FSEL R43, R43, -INF , !P1 ;  /* 0xff8000002b2b7808 */ /* 0x000fe40004800000 */
[----:B------:R-:W-:Y:S02]  /*3000*/  ISETP.NE.AND P1, PT, R80, RZ, PT ;  /* 0x000000ff5000720c */ /* 0x000fe40003f25270 */
[----:B------:R-:W-:Y:S02]  /*3010*/  FMNMX.FTZ R2, R33, R2, !PT ;  /* 0x0000000221027209 */ /* 0x000fe40007810000 */
[----:B------:R-:W-:Y:S02]  /*3020*/  ISETP.GT.AND P1, PT, R8, 0x28, !P1 ;  /* 0x000000280800780c */ /* 0x000fe40004f24270 */
[----:B------:R-:W-:-:S02]  /*3030*/  FMNMX.FTZ R2, R57, R2, !PT ;  /* 0x0000000239027209 */ /* 0x000fc40007810000 */
[----:B------:R-:W-:Y:S02]  /*3040*/  ISETP.LT.OR P1, PT, R0, 0x29, P1 ;  /* 0x000000290000780c */ /* 0x000fe40000f21670 */
[----:B------:R-:W-:Y:S02]  /*3050*/  FMNMX.FTZ R2, R29, R2, !PT ;  /* 0x000000021d027209 */ /* 0x000fe40007810000 */
[----:B------:R-:W-:Y:S01]  /*3060*/  FSEL R85, R46, -INF , !P1 ;  /* 0xff8000002e557808 */ /* 0x000fe20004800000 */
[----:B------:R-:W-:Y:S01]  /*3070*/  IMAD.MOV.U32 R46, RZ, RZ, R17 ;  /* 0x000000ffff2e7224 */ /* 0x000fe200078e0011 */
[----:B------:R-:W-:Y:S02]  /*3080*/  ISETP.NE.AND P1, PT, R44, RZ, PT ;  /* 0x000000ff2c00720c */ /* 0x000fe40003f25270 */
[----:B------:R-:W-:Y:S02]  /*3090*/  FMNMX.FTZ R2, R61, R2, !PT ;  /* 0x000000023d027209 */ /* 0x000fe40007810000 */
[----:B------:R-:W-:-:S02]  /*30a0*/  ISETP.GT.AND P1, PT, R8, 0x29, !P1 ;  /* 0x000000290800780c */ /* 0x000fc40004f24270 */
[----:B------:R-:W-:Y:S02]  /*30b0*/  FMNMX.FTZ R2, R11, R2, !PT ;  /* 0x000000020b027209 */ /* 0x000fe40007810000 */
[----:B------:R-:W-:Y:S02]  /*30c0*/  ISETP.LT.OR P1, PT, R0, 0x2a, P1 ;  /* 0x0000002a0000780c */ /* 0x000fe40000f21670 */
[----:B------:R-:W-:Y:S02]  /*30d0*/  FMNMX.FTZ R2, R65, R2, !PT ;  /* 0x0000000241027209 */ /* 0x000fe40007810000 */
[----:B------:R-:W-:Y:S02]  /*30e0*/  FSEL R47, R47, -INF , !P1 ;  /* 0xff8000002f2f7808 */ /* 0x000fe40004800000 */
[----:B------:R-:W-:Y:S02]  /*30f0*/  FMNMX.FTZ R2, R25, R2, !PT ;  /* 0x0000000219027209 */ /* 0x000fe40007810000 */
[----:B------:R-:W-:-:S02]  /*3100*/  ISETP.NE.AND P1, PT, R82, RZ, PT ;  /* 0x000000ff5200720c */ /* 0x000fc40003f25270 */
[----:B------:R-:W-:Y:S02]  /*3110*/  FMNMX.FTZ R2, R69, R2, !PT ;  /* 0x0000000245027209 */ /* 0x000fe40007810000 */
[C---:B------:R-:W-:Y:S02]  /*3120*/  ISETP.GT.AND P1, PT, R8.reuse, 0x30, !P1 ;  /* 0x000000300800780c */ /* 0x040fe40004f24270 */
[----:B------:R-:W-:Y:S01]  /*3130*/  ISETP.GT.AND P4, PT, R8, RZ, !P4 ;  /* 0x000000ff0800720c */ /* 0x000fe20006784270 */
[----:B------:R-:W0:Y:S01]  /*3140*/  SHFL.BFLY PT, R9, R2, 0x2, 0x1f ;  /* 0x0c401f0002097f89 */ /* 0x000e2200000e0000 */
[C---:B------:R-:W-:Y:S02]  /*3150*/  ISETP.LT.OR P1, PT, R0.reuse, 0x31, P1 ;  /* 0x000000310000780c */ /* 0x040fe40000f21670 */
[----:B------:R-:W-:Y:S02]  /*3160*/  ISETP.LT.OR P4, PT, R0, 0x1, P4 ;  /* 0x000000010000780c */ /* 0x000fe40002781670 */
[----:B------:R-:W-:-:S02]  /*3170*/  FSEL R87, R50, -INF , !P1 ;  /* 0xff80000032577808 */ /* 0x000fc40004800000 */
[----:B------:R-:W-:Y:S02]  /*3180*/  ISETP.NE.AND P1, PT, R48, RZ, PT ;  /* 0x000000ff3000720c */ /* 0x000fe40003f25270 */
[----:B------:R-:W-:Y:S02]  /*3190*/  FSEL R26, R26, -INF , !P4 ;  /* 0xff8000001a1a7808 */ /* 0x000fe40006000000 */
[----:B------:R-:W-:Y:S02]  /*31a0*/  ISETP.GT.AND P1, PT, R8, 0x31, !P1 ;  /* 0x000000310800780c */ /* 0x000fe40004f24270 */
[----:B------:R-:W-:Y:S02]  /*31b0*/  ISETP.NE.AND P6, PT, R56, RZ, PT ;  /* 0x000000ff3800720c */ /* 0x000fe40003fc5270 */
[----:B------:R-:W-:Y:S02]  /*31c0*/  ISETP.LT.OR P1, PT, R0, 0x32, P1 ;  /* 0x000000320000780c */ /* 0x000fe40000f21670 */
[----:B------:R-:W-:-:S02]  /*31d0*/  ISETP.GT.AND P2, PT, R8, 0x51, !P2 ;  /* 0x000000510800780c */ /* 0x000fc40005744270 */
[----:B------:R-:W-:Y:S02]  /*31e0*/  FSEL R51, R51, -INF , !P1 ;  /* 0xff80000033337808 */ /* 0x000fe40004800000 */
[----:B------:R-:W-:Y:S02]  /*31f0*/  ISETP.NE.AND P1, PT, R84, RZ, PT ;  /* 0x000000ff5400720c */ /* 0x000fe40003f25270 */
[C---:B------:R-:W-:Y:S02]  /*3200*/  ISETP.GT.AND P3, PT, R8.reuse, 0x58, !P3 ;  /* 0x000000580800780c */ /* 0x040fe40005f64270 */
[----:B------:R-:W-:Y:S02]  /*3210*/  ISETP.GT.AND P1, PT, R8, 0x38, !P1 ;  /* 0x000000380800780c */ /* 0x000fe40004f24270 */
[----:B0-----:R-:W-:Y:S02]  /*3220*/  FMNMX.FTZ R12, R2, R9, !PT ;  /* 0x00000009020c7209 */ /* 0x001fe40007810000 */
[----:B------:R-:W-:-:S02]  /*3230*/  FMNMX.FTZ R2, R26, R75, !PT ;  /* 0x0000004b1a027209 */ /* 0x000fc40007810000 */
[----:B------:R-:W-:Y:S01]  /*3240*/  ISETP.LT.OR P1, PT, R0, 0x39, P1 ;  /* 0x000000390000780c */ /* 0x000fe20000f21670 */
[----:B------:R-:W0:Y:S01]  /*3250*/  SHFL.BFLY PT, R9, R12, 0x1, 0x1f ;  /* 0x0c201f000c097f89 */ /* 0x000e2200000e0000 */
[----:B------:R-:W-:Y:S02]  /*3260*/  FMNMX.FTZ R2, R77, R2, !PT ;  /* 0x000000024d027209 */ /* 0x000fe40007810000 */
[----:B------:R-:W-:Y:S02]  /*3270*/  FSEL R27, R54, -INF , !P1 ;  /* 0xff800000361b7808 */ /* 0x000fe40004800000 */
[----:B------:R-:W-:Y:S02]  /*3280*/  ISETP.NE.AND P1, PT, R52, RZ, PT ;  /* 0x000000ff3400720c */ /* 0x000fe40003f25270 */
[----:B------:R-:W-:Y:S02]  /*3290*/  FMNMX.FTZ R2, R79, R2, !PT ;  /* 0x000000024f027209 */ /* 0x000fe40007810000 */
[----:B------:R-:W-:-:S02]  /*32a0*/  ISETP.GT.AND P1, PT, R8, 0x39, !P1 ;  /* 0x000000390800780c */ /* 0x000fc40004f24270 */
[----:B------:R-:W-:Y:S02]  /*32b0*/  FMNMX.FTZ R2, R81, R2, !PT ;  /* 0x0000000251027209 */ /* 0x000fe40007810000 */
[----:B------:R-:W-:Y:S02]  /*32c0*/  ISETP.LT.OR P1, PT, R0, 0x3a, P1 ;  /* 0x0000003a0000780c */ /* 0x000fe40000f21670 */
[----:B------:R-:W-:Y:S02]  /*32d0*/  FMNMX.FTZ R2, R35, R2, !PT ;  /* 0x0000000223027209 */ /* 0x000fe40007810000 */
[----:B------:R-:W-:Y:S02]  /*32e0*/  FSEL R55, R55, -INF , !P1 ;  /* 0xff80000037377808 */ /* 0x000fe40004800000 */
[----:B------:R-:W-:Y:S02]  /*32f0*/  ISETP.NE.AND P1, PT, R86, RZ, PT ;  /* 0x000000ff5600720c */ /* 0x000fe40003f25270 */
[----:B------:R-:W-:-:S02]  /*3300*/  FMNMX.FTZ R2, R31, R2, !PT ;  /* 0x000000021f027209 */ /* 0x000fc40007810000 */
[----:B------:R-:W-:Y:S02]  /*3310*/  ISETP.GT.AND P1, PT, R8, 0x40, !P1 ;  /* 0x000000400800780c */ /* 0x000fe40004f24270 */
[----:B------:R-:W-:Y:S02]  /*3320*/  FMNMX.FTZ R2, R39, R2, !PT ;  /* 0x0000000227027209 */ /* 0x000fe40007810000 */
[----:B------:R-:W-:Y:S02]  /*3330*/  ISETP.LT.OR P1, PT, R0, 0x41, P1 ;  /* 0x000000410000780c */ /* 0x000fe40000f21670 */
[----:B------:R-:W-:Y:S02]  /*3340*/  FMNMX.FTZ R2, R83, R2, !PT ;  /* 0x0000000253027209 */ /* 0x000fe40007810000 */
[----:B------:R-:W-:Y:S02]  /*3350*/  FSEL R15, R58, -INF , !P1 ;  /* 0xff8000003a0f7808 */ /* 0x000fe40004800000 */
[----:B------:R-:W-:-:S02]  /*3360*/  ISETP.GT.AND P1, PT, R8, 0x41, !P6 ;  /* 0x000000410800780c */ /* 0x000fc40007724270 */
[----:B------:R-:W-:Y:S02]  /*3370*/  FMNMX.FTZ R2, R43, R2, !PT ;  /* 0x000000022b027209 */ /* 0x000fe40007810000 */
[----:B------:R-:W-:Y:S02]  /*3380*/  ISETP.LT.OR P1, PT, R0, 0x42, P1 ;  /* 0x000000420000780c */ /* 0x000fe40000f21670 */
[----:B------:R-:W-:Y:S02]  /*3390*/  FMNMX.FTZ R2, R85, R2, !PT ;  /* 0x0000000255027209 */ /* 0x000fe40007810000 */
[----:B------:R-:W-:Y:S02]  /*33a0*/  FSEL R59, R59, -INF , !P1 ;  /* 0xff8000003b3b7808 */ /* 0x000fe40004800000 */
[----:B------:R-:W-:Y:S02]  /*33b0*/  FMNMX.FTZ R2, R47, R2, !PT ;  /* 0x000000022f027209 */ /* 0x000fe40007810000 */
[----:B------:R-:W-:-:S02]  /*33c0*/  ISETP.GT.AND P1, PT, R8, 0x48, !P5 ;  /* 0x000000480800780c */ /* 0x000fc40006f24270 */
[----:B0-----:R-:W-:Y:S02]  /*33d0*/  FMNMX.FTZ R9, R12, R9, !PT ;  /* 0x000000090c097209 */ /* 0x001fe40007810000 */
[----:B------:R-:W-:Y:S02]  /*33e0*/  FMNMX.FTZ R2, R87, R2, !PT ;  /* 0x0000000257027209 */ /* 0x000fe40007810000 */
[----:B------:R-:W-:Y:S01]  /*33f0*/  ISETP.LT.OR P1, PT, R0, 0x49, P1 ;  /* 0x000000490000780c */ /* 0x000fe20000f21670 */
[----:B------:R-:W-:Y:S01]  /*3400*/  FMUL.FTZ R14, R9, R10 ;  /* 0x0000000a090e7220 */ /* 0x000fe20000410000 */
[----:B------:R-:W-:Y:S02]  /*3410*/  FMNMX.FTZ R2, R51, R2, !PT ;  /* 0x0000000233027209 */ /* 0x000fe40007810000 */
[----:B------:R-:W-:Y:S02]  /*3420*/  FSEL R3, R62, -INF , !P1 ;  /* 0xff8000003e037808 */ /* 0x000fe40004800000 */
[----:B------:R-:W-:-:S02]  /*3430*/  FSETP.NEU.FTZ.AND P1, PT, R9, -INF , PT ;  /* 0xff8000000900780b */ /* 0x000fc40003f3d000 */
[----:B------:R-:W-:Y:S02]  /*3440*/  ISETP.NE.AND P5, PT, R60, RZ, PT ;  /* 0x000000ff3c00720c */ /* 0x000fe40003fa5270 */
[----:B------:R-:W-:Y:S02]  /*3450*/  FMNMX.FTZ R2, R27, R2, !PT ;  /* 0x000000021b027209 */ /* 0x000fe40007810000 */
[----:B------:R-:W-:Y:S02]  /*3460*/  FSEL R14, R14, RZ, P1 ;  /* 0x000000ff0e0e7208 */ /* 0x000fe40000800000 */
[----:B------:R-:W-:Y:S02]  /*3470*/  ISETP.GT.AND P1, PT, R8, 0x49, !P5 ;  /* 0x000000490800780c */ /* 0x000fe40006f24270 */
[----:B------:R-:W-:Y:S01]  /*3480*/  FMNMX.FTZ R2, R55, R2, !PT ;  /* 0x0000000237027209 */ /* 0x000fe20007810000 */
[-CC-:B------:R-:W-:Y:S01]  /*3490*/  FFMA.FTZ R156, R21, R10.reuse, -R14.reuse ;  /* 0x0000000a159c7223 */ /* 0x180fe2000001080e */
[----:B------:R-:W-:Y:S01]  /*34a0*/  ISETP.LT.OR P1, PT, R0, 0x4a, P1 ;  /* 0x0000004a0000780c */ /* 0x000fe20000f21670 */
[-CC-:B------:R-:W-:Y:S01]  /*34b0*/  FFMA.FTZ R21, R89, R10.reuse, -R14.reuse ;  /* 0x0000000a59157223 */ /* 0x180fe2000001080e */
[----:B------:R-:W-:Y:S01]  /*34c0*/  ISETP.NE.AND P6, PT, R88, RZ, PT ;  /* 0x000000ff5800720c */ /* 0x000fe20003fc5270 */
[--C-:B------:R-:W-:Y:S01]  /*34d0*/  FFMA.FTZ R158, R91, R10, -R14.reuse ;  /* 0x0000000a5b9e7223 */ /* 0x100fe2000001080e */
[----:B------:R-:W-:Y:S01]  /*34e0*/  FMNMX.FTZ R2, R15, R2, !PT ;  /* 0x000000020f027209 */ /* 0x000fe20007810000 */
[-CC-:B------:R-:W-:Y:S01]  /*34f0*/  FFMA.FTZ R20, R95, R10.reuse, -R14.reuse ;  /* 0x0000000a5f147223 */ /* 0x180fe2000001080e */
[----:B------:R-:W-:Y:S01]  /*3500*/  FSEL R63, R63, -INF , !P1 ;  /* 0xff8000003f3f7808 */ /* 0x000fe20004800000 */
[----:B------:R-:W-:Y:S01]  /*3510*/  MUFU.EX2 R156, R156 ;  /* 0x0000009c009c7308 */ /* 0x000fe20000000800 */
[----:B------:R-:W-:Y:S01]  /*3520*/  ISETP.GT.AND P1, PT, R8, 0x50, !P6 ;  /* 0x000000500800780c */ /* 0x000fe20007724270 */
[--C-:B------:R-:W-:Y:S01]  /*3530*/  FFMA.FTZ R12, R93, R10, -R14.reuse ;  /* 0x0000000a5d0c7223 */ /* 0x100fe2000001080e */
[----:B------:R-:W-:Y:S01]  /*3540*/  FMNMX.FTZ R2, R59, R2, !PT ;  /* 0x000000023b027209 */ /* 0x000fe20007810000 */
[-CC-:B------:R-:W-:Y:S01]  /*3550*/  FFMA.FTZ R28, R99, R10.reuse, -R14.reuse ;  /* 0x0000000a631c7223 */ /* 0x180fe2000001080e */
[----:B------:R-:W-:Y:S01]  /*3560*/  ISETP.LT.OR P1, PT, R0, 0x51, P1 ;  /* 0x000000510000780c */ /* 0x000fe20000f21670 */
[--C-:B------:R-:W-:Y:S01]  /*3570*/  FFMA.FTZ R41, R41, R10, -R14.reuse ;  /* 0x0000000a29297223 */ /* 0x100fe2000001080e */
[----:B------:R-:W-:Y:S01]  /*3580*/  FMNMX.FTZ R2, R3, R2, !PT ;  /* 0x0000000203027209 */ /* 0x000fe20007810000 */
[----:B------:R-:W-:Y:S01]  /*3590*/  MUFU.EX2 R21, R21 ;  /* 0x0000001500157308 */ /* 0x000fe20000000800 */
[----:B------:R-:W-:Y:S01]  /*35a0*/  ISETP.NE.AND P5, PT, R24, RZ, PT ;  /* 0x000000ff1800720c */ /* 0x000fe20003fa5270 */
[-CC-:B------:R-:W-:Y:S01]  /*35b0*/  FFMA.FTZ R24, R97, R10.reuse, -R14.reuse ;  /* 0x0000000a61187223 */ /* 0x180fe2000001080e */
[----:B------:R-:W-:Y:S01]  /*35c0*/  ISETP.LT.OR P2, PT, R0, 0x52, P2 ;  /* 0x000000520000780c */ /* 0x000fe20001741670 */
[-CC-:B------:R-:W-:Y:S01]  /*35d0*/  FFMA.FTZ R49, R49, R10.reuse, -R14.reuse ;  /* 0x0000000a31317223 */ /* 0x180fe2000001080e */
[----:B------:R-:W-:Y:S01]  /*35e0*/  FSEL R89, R66, -INF , !P1 ;  /* 0xff80000042597808 */ /* 0x000fe20004800000 */
[--C-:B------:R-:W-:Y:S01]  /*35f0*/  FFMA.FTZ R37, R37, R10, -R14.reuse ;  /* 0x0000000a25257223 */ /* 0x100fe2000001080e */
[----:B------:R-:W-:Y:S01]  /*3600*/  FMNMX.FTZ R2, R63, R2, !PT ;  /* 0x000000023f027209 */ /* 0x000fe20007810000 */
[----:B------:R0:W-:Y:S01]  /*3610*/  MUFU.EX2 R95, R24 ;  /* 0x00000018005f7308 */ /* 0x0001e20000000800 */
[----:B------:R-:W-:Y:S01]  /*3620*/  ISETP.GT.AND P4, PT, R8, 0x59, !P5 ;  /* 0x000000590800780c */ /* 0x000fe20006f84270 */
[-CC-:B------:R-:W-:Y:S01]  /*3630*/  FFMA.FTZ R8, R103, R10.reuse, -R14.reuse ;  /* 0x0000000a67087223 */ /* 0x180fe2000001080e */
[C---:B------:R-:W-:Y:S01]  /*3640*/  ISETP.LT.OR P3, PT, R0.reuse, 0x59, P3 ;  /* 0x000000590000780c */ /* 0x040fe20001f61670 */
[-CC-:B------:R-:W-:Y:S01]  /*3650*/  FFMA.FTZ R53, R53, R10.reuse, -R14.reuse ;  /* 0x0000000a35357223 */ /* 0x180fe2000001080e */
[----:B------:R-:W-:Y:S01]  /*3660*/  FSEL R67, R67, -INF , !P2 ;  /* 0xff80000043437808 */ /* 0x000fe20005000000 */
[--C-:B------:R-:W-:Y:S01]  /*3670*/  FFMA.FTZ R33, R33, R10, -R14.reuse ;  /* 0x0000000a21217223 */ /* 0x100fe2000001080e */
[----:B------:R-:W-:Y:S01]  /*3680*/  FMNMX.FTZ R2, R89, R2, !PT ;  /* 0x0000000259027209 */ /* 0x000fe20007810000 */
[----:B------:R-:W-:Y:S01]  /*3690*/  MUFU.EX2 R158, R158 ;  /* 0x0000009e009e7308 */ /* 0x000fe20000000800 */
[----:B------:R-:W-:Y:S01]  /*36a0*/  ISETP.LT.OR P4, PT, R0, 0x5a, P4 ;  /* 0x0000005a0000780c */ /* 0x000fe20002781670 */
[-CC-:B0-----:R-:W-:Y:S01]  /*36b0*/  FFMA.FTZ R24, R45, R10.reuse, -R14.reuse ;  /* 0x0000000a2d187223 */ /* 0x181fe2000001080e */
[----:B------:R-:W-:Y:S01]  /*36c0*/  FSEL R91, R70, -INF , !P3 ;  /* 0xff800000465b7808 */ /* 0x000fe20005800000 */
[--C-:B------:R-:W-:Y:S01]  /*36d0*/  FFMA.FTZ R0, R107, R10, -R14.reuse ;  /* 0x0000000a6b007223 */ /* 0x100fe2000001080e */
[----:B------:R-:W-:Y:S01]  /*36e0*/  FMNMX.FTZ R2, R67, R2, !PT ;  /* 0x0000000243027209 */ /* 0x000fe20007810000 */
[--C-:B------:R-:W-:Y:S01]  /*36f0*/  FFMA.FTZ R57, R57, R10, -R14.reuse ;  /* 0x0000000a39397223 */ /* 0x100fe2000001080e */
[----:B------:R-:W-:Y:S01]  /*3700*/  FSEL R71, R71, -INF , !P4 ;  /* 0xff80000047477808 */ /* 0x000fe20006000000 */
[----:B------:R-:W-:Y:S01]  /*3710*/  MUFU.EX2 R150, R0 ;  /* 0x0000000000967308 */ /* 0x000fe20000000800 */
[----:B------:R-:W-:Y:S01]  /*3720*/  FMNMX.FTZ R2, R91, R2, !PT ;  /* 0x000000025b027209 */ /* 0x000fe20007810000 */
[-CC-:B------:R-:W-:Y:S01]  /*3730*/  FFMA.FTZ R29, R29, R10.reuse, -R14.reuse ;  /* 0x0000000a1d1d7223 */ /* 0x180fe2000001080e */
[----:B------:R-:W-:Y:S01]  /*3740*/  ISETP.NE.AND P5, PT, R168, 0x1, PT ;  /* 0x00000001a800780c */ /* 0x000fe20003fa5270 */
[--C-:B------:R-:W-:Y:S01]  /*3750*/  FFMA.FTZ R61, R61, R10, -R14.reuse ;  /* 0x0000000a3d3d7223 */ /* 0x100fe2000001080e */
[----:B------:R-:W-:Y:S01]  /*3760*/  FMNMX.FTZ R2, R71, R2, !PT ;  /* 0x0000000247027209 */ /* 0x000fe20007810000 */
[-CC-:B------:R-:W-:Y:S01]  /*3770*/  FFMA.FTZ R65, R65, R10.reuse, -R14.reuse ;  /* 0x0000000a41417223 */ /* 0x180fe2000001080e */
[-CC-:B------:R-:W-:Y:S01]  /*3780*/  FFMA.FTZ R25, R25, R10.reuse, -R14.reuse ;  /* 0x0000000a19197223 */ /* 0x180fe2000001080e */
[----:B------:R0:W-:Y:S02]  /*3790*/  MUFU.EX2 R93, R12 ;  /* 0x0000000c005d7308 */ /* 0x0001e40000000800 */
[----:B------:R-:W1:Y:S06]  /*37a0*/  SHFL.BFLY PT, R45, R2, 0x2, 0x1f ;  /* 0x0c401f00022d7f89 */ /* 0x000e6c00000e0000 */
[----:B------:R-:W2:Y:S01]  /*37b0*/  MUFU.EX2 R20, R20 ;  /* 0x0000001400147308 */ /* 0x000ea20000000800 */
[-CC-:B0-----:R-:W-:Y:S01]  /*37c0*/  FFMA.FTZ R12, R101, R10.reuse, -R14.reuse ;  /* 0x0000000a650c7223 */ /* 0x181fe2000001080e */
[----:B------:R-:W0:Y:S06]  /*37d0*/  @P5 LDC R44, c[0x0][0x44c] ;  /* 0x00011300ff2c5b82 */ /* 0x000e2c0000000800 */
[----:B------:R3:W-:Y:S02]  /*37e0*/  MUFU.EX2 R97, R12 ;  /* 0x0000000c00617308 */ /* 0x0007e40000000800 */
[----:B------:R-:W4:Y:S06]  /*37f0*/  @P5 LDC R48, c[0x0][0x450] ;  /* 0x00011400ff305b82 */ /* 0x000f2c0000000800 */
[----:B------:R-:W-:Y:S01]  /*3800*/  MUFU.EX2 R101, R24 ;  /* 0x0000001800657308 */ /* 0x000fe20000000800 */
[-CC-:B---3--:R-:W-:Y:S01]  /*3810*/  FFMA.FTZ R12, R105, R10.reuse, -R14.reuse ;  /* 0x0000000a690c7223 */ /* 0x188fe2000001080e */
[----:B-1----:R-:W-:Y:S01]  /*3820*/  FMNMX.FTZ R45, R2, R45, !PT ;  /* 0x0000002d022d7209 */ /* 0x002fe20007810000 */
[--C-:B------:R-:W-:Y:S01]  /*3830*/  FFMA.FTZ R2, R11, R10, -R14.reuse ;  /* 0x0000000a0b027223 */ /* 0x100fe2000001080e */
[----:B--2---:R-:W-:Y:S01]  /*3840*/  F2FP.F16.F32.PACK_AB R152, R95, R20 ;  /* 0x000000145f98723e */ /* 0x004fe200000000ff */
[----:B------:R-:W-:-:S02]  /*3850*/  FFMA.FTZ R14, R69, R10, -R14 ;  /* 0x0000000a450e7223 */ /* 0x000fc4000001080e */
[----:B------:R-:W1:Y:S01]  /*3860*/  SHFL.BFLY PT, R0, R45, 0x1, 0x1f ;  /* 0x0c201f002d007f89 */ /* 0x000e6200000e0000 */
[----:B------:R-:W2:Y:S08]  /*3870*/  MUFU.EX2 R28, R28 ;  /* 0x0000001c001c7308 */ /* 0x000eb00000000800 */
[----:B------:R-:W-:Y:S08]  /*3880*/  MUFU.EX2 R99, R12 ;  /* 0x0000000c00637308 */ /* 0x000ff00000000800 */
[----:B------:R-:W3:Y:S01]  /*3890*/  MUFU.EX2 R8, R8 ;  /* 0x0000000800087308 */ /* 0x000ee20000000800 */
[----:B--2---:R-:W-:-:S02]  /*38a0*/  F2FP.F16.F32.PACK_AB R154, R97, R28 ;  /* 0x0000001c619a723e */ /* 0x004fc400000000ff */
[----:B-1----:R-:W-:-:S05]  /*38b0*/  FMNMX.FTZ R11, R45, R0, !PT ;  /* 0x000000002d0b7209 */ /* 0x002fca0007810000 */
[----:B------:R-:W-:Y:S01]  /*38c0*/  MUFU.EX2 R41, R41 ;  /* 0x0000002900297308 */ /* 0x000fe20000000800 */
[C---:B------:R-:W-:Y:S01]  /*38d0*/  FSETP.NEU.FTZ.AND P1, PT, R11.reuse, -INF , PT ;  /* 0xff8000000b00780b */ /* 0x040fe20003f3d000 */
[----:B------:R-:W-:-:S06]  /*38e0*/  FMUL.FTZ R0, R11, R10 ;  /* 0x0000000a0b007220 */ /* 0x000fcc0000410000 */
[----:B------:R-:W-:Y:S01]  /*38f0*/  MUFU.EX2 R144, R49 ;  /* 0x0000003100907308 */ /* 0x000fe20000000800 */
[----:B------:R-:W-:Y:S02]  /*3900*/  FSEL R0, R0, RZ, P1 ;  /* 0x000000ff00007208 */ /* 0x000fe40000800000 */
[----:B---3--:R-:W-:-:S03]  /*3910*/  F2FP.F16.F32.PACK_AB R148, R99, R8 ;  /* 0x000000086394723e */ /* 0x008fc600000000ff */
        /* <DEDUP_REMOVED lines=15> */
[-CC-:B------:R-:W-:Y:S01]  /*3a10*/  FFMA.FTZ R51, R51, R10.reuse, -R0.reuse ;  /* 0x0000000a33337223 */ /* 0x180fe20000010800 */
[-CC-:B------:R-:W-:Y:S01]  /*3a20*/  FFMA.FTZ R27, R27, R10.reuse, -R0.reuse ;  /* 0x0000000a1b1b7223 */ /* 0x180fe20000010800 */
[-CC-:B------:R-:W-:Y:S01]  /*3a30*/  FFMA.FTZ R55, R55, R10.reuse, -R0.reuse ;  /* 0x0000000a37377223 */ /* 0x180fe20000010800 */
[-CC-:B------:R-:W-:Y:S01]  /*3a40*/  FFMA.FTZ R15, R15, R10.reuse, -R0.reuse ;  /* 0x0000000a0f0f7223 */ /* 0x180fe20000010800 */
[-CC-:B------:R-:W-:Y:S01]  /*3a50*/  FFMA.FTZ R59, R59, R10.reuse, -R0.reuse ;  /* 0x0000000a3b3b7223 */ /* 0x180fe20000010800 */
[-CC-:B------:R-:W-:Y:S01]  /*3a60*/  FFMA.FTZ R3, R3, R10.reuse, -R0.reuse ;  /* 0x0000000a03037223 */ /* 0x180fe20000010800 */
[-CC-:B------:R-:W-:Y:S01]  /*3a70*/  FFMA.FTZ R63, R63, R10.reuse, -R0.reuse ;  /* 0x0000000a3f3f7223 */ /* 0x180fe20000010800 */
[----:B------:R2:W-:Y:S01]  /*3a80*/  MUFU.EX2 R24, R35 ;  /* 0x0000002300187308 */ /* 0x0005e20000000800 */
[-CC-:B------:R-:W-:Y:S01]  /*3a90*/  FFMA.FTZ R89, R89, R10.reuse, -R0.reuse ;  /* 0x0000000a59597223 */ /* 0x180fe20000010800 */
[-CC-:B------:R-:W-:Y:S01]  /*3aa0*/  FFMA.FTZ R67, R67, R10.reuse, -R0.reuse ;  /* 0x0000000a43437223 */ /* 0x180fe20000010800 */
[-CC-:B------:R-:W-:Y:S01]  /*3ab0*/  FFMA.FTZ R91, R91, R10.reuse, -R0.reuse ;  /* 0x0000000a5b5b7223 */ /* 0x180fe20000010800 */
[----:B------:R-:W-:-:S04]  /*3ac0*/  FFMA.FTZ R71, R71, R10, -R0 ;  /* 0x0000000a47477223 */ /* 0x000fc80000010800 */
[----:B------:R-:W3:Y:S01]  /*3ad0*/  MUFU.EX2 R77, R77 ;  /* 0x0000004d004d7308 */ /* 0x000ee20000000800 */
[----:B--2---:R-:W-:Y:S01]  /*3ae0*/  FADD.FTZ R35, R156, R21 ;  /* 0x000000159c237221 */ /* 0x004fe20000010000 */
[----:B------:R-:W-:Y:S02]  /*3af0*/  F2FP.F16.F32.PACK_AB R156, R21, R156 ;  /* 0x0000009c159c723e */ /* 0x000fe400000000ff */
[----:B-1----:R-:W-:Y:S01]  /*3b00*/  F2FP.F16.F32.PACK_AB R157, R75, R26 ;  /* 0x0000001a4b9d723e */ /* 0x002fe200000000ff */
[----:B------:R-:W-:Y:S01]  /*3b10*/  FADD.FTZ R38, R158, R35 ;  /* 0x000000239e267221 */ /* 0x000fe20000010000 */
[C---:B------:R-:W-:Y:S02]  /*3b20*/  F2FP.F16.F32.PACK_AB R158, R93.reuse, R158 ;  /* 0x0000009e5d9e723e */ /* 0x040fe400000000ff */
[----:B------:R-:W1:Y:S01]  /*3b30*/  MUFU.EX2 R12, R79 ;  /* 0x0000004f000c7308 */ /* 0x000e620000000800 */
[----:B------:R-:W-:Y:S01]  /*3b40*/  FADD.FTZ R35, R93, R38 ;  /* 0x000000265d237221 */ /* 0x000fe20000010000 */
[----:B------:R-:W-:-:S03]  /*3b50*/  FADD.FTZ R38, R26, R75 ;  /* 0x0000004b1a267221 */ /* 0x000fc60000010000 */
[----:B------:R-:W-:-:S03]  /*3b60*/  FADD.FTZ R40, R20, R35 ;  /* 0x0000002314287221 */ /* 0x000fc60000010000 */
[----:B------:R-:W2:Y:S01]  /*3b70*/  MUFU.EX2 R81, R81 ;  /* 0x0000005100517308 */ /* 0x000ea20000000800 */
[----:B---3--:R-:W-:-:S07]  /*3b80*/  FADD.FTZ R35, R77, R38 ;  /* 0x000000264d237221 */ /* 0x008fce0000010000 */
[----:B------:R3:W-:Y:S01]  /*3b90*/  MUFU.EX2 R30, R39 ;  /* 0x00000027001e7308 */ /* 0x0007e20000000800 */
[----:B-1----:R-:W-:-:S07]  /*3ba0*/  F2FP.F16.F32.PACK_AB R159, R12, R77 ;  /* 0x0000004d0c9f723e */ /* 0x002fce00000000ff */
[----:B------:R-:W1:Y:S01]  /*3bb0*/  MUFU.EX2 R31, R31 ;  /* 0x0000001f001f7308 */ /* 0x000e620000000800 */
[----:B---3--:R-:W-:Y:S01]  /*3bc0*/  FADD.FTZ R39, R95, R40 ;  /* 0x000000285f277221 */ /* 0x008fe20000010000 */
[----:B------:R-:W-:Y:S01]  /*3bd0*/  FADD.FTZ R40, R12, R35 ;  /* 0x000000230c287221 */ /* 0x000fe20000010000 */
[----:B--2---:R-:W-:Y:S02]  /*3be0*/  F2FP.F16.F32.PACK_AB R153, R24, R81 ;  /* 0x000000511899723e */ /* 0x004fe400000000ff */
[----:B------:R-:W-:Y:S01]  /*3bf0*/  FADD.FTZ R42, R28, R39 ;  /* 0x000000271c2a7221 */ /* 0x000fe20000010000 */
[----:B------:R-:W-:Y:S02]  /*3c00*/  FADD.FTZ R35, R81, R40 ;  /* 0x0000002851237221 */ /* 0x000fe40000010000 */
[----:B------:R-:W2:Y:S01]  /*3c10*/  MUFU.EX2 R83, R83 ;  /* 0x0000005300537308 */ /* 0x000ea20000000800 */
[----:B------:R-:W-:Y:S01]  /*3c20*/  FADD.FTZ R39, R97, R42 ;  /* 0x0000002a61277221 */ /* 0x000fe20000010000 */
[----:B------:R-:W-:-:S03]  /*3c30*/  FADD.FTZ R40, R24, R35 ;  /* 0x0000002318287221 */ /* 0x000fc60000010000 */
[----:B------:R-:W-:-:S03]  /*3c40*/  FADD.FTZ R42, R8, R39 ;  /* 0x00000027082a7221 */ /* 0x000fc60000010000 */
[----:B------:R0:W3:Y:S01]  /*3c50*/  MUFU.EX2 R32, R43 ;  /* 0x0000002b00207308 */ /* 0x0000e20000000800 */
[----:B------:R-:W-:Y:S01]  /*3c60*/  FADD.FTZ R39, R99, R42 ;  /* 0x0000002a63277221 */ /* 0x000fe20000010000 */
[----:B-1----:R-:W-:Y:S01]  /*3c70*/  FADD.FTZ R35, R31, R40 ;  /* 0x000000281f237221 */ /* 0x002fe20000010000 */
[----:B------:R-:W-:-:S03]  /*3c80*/  F2FP.F16.F32.PACK_AB R155, R30, R31 ;  /* 0x0000001f1e9b723e */ /* 0x000fc600000000ff */
[----:B------:R-:W-:Y:S02]  /*3c90*/  FADD.FTZ R42, R30, R35 ;  /* 0x000000231e2a7221 */ /* 0x000fe40000010000 */
[----:B------:R-:W1:Y:S01]  /*3ca0*/  MUFU.EX2 R85, R85 ;  /* 0x0000005500557308 */ /* 0x000e620000000800 */
[----:B0-----:R-:W-:-:S04]  /*3cb0*/  @P5 IMAD.HI.U32 R43, R17, R44, RZ ;  /* 0x0000002c112b5227 */ /* 0x001fc800078e00ff */
[----:B------:R-:W-:Y:S01]  /*3cc0*/  FADD.FTZ R44, R150, R39 ;  /* 0x00000027962c7221 */ /* 0x000fe20000010000 */
[----:B--2---:R-:W-:Y:S01]  /*3cd0*/  FADD.FTZ R35, R83, R42 ;  /* 0x0000002a53237221 */ /* 0x004fe20000010000 */
[C---:B------:R-:W-:Y:S02]  /*3ce0*/  F2FP.F16.F32.PACK_AB R150, R101.reuse, R150 ;  /* 0x000000966596723e */ /* 0x040fe400000000ff */
[----:B------:R-:W-:Y:S01]  /*3cf0*/  FADD.FTZ R44, R101, R44 ;  /* 0x0000002c652c7221 */ /* 0x000fe20000010000 */
[----:B----4-:R-:W-:Y:S01]  /*3d00*/  @P5 SHF.R.U32.HI R46, RZ, R48, R43 ;  /* 0x00000030ff2e5219 */ /* 0x010fe2000001162b */
[----:B------:R-:W0:Y:S01]  /*3d10*/  MUFU.EX2 R37, R37 ;  /* 0x0000002500257308 */ /* 0x000e220000000800 */
[C---:B---3--:R-:W-:Y:S01]  /*3d20*/  FADD.FTZ R42, R32.reuse, R35 ;  /* 0x00000023202a7221 */ /* 0x048fe20000010000 */
[----:B------:R-:W-:Y:S01]  /*3d30*/  FADD.FTZ R39, R41, R44 ;  /* 0x0000002c29277221 */ /* 0x000fe20000010000 */
[----:B------:R-:W-:Y:S01]  /*3d40*/  LOP3.LUT P5, RZ, R19, 0x80000, RZ, 0xc0, !PT ;  /* 0x0008000013ff7812 */ /* 0x000fe200078ac0ff */
[----:B------:R-:W-:Y:S01]  /*3d50*/  IMAD.IADD R73, R73, 0x1, R46 ;  /* 0x0000000149497824 */ /* 0x000fe200078e022e */
[----:B------:R-:W-:Y:S01]  /*3d60*/  F2FP.F16.F32.PACK_AB R149, R32, R83 ;  /* 0x000000532095723e */ /* 0x000fe200000000ff */
[C---:B------:R-:W-:Y:S01]  /*3d70*/  FADD.FTZ R44, R144.reuse, R39 ;  /* 0x00000027902c7221 */ /* 0x040fe20000010000 */
[----:B------:R-:W-:Y:S01]  /*3d80*/  F2FP.F16.F32.PACK_AB R144, R144, R41 ;  /* 0x000000299090723e */ /* 0x000fe200000000ff */
[----:B------:R-:W2:Y:S01]  /*3d90*/  MUFU.EX2 R34, R47 ;  /* 0x0000002f00227308 */ /* 0x000ea20000000800 */
[----:B-1----:R-:W-:-:S07]  /*3da0*/  FADD.FTZ R35, R85, R42 ;  /* 0x0000002a55237221 */ /* 0x002fce0000010000 */
[----:B------:R-:W1:Y:S01]  /*3db0*/  MUFU.EX2 R146, R53 ;  /* 0x0000003500927308 */ /* 0x000e620000000800 */
[----:B0-----:R-:W-:-:S07]  /*3dc0*/  FADD.FTZ R39, R37, R44 ;  /* 0x0000002c25277221 */ /* 0x001fce0000010000 */
[----:B------:R-:W0:Y:S01]  /*3dd0*/  MUFU.EX2 R87, R87 ;  /* 0x0000005700577308 */ /* 0x000e220000000800 */
[C---:B--2---:R-:W-:Y:S01]  /*3de0*/  FADD.FTZ R42, R34.reuse, R35 ;  /* 0x00000023222a7221 */ /* 0x044fe20000010000 */
[----:B------:R-:W-:-:S06]  /*3df0*/  F2FP.F16.F32.PACK_AB R151, R34, R85 ;  /* 0x000000552297723e */ /* 0x000fcc00000000ff */
[----:B------:R-:W2:Y:S01]  /*3e00*/  MUFU.EX2 R33, R33 ;  /* 0x0000002100217308 */ /* 0x000ea20000000800 */
[C---:B-1----:R-:W-:Y:S01]  /*3e10*/  FADD.FTZ R44, R146.reuse, R39 ;  /* 0x00000027922c7221 */ /* 0x042fe20000010000 */
[----:B------:R-:W-:-:S06]  /*3e20*/  F2FP.F16.F32.PACK_AB R146, R146, R37 ;  /* 0x000000259292723e */ /* 0x000fcc00000000ff */
[----:B------:R-:W1:Y:S01]  /*3e30*/  MUFU.EX2 R36, R51 ;  /* 0x0000003300247308 */ /* 0x000e620000000800 */
[----:B0-----:R-:W-:-:S07]  /*3e40*/  FADD.FTZ R21, R87, R42 ;  /* 0x0000002a57157221 */ /* 0x001fce0000010000 */
[----:B------:R-:W0:Y:S01]  /*3e50*/  MUFU.EX2 R140, R57 ;  /* 0x00000039008c7308 */ /* 0x000e220000000800 */
[----:B--2---:R-:W-:-:S07]  /*3e60*/  FADD.FTZ R35, R33, R44 ;  /* 0x0000002c21237221 */ /* 0x004fce0000010000 */
[----:B------:R-:W2:Y:S01]  /*3e70*/  MUFU.EX2 R27, R27 ;  /* 0x0000001b001b7308 */ /* 0x000ea20000000800 */
[C---:B-1----:R-:W-:Y:S01]  /*3e80*/  FADD.FTZ R42, R36.reuse, R21 ;  /* 0x00000015242a7221 */ /* 0x042fe20000010000 */
[----:B------:R-:W-:-:S06]  /*3e90*/  F2FP.F16.F32.PACK_AB R145, R36, R87 ;  /* 0x000000572491723e */ /* 0x000fcc00000000ff */
[----:B------:R-:W1:Y:S01]  /*3ea0*/  MUFU.EX2 R29, R29 ;  /* 0x0000001d001d7308 */ /* 0x000e620000000800 */
[C---:B0-----:R-:W-:Y:S01]  /*3eb0*/  FADD.FTZ R44, R140.reuse, R35 ;  /* 0x000000238c2c7221 */ /* 0x041fe20000010000 */
[----:B------:R-:W-:-:S06]  /*3ec0*/  F2FP.F16.F32.PACK_AB R140, R140, R33 ;  /* 0x000000218c8c723e */ /* 0x000fcc00000000ff */
[----:B------:R-:W0:Y:S01]  /*3ed0*/  MUFU.EX2 R38, R55 ;  /* 0x0000003700267308 */ /* 0x000e220000000800 */
[----:B--2---:R-:W-:-:S07]  /*3ee0*/  FADD.FTZ R21, R27, R42 ;  /* 0x0000002a1b157221 */ /* 0x004fce0000010000 */
[----:B------:R-:W2:Y:S01]  /*3ef0*/  MUFU.EX2 R142, R61 ;  /* 0x0000003d008e7308 */ /* 0x000ea20000000800 */
[----:B-1----:R-:W-:-:S07]  /*3f00*/  FADD.FTZ R35, R29, R44 ;  /* 0x0000002c1d237221 */ /* 0x002fce0000010000 */
[----:B------:R-:W1:Y:S01]  /*3f10*/  MUFU.EX2 R15, R15 ;  /* 0x0000000f000f7308 */ /* 0x000e620000000800 */
[C---:B0-----:R-:W-:Y:S01]  /*3f20*/  FADD.FTZ R8, R38.reuse, R21 ;  /* 0x0000001526087221 */ /* 0x041fe20000010000 */
[----:B------:R-:W-:-:S06]  /*3f30*/  F2FP.F16.F32.PACK_AB R147, R38, R27 ;  /* 0x0000001b2693723e */ /* 0x000fcc00000000ff */
[----:B------:R-:W0:Y:S01]  /*3f40*/  MUFU.EX2 R2, R2 ;  /* 0x0000000200027308 */ /* 0x000e220000000800 */
[C---:B--2---:R-:W-:Y:S01]  /*3f50*/  FADD.FTZ R35, R142.reuse, R35 ;  /* 0x000000238e237221 */ /* 0x044fe20000010000 */
[----:B------:R-:W-:-:S06]  /*3f60*/  F2FP.F16.F32.PACK_AB R142, R142, R29 ;  /* 0x0000001d8e8e723e */ /* 0x000fcc00000000ff */
        /* <DEDUP_REMOVED lines=16> */
[----:B------:R-:W-:Y:S01]  /*4070*/  F2FP.F16.F32.PACK_AB R143, R0, R3 ;  /* 0x00000003008f723e */ /* 0x000fe200000000ff */
[----:B------:R-:W-:-:S05]  /*4080*/  VIADD R0, R73, UR5 ;  /* 0x0000000549007c36 */ /* 0x000fca0008000000 */
[----:B------:R-:W1:Y:S01]  /*4090*/  MUFU.EX2 R91, R91 ;  /* 0x0000005b005b7308 */ /* 0x000e620000000800 */
[----:B0-----:R-:W-:-:S07]  /*40a0*/  FADD.FTZ R21, R89, R28 ;  /* 0x0000001c59157221 */ /* 0x001fce0000010000 */
[----:B------:R-:W0:Y:S01]  /*40b0*/  MUFU.EX2 R2, R71 ;  /* 0x0000004700027308 */ /* 0x000e220000000800 */
[C---:B--2---:R-:W-:Y:S01]  /*40c0*/  FADD.FTZ R12, R20.reuse, R21 ;  /* 0x00000015140c7221 */ /* 0x044fe20000010000 */
[----:B------:R-:W-:-:S06]  /*40d0*/  F2FP.F16.F32.PACK_AB R137, R20, R89 ;  /* 0x000000591489723e */ /* 0x000fcc00000000ff */
[----:B------:R-:W2:Y:S01]  /*40e0*/  MUFU.EX2 R14, R14 ;  /* 0x0000000e000e7308 */ /* 0x000ea20000000800 */
[----:B-1----:R-:W-:-:S04]  /*40f0*/  FADD.FTZ R21, R91, R12 ;  /* 0x0000000c5b157221 */ /* 0x002fc80000010000 */
[C---:B0-----:R-:W-:Y:S01]  /*4100*/  FADD.FTZ R3, R2.reuse, R21 ;  /* 0x0000001502037221 */ /* 0x041fe20000010000 */
[----:B------:R-:W-:Y:S01]  /*4110*/  F2FP.F16.F32.PACK_AB R139, R2, R91 ;  /* 0x0000005b028b723e */ /* 0x000fe200000000ff */
[----:B------:R-:W-:Y:S02]  /*4120*/  VIADD R21, R72, 0xfffffffe ;  /* 0xfffffffe48157836 */ /* 0x000fe40000000000 */
[C---:B--2---:R-:W-:Y:S01]  /*4130*/  FADD.FTZ R8, R14.reuse, R29 ;  /* 0x0000001d0e087221 */ /* 0x044fe20000010000 */
[----:B------:R-:W-:Y:S01]  /*4140*/  F2FP.F16.F32.PACK_AB R138, R14, R25 ;  /* 0x000000190e8a723e */ /* 0x000fe200000000ff */
[----:B------:R-:W-:Y:S06]  /*4150*/  @!P5 BRA `(.L_x_985) ;  /* 0x000000000048d947 */ /* 0x000fec0003800000 */
[C---:B------:R-:W-:Y:S01]  /*4160*/  ISETP.GT.AND P1, PT, R73.reuse, RZ, PT ;  /* 0x000000ff4900720c */ /* 0x040fe20003f24270 */
[----:B------:R-:W-:-:S12]  /*4170*/  VIADD R15, R73, 0xffffffff ;  /* 0xffffffff490f7836 */ /* 0x000fd80000000000 */
[----:B------:R-:W-:Y:S05]  /*4180*/  @P1 BRA `(.L_x_986) ;  /* 0x0000000000201947 */ /* 0x000fea0003800000 */
[----:B------:R-:W0:Y:S01]  /*4190*/  LDC R12, c[0x0][0x9e4] ;  /* 0x00027900ff0c7b82 */ /* 0x000e220000000800 */
[----:B------:R-:W-:Y:S01]  /*41a0*/  IMAD.MOV R15, RZ, RZ, -R73 ;  /* 0x000000ffff0f7224 */ /* 0x000fe200078e0a49 */
[----:B0-----:R-:W-:-:S13]  /*41b0*/  ISETP.NE.AND P1, PT, R12, 0x1, PT ;  /* 0x000000010c00780c */ /* 0x001fda0003f25270 */
[----:B------:R-:W0:Y:S02]  /*41c0*/  @P1 LDC.64 R24, c[0x0][0x9e8] ;  /* 0x00027a00ff181b82 */ /* 0x000e240000000a00 */
[----:B0-----:R-:W-:-:S05]  /*41d0*/  @P1 IMAD.HI.U32 R2, R15, R24, RZ ;  /* 0x000000180f021227 */ /* 0x001fca00078e00ff */
[----:B------:R-:W-:-:S04]  /*41e0*/  @P1 SHF.R.U32.HI R15, RZ, R25, R2 ;  /* 0x00000019ff0f1219 */ /* 0x000fc80000011602 */
[----:B------:R-:W-:Y:S01]  /*41f0*/  LOP3.LUT R15, RZ, R15, RZ, 0x33, !PT ;  /* 0x0000000fff0f7212 */ /* 0x000fe200078e33ff */
[----:B------:R-:W-:Y:S06]  /*4200*/  BRA `(.L_x_987) ;  /* 0x0000000000147947 */ /* 0x000fec0003800000 */
.L_x_986:
[----:B------:R-:W0:Y:S02]  /*4210*/  LDC R12, c[0x0][0x9e4] ;  /* 0x00027900ff0c7b82 */ /* 0x000e240000000800 */
[----:B0-----:R-:W-:-:S13]  /*4220*/  ISETP.NE.AND P1, PT, R12, 0x1, PT ;  /* 0x000000010c00780c */ /* 0x001fda0003f25270 */
[----:B------:R-:W0:Y:S02]  /*4230*/  @P1 LDC.64 R24, c[0x0][0x9e8] ;  /* 0x00027a00ff181b82 */ /* 0x000e240000000a00 */
[----:B0-----:R-:W-:-:S05]  /*4240*/  @P1 IMAD.HI.U32 R2, R15, R24, RZ ;  /* 0x000000180f021227 */ /* 0x001fca00078e00ff */
[----:B------:R-:W-:-:S07]  /*4250*/  @P1 SHF.R.U32.HI R15, RZ, R25, R2 ;  /* 0x00000019ff0f1219 */ /* 0x000fce0000011602 */
.L_x_987:
[----:B------:R-:W-:-:S05]  /*4260*/  IMAD R15, R15, R12, R12 ;  /* 0x0000000c0f0f7224 */ /* 0x000fca00078e020c */
[----:B------:R-:W-:-:S07]  /*4270*/  VIMNMX R0, R0, R15, PT ;  /* 0x0000000f00007248 */ /* 0x000fce0003fe0100 */
.L_x_985:
[----:B------:R-:W-:Y:S01]  /*4280*/  IMAD.HI R12, R0, 0x2aaaaaab, RZ ;  /* 0x2aaaaaab000c7827 */ /* 0x000fe200078e02ff */
[----:B------:R-:W-:Y:S02]  /*4290*/  CS2R R86, SRZ ;  /* 0x0000000000567805 */ /* 0x000fe4000001ff00 */
[----:B------:R-:W-:Y:S02]  /*42a0*/  CS2R R84, SRZ ;  /* 0x0000000000547805 */ /* 0x000fe4000001ff00 */
[----:B------:R-:W-:Y:S01]  /*42b0*/  CS2R R82, SRZ ;  /* 0x0000000000527805 */ /* 0x000fe2000001ff00 */
[----:B------:R-:W-:Y:S01]  /*42c0*/  IMAD.MOV.U32 R2, RZ, RZ, 0x3f800000 ;  /* 0x3f800000ff027424 */ /* 0x000fe200078e00ff */
[----:B------:R-:W-:Y:S01]  /*42d0*/  SHF.R.U32.HI R15, RZ, 0x1f, R12 ;  /* 0x0000001fff0f7819 */ /* 0x000fe2000001160c */
[----:B------:R-:W-:Y:S01]  /*42e0*/  IMAD.MOV.U32 R0, RZ, RZ, 0x3f800000 ;  /* 0x3f800000ff007424 */ /* 0x000fe200078e00ff */
[----:B------:R-:W-:Y:S02]  /*42f0*/  CS2R R80, SRZ ;  /* 0x0000000000507805 */ /* 0x000fe4000001ff00 */
[----:B------:R-:W-:-:S02]  /*4300*/  CS2R R78, SRZ ;  /* 0x00000000004e7805 */ /* 0x000fc4000001ff00 */
[----:B------:R-:W-:Y:S02]  /*4310*/  LEA.HI.SX32 R12, R12, R15, 0x1c ;  /* 0x0000000f0c0c7211 */ /* 0x000fe400078fe2ff */
[----:B------:R-:W-:Y:S02]  /*4320*/  CS2R R76, SRZ ;  /* 0x00000000004c7805 */ /* 0x000fe4000001ff00 */
[----:B------:R-:W-:Y:S02]  /*4330*/  CS2R R74, SRZ ;  /* 0x00000000004a7805 */ /* 0x000fe4000001ff00 */
[----:B------:R-:W-:Y:S02]  /*4340*/  CS2R R72, SRZ ;  /* 0x0000000000487805 */ /* 0x000fe4000001ff00 */
[----:B------:R-:W-:Y:S02]  /*4350*/  VIMNMX R12, R23, R12, !PT ;  /* 0x0000000c170c7248 */ /* 0x000fe40007fe0100 */
[----:B------:R-:W-:-:S02]  /*4360*/  CS2R R70, SRZ ;  /* 0x0000000000467805 */ /* 0x000fc4000001ff00 */
[----:B------:R-:W-:Y:S02]  /*4370*/  CS2R R68, SRZ ;  /* 0x0000000000447805 */ /* 0x000fe4000001ff00 */
[----:B------:R-:W-:Y:S02]  /*4380*/  CS2R R66, SRZ ;  /* 0x0000000000427805 */ /* 0x000fe4000001ff00 */
        /* <DEDUP_REMOVED lines=21> */
[----:B------:R-:W-:Y:S01]  /*44e0*/  CS2R R24, SRZ ;  /* 0x0000000000187805 */ /* 0x000fe2000001ff00 */
[----:B------:R-:W-:Y:S06]  /*44f0*/  @!P1 BRA `(.L_x_988) ;  /* 0x0000002c007c9947 */ /* 0x000fec0003800000 */
[----:B------:R-:W-:Y:S01]  /*4500*/  IMAD.MOV.U32 R15, RZ, RZ, R11 ;  /* 0x000000ffff0f7224 */ /* 0x000fe200078e000b */
[----:B------:R-:W-:Y:S01]  /*4510*/  UMOV UR7, UR38 ;  /* 0x0000002600077c82 */ /* 0x000fe20008000000 */
[----:B------:R-:W-:Y:S01]  /*4520*/  IMAD.MOV.U32 R14, RZ, RZ, R9 ;  /* 0x000000ffff0e7224 */ /* 0x000fe200078e0009 */
[----:B------:R-:W-:Y:S01]  /*4530*/  UMOV UR4, UR39 ;  /* 0x0000002700047c82 */ /* 0x000fe20008000000 */
[----:B------:R-:W-:Y:S01]  /*4540*/  IMAD.MOV.U32 R2, RZ, RZ, 0x3f800000 ;  /* 0x3f800000ff027424 */ /* 0x000fe200078e00ff */
[----:B------:R-:W-:Y:S01]  /*4550*/  ULDC UR42, c[0x0][0x9e4] ;  /* 0x00027900002a7ab9 */ /* 0x000fe20000000800 */
[----:B------:R-:W-:Y:S01]  /*4560*/  IMAD.MOV.U32 R87, RZ, RZ, RZ ;  /* 0x000000ffff577224 */ /* 0x000fe200078e00ff */
[----:B------:R-:W-:Y:S01]  /*4570*/  ULDC UR43, c[0x0][0x9dc] ;  /* 0x00027700002b7ab9 */ /* 0x000fe20000000800 */
[----:B------:R-:W-:-:S05]  /*4580*/  ULDC UR54, c[0x0][0x9e0] ;  /* 0x0002780000367ab9 */ /* 0x000fca0000000800 */
.L_x_1007:
[----:B------:R-:W-:-:S04]  /*4590*/  UISETP.NE.AND UP0, UPT, UR4, 0x1, UPT ;  /* 0x000000010400788c */ /* 0x000fc8000bf05270 */
[----:B------:R-:W-:-:S04]  /*45a0*/  USEL UR38, URZ, 0x1, UP0 ;  /* 0x000000013f267887 */ /* 0x000fc80008000000 */
[----:B------:R-:W-:Y:S01]  /*45b0*/  ULOP3.LUT UR38, UR7, UR38, URZ, 0x3c, !UPT ;  /* 0x0000002607267292 */ /* 0x000fe2000f8e3c3f */
[----:B------:R-:W-:Y:S11]  /*45c0*/  @!P0 BRA `(.L_x_989) ;  /* 0x0000000000048947 */ /* 0x000ff60003800000 */
[----:B------:R-:W-:Y:S01]  /*45d0*/  BPT.TRAP 0x1 ;  /* 0x000000040000795c */ /* 0x000fe20000300000 */
.L_x_989:
[----:B------:R-:W-:Y:S01]  /*45e0*/  UIADD3 UR39, UR4, 0x1, URZ ;  /* 0x0000000104277890 */ /* 0x000fe2000fffe03f */
[----:B------:R-:W-:-:S03]  /*45f0*/  IMAD.U32 R9, RZ, RZ, UR38 ;  /* 0x00000026ff097e24 */ /* 0x000fc6000f8e00ff */
[----:B------:R-:W-:Y:S02]  /*4600*/  UISETP.NE.AND UP0, UPT, UR39, 0x2, UPT ;  /* 0x000000022700788c */ /* 0x000fe4000bf05270 */
[----:B------:R-:W-:Y:S02]  /*4610*/  SHF.L.U32 R9, R9, 0x1f, RZ ;  /* 0x0000001f09097819 */ /* 0x000fe400000006ff */
[----:B------:R-:W-:-:S04]  /*4620*/  USEL UR39, UR39, URZ, UP0 ;  /* 0x0000003f27277287 */ /* 0x000fc80008000000 */
[----:B------:R-:W-:-:S09]  /*4630*/  ULEA UR6, UR39, UR40, 0x3 ;  /* 0x0000002827067291 */ /* 0x000fd2000f8e183f */
[----:B------:R0:W1:Y:S01]  /*4640*/  SYNCS.PHASECHK.TRANS64.TRYWAIT P1, [UR6+0x2a830], R9 ;  /* 0x02a83009ff0075a7 */ /* 0x0000620008020146 */
[----:B------:R-:W-:Y:S05]  /*4650*/  @!P0 BRA `(.L_x_990) ;  /* 0x0000000000048947 */ /* 0x000fea0003800000 */
[----:B------:R-:W-:Y:S01]  /*4660*/  BPT.TRAP 0x1 ;  /* 0x000000040000795c */ /* 0x000fe20000300000 */
.L_x_990:
[----:B-1----:R-:W-:Y:S05]  /*4670*/  @P1 BRA `(.L_x_991) ;  /* 0x0000000000081947 */ /* 0x002fea0003800000 */
[----:B------:R-:W1:Y:S02]  /*4680*/  SYNCS.PHASECHK.TRANS64.TRYWAIT P1, [UR6+0x2a830], R9 ;  /* 0x02a83009ff0075a7 */ /* 0x000e640008020146 */
[----:B-1----:R-:W-:Y:S05]  /*4690*/  @!P1 BRA `(.L_x_992) ;  /* 0x000000e400d09947 */ /* 0x002fea0003800000 */
.L_x_991:
        /* <DEDUP_REMOVED lines=16> */
[----:B------:R-:W-:Y:S01]  /*47a0*/  R2UR UR48, R4 ;  /* 0x00000000043072ca */ /* 0x000fe200000e0000 */
[----:B------:R-:W-:Y:S01]  /*47b0*/  UIADD3 UR50, UR5, 0x2, URZ ;  /* 0x0000000205327890 */ /* 0x000fe2000fffe03f */
[----:B------:R-:W-:Y:S01]  /*47c0*/  R2UR UR49, R5 ;  /* 0x00000000053172ca */ /* 0x000fe200000e0000 */
        /* <DEDUP_REMOVED lines=116> */
.L_x_993:
[----:B------:R-:W-:Y:S01]  /*4f10*/  ULEA UR5, UR4, UR40, 0x3 ;  /* 0x0000002804057291 */ /* 0x000fe2000f8e183f */
[----:B------:R-:W-:-:S05]  /*4f20*/  IMAD.U32 R0, RZ, RZ, UR7 ;  /* 0x00000007ff007e24 */ /* 0x000fca000f8e00ff */
[----:B------:R-:W-:-:S04]  /*4f30*/  SHF.L.U32 R0, R0, 0x1f, RZ ;  /* 0x0000001f00007819 */ /* 0x000fc800000006ff */
[----:B------:R2:W3:Y:S01]  /*4f40*/  SYNCS.PHASECHK.TRANS64.TRYWAIT P1, [UR5+0x2a850], R0 ;  /* 0x02a85000ff0075a7 */ /* 0x0004e20008020145 */
[----:B------:R-:W-:Y:S05]  /*4f50*/  @!P0 BRA `(.L_x_994) ;  /* 0x0000000000048947 */ /* 0x000fea0003800000 */
[----:B------:R-:W-:Y:S01]  /*4f60*/  BPT.TRAP 0x1 ;  /* 0x000000040000795c */ /* 0x000fe20000300000 */
.L_x_994:
[----:B---3--:R-:W-:Y:S05]  /*4f70*/  @P1 BRA `(.L_x_995) ;  /* 0x0000000000081947 */ /* 0x008fea0003800000 */
[----:B------:R-:W3:Y:S02]  /*4f80*/  SYNCS.PHASECHK.TRANS64.TRYWAIT P1, [UR5+0x2a850], R0 ;  /* 0x02a85000ff0075a7 */ /* 0x000ee40008020145 */
[----:B---3--:R-:W-:Y:S05]  /*4f90*/  @!P1 BRA `(.L_x_996) ;  /* 0x000000dc00a89947 */ /* 0x008fea0003800000 */
.L_x_995:
        /* <DEDUP_REMOVED lines=38> */
.L_x_997:
[----:B------:R-:W-:Y:S01]  /*5200*/  ISETP.NE.AND P2, PT, R168, 0x1, PT ;  /* 0x00000001a800780c */ /* 0x000fe20003f45270 */
[----:B01----:R-:W-:Y:S01]  /*5210*/  IMAD.IADD R9, R22, 0x1, R17 ;  /* 0x0000000116097824 */ /* 0x003fe200078e0211 */
[----:B------:R-:W0:Y:S01]  /*5220*/  LDC R13, c[0x0][0x288] ;  /* 0x0000a200ff0d7b82 */ /* 0x000e220000000800 */
[----:B------:R-:W-:Y:S01]  /*5230*/  IMAD R20, R21, -0x60, RZ ;  /* 0xffffffa015147824 */ /* 0x000fe200078e02ff */
[----:B------:R-:W-:Y:S01]  /*5240*/  UIADD3 UR6, UR6, 0x2a840, URZ ;  /* 0x0002a84006067890 */ /* 0x000fe2000fffe03f */
[----:B------:R-:W-:Y:S01]  /*5250*/  LOP3.LUT P1, RZ, R19, 0x80000, RZ, 0xc0, !PT ;  /* 0x0008000013ff7812 */ /* 0x000fe2000782c0ff */
[----:B------:R-:W-:Y:S02]  /*5260*/  ULOP3.LUT UR4, URZ, UR43, URZ, 0x33, !UPT ;  /* 0x0000002b3f047292 */ /* 0x000fe4000f8e333f */
[----:B------:R-:W-:-:S05]  /*5270*/  UPRMT UR6, UR60, 0x654, UR6 ;  /* 0x000006543c067896 */ /* 0x000fca0008000006 */
[----:B--2---:R-:W1:Y:S08]  /*5280*/  @P2 LDC R0, c[0x0][0x44c] ;  /* 0x00011300ff002b82 */ /* 0x004e700000000800 */
[----:B------:R-:W2:Y:S01]  /*5290*/  @P2 LDC R11, c[0x0][0x450] ;  /* 0x00011400ff0b2b82 */ /* 0x000ea20000000800 */
[----:B------:R-:W-:Y:S01]  /*52a0*/  SYNCS.ARRIVE.TRANS64.RED.A1T0 RZ, [UR6], RZ ;  /* 0x000000ffffff79a7 */ /* 0x000fe20008100406 */
[----:B-1----:R-:W-:-:S05]  /*52b0*/  @P2 IMAD.HI.U32 R0, R9, R0, RZ ;  /* 0x0000000009002227 */ /* 0x002fca00078e00ff */
[----:B--2---:R-:W-:Y:S01]  /*52c0*/  @P2 SHF.R.U32.HI R9, RZ, R11, R0 ;  /* 0x0000000bff092219 */ /* 0x004fe20000011600 */
[----:B------:R-:W-:-:S04]  /*52d0*/  VIADD R11, R20, 0x1 ;  /* 0x00000001140b7836 */ /* 0x000fc80000000000 */
[----:B------:R-:W1:Y:S01]  /*52e0*/  SHFL.IDX PT, R137, R9, RZ, 0x1c1f ;  /* 0x001c1fff09897589 */ /* 0x000e6200000e0000 */
[----:B------:R-:W-:-:S04]  /*52f0*/  IMAD R11, R18, -0x2, R11 ;  /* 0xfffffffe120b7824 */ /* 0x000fc800078e020b */
[C---:B------:R-:W-:Y:S01]  /*5300*/  VIADD R140, R11.reuse, 0xffffffff ;  /* 0xffffffff0b8c7836 */ /* 0x040fe20000000000 */
[----:B0-----:R-:W-:-:S05]  /*5310*/  IADD3 R0, R11, -R13, R16 ;  /* 0x8000000d0b007210 */ /* 0x001fca0007ffe010 */
[C---:B------:R-:W-:Y:S02]  /*5320*/  VIADD R136, R0.reuse, UR54 ;  /* 0x0000003600887c36 */ /* 0x040fe40008000000 */
[----:B------:R-:W-:Y:S02]  /*5330*/  VIADD R138, R0, UR4 ;  /* 0x00000004008a7c36 */ /* 0x000fe40008000000 */
[--C-:B-1----:R-:W-:Y:S02]  /*5340*/  IMAD.IADD R0, R136, 0x1, R137.reuse ;  /* 0x0000000188007824 */ /* 0x102fe400078e0289 */
[----:B------:R-:W-:Y:S01]  /*5350*/  IMAD.IADD R2, R138, 0x1, R137 ;  /* 0x000000018a027824 */ /* 0x000fe200078e0289 */
[----:B------:R-:W-:Y:S06]  /*5360*/  @!P1 BRA `(.L_x_998) ;  /* 0x0000000000549947 */ /* 0x000fec0003800000 */
[----:B------:R-:W-:Y:S01]  /*5370*/  IADD3 R11, R16, -R13, R137 ;  /* 0x8000000d100b7210 */ /* 0x000fe20007ffe089 */
[----:B------:R-:W-:Y:S03]  /*5380*/  BSSY B0, `(.L_x_999) ;  /* 0x0000010000007945 */ /* 0x000fe60003800000 */
[----:B------:R-:W-:-:S13]  /*5390*/  ISETP.GT.AND P1, PT, R11, -0x1, PT ;  /* 0xffffffff0b00780c */ /* 0x000fda0003f24270 */
[----:B------:R-:W-:Y:S05]  /*53a0*/  @P1 BRA `(.L_x_1000) ;  /* 0x0000000000201947 */ /* 0x000fea0003800000 */
[----:B------:R-:W-:Y:S01]  /*53b0*/  IMAD.U32 R137, RZ, RZ, UR42 ;  /* 0x0000002aff897e24 */ /* 0x000fe2000f8e00ff */
[----:B------:R-:W-:-:S04]  /*53c0*/  LOP3.LUT R11, RZ, R11, RZ, 0x33, !PT ;  /* 0x0000000bff0b7212 */ /* 0x000fc800078e33ff */
[----:B------:R-:W-:-:S13]  /*53d0*/  ISETP.NE.AND P1, PT, R137, 0x1, PT ;  /* 0x000000018900780c */ /* 0x000fda0003f25270 */
[----:B------:R-:W0:Y:S02]  /*53e0*/  @P1 LDC.64 R142, c[0x0][0x9e8] ;  /* 0x00027a00ff8e1b82 */ /* 0x000e240000000a00 */
[----:B0-----:R-:W-:-:S05]  /*53f0*/  @P1 IMAD.HI.U32 R10, R11, R142, RZ ;  /* 0x0000008e0b0a1227 */ /* 0x001fca00078e00ff */
[----:B------:R-:W-:-:S04]  /*5400*/  @P1 SHF.R.U32.HI R11, RZ, R143, R10 ;  /* 0x0000008fff0b1219 */ /* 0x000fc8000001160a */
[----:B------:R-:W-:Y:S01]  /*5410*/  LOP3.LUT R11, RZ, R11, RZ, 0x33, !PT ;  /* 0x0000000bff0b7212 */ /* 0x000fe200078e33ff */
[----:B------:R-:W-:Y:S06]  /*5420*/  BRA `(.L_x_1001) ;  /* 0x0000000000147947 */ /* 0x000fec0003800000 */
.L_x_1000:
[----:B------:R-:W-:-:S05]  /*5430*/  IMAD.U32 R137, RZ, RZ, UR42 ;  /* 0x0000002aff897e24 */ /* 0x000fca000f8e00ff */
[----:B------:R-:W-:-:S13]  /*5440*/  ISETP.NE.AND P1, PT, R137, 0x1, PT ;  /* 0x000000018900780c */ /* 0x000fda0003f25270 */
[----:B------:R-:W0:Y:S02]  /*5450*/  @P1 LDC.64 R142, c[0x0][0x9e8] ;  /* 0x00027a00ff8e1b82 */ /* 0x000e240000000a00 */
[----:B0-----:R-:W-:-:S05]  /*5460*/  @P1 IMAD.HI.U32 R10, R11, R142, RZ ;  /* 0x0000008e0b0a1227 */ /* 0x001fca00078e00ff */
[----:B------:R-:W-:-:S07]  /*5470*/  @P1 SHF.R.U32.HI R11, RZ, R143, R10 ;  /* 0x0000008fff0b1219 */ /* 0x000fce000001160a */
.L_x_1001:
[----:B------:R-:W-:Y:S05]  /*5480*/  BSYNC B0 ;  /* 0x0000000000007941 */ /* 0x000fea0003800000 */
.L_x_999:
[----:B------:R-:W-:-:S05]  /*5490*/  IMAD R11, R11, R137, R140 ;  /* 0x000000890b0b7224 */ /* 0x000fca00078e028c */
[----:B------:R-:W-:Y:S02]  /*54a0*/  VIADDMNMX R0, R11, R137, R0, PT ;  /* 0x000000890b007246 */ /* 0x000fe40003800100 */
[----:B------:R-:W-:-:S07]  /*54b0*/  VIMNMX R2, R2, R11, !PT ;  /* 0x0000000b02027248 */ /* 0x000fce0007fe0100 */
.L_x_998:
[C---:B------:R-:W-:Y:S01]  /*54c0*/  ISETP.GE.AND P2, PT, R20.reuse, 0x9, PT ;  /* 0x000000091400780c */ /* 0x040fe20003f46270 */
[----:B------:R-:W0:Y:S01]  /*54d0*/  SHFL.IDX PT, R9, R9, 0x1, 0x1c1f ;  /* 0x003c1f0009097f89 */ /* 0x000e2200000e0000 */
[----:B------:R-:W-:Y:S02]  /*54e0*/  ISETP.GE.AND P1, PT, R20, 0x2, PT ;  /* 0x000000021400780c */ /* 0x000fe40003f26270 */
[C---:B------:R-:W-:Y:S02]  /*54f0*/  ISETP.GT.AND P3, PT, R2.reuse, 0x8, !P2 ;  /* 0x000000080200780c */ /* 0x040fe40005764270 */
[----:B------:R-:W-:Y:S02]  /*5500*/  ISETP.GT.AND P4, PT, R2, 0x1, !P1 ;  /* 0x000000010200780c */ /* 0x000fe40004f84270 */
[----:B------:R-:W-:Y:S02]  /*5510*/  ISETP.LT.OR P3, PT, R0, 0x9, P3 ;  /* 0x000000090000780c */ /* 0x000fe40001f61670 */
[----:B------:R-:W-:-:S02]  /*5520*/  ISETP.GE.AND P5, PT, R20, 0xa, PT ;  /* 0x0000000a1400780c */ /* 0x000fc40003fa6270 */
[----:B------:R-:W-:Y:S02]  /*5530*/  FSEL R185, R92, -INF , !P3 ;  /* 0xff8000005cb97808 */ /* 0x000fe40005800000 */
[----:B------:R-:W-:Y:S02]  /*5540*/  ISETP.LT.OR P4, PT, R0, 0x2, P4 ;  /* 0x000000020000780c */ /* 0x000fe40002781670 */
        /* <DEDUP_REMOVED lines=98> */
[----:B------:R-:W-:Y:S02]  /*5b70*/  P2R R92, PR, RZ, 0x40 ;  /* 0x00000040ff5c7803 */ /* 0x000fe40000000000 */
[----:B------:R-:W-:-:S04]  /*5b80*/  ISETP.GT.AND P6, PT, R2, RZ, !P6 ;  /* 0x000000ff0200720c */ /* 0x000fc800077c4270 */
[----:B------:R-:W-:-:S04]  /*5b90*/  ISETP.LT.OR P6, PT, R0, 0x1, P6 ;  /* 0x000000010000780c */ /* 0x000fc800037c1670 */
[----:B------:R-:W-:Y:S02]  /*5ba0*/  FSEL R191, R88, -INF , !P6 ;  /* 0xff80000058bf7808 */ /* 0x000fe40007000000 */
[----:B------:R-:W-:-:S04]  /*5bb0*/  ISETP.GE.AND P6, PT, R20, 0x5a, PT ;  /* 0x0000005a1400780c */ /* 0x000fc80003fc6270 */
[----:B------:R-:W-:Y:S02]  /*5bc0*/  P2R R20, PR, RZ, 0x40 ;  /* 0x00000040ff147803 */ /* 0x000fe40000000000 */
[----:B------:R-:W-:Y:S01]  /*5bd0*/  ISETP.GT.AND P6, PT, R2, 0x59, !P6 ;  /* 0x000000590200780c */ /* 0x000fe200077c4270 */
[----:B0-----:R-:W-:-:S03]  /*5be0*/  IMAD.IADD R2, R138, 0x1, R9 ;  /* 0x000000018a027824 */ /* 0x001fc600078e0209 */
[----:B------:R-:W-:Y:S01]  /*5bf0*/  ISETP.LT.OR P6, PT, R0, 0x5a, P6 ;  /* 0x0000005a0000780c */ /* 0x000fe200037c1670 */
[----:B------:R-:W-:-:S03]  /*5c00*/  IMAD.IADD R0, R136, 0x1, R9 ;  /* 0x0000000188007824 */ /* 0x000fc600078e0209 */
[----:B------:R-:W-:Y:S02]  /*5c10*/  FSEL R133, R133, -INF , !P6 ;  /* 0xff80000085857808 */ /* 0x000fe40007000000 */
[----:B------:R-:W-:-:S13]  /*5c20*/  LOP3.LUT P6, RZ, R19, 0x80000, RZ, 0xc0, !PT ;  /* 0x0008000013ff7812 */ /* 0x000fda00078cc0ff */
[----:B------:R-:W-:Y:S05]  /*5c30*/  @!P6 BRA `(.L_x_1002) ;  /* 0x000000000054e947 */ /* 0x000fea0003800000 */
        /* <DEDUP_REMOVED lines=12> */
.L_x_1004:
[----:B------:R-:W-:-:S05]  /*5d00*/  IMAD.U32 R10, RZ, RZ, UR42 ;  /* 0x0000002aff0a7e24 */ /* 0x000fca000f8e00ff */
[----:B------:R-:W-:-:S13]  /*5d10*/  ISETP.NE.AND P6, PT, R10, 0x1, PT ;  /* 0x000000010a00780c */ /* 0x000fda0003fc5270 */
[----:B------:R-:W0:Y:S02]  /*5d20*/  @P6 LDC.64 R150, c[0x0][0x9e8] ;  /* 0x00027a00ff966b82 */ /* 0x000e240000000a00 */
[----:B0-----:R-:W-:-:S05]  /*5d30*/  @P6 IMAD.HI.U32 R150, R9, R150, RZ ;  /* 0x0000009609966227 */ /* 0x001fca00078e00ff */
[----:B------:R-:W-:-:S07]  /*5d40*/  @P6 SHF.R.U32.HI R9, RZ, R151, R150 ;  /* 0x00000097ff096219 */ /* 0x000fce0000011696 */
.L_x_1005:
[----:B------:R-:W-:Y:S05]  /*5d50*/  BSYNC B0 ;  /* 0x0000000000007941 */ /* 0x000fea0003800000 */
.L_x_1003:
[----:B------:R-:W-:-:S05]  /*5d60*/  IMAD R9, R9, R10, R140 ;  /* 0x0000000a09097224 */ /* 0x000fca00078e028c */
[----:B------:R-:W-:Y:S02]  /*5d70*/  VIADDMNMX R0, R9, R10, R0, PT ;  /* 0x0000000a09007246 */ /* 0x000fe40003800100 */
[----:B------:R-:W-:-:S07]  /*5d80*/  VIMNMX R2, R2, R9, !PT ;  /* 0x0000000902027248 */ /* 0x000fce0007fe0100 */
.L_x_1002:
[C---:B------:R-:W-:Y:S02]  /*5d90*/  ISETP.GT.AND P1, PT, R2.reuse, 0x1, !P1 ;  /* 0x000000010200780c */ /* 0x040fe40004f24270 */
[----:B------:R-:W-:Y:S02]  /*5da0*/  ISETP.GT.AND P2, PT, R2, 0x8, !P2 ;  /* 0x000000080200780c */ /* 0x000fe40005744270 */
[C---:B------:R-:W-:Y:S02]  /*5db0*/  ISETP.LT.OR P1, PT, R0.reuse, 0x2, P1 ;  /* 0x000000020000780c */ /* 0x040fe40000f21670 */
[----:B------:R-:W-:Y:S02]  /*5dc0*/  ISETP.LT.OR P2, PT, R0, 0x9, P2 ;  /* 0x000000090000780c */ /* 0x000fe40001741670 */
[----:B------:R-:W-:Y:S02]  /*5dd0*/  FSEL R151, R91, -INF , !P1 ;  /* 0xff8000005b977808 */ /* 0x000fe40004800000 */
[----:B------:R-:W-:-:S02]  /*5de0*/  ISETP.NE.AND P1, PT, R142, RZ, PT ;  /* 0x000000ff8e00720c */ /* 0x000fc40003f25270 */
[----:B------:R-:W-:Y:S02]  /*5df0*/  FSEL R153, R94, -INF , !P2 ;  /* 0xff8000005e997808 */ /* 0x000fe40005000000 */
[----:B------:R-:W-:Y:S02]  /*5e00*/  ISETP.GT.AND P1, PT, R2, 0x9, !P1 ;  /* 0x000000090200780c */ /* 0x000fe40004f24270 */
[----:B------:R-:W-:Y:S02]  /*5e10*/  ISETP.NE.AND P2, PT, R100, RZ, PT ;  /* 0x000000ff6400720c */ /* 0x000fe40003f45270 */
[----:B------:R-:W-:Y:S02]  /*5e20*/  ISETP.LT.OR P1, PT, R0, 0xa, P1 ;  /* 0x0000000a0000780c */ /* 0x000fe40000f21670 */
[----:B------:R-:W-:Y:S02]  /*5e30*/  ISETP.NE.AND P6, PT, R148, RZ, PT ;  /* 0x000000ff9400720c */ /* 0x000fe40003fc5270 */
[----:B------:R-:W-:-:S02]  /*5e40*/  FSEL R95, R95, -INF , !P1 ;  /* 0xff8000005f5f7808 */ /* 0x000fc40004800000 */
[----:B------:R-:W-:Y:S02]  /*5e50*/  ISETP.NE.AND P1, PT, R144, RZ, PT ;  /* 0x000000ff9000720c */ /* 0x000fe40003f25270 */
[----:B------:R-:W-:Y:S02]  /*5e60*/  FMNMX.FTZ R10, R191, R14, !PT ;  /* 0x0000000ebf0a7209 */ /* 0x000fe40007810000 */
[----:B------:R-:W-:Y:S02]  /*5e70*/  ISETP.GT.AND P1, PT, R2, 0x10, !P1 ;  /* 0x000000100200780c */ /* 0x000fe40004f24270 */
[----:B------:R-:W-:Y:S02]  /*5e80*/  FMNMX.FTZ R10, R189, R10, !PT ;  /* 0x0000000abd0a7209 */ /* 0x000fe40007810000 */
        /* <DEDUP_REMOVED lines=16> */
[----:B------:R-:W-:Y:S02]  /*5f90*/  FSEL R157, R102, -INF , !P1 ;  /* 0xff800000669d7808 */ /* 0x000fe40004800000 */
        /* <DEDUP_REMOVED lines=37> */
[----:B------:R-:W-:Y:S01]  /*61f0*/  FSEL R91, R114, -INF , !P1 ;  /* 0xff800000725b7808 */ /* 0x000fe20004800000 */
[----:B------:R-:W0:Y:S01]  /*6200*/  LDC R10, c[0x0][0x988] ;  /* 0x00026200ff0a7b82 */ /* 0x000e220000000800 */
[----:B------:R-:W-:Y:S01]  /*6210*/  ISETP.NE.AND P1, PT, R112, RZ, PT ;  /* 0x000000ff7000720c */ /* 0x000fe20003f25270 */
[----:B------:R-:W1:Y:S01]  /*6220*/  SHFL.BFLY PT, R9, R88, 0x2, 0x1f ;  /* 0x0c401f0058097f89 */ /* 0x000e6200000e0000 */
[----:B------:R-:W-:-:S02]  /*6230*/  ISETP.NE.AND P6, PT, R124, RZ, PT ;  /* 0x000000ff7c00720c */ /* 0x000fc40003fc5270 */
[C---:B------:R-:W-:Y:S02]  /*6240*/  ISETP.GT.AND P1, PT, R2.reuse, 0x31, !P1 ;  /* 0x000000310200780c */ /* 0x040fe40004f24270 */
[----:B------:R-:W-:Y:S02]  /*6250*/  ISETP.GT.AND P3, PT, R2, 0x50, !P3 ;  /* 0x000000500200780c */ /* 0x000fe40005f64270 */
[C---:B------:R-:W-:Y:S02]  /*6260*/  ISETP.LT.OR P1, PT, R0.reuse, 0x32, P1 ;  /* 0x000000320000780c */ /* 0x040fe40000f21670 */
[----:B------:R-:W-:Y:S02]  /*6270*/  ISETP.LT.OR P3, PT, R0, 0x51, P3 ;  /* 0x000000510000780c */ /* 0x000fe40001f61670 */
[----:B------:R-:W-:Y:S02]  /*6280*/  FSEL R115, R115, -INF , !P1 ;  /* 0xff80000073737808 */ /* 0x000fe40004800000 */
[----:B------:R-:W-:-:S02]  /*6290*/  ISETP.NE.AND P1, PT, R156, RZ, PT ;  /* 0x000000ff9c00720c */ /* 0x000fc40003f25270 */
[C---:B------:R-:W-:Y:S02]  /*62a0*/  ISETP.GT.AND P4, PT, R2.reuse, 0x51, !P4 ;  /* 0x000000510200780c */ /* 0x040fe40006784270 */
[----:B------:R-:W-:Y:S02]  /*62b0*/  ISETP.GT.AND P1, PT, R2, 0x38, !P1 ;  /* 0x000000380200780c */ /* 0x000fe40004f24270 */
[----:B------:R-:W-:Y:S02]  /*62c0*/  FSEL R187, R130, -INF , !P3 ;  /* 0xff80000082bb7808 */ /* 0x000fe40005800000 */
[----:B------:R-:W-:Y:S02]  /*62d0*/  ISETP.LT.OR P1, PT, R0, 0x39, P1 ;  /* 0x000000390000780c */ /* 0x000fe40000f21670 */
[----:B------:R-:W-:Y:S02]  /*62e0*/  ISETP.GT.AND P5, PT, R2, 0x58, !P5 ;  /* 0x000000580200780c */ /* 0x000fe40006fa4270 */
[----:B------:R-:W-:-:S02]  /*62f0*/  FSEL R177, R118, -INF , !P1 ;  /* 0xff80000076b17808 */ /* 0x000fc40004800000 */
[----:B------:R-:W-:Y:S02]  /*6300*/  ISETP.NE.AND P1, PT, R116, RZ, PT ;  /* 0x000000ff7400720c */ /* 0x000fe40003f25270 */
[----:B------:R-:W-:Y:S02]  /*6310*/  ISETP.LT.OR P4, PT, R0, 0x52, P4 ;  /* 0x000000520000780c */ /* 0x000fe40002781670 */
[----:B------:R-:W-:Y:S02]  /*6320*/  ISETP.GT.AND P1, PT, R2, 0x39, !P1 ;  /* 0x000000390200780c */ /* 0x000fe40004f24270 */
[C---:B------:R-:W-:Y:S02]  /*6330*/  ISETP.LT.OR P5, PT, R0.reuse, 0x59, P5 ;  /* 0x000000590000780c */ /* 0x040fe40002fa1670 */
[----:B------:R-:W-:-:S04]  /*6340*/  ISETP.LT.OR P1, PT, R0, 0x3a, P1 ;  /* 0x0000003a0000780c */ /* 0x000fc80000f21670 */
[----:B------:R-:W-:Y:S02]  /*6350*/  FSEL R119, R119, -INF , !P1 ;  /* 0xff80000077777808 */ /* 0x000fe40004800000 */
[----:B------:R-:W-:-:S04]  /*6360*/  ISETP.NE.AND P1, PT, R158, RZ, PT ;  /* 0x000000ff9e00720c */ /* 0x000fc80003f25270 */
[----:B------:R-:W-:-:S04]  /*6370*/  ISETP.GT.AND P1, PT, R2, 0x40, !P1 ;  /* 0x000000400200780c */ /* 0x000fc80004f24270 */
[----:B------:R-:W-:-:S04]  /*6380*/  ISETP.LT.OR P1, PT, R0, 0x41, P1 ;  /* 0x000000410000780c */ /* 0x000fc80000f21670 */
[----:B------:R-:W-:Y:S02]  /*6390*/  FSEL R181, R122, -INF , !P1 ;  /* 0xff8000007ab57808 */ /* 0x000fe40004800000 */
[----:B------:R-:W-:-:S04]  /*63a0*/  ISETP.NE.AND P1, PT, R120, RZ, PT ;  /* 0x000000ff7800720c */ /* 0x000fc80003f25270 */
[----:B------:R-:W-:-:S04]  /*63b0*/  ISETP.GT.AND P1, PT, R2, 0x41, !P1 ;  /* 0x000000410200780c */ /* 0x000fc80004f24270 */
[----:B------:R-:W-:-:S04]  /*63c0*/  ISETP.LT.OR P1, PT, R0, 0x42, P1 ;  /* 0x000000420000780c */ /* 0x000fc80000f21670 */
[----:B------:R-:W-:Y:S02]  /*63d0*/  FSEL R123, R123, -INF , !P1 ;  /* 0xff8000007b7b7808 */ /* 0x000fe40004800000 */
[----:B------:R-:W-:-:S04]  /*63e0*/  ISETP.GT.AND P1, PT, R2, 0x48, !P2 ;  /* 0x000000480200780c */ /* 0x000fc80005724270 */
[----:B------:R-:W-:-:S04]  /*63f0*/  ISETP.LT.OR P1, PT, R0, 0x49, P1 ;  /* 0x000000490000780c */ /* 0x000fc80000f21670 */
[----:B------:R-:W-:Y:S02]  /*6400*/  FSEL R183, R126, -INF , !P1 ;  /* 0xff8000007eb77808 */ /* 0x000fe40004800000 */
[----:B------:R-:W-:Y:S02]  /*6410*/  ISETP.GT.AND P1, PT, R2, 0x49, !P6 ;  /* 0x000000490200780c */ /* 0x000fe40007724270 */
[----:B------:R-:W-:Y:S02]  /*6420*/  ISETP.NE.AND P6, PT, R92, RZ, PT ;  /* 0x000000ff5c00720c */ /* 0x000fe40003fc5270 */
[----:B------:R-:W-:Y:S02]  /*6430*/  ISETP.LT.OR P1, PT, R0, 0x4a, P1 ;  /* 0x0000004a0000780c */ /* 0x000fe40000f21670 */
[----:B-1----:R-:W-:Y:S02]  /*6440*/  FMNMX.FTZ R92, R88, R9, !PT ;  /* 0x00000009585c7209 */ /* 0x002fe40007810000 */
[----:B------:R-:W-:-:S02]  /*6450*/  FSEL R127, R127, -INF , !P1 ;  /* 0xff8000007f7f7808 */ /* 0x000fc40004800000 */
[----:B------:R-:W-:Y:S01]  /*6460*/  ISETP.GT.AND P1, PT, R2, RZ, !P6 ;  /* 0x000000ff0200720c */ /* 0x000fe20007724270 */
[----:B------:R-:W1:Y:S01]  /*6470*/  SHFL.BFLY PT, R9, R92, 0x1, 0x1f ;  /* 0x0c201f005c097f89 */ /* 0x000e6200000e0000 */
[----:B------:R-:W-:Y:S02]  /*6480*/  ISETP.NE.AND P6, PT, R20, RZ, PT ;  /* 0x000000ff1400720c */ /* 0x000fe40003fc5270 */
[----:B------:R-:W-:Y:S02]  /*6490*/  ISETP.LT.OR P1, PT, R0, 0x1, P1 ;  /* 0x000000010000780c */ /* 0x000fe40000f21670 */
[----:B------:R-:W-:Y:S02]  /*64a0*/  ISETP.GT.AND P2, PT, R2, 0x59, !P6 ;  /* 0x000000590200780c */ /* 0x000fe40007744270 */
[----:B------:R-:W-:Y:S02]  /*64b0*/  FSEL R90, R90, -INF , !P1 ;  /* 0xff8000005a5a7808 */ /* 0x000fe40004800000 */
[----:B------:R-:W-:-:S02]  /*64c0*/  ISETP.LT.OR P2, PT, R0, 0x5a, P2 ;  /* 0x0000005a0000780c */ /* 0x000fc40001741670 */
[----:B------:R-:W-:Y:S02]  /*64d0*/  FMNMX.FTZ R88, R90, R15, !PT ;  /* 0x0000000f5a587209 */ /* 0x000fe40007810000 */
[----:B------:R-:W-:Y:S02]  /*64e0*/  FSEL R135, R135, -INF , !P2 ;  /* 0xff80000087877808 */ /* 0x000fe40005000000 */
[----:B------:R-:W-:-:S04]  /*64f0*/  FMNMX.FTZ R88, R151, R88, !PT ;  /* 0x0000005897587209 */ /* 0x000fc80007810000 */
[----:B------:R-:W-:-:S04]  /*6500*/  FMNMX.FTZ R88, R153, R88, !PT ;  /* 0x0000005899587209 */ /* 0x000fc80007810000 */
[----:B------:R-:W-:Y:S02]  /*6510*/  FMNMX.FTZ R88, R95, R88, !PT ;  /* 0x000000585f587209 */ /* 0x000fe40007810000 */
[----:B-1----:R-:W-:Y:S02]  /*6520*/  FMNMX.FTZ R9, R92, R9, !PT ;  /* 0x000000095c097209 */ /* 0x002fe40007810000 */
[----:B------:R-:W-:Y:S02]  /*6530*/  FMNMX.FTZ R88, R155, R88, !PT ;  /* 0x000000589b587209 */ /* 0x000fe40007810000 */
[C---:B------:R-:W-:Y:S01]  /*6540*/  FSETP.NEU.FTZ.AND P1, PT, R9.reuse, -INF , PT ;  /* 0xff8000000900780b */ /* 0x040fe20003f3d000 */
[----:B0-----:R-:W-:Y:S01]  /*6550*/  FMUL.FTZ R20, R9, R10 ;  /* 0x0000000a09147220 */ /* 0x001fe20000410000 */
[----:B------:R-:W-:-:S04]  /*6560*/  FMNMX.FTZ R88, R99, R88, !PT ;  /* 0x0000005863587209 */ /* 0x000fc80007810000 */
[----:B------:R-:W-:Y:S02]  /*6570*/  FMNMX.FTZ R88, R157, R88, !PT ;  /* 0x000000589d587209 */ /* 0x000fe40007810000 */
[----:B------:R-:W-:Y:S02]  /*6580*/  FSEL R20, R20, RZ, P1 ;  /* 0x000000ff14147208 */ /* 0x000fe40000800000 */
[----:B------:R-:W-:-:S03]  /*6590*/  FMNMX.FTZ R88, R103, R88, !PT ;  /* 0x0000005867587209 */ /* 0x000fc60007810000 */
[--C-:B------:R-:W-:Y:S01]  /*65a0*/  FFMA.FTZ R154, R139, R10, -R20.reuse ;  /* 0x0000000a8b9a7223 */ /* 0x100fe20000010814 */
[----:B------:R-:W-:Y:S01]  /*65b0*/  FMNMX.FTZ R88, R159, R88, !PT ;  /* 0x000000589f587209 */ /* 0x000fe20007810000 */
[-CC-:B------:R-:W-:Y:S01]  /*65c0*/  FFMA.FTZ R139, R141, R10.reuse, -R20.reuse ;  /* 0x0000000a8d8b7223 */ /* 0x180fe20000010814 */
[----:B------:R-:W-:Y:S01]  /*65d0*/  FSEL R141, R131, -INF , !P4 ;  /* 0xff800000838d7808 */ /* 0x000fe20006000000 */
[--C-:B------:R-:W-:Y:S01]  /*65e0*/  FFMA.FTZ R148, R143, R10, -R20.reuse ;  /* 0x0000000a8f947223 */ /* 0x100fe20000010814 */
[----:B------:R-:W-:Y:S01]  /*65f0*/  FMNMX.FTZ R88, R107, R88, !PT ;  /* 0x000000586b587209 */ /* 0x000fe20007810000 */
[-CC-:B------:R-:W-:Y:S01]  /*6600*/  FFMA.FTZ R150, R137, R10.reuse, -R20.reuse ;  /* 0x0000000a89967223 */ /* 0x180fe20000010814 */
[----:B------:R-:W-:Y:S01]  /*6610*/  FSEL R143, R134, -INF , !P5 ;  /* 0xff800000868f7808 */ /* 0x000fe20006800000 */
[--C-:B------:R-:W-:Y:S01]  /*6620*/  FFMA.FTZ R142, R11, R10, -R20.reuse ;  /* 0x0000000a0b8e7223 */ /* 0x100fe20000010814 */
[----:B------:R-:W-:Y:S01]  /*6630*/  FMNMX.FTZ R88, R175, R88, !PT ;  /* 0x00000058af587209 */ /* 0x000fe20007810000 */
[-CC-:B------:R-:W-:Y:S01]  /*6640*/  FFMA.FTZ R146, R93, R10.reuse, -R20.reuse ;  /* 0x0000000a5d927223 */ /* 0x180fe20000010814 */
[-CC-:B------:R-:W-:Y:S01]  /*6650*/  FFMA.FTZ R93, R117, R10.reuse, -R20.reuse ;  /* 0x0000000a755d7223 */ /* 0x180fe20000010814 */
[----:B------:R-:W-:Y:S01]  /*6660*/  FSEL R117, R9, RZ, P1 ;  /* 0x000000ff09757208 */ /* 0x000fe20000800000 */
[--C-:B------:R-:W-:Y:S01]  /*6670*/  FFMA.FTZ R191, R191, R10, -R20.reuse ;  /* 0x0000000abfbf7223 */ /* 0x100fe20000010814 */
[----:B------:R-:W-:Y:S01]  /*6680*/  FMNMX.FTZ R88, R111, R88, !PT ;  /* 0x000000586f587209 */ /* 0x000fe20007810000 */
[-CC-:B------:R-:W-:Y:S01]  /*6690*/  FFMA.FTZ R156, R189, R10.reuse, -R20.reuse ;  /* 0x0000000abd9c7223 */ /* 0x180fe20000010814 */
[----:B------:R-:W-:Y:S01]  /*66a0*/  FFMA.FTZ R144, R89, R10, -R20 ;  /* 0x0000000a59907223 */ /* 0x000fe20000010814 */
[----:B------:R-:W-:Y:S01]  /*66b0*/  FADD.FTZ R117, -R117, R14 ;  /* 0x0000000e75757221 */ /* 0x000fe20000010100 */
[----:B------:R-:W-:Y:S01]  /*66c0*/  FMNMX.FTZ R88, R91, R88, !PT ;  /* 0x000000585b587209 */ /* 0x000fe20007810000 */
[----:B------:R-:W-:Y:S01]  /*66d0*/  MUFU.EX2 R191, R191 ;  /* 0x000000bf00bf7308 */ /* 0x000fe20000000800 */
[-CC-:B------:R-:W-:Y:S01]  /*66e0*/  FFMA.FTZ R89, R113, R10.reuse, -R20.reuse ;  /* 0x0000000a71597223 */ /* 0x180fe20000010814 */
[--C-:B------:R-:W-:Y:S01]  /*66f0*/  FFMA.FTZ R140, R97, R10, -R20.reuse ;  /* 0x0000000a618c7223 */ /* 0x100fe20000010814 */
[----:B------:R-:W-:Y:S01]  /*6700*/  FMNMX.FTZ R88, R115, R88, !PT ;  /* 0x0000005873587209 */ /* 0x000fe20007810000 */
[-CC-:B------:R-:W-:Y:S01]  /*6710*/  FFMA.FTZ R136, R105, R10.reuse, -R20.reuse ;  /* 0x0000000a69887223 */ /* 0x180fe20000010814 */
        /* <DEDUP_REMOVED lines=13> */
[----:B------:R-:W-:Y:S01]  /*67f0*/  FFMA.FTZ R101, R133, R10, -R20 ;  /* 0x0000000a85657223 */ /* 0x000fe20000010814 */
[----:B------:R-:W-:Y:S01]  /*6800*/  FMNMX.FTZ R88, R123, R88, !PT ;  /* 0x000000587b587209 */ /* 0x000fe20007810000 */
[----:B------:R-:W-:Y:S03]  /*6810*/  MUFU.EX2 R156, R156 ;  /* 0x0000009c009c7308 */ /* 0x000fe60000000800 */
[----:B------:R-:W-:-:S04]  /*6820*/  FMNMX.FTZ R88, R183, R88, !PT ;  /* 0x00000058b7587209 */ /* 0x000fc80007810000 */
[----:B------:R-:W-:Y:S01]  /*6830*/  FMNMX.FTZ R88, R127, R88, !PT ;  /* 0x000000587f587209 */ /* 0x000fe20007810000 */
[----:B------:R-:W-:Y:S03]  /*6840*/  MUFU.EX2 R158, R158 ;  /* 0x0000009e009e7308 */ /* 0x000fe60000000800 */
[----:B------:R-:W-:-:S04]  /*6850*/  FMNMX.FTZ R88, R187, R88, !PT ;  /* 0x00000058bb587209 */ /* 0x000fc80007810000 */
[----:B------:R-:W-:Y:S01]  /*6860*/  FMNMX.FTZ R88, R141, R88, !PT ;  /* 0x000000588d587209 */ /* 0x000fe20007810000 */
[----:B------:R-:W-:Y:S03]  /*6870*/  MUFU.EX2 R179, R179 ;  /* 0x000000b300b37308 */ /* 0x000fe60000000800 */
[----:B------:R-:W-:-:S04]  /*6880*/  FMNMX.FTZ R88, R143, R88, !PT ;  /* 0x000000588f587209 */ /* 0x000fc80007810000 */
[----:B------:R-:W-:Y:S01]  /*6890*/  FMNMX.FTZ R88, R135, R88, !PT ;  /* 0x0000005887587209 */ /* 0x000fe20007810000 */
[----:B------:R0:W-:Y:S04]  /*68a0*/  MUFU.EX2 R131, R145 ;  /* 0x0000009100837308 */ /* 0x0001e80000000800 */
[----:B------:R-:W1:Y:S04]  /*68b0*/  SHFL.BFLY PT, R137, R88, 0x2, 0x1f ;  /* 0x0c401f0058897f89 */ /* 0x000e6800000e0000 */
[----:B------:R-:W-:Y:S08]  /*68c0*/  MUFU.EX2 R152, R152 ;  /* 0x0000009800987308 */ /* 0x000ff00000000800 */
[----:B------:R-:W-:Y:S08]  /*68d0*/  MUFU.EX2 R147, R147 ;  /* 0x0000009300937308 */ /* 0x000ff00000000800 */
[----:B------:R-:W-:Y:S01]  /*68e0*/  MUFU.EX2 R154, R154 ;  /* 0x0000009a009a7308 */ /* 0x000fe20000000800 */
[----:B-1----:R-:W-:-:S07]  /*68f0*/  FMNMX.FTZ R137, R88, R137, !PT ;  /* 0x0000008958897209 */ /* 0x002fce0007810000 */
[----:B------:R-:W-:Y:S01]  /*6900*/  MUFU.EX2 R139, R139 ;  /* 0x0000008b008b7308 */ /* 0x000fe20000000800 */
[----:B------:R-:W1:Y:S07]  /*6910*/  SHFL.BFLY PT, R0, R137, 0x1, 0x1f ;  /* 0x0c201f0089007f89 */ /* 0x000e6e00000e0000 */
[----:B------:R-:W-:Y:S08]  /*6920*/  MUFU.EX2 R148, R148 ;  /* 0x0000009400947308 */ /* 0x000ff00000000800 */
[----:B------:R-:W-:Y:S08]  /*6930*/  MUFU.EX2 R150, R150 ;  /* 0x0000009600967308 */ /* 0x000ff00000000800 */
[----:B------:R-:W-:Y:S01]  /*6940*/  MUFU.EX2 R109, R109 ;  /* 0x0000006d006d7308 */ /* 0x000fe20000000800 */
[----:B-1----:R-:W-:Y:S01]  /*6950*/  FMNMX.FTZ R11, R137, R0, !PT ;  /* 0x00000000890b7209 */ /* 0x002fe20007810000 */
[----:B------:R-:W-:-:S03]  /*6960*/  FMUL.FTZ R0, R117, R10 ;  /* 0x0000000a75007220 */ /* 0x000fc60000410000 */
[C---:B------:R-:W-:Y:S01]  /*6970*/  FSETP.NEU.FTZ.AND P1, PT, R11.reuse, -INF , PT ;  /* 0xff8000000b00780b */ /* 0x040fe20003f3d000 */
[C---:B------:R-:W-:Y:S02]  /*6980*/  FMUL.FTZ R92, R11.reuse, R10 ;  /* 0x0000000a0b5c7220 */ /* 0x040fe40000410000 */
[----:B------:R-:W1:Y:S01]  /*6990*/  MUFU.EX2 R0, R0 ;  /* 0x0000000000007308 */ /* 0x000e620000000800 */
[----:B------:R-:W-:Y:S02]  /*69a0*/  FSEL R2, R11, RZ, P1 ;  /* 0x000000ff0b027208 */ /* 0x000fe40000800000 */
[----:B------:R-:W-:-:S03]  /*69b0*/  FSEL R92, R92, RZ, P1 ;  /* 0x000000ff5c5c7208 */ /* 0x000fc60000800000 */
[----:B------:R-:W-:Y:S02]  /*69c0*/  FADD.FTZ R15, -R2, R15 ;  /* 0x0000000f020f7221 */ /* 0x000fe40000010100 */
[-CC-:B------:R-:W-:Y:S01]  /*69d0*/  FFMA.FTZ R117, R90, R10.reuse, -R92.reuse ;  /* 0x0000000a5a757223 */ /* 0x180fe2000001085c */
[-CC-:B------:R-:W-:Y:S01]  /*69e0*/  FFMA.FTZ R14, R151, R10.reuse, -R92.reuse ;  /* 0x0000000a970e7223 */ /* 0x180fe2000001085c */
[-C--:B------:R-:W-:Y:S01]  /*69f0*/  FMUL.FTZ R15, R15, R10.reuse ;  /* 0x0000000a0f0f7220 */ /* 0x080fe20000410000 */
[-CC-:B------:R-:W-:Y:S01]  /*6a00*/  FFMA.FTZ R20, R153, R10.reuse, -R92.reuse ;  /* 0x0000000a99147223 */ /* 0x180fe2000001085c */
[-CC-:B------:R-:W-:Y:S01]  /*6a10*/  FFMA.FTZ R95, R95, R10.reuse, -R92.reuse ;  /* 0x0000000a5f5f7223 */ /* 0x180fe2000001085c */
[-CC-:B------:R-:W-:Y:S01]  /*6a20*/  FFMA.FTZ R153, R155, R10.reuse, -R92.reuse ;  /* 0x0000000a9b997223 */ /* 0x180fe2000001085c */
[----:B------:R-:W-:Y:S01]  /*6a30*/  MUFU.EX2 R117, R117 ;  /* 0x0000007500757308 */ /* 0x000fe20000000800 */
[-CC-:B------:R-:W-:Y:S01]  /*6a40*/  FFMA.FTZ R88, R99, R10.reuse, -R92.reuse ;  /* 0x0000000a63587223 */ /* 0x180fe2000001085c */
[--C-:B0-----:R-:W-:Y:S01]  /*6a50*/  FFMA.FTZ R145, R91, R10, -R92.reuse ;  /* 0x0000000a5b917223 */ /* 0x101fe2000001085c */
[----:B-1----:R-:W-:Y:S01]  /*6a60*/  FFMA.FTZ R91, R0, R8, R191 ;  /* 0x00000008005b7223 */ /* 0x002fe200000100bf */
[-CC-:B------:R-:W-:Y:S01]  /*6a70*/  FFMA.FTZ R155, R157, R10.reuse, -R92.reuse ;  /* 0x0000000a9d9b7223 */ /* 0x180fe2000001085c */
[-CC-:B------:R-:W-:Y:S01]  /*6a80*/  FFMA.FTZ R90, R103, R10.reuse, -R92.reuse ;  /* 0x0000000a675a7223 */ /* 0x180fe2000001085c */
[-CC-:B------:R-:W-:Y:S01]  /*6a90*/  FFMA.FTZ R149, R159, R10.reuse, -R92.reuse ;  /* 0x0000000a9f957223 */ /* 0x180fe2000001085c */
[----:B------:R-:W-:Y:S01]  /*6aa0*/  FADD.FTZ R91, R156, R91 ;  /* 0x0000005b9c5b7221 */ /* 0x000fe20000010000 */
[----:B------:R-:W0:Y:S01]  /*6ab0*/  MUFU.EX2 R2, R15 ;  /* 0x0000000f00027308 */ /* 0x000e220000000800 */
[-CC-:B------:R-:W-:Y:S01]  /*6ac0*/  FFMA.FTZ R94, R107, R10.reuse, -R92.reuse ;  /* 0x0000000a6b5e7223 */ /* 0x180fe2000001085c */
[-CC-:B------:R-:W-:Y:S01]  /*6ad0*/  FFMA.FTZ R151, R175, R10.reuse, -R92.reuse ;  /* 0x0000000aaf977223 */ /* 0x180fe2000001085c */
[----:B------:R-:W-:Y:S01]  /*6ae0*/  FADD.FTZ R8, R158, R91 ;  /* 0x0000005b9e087221 */ /* 0x000fe20000010000 */
        /* <DEDUP_REMOVED lines=12> */
[----:B------:R-:W2:Y:S01]  /*6bb0*/  MUFU.EX2 R20, R20 ;  /* 0x0000001400147308 */ /* 0x000ea20000000800 */
[----:B0-----:R-:W-:Y:S01]  /*6bc0*/  FFMA.FTZ R3, R2, R3, R117 ;  /* 0x0000000302037223 */ /* 0x001fe20000010075 */
[----:B------:R-:W-:-:S06]  /*6bd0*/  FFMA.FTZ R92, R135, R10, -R92 ;  /* 0x0000000a875c7223 */ /* 0x000fcc000001085c */
[----:B------:R-:W0:Y:S01]  /*6be0*/  MUFU.EX2 R95, R95 ;  /* 0x0000005f005f7308 */ /* 0x000e220000000800 */
[----:B-1----:R-:W-:-:S07]  /*6bf0*/  FADD.FTZ R3, R14, R3 ;  /* 0x000000030e037221 */ /* 0x002fce0000010000 */
[----:B------:R-:W1:Y:S01]  /*6c00*/  MUFU.EX2 R153, R153 ;  /* 0x0000009900997308 */ /* 0x000e620000000800 */
[----:B--2---:R-:W-:Y:S01]  /*6c10*/  FADD.FTZ R98, R20, R3 ;  /* 0x0000000314627221 */ /* 0x004fe20000010000 */
[----:B------:R-:W-:-:S04]  /*6c20*/  FADD.FTZ R3, R179, R8 ;  /* 0x00000008b3037221 */ /* 0x000fc80000010000 */
[----:B------:R-:W-:Y:S02]  /*6c30*/  FADD.FTZ R8, R152, R3 ;  /* 0x0000000398087221 */ /* 0x000fe40000010000 */
[----:B------:R-:W2:Y:S01]  /*6c40*/  MUFU.EX2 R88, R88 ;  /* 0x0000005800587308 */ /* 0x000ea20000000800 */
[----:B0-----:R-:W-:Y:S01]  /*6c50*/  FADD.FTZ R98, R95, R98 ;  /* 0x000000625f627221 */ /* 0x001fe20000010000 */
[----:B------:R-:W-:-:S06]  /*6c60*/  FADD.FTZ R15, R147, R8 ;  /* 0x00000008930f7221 */ /* 0x000fcc0000010000 */
[----:B------:R-:W0:Y:S01]  /*6c70*/  MUFU.EX2 R155, R155 ;  /* 0x0000009b009b7308 */ /* 0x000e220000000800 */
[----:B-1----:R-:W-:Y:S01]  /*6c80*/  FADD.FTZ R3, R153, R98 ;  /* 0x0000006299037221 */ /* 0x002fe20000010000 */
[----:B------:R-:W-:-:S04]  /*6c90*/  FADD.FTZ R98, R154, R15 ;  /* 0x0000000f9a627221 */ /* 0x000fc80000010000 */
[----:B------:R-:W-:Y:S02]  /*6ca0*/  FADD.FTZ R15, R139, R98 ;  /* 0x000000628b0f7221 */ /* 0x000fe40000010000 */
[----:B------:R-:W1:Y:S01]  /*6cb0*/  MUFU.EX2 R90, R90 ;  /* 0x0000005a005a7308 */ /* 0x000e620000000800 */
[----:B--2---:R-:W-:Y:S01]  /*6cc0*/  FADD.FTZ R8, R88, R3 ;  /* 0x0000000358087221 */ /* 0x004fe20000010000 */
[----:B------:R-:W-:-:S04]  /*6cd0*/  FADD.FTZ R98, R148, R15 ;  /* 0x0000000f94627221 */ /* 0x000fc80000010000 */
[----:B------:R-:W-:Y:S02]  /*6ce0*/  FADD.FTZ R15, R131, R98 ;  /* 0x00000062830f7221 */ /* 0x000fe40000010000 */
[----:B------:R-:W2:Y:S01]  /*6cf0*/  MUFU.EX2 R149, R149 ;  /* 0x0000009500957308 */ /* 0x000ea20000000800 */
[----:B0-----:R-:W-:Y:S01]  /*6d00*/  FADD.FTZ R3, R155, R8 ;  /* 0x000000089b037221 */ /* 0x001fe20000010000 */
[----:B------:R-:W-:-:S04]  /*6d10*/  FADD.FTZ R98, R150, R15 ;  /* 0x0000000f96627221 */ /* 0x000fc80000010000 */
[----:B------:R-:W-:Y:S02]  /*6d20*/  FADD.FTZ R15, R109, R98 ;  /* 0x000000626d0f7221 */ /* 0x000fe40000010000 */
        /* <DEDUP_REMOVED lines=58> */
.L_x_1006:
[----:B------:R-:W-:Y:S01]  /*70d0*/  UIADD3 UR5, UR5, 0x2a860, URZ ;  /* 0x0002a86005057890 */ /* 0x000fe2000fffe03f */
[C---:B------:R-:W-:Y:S01]  /*70e0*/  ISETP.GT.AND P1, PT, R21.reuse, R12, PT ;  /* 0x0000000c1500720c */ /* 0x040fe20003f24270 */
        /* <DEDUP_REMOVED lines=8> */
[----:B------:R-:W-:Y:S01]  /*7170*/  F2FP.F16.F32.PACK_AB R137, R15, R137 ;  /* 0x000000890f89723e */ /* 0x000fe200000000ff */
[----:B------:R-:W-:Y:S01]  /*7180*/  IMAD.MOV.U32 R15, RZ, RZ, R11 ;  /* 0x000000ffff0f7224 */ /* 0x000fe200078e000b */
[----:B------:R-:W-:Y:S01]  /*7190*/  SYNCS.ARRIVE.TRANS64.RED.A1T0 RZ, [UR5], RZ ;  /* 0x000000ffffff79a7 */ /* 0x000fe20008100405 */
        /* <DEDUP_REMOVED lines=19> */
[----:B------:R-:W-:Y:S01]  /*72d0*/  F2FP.F16.F32.PACK_AB R139, R92, R91 ;  /* 0x0000005b5c8b723e */ /* 0x000fe200000000ff */
[----:B------:R-:W-:Y:S06]  /*72e0*/  @P1 BRA `(.L_x_1007) ;  /* 0xffffffd000a81947 */ /* 0x000fec000383ffff */
.L_x_988:
[----:B------:R-:W-:Y:S01]  /*72f0*/  ISETP.NE.AND P2, PT, R168, 0x1, PT ;  /* 0x00000001a800780c */ /* 0x000fe20003f45270 */
[----:B------:R-:W-:Y:S01]  /*7300*/  VIADD R12, R17, 0x7f ;  /* 0x0000007f110c7836 */ /* 0x000fe20000000000 */
[----:B------:R-:W-:Y:S02]  /*7310*/  LOP3.LUT P1, RZ, R19, 0x80000, RZ, 0xc0, !PT ;  /* 0x0008000013ff7812 */ /* 0x000fe4000782c0ff */
[----:B------:R-:W-:-:S09]  /*7320*/  IADD3 R13, R16, 0x1, -R13 ;  /* 0x00000001100d7810 */ /* 0x000fd20007ffe80d */
[----:B------:R-:W0:Y:S08]  /*7330*/  @P2 LDC R15, c[0x0][0x44c] ;  /* 0x00011300ff0f2b82 */ /* 0x000e300000000800 */
[----:B------:R-:W1:Y:S01]  /*7340*/  @P2 LDC R14, c[0x0][0x450] ;  /* 0x00011400ff0e2b82 */ /* 0x000e620000000800 */
[----:B0-----:R-:W-:-:S05]  /*7350*/  @P2 IMAD.HI.U32 R15, R12, R15, RZ ;  /* 0x0000000f0c0f2227 */ /* 0x001fca00078e00ff */
[----:B-1----:R-:W-:-:S05]  /*7360*/  @P2 SHF.R.U32.HI R12, RZ, R14, R15 ;  /* 0x0000000eff0c2219 */ /* 0x002fca000001160f */
[----:B------:R-:W-:-:S04]  /*7370*/  IMAD.IADD R12, R13, 0x1, R12 ;  /* 0x000000010d0c7824 */ /* 0x000fc800078e020c */
[----:B------:R-:W-:Y:S01]  /*7380*/  VIADD R13, R12, -UR43 ;  /* 0x8000002b0c0d7c36 */ /* 0x000fe20008000000 */
[----:B------:R-:W-:Y:S06]  /*7390*/  @!P1 BRA `(.L_x_1008) ;  /* 0x0000000000449947 */ /* 0x000fec0003800000 */
[----:B------:R-:W-:-:S13]  /*73a0*/  ISETP.GT.AND P1, PT, R12, -0x1, PT ;  /* 0xffffffff0c00780c */ /* 0x000fda0003f24270 */
[----:B------:R-:W-:Y:S05]  /*73b0*/  @P1 BRA `(.L_x_1009) ;  /* 0x0000000000201947 */ /* 0x000fea0003800000 */
[----:B------:R-:W0:Y:S01]  /*73c0*/  LDC R89, c[0x0][0x9e4] ;  /* 0x00027900ff597b82 */ /* 0x000e220000000800 */
[----:B------:R-:W-:Y:S02]  /*73d0*/  LOP3.LUT R15, RZ, R12, RZ, 0x33, !PT ;  /* 0x0000000cff0f7212 */ /* 0x000fe400078e33ff */
[----:B0-----:R-:W-:-:S13]  /*73e0*/  ISETP.NE.AND P1, PT, R89, 0x1, PT ;  /* 0x000000015900780c */ /* 0x001fda0003f25270 */
[----:B------:R-:W0:Y:S02]  /*73f0*/  @P1 LDC.64 R90, c[0x0][0x9e8] ;  /* 0x00027a00ff5a1b82 */ /* 0x000e240000000a00 */
[----:B0-----:R-:W-:-:S05]  /*7400*/  @P1 IMAD.HI.U32 R12, R15, R90, RZ ;  /* 0x0000005a0f0c1227 */ /* 0x001fca00078e00ff */
[----:B------:R-:W-:-:S04]  /*7410*/  @P1 SHF.R.U32.HI R15, RZ, R91, R12 ;  /* 0x0000005bff0f1219 */ /* 0x000fc8000001160c */
[----:B------:R-:W-:Y:S01]  /*7420*/  LOP3.LUT R12, RZ, R15, RZ, 0x33, !PT ;  /* 0x0000000fff0c7212 */ /* 0x000fe200078e33ff */
[----:B------:R-:W-:Y:S06]  /*7430*/  BRA `(.L_x_1010) ;  /* 0x0000000000147947 */ /* 0x000fec0003800000 */
.L_x_1009:
[----:B------:R-:W0:Y:S02]  /*7440*/  LDC R89, c[0x0][0x9e4] ;  /* 0x00027900ff597b82 */ /* 0x000e240000000800 */
[----:B0-----:R-:W-:-:S13]  /*7450*/  ISETP.NE.AND P1, PT, R89, 0x1, PT ;  /* 0x000000015900780c */ /* 0x001fda0003f25270 */
[----:B------:R-:W0:Y:S02]  /*7460*/  @P1 LDC.64 R14, c[0x0][0x9e8] ;  /* 0x00027a00ff0e1b82 */ /* 0x000e240000000a00 */
[----:B0-----:R-:W-:-:S05]  /*7470*/  @P1 IMAD.HI.U32 R14, R12, R14, RZ ;  /* 0x0000000e0c0e1227 */ /* 0x001fca00078e00ff */
[----:B------:R-:W-:-:S07]  /*7480*/  @P1 SHF.R.U32.HI R12, RZ, R15, R14 ;  /* 0x0000000fff0c1219 */ /* 0x000fce000001160e */
.L_x_1010:
[----:B------:R-:W-:-:S05]  /*7490*/  IMAD R12, R12, R89, RZ ;  /* 0x000000590c0c7224 */ /* 0x000fca00078e02ff */
[----:B------:R-:W-:-:S07]  /*74a0*/  VIMNMX R13, R13, R12, !PT ;  /* 0x0000000c0d0d7248 */ /* 0x000fce0007fe0100 */
.L_x_1008:
[----:B------:R-:W-:-:S04]  /*74b0*/  VIADD R13, R13, 0x5f ;  /* 0x0000005f0d0d7836 */ /* 0x000fc80000000000 */
[----:B------:R-:W-:-:S05]  /*74c0*/  IMAD.HI R13, R13, 0x2aaaaaab, RZ ;  /* 0x2aaaaaab0d0d7827 */ /* 0x000fca00078e02ff */
[----:B------:R-:W-:-:S04]  /*74d0*/  SHF.R.U32.HI R12, RZ, 0x1f, R13 ;  /* 0x0000001fff0c7819 */ /* 0x000fc8000001160d */
[----:B------:R-:W-:-:S04]  /*74e0*/  LEA.HI.SX32 R12, R13, R12, 0x1c ;  /* 0x0000000c0d0c7211 */ /* 0x000fc800078fe2ff */
[----:B------:R-:W-:-:S04]  /*74f0*/  VIMNMX R12, R23, R12, !PT ;  /* 0x0000000c170c7248 */ /* 0x000fc80007fe0100 */
[----:B------:R-:W-:-:S13]  /*7500*/  ISETP.GE.AND P1, PT, R21, R12, PT ;  /* 0x0000000c1500720c */ /* 0x000fda0003f26270 */
[----:B------:R-:W-:Y:S05]  /*7510*/  @!P1 BRA `(.L_x_1011) ;  /* 0x0000001c000c9947 */ /* 0x000fea0003800000 */
[----:B------:R-:W-:Y:S01]  /*7520*/  IMAD.MOV.U32 R13, RZ, RZ, R11 ;  /* 0x000000ffff0d7224 */ /* 0x000fe200078e000b */
[----:B------:R-:W-:Y:S01]  /*7530*/  UMOV UR7, UR38 ;  /* 0x0000002600077c82 */ /* 0x000fe20008000000 */
[----:B------:R-:W-:Y:S01]  /*7540*/  IMAD.MOV.U32 R14, RZ, RZ, R9 ;  /* 0x000000ffff0e7224 */ /* 0x000fe200078e0009 */
[----:B------:R-:W-:-:S06]  /*7550*/  UMOV UR4, UR39 ;  /* 0x0000002700047c82 */ /* 0x000fcc0008000000 */
.L_x_1022:
[----:B------:R-:W-:-:S04]  /*7560*/  UISETP.NE.AND UP0, UPT, UR4, 0x1, UPT ;  /* 0x000000010400788c */ /* 0x000fc8000bf05270 */
[----:B------:R-:W-:-:S04]  /*7570*/  USEL UR38, URZ, 0x1, UP0 ;  /* 0x000000013f267887 */ /* 0x000fc80008000000 */
[----:B------:R-:W-:Y:S01]  /*7580*/  ULOP3.LUT UR38, UR7, UR38, URZ, 0x3c, !UPT ;  /* 0x0000002607267292 */ /* 0x000fe2000f8e3c3f */
[----:B------:R-:W-:Y:S11]  /*7590*/  @!P0 BRA `(.L_x_1012) ;  /* 0x0000000000048947 */ /* 0x000ff60003800000 */
[----:B------:R-:W-:Y:S01]  /*75a0*/  BPT.TRAP 0x1 ;  /* 0x000000040000795c */ /* 0x000fe20000300000 */
.L_x_1012:
        /* <DEDUP_REMOVED lines=9> */
.L_x_1013:
[----:B-1----:R-:W-:Y:S05]  /*7640*/  @P1 BRA `(.L_x_1014) ;  /* 0x0000000000081947 */ /* 0x002fea0003800000 */
[----:B------:R-:W1:Y:S02]  /*7650*/  SYNCS.PHASECHK.TRANS64.TRYWAIT P1, [UR6+0x2a830], R9 ;  /* 0x02a83009ff0075a7 */ /* 0x000e640008020146 */
[----:B-1----:R-:W-:Y:S05]  /*7660*/  @!P1 BRA `(.L_x_1015) ;  /* 0x000000b8000c9947 */ /* 0x002fea0003800000 */
.L_x_1014:
        /* <DEDUP_REMOVED lines=135> */
.L_x_1016:
[----:B------:R-:W-:Y:S01]  /*7ee0*/  ULEA UR5, UR4, UR40, 0x3 ;  /* 0x0000002804057291 */ /* 0x000fe2000f8e183f */
[----:B------:R-:W-:-:S05]  /*7ef0*/  IMAD.U32 R0, RZ, RZ, UR7 ;  /* 0x00000007ff007e24 */ /* 0x000fca000f8e00ff */
[----:B------:R-:W-:-:S04]  /*7f00*/  SHF.L.U32 R0, R0, 0x1f, RZ ;  /* 0x0000001f00007819 */ /* 0x000fc800000006ff */
[----:B------:R2:W3:Y:S01]  /*7f10*/  SYNCS.PHASECHK.TRANS64.TRYWAIT P1, [UR5+0x2a850], R0 ;  /* 0x02a85000ff0075a7 */ /* 0x0004e20008020145 */
[----:B------:R-:W-:Y:S05]  /*7f20*/  @!P0 BRA `(.L_x_1017) ;  /* 0x0000000000048947 */ /* 0x000fea0003800000 */
[----:B------:R-:W-:Y:S01]  /*7f30*/  BPT.TRAP 0x1 ;  /* 0x000000040000795c */ /* 0x000fe20000300000 */
.L_x_1017:
[----:B---3--:R-:W-:Y:S05]  /*7f40*/  @P1 BRA `(.L_x_1018) ;  /* 0x0000000000081947 */ /* 0x008fea0003800000 */
[----:B------:R-:W3:Y:S02]  /*7f50*/  SYNCS.PHASECHK.TRANS64.TRYWAIT P1, [UR5+0x2a850], R0 ;  /* 0x02a85000ff0075a7 */ /* 0x000ee40008020145 */
[----:B---3--:R-:W-:Y:S05]  /*7f60*/  @!P1 BRA `(.L_x_1019) ;  /* 0x000000ac00e49947 */ /* 0x008fea0003800000 */
.L_x_1018:
        /* <DEDUP_REMOVED lines=38> */
.L_x_1020:
[----:B0-2---:R-:W-:Y:S01]  /*81d0*/  FMNMX.FTZ R0, R88, R14, !PT ;  /* 0x0000000e58007209 */ /* 0x005fe20007810000 */
[----:B-1----:R-:W0:Y:S01]  /*81e0*/  LDC R10, c[0x0][0x988] ;  /* 0x00026200ff0a7b82 */ /* 0x002e220000000800 */
[----:B------:R-:W-:Y:S01]  /*81f0*/  FMNMX.FTZ R2, R90, R13, !PT ;  /* 0x0000000d5a027209 */ /* 0x000fe20007810000 */
[----:B------:R-:W-:Y:S01]  /*8200*/  UIADD3 UR6, UR6, 0x2a840, URZ ;  /* 0x0002a84006067890 */ /* 0x000fe2000fffe03f */
[----:B------:R-:W-:Y:S02]  /*8210*/  FMNMX.FTZ R9, R89, R0, !PT ;  /* 0x0000000059097209 */ /* 0x000fe40007810000 */
[----:B------:R-:W-:Y:S01]  /*8220*/  FMNMX.FTZ R11, R91, R2, !PT ;  /* 0x000000025b0b7209 */ /* 0x000fe20007810000 */
[----:B------:R-:W-:Y:S01]  /*8230*/  UPRMT UR6, UR60, 0x654, UR6 ;  /* 0x000006543c067896 */ /* 0x000fe20008000006 */
[----:B------:R-:W-:Y:S02]  /*8240*/  FMNMX.FTZ R0, R92, R9, !PT ;  /* 0x000000095c007209 */ /* 0x000fe40007810000 */
[----:B------:R-:W-:-:S02]  /*8250*/  FMNMX.FTZ R2, R94, R11, !PT ;  /* 0x0000000b5e027209 */ /* 0x000fc40007810000 */
[----:B------:R-:W-:Y:S02]  /*8260*/  FMNMX.FTZ R9, R93, R0, !PT ;  /* 0x000000005d097209 */ /* 0x000fe40007810000 */
[----:B------:R-:W-:Y:S02]  /*8270*/  FMNMX.FTZ R11, R95, R2, !PT ;  /* 0x000000025f0b7209 */ /* 0x000fe40007810000 */
[----:B------:R-:W-:Y:S01]  /*8280*/  FMNMX.FTZ R0, R96, R9, !PT ;  /* 0x0000000960007209 */ /* 0x000fe20007810000 */
[----:B------:R-:W-:Y:S01]  /*8290*/  SYNCS.ARRIVE.TRANS64.RED.A1T0 RZ, [UR6], RZ ;  /* 0x000000ffffff79a7 */ /* 0x000fe20008100406 */
        /* <DEDUP_REMOVED lines=39> */
[----:B------:R-:W1:Y:S04]  /*8510*/  SHFL.BFLY PT, R9, R0, 0x2, 0x1f ;  /* 0x0c401f0000097f89 */ /* 0x000e6800000e0000 */
[----:B------:R-:W2:Y:S01]  /*8520*/  SHFL.BFLY PT, R11, R2, 0x2, 0x1f ;  /* 0x0c401f00020b7f89 */ /* 0x000ea200000e0000 */
[----:B-1----:R-:W-:Y:S02]  /*8530*/  FMNMX.FTZ R15, R0, R9, !PT ;  /* 0x00000009000f7209 */ /* 0x002fe40007810000 */
[----:B--2---:R-:W-:-:S03]  /*8540*/  FMNMX.FTZ R136, R2, R11, !PT ;  /* 0x0000000b02887209 */ /* 0x004fc60007810000 */
[----:B------:R-:W1:Y:S04]  /*8550*/  SHFL.BFLY PT, R20, R15, 0x1, 0x1f ;  /* 0x0c201f000f147f89 */ /* 0x000e6800000e0000 */
[----:B------:R-:W2:Y:S01]  /*8560*/  SHFL.BFLY PT, R11, R136, 0x1, 0x1f ;  /* 0x0c201f00880b7f89 */ /* 0x000ea200000e0000 */
[----:B-1----:R-:W-:Y:S02]  /*8570*/  FMNMX.FTZ R9, R15, R20, !PT ;  /* 0x000000140f097209 */ /* 0x002fe40007810000 */
[----:B--2---:R-:W-:-:S03]  /*8580*/  FMNMX.FTZ R11, R136, R11, !PT ;  /* 0x0000000b880b7209 */ /* 0x004fc60007810000 */
[C---:B0-----:R-:W-:Y:S01]  /*8590*/  FMUL.FTZ R139, R9.reuse, R10 ;  /* 0x0000000a098b7220 */ /* 0x041fe20000410000 */
[----:B------:R-:W-:-:S03]  /*85a0*/  FADD.FTZ R137, -R9, R14 ;  /* 0x0000000e09897221 */ /* 0x000fc60000010100 */
[-CC-:B------:R-:W-:Y:S01]  /*85b0*/  FFMA.FTZ R156, R89, R10.reuse, -R139.reuse ;  /* 0x0000000a599c7223 */ /* 0x180fe2000001088b */
[-CC-:B------:R-:W-:Y:S01]  /*85c0*/  FFMA.FTZ R89, R97, R10.reuse, -R139.reuse ;  /* 0x0000000a61597223 */ /* 0x180fe2000001088b */
[-CC-:B------:R-:W-:Y:S01]  /*85d0*/  FFMA.FTZ R97, R105, R10.reuse, -R139.reuse ;  /* 0x0000000a69617223 */ /* 0x180fe2000001088b */
[-C--:B------:R-:W-:Y:S01]  /*85e0*/  FFMA.FTZ R105, R113, R10.reuse, -R139 ;  /* 0x0000000a71697223 */ /* 0x080fe2000001088b */
[----:B------:R-:W-:Y:S01]  /*85f0*/  FADD.FTZ R13, -R11, R13 ;  /* 0x0000000d0b0d7221 */ /* 0x000fe20000010100 */
[-CC-:B------:R-:W-:Y:S01]  /*8600*/  FFMA.FTZ R113, R121, R10.reuse, -R139.reuse ;  /* 0x0000000a79717223 */ /* 0x180fe2000001088b */
[-CC-:B------:R-:W-:Y:S01]  /*8610*/  FFMA.FTZ R121, R129, R10.reuse, -R139.reuse ;  /* 0x0000000a81797223 */ /* 0x180fe2000001088b */
[-C--:B------:R-:W-:Y:S01]  /*8620*/  FMUL.FTZ R129, R11, R10.reuse ;  /* 0x0000000a0b817220 */ /* 0x080fe20000410000 */
[-C--:B------:R-:W-:Y:S01]  /*8630*/  FMUL.FTZ R2, R13, R10.reuse ;  /* 0x0000000a0d027220 */ /* 0x080fe20000410000 */
[-C--:B------:R-:W-:Y:S01]  /*8640*/  FFMA.FTZ R13, R88, R10.reuse, -R139 ;  /* 0x0000000a580d7223 */ /* 0x080fe2000001088b */
[-C--:B------:R-:W-:Y:S01]  /*8650*/  FMUL.FTZ R137, R137, R10.reuse ;  /* 0x0000000a89897220 */ /* 0x080fe20000410000 */
        /* <DEDUP_REMOVED lines=8> */
[-CC-:B------:R-:W-:Y:S01]  /*86e0*/  FFMA.FTZ R153, R98, R10.reuse, -R129.reuse ;  /* 0x0000000a62997223 */ /* 0x180fe20000010881 */
[-C--:B------:R-:W-:Y:S01]  /*86f0*/  FFMA.FTZ R88, R99, R10.reuse, -R129 ;  /* 0x0000000a63587223 */ /* 0x080fe20000010881 */
[-C--:B------:R-:W-:Y:S01]  /*8700*/  FFMA.FTZ R154, R100, R10.reuse, -R139 ;  /* 0x0000000a649a7223 */ /* 0x080fe2000001088b */
        /* <DEDUP_REMOVED lines=15> */
[----:B------:R-:W-:Y:S01]  /*8800*/  FFMA.FTZ R146, R116, R10, -R139 ;  /* 0x0000000a74927223 */ /* 0x000fe2000001088b */
[----:B------:R-:W1:Y:S01]  /*8810*/  MUFU.EX2 R157, R157 ;  /* 0x0000009d009d7308 */ /* 0x000e620000000800 */
[----:B0-----:R-:W-:Y:S01]  /*8820*/  FFMA.FTZ R91, R0, R8, R13 ;  /* 0x00000008005b7223 */ /* 0x001fe2000001000d */
[-C--:B------:R-:W-:Y:S01]  /*8830*/  FFMA.FTZ R118, R118, R10.reuse, -R129 ;  /* 0x0000000a76767223 */ /* 0x080fe20000010881 */
[-C--:B------:R-:W-:Y:S01]  /*8840*/  FFMA.FTZ R109, R117, R10.reuse, -R139 ;  /* 0x0000000a756d7223 */ /* 0x080fe2000001088b */
[-C--:B------:R-:W-:Y:S01]  /*8850*/  FFMA.FTZ R119, R119, R10.reuse, -R129 ;  /* 0x0000000a77777223 */ /* 0x080fe20000010881 */
[-C--:B------:R-:W-:Y:S01]  /*8860*/  FFMA.FTZ R140, R120, R10.reuse, -R139 ;  /* 0x0000000a788c7223 */ /* 0x080fe2000001088b */
[-CC-:B------:R-:W-:Y:S01]  /*8870*/  FFMA.FTZ R122, R122, R10.reuse, -R129.reuse ;  /* 0x0000000a7a7a7223 */ /* 0x180fe20000010881 */
[-C--:B------:R-:W-:Y:S01]  /*8880*/  FFMA.FTZ R123, R123, R10.reuse, -R129 ;  /* 0x0000000a7b7b7223 */ /* 0x080fe20000010881 */
[----:B------:R-:W0:Y:S01]  /*8890*/  MUFU.EX2 R156, R156 ;  /* 0x0000009c009c7308 */ /* 0x000e220000000800 */
[-C--:B------:R-:W-:Y:S01]  /*88a0*/  FFMA.FTZ R142, R124, R10.reuse, -R139 ;  /* 0x0000000a7c8e7223 */ /* 0x080fe2000001088b */
[-C--:B------:R-:W-:Y:S01]  /*88b0*/  FFMA.FTZ R126, R126, R10.reuse, -R129 ;  /* 0x0000000a7e7e7223 */ /* 0x080fe20000010881 */
[-C--:B------:R-:W-:Y:S01]  /*88c0*/  FFMA.FTZ R117, R125, R10.reuse, -R139 ;  /* 0x0000000a7d757223 */ /* 0x080fe2000001088b */
[-C--:B------:R-:W-:Y:S01]  /*88d0*/  FFMA.FTZ R127, R127, R10.reuse, -R129 ;  /* 0x0000000a7f7f7223 */ /* 0x080fe20000010881 */
[-C--:B------:R-:W-:Y:S01]  /*88e0*/  FFMA.FTZ R136, R128, R10.reuse, -R139 ;  /* 0x0000000a80887223 */ /* 0x080fe2000001088b */
[-CC-:B------:R-:W-:Y:S01]  /*88f0*/  FFMA.FTZ R130, R130, R10.reuse, -R129.reuse ;  /* 0x0000000a82827223 */ /* 0x180fe20000010881 */
[-C--:B------:R-:W-:Y:S01]  /*8900*/  FFMA.FTZ R131, R131, R10.reuse, -R129 ;  /* 0x0000000a83837223 */ /* 0x080fe20000010881 */
[----:B------:R-:W2:Y:S01]  /*8910*/  MUFU.EX2 R14, R14 ;  /* 0x0000000e000e7308 */ /* 0x000ea20000000800 */
[----:B-1----:R-:W-:Y:S01]  /*8920*/  FFMA.FTZ R3, R2, R3, R157 ;  /* 0x0000000302037223 */ /* 0x002fe2000001009d */
[-C--:B------:R-:W-:Y:S01]  /*8930*/  FFMA.FTZ R138, R132, R10.reuse, -R139 ;  /* 0x0000000a848a7223 */ /* 0x080fe2000001088b */
[-C--:B------:R-:W-:Y:S01]  /*8940*/  FFMA.FTZ R134, R134, R10.reuse, -R129 ;  /* 0x0000000a86867223 */ /* 0x080fe20000010881 */
[-C--:B------:R-:W-:Y:S01]  /*8950*/  FFMA.FTZ R125, R133, R10.reuse, -R139 ;  /* 0x0000000a857d7223 */ /* 0x080fe2000001088b */
[----:B------:R-:W-:-:S03]  /*8960*/  FFMA.FTZ R129, R135, R10, -R129 ;  /* 0x0000000a87817223 */ /* 0x000fc60000010881 */
        /* <DEDUP_REMOVED lines=92> */
.L_x_1021:
        /* <DEDUP_REMOVED lines=9> */
[----:B------:R-:W-:Y:S01]  /*8fc0*/  F2FP.F16.F32.PACK_AB R158, R15, R158 ;  /* 0x0000009e0f9e723e */ /* 0x000fe200000000ff */
[----:B------:R-:W-:Y:S01]  /*8fd0*/  IMAD.MOV.U32 R14, RZ, RZ, R9 ;  /* 0x000000ffff0e7224 */ /* 0x000fe200078e0009 */
        /* <DEDUP_REMOVED lines=21> */
[----:B------:R-:W-:Y:S01]  /*9130*/  F2FP.F16.F32.PACK_AB R139, R98, R139 ;  /* 0x0000008b628b723e */ /* 0x000fe200000000ff */
[----:B------:R-:W-:Y:S06]  /*9140*/  @P1 BRA `(.L_x_1022) ;  /* 0xffffffe400041947 */ /* 0x000fec000383ffff */
.L_x_1011:
[----:B------:R-:W-:-:S13]  /*9150*/  ISETP.GE.AND P1, PT, R21, R23, PT ;  /* 0x000000171500720c */ /* 0x000fda0003f26270 */
[----:B------:R-:W-:Y:S05]  /*9160*/  @!P1 BRA `(.L_x_1023) ;  /* 0x0000002c00749947 */ /* 0x000fea0003800000 */
[----:B------:R-:W-:Y:S01]  /*9170*/  IMAD.MOV.U32 R13, RZ, RZ, R11 ;  /* 0x000000ffff0d7224 */ /* 0x000fe200078e000b */
[----:B------:R-:W-:Y:S01]  /*9180*/  UMOV UR6, UR38 ;  /* 0x0000002600067c82 */ /* 0x000fe20008000000 */
[----:B------:R-:W-:Y:S01]  /*9190*/  IMAD.MOV.U32 R12, RZ, RZ, R9 ;  /* 0x000000ffff0c7224 */ /* 0x000fe200078e0009 */
[----:B------:R-:W-:Y:S01]  /*91a0*/  UMOV UR4, UR39 ;  /* 0x0000002700047c82 */ /* 0x000fe20008000000 */
[----:B------:R-:W-:Y:S01]  /*91b0*/  ULDC UR42, c[0x0][0x9e4] ;  /* 0x00027900002a7ab9 */ /* 0x000fe20000000800 */
[----:B------:R-:W-:Y:S01]  /*91c0*/  ULDC UR54, c[0x0][0x9dc] ;  /* 0x0002770000367ab9 */ /* 0x000fe20000000800 */
[----:B------:R-:W-:Y:S01]  /*91d0*/  ULDC UR43, c[0x0][0x288] ;  /* 0x0000a200002b7ab9 */ /* 0x000fe20000000800 */
[----:B------:R-:W-:-:S05]  /*91e0*/  ULDC UR55, c[0x0][0x9e0] ;  /* 0x0002780000377ab9 */ /* 0x000fca0000000800 */
.L_x_1042:
[----:B------:R-:W-:-:S04]  /*91f0*/  UIADD3 UR7, UR4, 0x1, URZ ;  /* 0x0000000104077890 */ /* 0x000fc8000fffe03f */
[----:B------:R-:W-:-:S04]  /*9200*/  UISETP.NE.AND UP0, UPT, UR7, 0x2, UPT ;  /* 0x000000020700788c */ /* 0x000fc8000bf05270 */
[----:B------:R-:W-:Y:S02]  /*9210*/  USEL UR7, UR7, URZ, UP0 ;  /* 0x0000003f07077287 */ /* 0x000fe40008000000 */
[----:B------:R-:W-:-:S04]  /*9220*/  USEL UR38, URZ, 0x1, UP0 ;  /* 0x000000013f267887 */ /* 0x000fc80008000000 */
[----:B------:R-:W-:Y:S01]  /*9230*/  ULOP3.LUT UR38, UR6, UR38, URZ, 0x3c, !UPT ;  /* 0x0000002606267292 */ /* 0x000fe2000f8e3c3f */
[----:B------:R-:W-:Y:S01]  /*9240*/  UMOV UR39, UR7 ;  /* 0x0000000700277c82 */ /* 0x000fe20008000000 */
[----:B------:R-:W-:Y:S10]  /*9250*/  @!P0 BRA `(.L_x_1024) ;  /* 0x0000000000048947 */ /* 0x000ff40003800000 */
[----:B------:R-:W-:Y:S01]  /*9260*/  BPT.TRAP 0x1 ;  /* 0x000000040000795c */ /* 0x000fe20000300000 */
.L_x_1024:
[----:B------:R-:W-:Y:S01]  /*9270*/  ULEA UR5, UR39, UR40, 0x3 ;  /* 0x0000002827057291 */ /* 0x000fe2000f8e183f */
[----:B------:R-:W-:-:S05]  /*9280*/  IMAD.U32 R9, RZ, RZ, UR38 ;  /* 0x00000026ff097e24 */ /* 0x000fca000f8e00ff */
[----:B------:R-:W-:-:S04]  /*9290*/  SHF.L.U32 R9, R9, 0x1f, RZ ;  /* 0x0000001f09097819 */ /* 0x000fc800000006ff */
[----:B------:R0:W1:Y:S01]  /*92a0*/  SYNCS.PHASECHK.TRANS64.TRYWAIT P1, [UR5+0x2a830], R9 ;  /* 0x02a83009ff0075a7 */ /* 0x0000620008020145 */
[----:B------:R-:W-:Y:S05]  /*92b0*/  @!P0 BRA `(.L_x_1025) ;  /* 0x0000000000048947 */ /* 0x000fea0003800000 */
[----:B------:R-:W-:Y:S01]  /*92c0*/  BPT.TRAP 0x1 ;  /* 0x000000040000795c */ /* 0x000fe20000300000 */
.L_x_1025:
[----:B-1----:R-:W-:Y:S05]  /*92d0*/  @P1 BRA `(.L_x_1026) ;  /* 0x0000000000081947 */ /* 0x002fea0003800000 */
[----:B------:R-:W1:Y:S02]  /*92e0*/  SYNCS.PHASECHK.TRANS64.TRYWAIT P1, [UR5+0x2a830], R9 ;  /* 0x02a83009ff0075a7 */ /* 0x000e640008020145 */
[----:B-1----:R-:W-:Y:S05]  /*92f0*/  @!P1 BRA `(.L_x_1027) ;  /* 0x0000009c00189947 */ /* 0x002fea0003800000 */
.L_x_1026:
        /* <DEDUP_REMOVED lines=135> */
.L_x_1028:
[----:B------:R-:W-:Y:S01]  /*9b70*/  ULEA UR5, UR4, UR40, 0x3 ;  /* 0x0000002804057291 */ /* 0x000fe2000f8e183f */
[----:B------:R-:W-:-:S05]  /*9b80*/  IMAD.U32 R0, RZ, RZ, UR6 ;  /* 0x00000006ff007e24 */ /* 0x000fca000f8e00ff */
[----:B------:R-:W-:-:S04]  /*9b90*/  SHF.L.U32 R0, R0, 0x1f, RZ ;  /* 0x0000001f00007819 */ /* 0x000fc800000006ff */
[----:B------:R2:W3:Y:S01]  /*9ba0*/  SYNCS.PHASECHK.TRANS64.TRYWAIT P1, [UR5+0x2a850], R0 ;  /* 0x02a85000ff0075a7 */ /* 0x0004e20008020145 */
[----:B------:R-:W-:Y:S05]  /*9bb0*/  @!P0 BRA `(.L_x_1029) ;  /* 0x0000000000048947 */ /* 0x000fea0003800000 */
[----:B------:R-:W-:Y:S01]  /*9bc0*/  BPT.TRAP 0x1 ;  /* 0x000000040000795c */ /* 0x000fe20000300000 */
.L_x_1029:
[----:B---3--:R-:W-:Y:S05]  /*9bd0*/  @P1 BRA `(.L_x_1030) ;  /* 0x0000000000081947 */ /* 0x008fea0003800000 */
[----:B------:R-:W3:Y:S02]  /*9be0*/  SYNCS.PHASECHK.TRANS64.TRYWAIT P1, [UR5+0x2a850], R0 ;  /* 0x02a85000ff0075a7 */ /* 0x000ee40008020145 */
[----:B---3--:R-:W-:Y:S05]  /*9bf0*/  @!P1 BRA `(.L_x_1031) ;  /* 0x0000009000f09947 */ /* 0x008fea0003800000 */
.L_x_1030:
        /* <DEDUP_REMOVED lines=33> */
[----:B------:R-:W-:Y:S03]  /*9e10*/  HGMMA.64x128x16.F32 R24, R136, gdesc[UR8].tnspB, R24, gsb0 ;  /* 0x41e0000888187df0 */ /* 0x000fe60008000818 */
[----:B------:R-:W-:Y:S02]  /*9e20*/  WARPGROUP.DEPBAR.LE gsb0, 0x0 ;  /* 0x00008000000079c5 */ /* 0x000fe40000010000 */
[----:B------:R-:W-:Y:S05]  /*9e30*/  @!P0 BRA `(.L_x_1032) ;  /* 0x0000000000048947 */ /* 0x000fea0003800000 */
[----:B------:R-:W-:Y:S01]  /*9e40*/  BPT.TRAP 0x1 ;  /* 0x000000040000795c */ /* 0x000fe20000300000 */
.L_x_1032:
[----:B------:R-:W-:Y:S01]  /*9e50*/  ISETP.NE.AND P2, PT, R168, 0x1, PT ;  /* 0x00000001a800780c */ /* 0x000fe20003f45270 */
[----:B01----:R-:W-:Y:S01]  /*9e60*/  IMAD.IADD R9, R22, 0x1, R17 ;  /* 0x0000000116097824 */ /* 0x003fe200078e0211 */
[----:B------:R-:W-:Y:S01]  /*9e70*/  ULEA UR4, UR7, UR40, 0x3 ;  /* 0x0000002807047291 */ /* 0x000fe2000f8e183f */
[----:B------:R-:W-:Y:S01]  /*9e80*/  IMAD R14, R21, -0x60, RZ ;  /* 0xffffffa0150e7824 */ /* 0x000fe200078e02ff */
[----:B------:R-:W-:Y:S02]  /*9e90*/  LOP3.LUT P1, RZ, R19, 0x80000, RZ, 0xc0, !PT ;  /* 0x0008000013ff7812 */ /* 0x000fe4000782c0ff */
[----:B------:R-:W-:-:S04]  /*9ea0*/  UIADD3 UR4, UR4, 0x2a840, URZ ;  /* 0x0002a84004047890 */ /* 0x000fc8000fffe03f */
[----:B------:R-:W-:-:S03]  /*9eb0*/  UPRMT UR4, UR60, 0x654, UR4 ;  /* 0x000006543c047896 */ /* 0x000fc60008000004 */
[----:B--2---:R-:W0:Y:S08]  /*9ec0*/  @P2 LDC R0, c[0x0][0x44c] ;  /* 0x00011300ff002b82 */ /* 0x004e300000000800 */
[----:B------:R-:W1:Y:S01]  /*9ed0*/  @P2 LDC R11, c[0x0][0x450] ;  /* 0x00011400ff0b2b82 */ /* 0x000e620000000800 */
[----:B------:R-:W-:Y:S01]  /*9ee0*/  SYNCS.ARRIVE.TRANS64.RED.A1T0 RZ, [UR4], RZ ;  /* 0x000000ffffff79a7 */ /* 0x000fe20008100404 */
[----:B------:R-:W-:Y:S01]  /*9ef0*/  ULOP3.LUT UR4, URZ, UR54, URZ, 0x33, !UPT ;  /* 0x000000363f047292 */ /* 0x000fe2000f8e333f */
[----:B0-----:R-:W-:-:S05]  /*9f00*/  @P2 IMAD.HI.U32 R0, R9, R0, RZ ;  /* 0x0000000009002227 */ /* 0x001fca00078e00ff */
[----:B-1----:R-:W-:Y:S01]  /*9f10*/  @P2 SHF.R.U32.HI R9, RZ, R11, R0 ;  /* 0x0000000bff092219 */ /* 0x002fe20000011600 */
[----:B------:R-:W-:-:S04]  /*9f20*/  VIADD R11, R14, 0x1 ;  /* 0x000000010e0b7836 */ /* 0x000fc80000000000 */
[----:B------:R-:W0:Y:S01]  /*9f30*/  SHFL.IDX PT, R15, R9, RZ, 0x1c1f ;  /* 0x001c1fff090f7589 */ /* 0x000e2200000e0000 */
[----:B------:R-:W-:-:S04]  /*9f40*/  IMAD R11, R18, -0x2, R11 ;  /* 0xfffffffe120b7824 */ /* 0x000fc800078e020b */
[C---:B------:R-:W-:Y:S01]  /*9f50*/  VIADD R138, R11.reuse, 0xffffffff ;  /* 0xffffffff0b8a7836 */ /* 0x040fe20000000000 */
[----:B------:R-:W-:-:S05]  /*9f60*/  IADD3 R0, R11, -UR43, R16 ;  /* 0x8000002b0b007c10 */ /* 0x000fca000fffe010 */
[C---:B------:R-:W-:Y:S02]  /*9f70*/  VIADD R20, R0.reuse, UR55 ;  /* 0x0000003700147c36 */ /* 0x040fe40008000000 */
[----:B------:R-:W-:Y:S02]  /*9f80*/  VIADD R136, R0, UR4 ;  /* 0x0000000400887c36 */ /* 0x000fe40008000000 */
[--C-:B0-----:R-:W-:Y:S02]  /*9f90*/  IMAD.IADD R0, R20, 0x1, R15.reuse ;  /* 0x0000000114007824 */ /* 0x101fe400078e020f */
[----:B------:R-:W-:Y:S01]  /*9fa0*/  IMAD.IADD R2, R136, 0x1, R15 ;  /* 0x0000000188027824 */ /* 0x000fe200078e020f */
[----:B------:R-:W-:Y:S06]  /*9fb0*/  @!P1 BRA `(.L_x_1033) ;  /* 0x0000000000549947 */ /* 0x000fec0003800000 */
[----:B------:R-:W-:Y:S01]  /*9fc0*/  IADD3 R11, R16, -UR43, R15 ;  /* 0x8000002b100b7c10 */ /* 0x000fe2000fffe00f */
        /* <DEDUP_REMOVED lines=11> */
.L_x_1035:
[----:B------:R-:W-:-:S05]  /*a080*/  IMAD.U32 R15, RZ, RZ, UR42 ;  /* 0x0000002aff0f7e24 */ /* 0x000fca000f8e00ff */
[----:B------:R-:W-:-:S13]  /*a090*/  ISETP.NE.AND P1, PT, R15, 0x1, PT ;  /* 0x000000010f00780c */ /* 0x000fda0003f25270 */
[----:B------:R-:W0:Y:S02]  /*a0a0*/  @P1 LDC.64 R140, c[0x0][0x9e8] ;  /* 0x00027a00ff8c1b82 */ /* 0x000e240000000a00 */
[----:B0-----:R-:W-:-:S05]  /*a0b0*/  @P1 IMAD.HI.U32 R10, R11, R140, RZ ;  /* 0x0000008c0b0a1227 */ /* 0x001fca00078e00ff */
[----:B------:R-:W-:-:S07]  /*a0c0*/  @P1 SHF.R.U32.HI R11, RZ, R141, R10 ;  /* 0x0000008dff0b1219 */ /* 0x000fce000001160a */
.L_x_1036:
[----:B------:R-:W-:Y:S05]  /*a0d0*/  BSYNC B0 ;  /* 0x0000000000007941 */ /* 0x000fea0003800000 */
.L_x_1034:
[----:B------:R-:W-:-:S05]  /*a0e0*/  IMAD R11, R11, R15, R138 ;  /* 0x0000000f0b0b7224 */ /* 0x000fca00078e028a */
[----:B------:R-:W-:Y:S02]  /*a0f0*/  VIADDMNMX R0, R11, R15, R0, PT ;  /* 0x0000000f0b007246 */ /* 0x000fe40003800100 */
[----:B------:R-:W-:-:S07]  /*a100*/  VIMNMX R2, R2, R11, !PT ;  /* 0x0000000b02027248 */ /* 0x000fce0007fe0100 */
.L_x_1033:
        /* <DEDUP_REMOVED lines=132> */
.L_x_1039:
[----:B------:R-:W-:-:S05]  /*a950*/  IMAD.U32 R10, RZ, RZ, UR42 ;  /* 0x0000002aff0a7e24 */ /* 0x000fca000f8e00ff */
[----:B------:R-:W-:-:S13]  /*a960*/  ISETP.NE.AND P6, PT, R10, 0x1, PT ;  /* 0x000000010a00780c */ /* 0x000fda0003fc5270 */
[----:B------:R-:W0:Y:S02]  /*a970*/  @P6 LDC.64 R148, c[0x0][0x9e8] ;  /* 0x00027a00ff946b82 */ /* 0x000e240000000a00 */
[----:B0-----:R-:W-:-:S05]  /*a980*/  @P6 IMAD.HI.U32 R148, R9, R148, RZ ;  /* 0x0000009409946227 */ /* 0x001fca00078e00ff */
[----:B------:R-:W-:-:S07]  /*a990*/  @P6 SHF.R.U32.HI R9, RZ, R149, R148 ;  /* 0x00000095ff096219 */ /* 0x000fce0000011694 */
.L_x_1040:
[----:B------:R-:W-:Y:S05]  /*a9a0*/  BSYNC B0 ;  /* 0x0000000000007941 */ /* 0x000fea0003800000 */
.L_x_1038:
[----:B------:R-:W-:-:S05]  /*a9b0*/  IMAD R9, R9, R10, R138 ;  /* 0x0000000a09097224 */ /* 0x000fca00078e028a */
[----:B------:R-:W-:Y:S02]  /*a9c0*/  VIADDMNMX R0, R9, R10, R0, PT ;  /* 0x0000000a09007246 */ /* 0x000fe40003800100 */
[----:B------:R-:W-:-:S07]  /*a9d0*/  VIMNMX R2, R2, R9, !PT ;  /* 0x0000000902027248 */ /* 0x000fce0007fe0100 */
.L_x_1037:
        /* <DEDUP_REMOVED lines=88> */
[----:B-1----:R-:W-:Y:S02]  /*af60*/  FMNMX.FTZ R20, R14, R9, !PT ;  /* 0x000000090e147209 */ /* 0x002fe40007810000 */
[----:B------:R-:W-:Y:S02]  /*af70*/  ISETP.GT.AND P1, PT, R2, 0x39, !P1 ;  /* 0x000000390200780c */ /* 0x000fe40004f24270 */
[C---:B------:R-:W-:Y:S01]  /*af80*/  ISETP.LT.OR P4, PT, R0.reuse, 0x52, P4 ;  /* 0x000000520000780c */ /* 0x040fe20002781670 */
[----:B------:R-:W1:Y:S01]  /*af90*/  SHFL.BFLY PT, R9, R20, 0x1, 0x1f ;  /* 0x0c201f0014097f89 */ /* 0x000e6200000e0000 */
[C---:B------:R-:W-:Y:S02]  /*afa0*/  ISETP.LT.OR P1, PT, R0.reuse, 0x3a, P1 ;  /* 0x0000003a0000780c */ /* 0x040fe40000f21670 */
[----:B------:R-:W-:-:S02]  /*afb0*/  ISETP.LT.OR P5, PT, R0, 0x59, P5 ;  /* 0x000000590000780c */ /* 0x000fc40002fa1670 */
[----:B------:R-:W-:Y:S02]  /*afc0*/  FSEL R119, R119, -INF , !P1 ;  /* 0xff80000077777808 */ /* 0x000fe40004800000 */
[----:B------:R-:W-:-:S04]  /*afd0*/  ISETP.NE.AND P1, PT, R156, RZ, PT ;  /* 0x000000ff9c00720c */ /* 0x000fc80003f25270 */
[----:B------:R-:W-:-:S04]  /*afe0*/  ISETP.GT.AND P1, PT, R2, 0x40, !P1 ;  /* 0x000000400200780c */ /* 0x000fc80004f24270 */
[----:B------:R-:W-:-:S04]  /*aff0*/  ISETP.LT.OR P1, PT, R0, 0x41, P1 ;  /* 0x000000410000780c */ /* 0x000fc80000f21670 */
[----:B------:R-:W-:Y:S02]  /*b000*/  FSEL R179, R122, -INF , !P1 ;  /* 0xff8000007ab37808 */ /* 0x000fe40004800000 */
[----:B------:R-:W-:Y:S02]  /*b010*/  ISETP.NE.AND P1, PT, R120, RZ, PT ;  /* 0x000000ff7800720c */ /* 0x000fe40003f25270 */
[----:B-1----:R-:W-:Y:S02]  /*b020*/  FMNMX.FTZ R9, R20, R9, !PT ;  /* 0x0000000914097209 */ /* 0x002fe40007810000 */
        /* <DEDUP_REMOVED lines=8> */
[----:B------:R-:W-:-:S04]  /*b0b0*/  ISETP.LT.OR P1, PT, R0, 0x4a, P1 ;  /* 0x0000004a0000780c */ /* 0x000fc80000f21670 */
[----:B------:R-:W-:Y:S02]  /*b0c0*/  FSEL R127, R127, -INF , !P1 ;  /* 0xff8000007f7f7808 */ /* 0x000fe40004800000 */
[----:B------:R-:W-:Y:S02]  /*b0d0*/  ISETP.GT.AND P1, PT, R2, RZ, !P6 ;  /* 0x000000ff0200720c */ /* 0x000fe40007724270 */
[----:B------:R-:W-:Y:S01]  /*b0e0*/  ISETP.NE.AND P6, PT, R88, RZ, PT ;  /* 0x000000ff5800720c */ /* 0x000fe20003fc5270 */
[----:B0-----:R-:W-:Y:S01]  /*b0f0*/  FMUL.FTZ R88, R9, R10 ;  /* 0x0000000a09587220 */ /* 0x001fe20000410000 */
[----:B------:R-:W-:Y:S02]  /*b100*/  ISETP.LT.OR P1, PT, R0, 0x1, P1 ;  /* 0x000000010000780c */ /* 0x000fe40000f21670 */
[----:B------:R-:W-:Y:S02]  /*b110*/  ISETP.GT.AND P2, PT, R2, 0x59, !P6 ;  /* 0x000000590200780c */ /* 0x000fe40007744270 */
[----:B------:R-:W-:-:S02]  /*b120*/  FSEL R90, R90, -INF , !P1 ;  /* 0xff8000005a5a7808 */ /* 0x000fc40004800000 */
[----:B------:R-:W-:Y:S02]  /*b130*/  FSETP.NEU.FTZ.AND P1, PT, R9, -INF , PT ;  /* 0xff8000000900780b */ /* 0x000fe40003f3d000 */
[----:B------:R-:W-:Y:S02]  /*b140*/  FMNMX.FTZ R14, R90, R13, !PT ;  /* 0x0000000d5a0e7209 */ /* 0x000fe40007810000 */
[----:B------:R-:W-:Y:S02]  /*b150*/  FSEL R88, R88, RZ, P1 ;  /* 0x000000ff58587208 */ /* 0x000fe40000800000 */
[----:B------:R-:W-:Y:S02]  /*b160*/  FMNMX.FTZ R14, R91, R14, !PT ;  /* 0x0000000e5b0e7209 */ /* 0x000fe40007810000 */
[----:B------:R-:W-:Y:S01]  /*b170*/  ISETP.LT.OR P2, PT, R0, 0x5a, P2 ;  /* 0x0000005a0000780c */ /* 0x000fe20001741670 */
        /* <DEDUP_REMOVED lines=16> */
[--C-:B------:R-:W-:Y:S01]  /*b280*/  FFMA.FTZ R89, R117, R10, -R88.reuse ;  /* 0x0000000a75597223 */ /* 0x100fe20000010858 */
[----:B------:R-:W-:Y:S01]  /*b290*/  FMNMX.FTZ R14, R153, R14, !PT ;  /* 0x0000000e990e7209 */ /* 0x000fe20007810000 */
        /* <DEDUP_REMOVED lines=10> */
[----:B------:R-:W-:Y:S01]  /*b340*/  FMUL.FTZ R117, R117, R10 ;  /* 0x0000000a75757220 */ /* 0x000fe20000410000 */
[----:B------:R-:W-:Y:S01]  /*b350*/  FMNMX.FTZ R14, R107, R14, !PT ;  /* 0x0000000e6b0e7209 */ /* 0x000fe20007810000 */
[-CC-:B------:R-:W-:Y:S01]  /*b360*/  FFMA.FTZ R145, R145, R10.reuse, -R88.reuse ;  /* 0x0000000a91917223 */ /* 0x180fe20000010858 */
[-CC-:B------:R-:W-:Y:S01]  /*b370*/  FFMA.FTZ R140, R93, R10.reuse, -R88.reuse ;  /* 0x0000000a5d8c7223 */ /* 0x180fe20000010858 */
[--C-:B------:R-:W-:Y:S01]  /*b380*/  FFMA.FTZ R136, R101, R10, -R88.reuse ;  /* 0x0000000a65887223 */ /* 0x100fe20000010858 */
[----:B------:R-:W-:Y:S01]  /*b390*/  FMNMX.FTZ R14, R157, R14, !PT ;  /* 0x0000000e9d0e7209 */ /* 0x000fe20007810000 */
[----:B------:R-:W-:Y:S01]  /*b3a0*/  MUFU.EX2 R156, R156 ;  /* 0x0000009c009c7308 */ /* 0x000fe20000000800 */
        /* <DEDUP_REMOVED lines=23> */
[----:B------:R-:W-:-:S05]  /*b520*/  FMNMX.FTZ R14, R135, R14, !PT ;  /* 0x0000000e870e7209 */ /* 0x000fca0007810000 */
[----:B------:R-:W0:Y:S01]  /*b530*/  SHFL.BFLY PT, R109, R14, 0x2, 0x1f ;  /* 0x0c401f000e6d7f89 */ /* 0x000e2200000e0000 */
[----:B------:R-:W-:Y:S08]  /*b540*/  MUFU.EX2 R148, R148 ;  /* 0x0000009400947308 */ /* 0x000ff00000000800 */
[----:B------:R-:W-:Y:S08]  /*b550*/  MUFU.EX2 R131, R143 ;  /* 0x0000008f00837308 */ /* 0x000ff00000000800 */
[----:B------:R-:W-:Y:S01]  /*b560*/  MUFU.EX2 R150, R150 ;  /* 0x0000009600967308 */ /* 0x000fe20000000800 */
[----:B0-----:R-:W-:Y:S01]  /*b570*/  FMNMX.FTZ R0, R14, R109, !PT ;  /* 0x0000006d0e007209 */ /* 0x001fe20007810000 */
[----:B------:R-:W-:-:S06]  /*b580*/  FFMA.FTZ R109, R125, R10, -R88 ;  /* 0x0000000a7d6d7223 */ /* 0x000fcc0000010858 */
[----:B------:R-:W-:Y:S01]  /*b590*/  MUFU.EX2 R105, R105 ;  /* 0x0000006900697308 */ /* 0x000fe20000000800 */
[----:B------:R-:W0:Y:S07]  /*b5a0*/  SHFL.BFLY PT, R113, R0, 0x1, 0x1f ;  /* 0x0c201f0000717f89 */ /* 0x000e2e00000e0000 */
[----:B------:R-:W-:Y:S08]  /*b5b0*/  MUFU.EX2 R144, R144 ;  /* 0x0000009000907308 */ /* 0x000ff00000000800 */
[----:B------:R-:W-:Y:S08]  /*b5c0*/  MUFU.EX2 R15, R15 ;  /* 0x0000000f000f7308 */ /* 0x000ff00000000800 */
[----:B------:R-:W-:Y:S01]  /*b5d0*/  MUFU.EX2 R146, R146 ;  /* 0x0000009200927308 */ /* 0x000fe20000000800 */
[----:B0-----:R-:W-:-:S04]  /*b5e0*/  FMNMX.FTZ R11, R0, R113, !PT ;  /* 0x00000071000b7209 */ /* 0x001fc80007810000 */
[C---:B------:R-:W-:Y:S01]  /*b5f0*/  FSETP.NEU.FTZ.AND P1, PT, R11.reuse, -INF , PT ;  /* 0xff8000000b00780b */ /* 0x040fe20003f3d000 */
[C---:B------:R-:W-:Y:S02]  /*b600*/  FMUL.FTZ R92, R11.reuse, R10 ;  /* 0x0000000a0b5c7220 */ /* 0x040fe40000410000 */
[----:B------:R-:W0:Y:S01]  /*b610*/  MUFU.EX2 R0, R117 ;  /* 0x0000007500007308 */ /* 0x000e220000000800 */
[----:B------:R-:W-:Y:S02]  /*b620*/  FSEL R2, R11, RZ, P1 ;  /* 0x000000ff0b027208 */ /* 0x000fe40000800000 */
[----:B------:R-:W-:-:S03]  /*b630*/  FSEL R92, R92, RZ, P1 ;  /* 0x000000ff5c5c7208 */ /* 0x000fc60000800000 */
[----:B------:R-:W-:Y:S02]  /*b640*/  FADD.FTZ R13, -R2, R13 ;  /* 0x0000000d020d7221 */ /* 0x000fe40000010100 */
[----:B------:R-:W-:Y:S01]  /*b650*/  MUFU.EX2 R89, R89 ;  /* 0x0000005900597308 */ /* 0x000fe20000000800 */
[-CC-:B------:R-:W-:Y:S01]  /*b660*/  FFMA.FTZ R113, R90, R10.reuse, -R92.reuse ;  /* 0x0000000a5a717223 */ /* 0x180fe2000001085c */
[-CC-:B------:R-:W-:Y:S01]  /*b670*/  FFMA.FTZ R12, R91, R10.reuse, -R92.reuse ;  /* 0x0000000a5b0c7223 */ /* 0x180fe2000001085c */
[-C--:B------:R-:W-:Y:S01]  /*b680*/  FMUL.FTZ R13, R13, R10.reuse ;  /* 0x0000000a0d0d7220 */ /* 0x080fe20000410000 */
[-CC-:B------:R-:W-:Y:S01]  /*b690*/  FFMA.FTZ R14, R149, R10.reuse, -R92.reuse ;  /* 0x0000000a950e7223 */ /* 0x180fe2000001085c */
[-CC-:B------:R-:W-:Y:S01]  /*b6a0*/  FFMA.FTZ R91, R95, R10.reuse, -R92.reuse ;  /* 0x0000000a5f5b7223 */ /* 0x180fe2000001085c */
[-CC-:B------:R-:W-:Y:S01]  /*b6b0*/  FFMA.FTZ R20, R151, R10.reuse, -R92.reuse ;  /* 0x0000000a97147223 */ /* 0x180fe2000001085c */
[-CC-:B------:R-:W-:Y:S01]  /*b6c0*/  FFMA.FTZ R95, R99, R10.reuse, -R92.reuse ;  /* 0x0000000a635f7223 */ /* 0x180fe2000001085c */
[----:B------:R-:W-:Y:S01]  /*b6d0*/  MUFU.EX2 R113, R113 ;  /* 0x0000007100717308 */ /* 0x000fe20000000800 */
[--C-:B------:R-:W-:Y:S01]  /*b6e0*/  FFMA.FTZ R99, R103, R10, -R92.reuse ;  /* 0x0000000a67637223 */ /* 0x100fe2000001085c */
[----:B0-----:R-:W-:Y:S01]  /*b6f0*/  FFMA.FTZ R103, R0, R8, R189 ;  /* 0x0000000800677223 */ /* 0x001fe200000100bd */
[-CC-:B------:R-:W-:Y:S01]  /*b700*/  FFMA.FTZ R88, R153, R10.reuse, -R92.reuse ;  /* 0x0000000a99587223 */ /* 0x180fe2000001085c */
[-CC-:B------:R-:W-:Y:S01]  /*b710*/  FFMA.FTZ R149, R155, R10.reuse, -R92.reuse ;  /* 0x0000000a9b957223 */ /* 0x180fe2000001085c */
[-CC-:B------:R-:W-:Y:S01]  /*b720*/  FFMA.FTZ R90, R107, R10.reuse, -R92.reuse ;  /* 0x0000000a6b5a7223 */ /* 0x180fe2000001085c */
[----:B------:R-:W-:Y:S01]  /*b730*/  FADD.FTZ R103, R156, R103 ;  /* 0x000000679c677221 */ /* 0x000fe20000010000 */
[-CC-:B------:R-:W-:Y:S01]  /*b740*/  FFMA.FTZ R151, R157, R10.reuse, -R92.reuse ;  /* 0x0000000a9d977223 */ /* 0x180fe2000001085c */
[----:B------:R-:W0:Y:S01]  /*b750*/  MUFU.EX2 R2, R13 ;  /* 0x0000000d00027308 */ /* 0x000e220000000800 */
[-CC-:B------:R-:W-:Y:S01]  /*b760*/  FFMA.FTZ R111, R111, R10.reuse, -R92.reuse ;  /* 0x0000000a6f6f7223 */ /* 0x180fe2000001085c */
[----:B------:R-:W-:Y:S01]  /*b770*/  FADD.FTZ R8, R158, R103 ;  /* 0x000000679e087221 */ /* 0x000fe20000010000 */
        /* <DEDUP_REMOVED lines=12> */
[----:B------:R-:W-:Y:S01]  /*b840*/  FFMA.FTZ R92, R135, R10, -R92 ;  /* 0x0000000a875c7223 */ /* 0x000fe2000001085c */
[----:B------:R-:W2:Y:S01]  /*b850*/  MUFU.EX2 R14, R14 ;  /* 0x0000000e000e7308 */ /* 0x000ea20000000800 */
[----:B0-----:R-:W-:-:S07]  /*b860*/  FFMA.FTZ R3, R2, R3, R113 ;  /* 0x0000000302037223 */ /* 0x001fce0000010071 */
        /* <DEDUP_REMOVED lines=11> */
[----:B-1----:R-:W-:Y:S01]  /*b920*/  FADD.FTZ R94, R20, R13 ;  /* 0x0000000d145e7221 */ /* 0x002fe20000010000 */
[----:B------:R-:W-:-:S04]  /*b930*/  FADD.FTZ R3, R137, R8 ;  /* 0x0000000889037221 */ /* 0x000fc80000010000 */
[----:B------:R-:W-:Y:S02]  /*b940*/  FADD.FTZ R8, R148, R3 ;  /* 0x0000000394087221 */ /* 0x000fe40000010000 */
[----:B------:R-:W1:Y:S01]  /*b950*/  MUFU.EX2 R99, R99 ;  /* 0x0000006300637308 */ /* 0x000e620000000800 */
[----:B--2---:R-:W-:-:S07]  /*b960*/  FADD.FTZ R13, R95, R94 ;  /* 0x0000005e5f0d7221 */ /* 0x004fce0000010000 */
[----:B------:R-:W2:Y:S01]  /*b970*/  MUFU.EX2 R149, R149 ;  /* 0x0000009500957308 */ /* 0x000ea20000000800 */
[----:B0-----:R-:W-:Y:S01]  /*b980*/  FADD.FTZ R94, R88, R13 ;  /* 0x0000000d585e7221 */ /* 0x001fe20000010000 */
[----:B------:R-:W-:-:S06]  /*b990*/  FADD.FTZ R13, R131, R8 ;  /* 0x00000008830d7221 */ /* 0x000fcc0000010000 */
[----:B------:R-:W0:Y:S01]  /*b9a0*/  MUFU.EX2 R90, R90 ;  /* 0x0000005a005a7308 */ /* 0x000e220000000800 */
[----:B-1----:R-:W-:-:S07]  /*b9b0*/  FADD.FTZ R94, R99, R94 ;  /* 0x0000005e635e7221 */ /* 0x002fce0000010000 */
[----:B------:R-:W1:Y:S01]  /*b9c0*/  MUFU.EX2 R151, R151 ;  /* 0x0000009700977308 */ /* 0x000e620000000800 */
[----:B--2---:R-:W-:Y:S01]  /*b9d0*/  FADD.FTZ R3, R149, R94 ;  /* 0x0000005e95037221 */ /* 0x004fe20000010000 */
[----:B------:R-:W-:-:S06]  /*b9e0*/  FADD.FTZ R94, R150, R13 ;  /* 0x0000000d965e7221 */ /* 0x000fcc0000010000 */
        /* <DEDUP_REMOVED lines=9> */
[----:B--2---:R-:W-:Y:S01]  /*ba80*/  FADD.FTZ R8, R111, R8 ;  /* 0x000000086f087221 */ /* 0x004fe20000010000 */
[----:B------:R-:W-:-:S06]  /*ba90*/  FADD.FTZ R3, R89, R94 ;  /* 0x0000005e59037221 */ /* 0x000fcc0000010000 */
        /* <DEDUP_REMOVED lines=35> */
[----:B--2---:R-:W-:Y:S01]  /*bcd0*/  FADD.FTZ R3, R13, R8 ;  /* 0x000000080d037221 */ /* 0x004fe20000010000 */
[----:B0-----:R-:W-:-:S03]  /*bce0*/  FADD.FTZ R8, R97, R94 ;  /* 0x0000005e61087221 */ /* 0x001fc60000010000 */
[----:B-1----:R-:W-:Y:S01]  /*bcf0*/  FADD.FTZ R3, R92, R3 ;  /* 0x000000035c037221 */ /* 0x002fe20000010000 */
[----:B------:R-:W-:Y:S06]  /*bd00*/  @!P0 BRA `(.L_x_1041) ;  /* 0x0000000000048947 */ /* 0x000fec0003800000 */
[----:B------:R-:W-:Y:S01]  /*bd10*/  BPT.TRAP 0x1 ;  /* 0x000000040000795c */ /* 0x000fe20000300000 */
.L_x_1041:
[----:B------:R-:W-:Y:S01]  /*bd20*/  UIADD3 UR5, UR5, 0x2a860, URZ ;  /* 0x0002a86005057890 */ /* 0x000fe2000fffe03f */
[----:B------:R-:W-:Y:S01]  /*bd30*/  ISETP.GT.AND P1, PT, R21, R23, PT ;  /* 0x000000171500720c */ /* 0x000fe20003f24270 */
[----:B------:R-:W-:Y:S01]  /*bd40*/  UMOV UR6, UR38 ;  /* 0x0000002600067c82 */ /* 0x000fe20008000000 */
[----:B------:R-:W-:Y:S01]  /*bd50*/  F2FP.F16.F32.PACK_AB R154, R137, R154 ;  /* 0x0000009a899a723e */ /* 0x000fe200000000ff */
[----:B------:R-:W-:Y:S01]  /*bd60*/  UPRMT UR5, UR60, 0x654, UR5 ;  /* 0x000006543c057896 */ /* 0x000fe20008000005 */
[----:B------:R-:W-:Y:S01]  /*bd70*/  F2FP.F16.F32.PACK_AB R137, R139, R185 ;  /* 0x000000b98b89723e */ /* 0x000fe200000000ff */
[----:B------:R-:W-:Y:S01]  /*bd80*/  UMOV UR4, UR39 ;  /* 0x0000002700047c82 */ /* 0x000fe20008000000 */
[----:B------:R-:W-:Y:S01]  /*bd90*/  F2FP.F16.F32.PACK_AB R157, R12, R113 ;  /* 0x000000710c9d723e */ /* 0x000fe200000000ff */
[----:B------:R-:W-:Y:S01]  /*bda0*/  VIADD R21, R21, 0xffffffff ;  /* 0xffffffff15157836 */ /* 0x000fe20000000000 */
[----:B------:R-:W-:Y:S01]  /*bdb0*/  F2FP.F16.F32.PACK_AB R152, R145, R152 ;  /* 0x000000989198723e */ /* 0x000fe200000000ff */
[----:B------:R-:W-:Y:S01]  /*bdc0*/  IMAD.MOV.U32 R12, RZ, RZ, R9 ;  /* 0x000000ffff0c7224 */ /* 0x000fe200078e0009 */
        /* <DEDUP_REMOVED lines=21> */
[----:B------:R-:W-:Y:S01]  /*bf20*/  F2FP.F16.F32.PACK_AB R138, R97, R138 ;  /* 0x0000008a618a723e */ /* 0x000fe200000000ff */
[----:B------:R-:W-:Y:S06]  /*bf30*/  @P1 BRA `(.L_x_1042) ;  /* 0xffffffd000ac1947 */ /* 0x000fec000383ffff */
.L_x_1023:
        /* <DEDUP_REMOVED lines=67> */
.L_x_1043:
[----:B------:R-:W-:Y:S01]  /*c370*/  ULEA UR5, UR39, UR40, 0x3 ;  /* 0x0000002827057291 */ /* 0x000fe2000f8e183f */
[----:B------:R-:W-:-:S05]  /*c380*/  IMAD.U32 R0, RZ, RZ, UR38 ;  /* 0x00000026ff007e24 */ /* 0x000fca000f8e00ff */
[----:B------:R-:W-:-:S04]  /*c390*/  SHF.L.U32 R0, R0, 0x1f, RZ ;  /* 0x0000001f00007819 */ /* 0x000fc800000006ff */
[----:B------:R0:W1:Y:S01]  /*c3a0*/  SYNCS.PHASECHK.TRANS64.TRYWAIT P1, [UR5+0x2a850], R0 ;  /* 0x02a85000ff0075a7 */ /* 0x0000620008020145 */
[----:B------:R-:W-:Y:S05]  /*c3b0*/  @!P0 BRA `(.L_x_1044) ;  /* 0x0000000000048947 */ /* 0x000fea0003800000 */
[----:B------:R-:W-:Y:S01]  /*c3c0*/  BPT.TRAP 0x1 ;  /* 0x000000040000795c */ /* 0x000fe20000300000 */
.L_x_1044:
[----:B-1----:R-:W-:Y:S05]  /*c3d0*/  @P1 BRA `(.L_x_1045) ;  /* 0x0000000000081947 */ /* 0x002fea0003800000 */
[----:B------:R-:W1:Y:S02]  /*c3e0*/  SYNCS.PHASECHK.TRANS64.TRYWAIT P1, [UR5+0x2a850], R0 ;  /* 0x02a85000ff0075a7 */ /* 0x000e640008020145 */
[----:B-1----:R-:W-:Y:S05]  /*c3f0*/  @!P1 BRA `(.L_x_1046) ;  /* 0x0000006c00089947 */ /* 0x002fea0003800000 */
.L_x_1045:
[----:B------:R-:W-:Y:S01]  /*c400*/  UIADD3 UR40, UR40, 0x400, URZ ;  /* 0x0000040028287890 */ /* 0x000fe2000fffe03f */
[----:B------:R-:W-:Y:S01]  /*c410*/  WARPGROUP.ARRIVE ;  /* 0x00000000000079c5 */ /* 0x000fe20000000000 */
[----:B------:R-:W-:Y:S01]  /*c420*/  UMOV UR7, 0x40000040 ;  /* 0x4000004000077882 */ /* 0x000fe20000000000 */
[----:B-1----:R-:W1:Y:S01]  /*c430*/  SHFL.BFLY PT, R5, R8, 0x2, 0x1f ;  /* 0x0c401f0008057f89 */ /* 0x002e6200000e0000 */
[----:B------:R-:W-:Y:S01]  /*c440*/  USHF.R.U32.HI UR40, URZ, 0x4, UR40 ;  /* 0x000000043f287899 */ /* 0x000fe20008011628 */
[----:B------:R-:W-:Y:S02]  /*c450*/  IMAD.MOV.U32 R4, RZ, RZ, RZ ;  /* 0x000000ffff047224 */ /* 0x000fe400078e00ff */
[----:B0-----:R-:W0:Y:S01]  /*c460*/  SHFL.BFLY PT, R0, R3, 0x2, 0x1f ;  /* 0x0c401f0003007f89 */ /* 0x001e2200000e0000 */
[----:B------:R-:W-:Y:S01]  /*c470*/  ULOP3.LUT UR40, UR40, 0x3fff, URZ, 0xc0, !UPT ;  /* 0x00003fff28287892 */ /* 0x000fe2000f8ec03f */
[----:B------:R-:W-:-:S03]  /*c480*/  IMAD.MOV.U32 R88, RZ, RZ, -0x800000 ;  /* 0xff800000ff587424 */ /* 0x000fc600078e00ff */
[----:B------:R-:W-:-:S04]  /*c490*/  ULOP3.LUT UR4, UR40, 0x3000000, URZ, 0xfc, !UPT ;  /* 0x0300000028047892 */ /* 0x000fc8000f8efc3f */
[----:B------:R-:W-:-:S07]  /*c4a0*/  UIMAD UR4, UR39, 0x600, UR4 ;  /* 0x00000600270478a4 */ /* 0x000fce000f8e0204 */
[----:B------:R-:W-:Y:S02]  /*c4b0*/  UMOV UR6, UR4 ;  /* 0x0000000400067c82 */ /* 0x000fe40008000000 */
[----:B------:R-:W-:Y:S01]  /*c4c0*/  HGMMA.64x128x16.F32 R24, R156, gdesc[UR4].tnspB, R24, gsb0 ;  /* 0x41e000049c187df0 */ /* 0x000fe20008000818 */
[----:B------:R-:W-:Y:S01]  /*c4d0*/  UIADD3 UR6, UR4, 0x80, URZ ;  /* 0x0000008004067890 */ /* 0x000fe2000fffe03f */
[----:B-1----:R-:W-:Y:S01]  /*c4e0*/  FADD.FTZ R5, R5, R8 ;  /* 0x0000000805057221 */ /* 0x002fe20000010000 */
[----:B------:R-:W-:Y:S01]  /*c4f0*/  UMOV UR7, 0x40000040 ;  /* 0x4000004000077882 */ /* 0x000fe20000000000 */
[----:B------:R-:W-:Y:S02]  /*c500*/  IMAD.MOV.U32 R8, RZ, RZ, RZ ;  /* 0x000000ffff087224 */ /* 0x000fe400078e00ff */
[----:B0-----:R-:W-:Y:S02]  /*c510*/  FADD.FTZ R2, R0, R3 ;  /* 0x0000000300027221 */ /* 0x001fe40000010000 */
[----:B------:R-:W0:Y:S04]  /*c520*/  SHFL.BFLY PT, R0, R5, 0x1, 0x1f ;  /* 0x0c201f0005007f89 */ /* 0x000e2800000e0000 */
[----:B------:R-:W1:Y:S01]  /*c530*/  SHFL.BFLY PT, R7, R2, 0x1, 0x1f ;  /* 0x0c201f0002077f89 */ /* 0x000e6200000e0000 */
[----:B0-----:R-:W-:Y:S01]  /*c540*/  FADD.FTZ R12, R5, R0 ;  /* 0x00000000050c7221 */ /* 0x001fe20000010000 */
[----:B------:R-:W-:-:S02]  /*c550*/  IMAD.MOV.U32 R0, RZ, RZ, -0x800000 ;  /* 0xff800000ff007424 */ /* 0x000fc400078e00ff */
[----:B-1----:R-:W-:Y:S02]  /*c560*/  FADD.FTZ R7, R2, R7 ;  /* 0x0000000702077221 */ /* 0x002fe40000010000 */
[----:B------:R-:W-:-:S03]  /*c570*/  FSETP.NE.FTZ.AND P1, PT, R12, RZ, PT ;  /* 0x000000ff0c00720b */ /* 0x000fc60003f35000 */
[----:B------:R-:W-:-:S10]  /*c580*/  FSETP.NE.FTZ.AND P2, PT, R7, RZ, PT ;  /* 0x000000ff0700720b */ /* 0x000fd40003f55000 */
[----:B------:R-:W0:Y:S01]  /*c590*/  @P1 MUFU.LG2 R3, R12 ;  /* 0x0000000c00031308 */ /* 0x000e220000000c00 */
[C---:B------:R-:W-:Y:S02]  /*c5a0*/  @P1 FMUL.FTZ R2, R10.reuse, 0.69314718246459960938 ;  /* 0x3f3172180a021820 */ /* 0x040fe40000410000 */
[----:B------:R-:W-:-:S05]  /*c5b0*/  @P2 FMUL.FTZ R5, R10, 0.69314718246459960938 ;  /* 0x3f3172180a052820 */ /* 0x000fca0000410000 */
        /* <DEDUP_REMOVED lines=34> */
.L_x_1047:
[----:B------:R-:W-:Y:S01]  /*c7e0*/  UIADD3 UR4, UR5, 0x2a860, URZ ;  /* 0x0002a86005047890 */ /* 0x000fe2000fffe03f */
[-C--:B------:R-:W-:Y:S01]  /*c7f0*/  FMUL.FTZ R89, R40, R4.reuse ;  /* 0x0000000428597220 */ /* 0x080fe20000410000 */
[----:B------:R-:W-:Y:S01]  /*c800*/  UIADD3 UR39, UR39, 0x1, URZ ;  /* 0x0000000127277890 */ /* 0x000fe2000fffe03f */
[-C--:B------:R-:W-:Y:S01]  /*c810*/  FMUL.FTZ R90, R41, R4.reuse ;  /* 0x00000004295a7220 */ /* 0x080fe20000410000 */
[----:B------:R-:W-:Y:S01]  /*c820*/  UPRMT UR4, UR60, 0x654, UR4 ;  /* 0x000006543c047896 */ /* 0x000fe20008000004 */
[-C--:B------:R-:W-:Y:S01]  /*c830*/  FMUL.FTZ R91, R45, R4.reuse ;  /* 0x000000042d5b7220 */ /* 0x080fe20000410000 */
[----:B------:R-:W-:Y:S01]  /*c840*/  UISETP.NE.AND UP0, UPT, UR39, 0x2, UPT ;  /* 0x000000022700788c */ /* 0x000fe2000bf05270 */
[----:B------:R-:W-:Y:S01]  /*c850*/  FMUL.FTZ R40, R48, R4 ;  /* 0x0000000430287220 */ /* 0x000fe20000410000 */
[-C--:B------:R-:W-:Y:S01]  /*c860*/  FMUL.FTZ R110, R26, R8.reuse ;  /* 0x000000081a6e7220 */ /* 0x080fe20000410000 */
[-C--:B------:R-:W-:Y:S01]  /*c870*/  FMUL.FTZ R98, R50, R8.reuse ;  /* 0x0000000832627220 */ /* 0x080fe20000410000 */
[-C--:B------:R-:W-:Y:S01]  /*c880*/  FMUL.FTZ R99, R51, R8.reuse ;  /* 0x0000000833637220 */ /* 0x080fe20000410000 */
[----:B------:R-:W-:Y:S01]  /*c890*/  FMUL.FTZ R97, R54, R8 ;  /* 0x0000000836617220 */ /* 0x000fe20000410000 */
[-C--:B------:R-:W-:Y:S01]  /*c8a0*/  FMUL.FTZ R3, R24, R4.reuse ;  /* 0x0000000418037220 */ /* 0x080fe20000410000 */
[----:B------:R-:W-:Y:S01]  /*c8b0*/  SYNCS.ARRIVE.TRANS64.RED.A1T0 RZ, [UR4], RZ ;  /* 0x000000ffffff79a7 */ /* 0x000fe20008100404 */
        /* <DEDUP_REMOVED lines=60> */
.L_x_969:
[----:B------:R-:W0:Y:S01]  /*cc80*/  S2R R2, SR_CgaCtaId ;  /* 0x0000000000027919 */ /* 0x000e220000008800 */
[----:B------:R-:W-:Y:S01]  /*cc90*/  MOV R23, 0x400 ;  /* 0x0000040000177802 */ /* 0x000fe20000000f00 */
[----:B------:R-:W-:Y:S01]  /*cca0*/  BSSY B0, `(.L_x_1048) ;  /* 0x00001bc000007945 */ /* 0x000fe20003800000 */
[----:B------:R-:W-:Y:S02]  /*ccb0*/  BAR.SYNC.DEFER_BLOCKING 0x5, 0x180 ;  /* 0x0146000000007b1d */ /* 0x000fe40000010000 */
[----:B0-----:R-:W-:-:S05]  /*ccc0*/  LEA R23, R2, R23, 0x18 ;  /* 0x0000001702177211 */ /* 0x001fca00078ec0ff */
[----:B------:R0:W1:Y:S01]  /*ccd0*/  LDS R16, [R23+0x2a8d0] ;  /* 0x02a8d00017107984 */ /* 0x0000620000000800 */
[----:B------:R-:W-:Y:S06]  /*cce0*/  BAR.ARV 0x4, 0x180 ;  /* 0x0106000000007b1d */ /* 0x000fec0000002000 */
[----:B------:R-:W-:Y:S05]  /*ccf0*/  @P0 BRA `(.L_x_1049) ;  /* 0x0000001000980947 */ /* 0x000fea0003800000 */
[----:B------:R-:W2:Y:S01]  /*cd00*/  S2R R2, SR_SWINHI ;  /* 0x0000000000027919 */ /* 0x000ea20000002f00 */
[----:B------:R-:W3:Y:S01]  /*cd10*/  LDC R57, c[0x0][0xbe8] ;  /* 0x0002fa00ff397b82 */ /* 0x000ee20000000800 */
[----:B------:R-:W-:Y:S01]  /*cd20*/  SHF.R.S32.HI R58, RZ, 0x1f, R164 ;  /* 0x0000001fff3a7819 */ /* 0x000fe200000114a4 */
[----:B------:R-:W-:Y:S01]  /*cd30*/  ULDC.64 UR4, c[0x0][0xb90] ;  /* 0x0002e40000047ab9 */ /* 0x000fe20000000a00 */
[----:B------:R-:W-:Y:S01]  /*cd40*/  F2FP.F16.F32.PACK_AB R7, R7, R26 ;  /* 0x0000001a0707723e */ /* 0x000fe200000000ff */
[----:B------:R-:W-:Y:S01]  /*cd50*/  IMAD.WIDE.U32 R12, R164, UR4, RZ ;  /* 0x00000004a40c7c25 */ /* 0x000fe2000f8e00ff */
[----:B------:R-:W-:Y:S01]  /*cd60*/  F2FP.F16.F32.PACK_AB R6, R29, R6 ;  /* 0x000000061d06723e */ /* 0x000fe200000000ff */
[----:B------:R-:W-:Y:S01]  /*cd70*/  ULDC UR6, c[0x0][0xa88] ;  /* 0x0002a20000067ab9 */ /* 0x000fe20000000800 */
[----:B------:R-:W-:Y:S01]  /*cd80*/  SHF.R.S32.HI R112, RZ, 0x1f, R162 ;  /* 0x0000001fff707819 */ /* 0x000fe200000114a2 */
[----:B------:R-:W-:Y:S01]  /*cd90*/  IMAD R9, R58, UR4, RZ ;  /* 0x000000043a097c24 */ /* 0x000fe2000f8e02ff */
[----:B------:R-:W-:-:S02]  /*cda0*/  F2FP.F16.F32.PACK_AB R80, R81, R80 ;  /* 0x000000505150723e */ /* 0x000fc400000000ff */
[----:B------:R-:W-:Y:S01]  /*cdb0*/  F2FP.F16.F32.PACK_AB R48, R41, R48 ;  /* 0x000000302930723e */ /* 0x000fe200000000ff */
[----:B------:R-:W-:Y:S01]  /*cdc0*/  IMAD R11, R164, UR5, R9 ;  /* 0x00000005a40b7c24 */ /* 0x000fe2000f8e0209 */
[----:B------:R-:W-:Y:S01]  /*cdd0*/  ULDC.64 UR4, c[0x0][0xb98] ;  /* 0x0002e60000047ab9 */ /* 0x000fe20000000a00 */
[----:B------:R-:W-:Y:S01]  /*cde0*/  IMAD R9, R165, 0x40, R160 ;  /* 0x00000040a5097824 */ /* 0x000fe200078e02a0 */
[----:B------:R-:W-:Y:S01]  /*cdf0*/  F2FP.F16.F32.PACK_AB R51, R54, R51 ;  /* 0x000000333633723e */ /* 0x000fe200000000ff */
[----:B------:R-:W-:Y:S01]  /*ce00*/  IMAD.IADD R13, R13, 0x1, R11 ;  /* 0x000000010d0d7824 */ /* 0x000fe200078e020b */
[----:B------:R-:W-:Y:S02]  /*ce10*/  F2FP.F16.F32.PACK_AB R81, R83, R82 ;  /* 0x000000525351723e */ /* 0x000fe400000000ff */
[----:B------:R-:W-:Y:S01]  /*ce20*/  F2FP.F16.F32.PACK_AB R82, R85, R84 ;  /* 0x000000545552723e */ /* 0x000fe200000000ff */
[----:B------:R-:W-:Y:S01]  /*ce30*/  IMAD.WIDE.U32 R12, R162, UR4, R12 ;  /* 0x00000004a20c7c25 */ /* 0x000fe2000f8e000c */
[----:B------:R-:W-:-:S02]  /*ce40*/  F2FP.F16.F32.PACK_AB R83, R87, R86 ;  /* 0x000000565753723e */ /* 0x000fc400000000ff */
[----:B------:R-:W-:Y:S02]  /*ce50*/  MOV R34, R23 ;  /* 0x0000001700227202 */ /* 0x000fe40000000f00 */
[----:B--2---:R-:W-:-:S03]  /*ce60*/  MOV R35, R2 ;  /* 0x0000000200237202 */ /* 0x004fc60000000f00 */
[----:B------:R-:W-:-:S04]  /*ce70*/  IMAD.WIDE R4, R171, 0x2, R34 ;  /* 0x00000002ab047825 */ /* 0x000fc800078e0222 */
[----:B------:R-:W-:Y:S01]  /*ce80*/  IMAD.WIDE R34, R9, 0x2, R34 ;  /* 0x0000000209227825 */ /* 0x000fe200078e0222 */
[C---:B------:R-:W-:Y:S02]  /*ce90*/  IADD3 R33, P2, R4.reuse, 0x4020, RZ ;  /* 0x0000402004217810 */ /* 0x040fe40007f5e0ff */
[C---:B------:R-:W-:Y:S02]  /*cea0*/  IADD3 R21, P6, R4.reuse, 0x20, RZ ;  /* 0x0000002004157810 */ /* 0x040fe40007fde0ff */
[----:B------:R-:W-:Y:S01]  /*ceb0*/  LOP3.LUT R10, R33, 0x380, RZ, 0xc0, !PT ;  /* 0x00000380210a7812 */ /* 0x000fe200078ec0ff */
[--C-:B------:R-:W-:Y:S01]  /*cec0*/  IMAD.X R39, RZ, RZ, R5.reuse, P2 ;  /* 0x000000ffff277224 */ /* 0x100fe200010e0605 */
[----:B------:R-:W-:Y:S01]  /*ced0*/  IADD3 R73, P1, R4, 0x4040, RZ ;  /* 0x0000404004497810 */ /* 0x000fe20007f3e0ff */
[--C-:B------:R-:W-:Y:S01]  /*cee0*/  IMAD.X R15, RZ, RZ, R5.reuse, P6 ;  /* 0x000000ffff0f7224 */ /* 0x100fe200030e0605 */
[----:B------:R-:W-:Y:S02]  /*cef0*/  SHF.R.U64 R10, R10, 0x3, RZ ;  /* 0x000000030a0a7819 */ /* 0x000fe400000012ff */
[----:B------:R-:W-:Y:S01]  /*cf00*/  IADD3 R31, P3, R4, 0x4000, RZ ;  /* 0x00004000041f7810 */ /* 0x000fe20007f7e0ff */
[----:B------:R-:W-:Y:S01]  /*cf10*/  IMAD.X R43, RZ, RZ, R5, P1 ;  /* 0x000000ffff2b7224 */ /* 0x000fe200008e0605 */
[----:B------:R-:W-:-:S02]  /*cf20*/  LOP3.LUT R38, R10, R33, RZ, 0x3c, !PT ;  /* 0x000000210a267212 */ /* 0x000fc400078e3cff */
[----:B------:R-:W-:Y:S01]  /*cf30*/  IADD3 R33, P6, R34, 0x1000, RZ ;  /* 0x0000100022217810 */ /* 0x000fe20007fde0ff */
[--C-:B------:R-:W-:Y:S01]  /*cf40*/  IMAD.X R37, RZ, RZ, R5.reuse, P3 ;  /* 0x000000ffff257224 */ /* 0x100fe200018e0605 */
[----:B---3--:R-:W-:Y:S02]  /*cf50*/  ISETP.NE.AND P1, PT, R57, 0x1, PT ;  /* 0x000000013900780c */ /* 0x008fe40003f25270 */
[----:B------:R-:W-:Y:S02]  /*cf60*/  LOP3.LUT R32, R33, 0x380, RZ, 0xc0, !PT ;  /* 0x0000038021207812 */ /* 0x000fe400078ec0ff */
[----:B------:R-:W-:Y:S02]  /*cf70*/  IADD3 R55, P4, R4, 0x60, RZ ;  /* 0x0000006004377810 */ /* 0x000fe40007f9e0ff */
[----:B------:R-:W-:Y:S02]  /*cf80*/  LOP3.LUT R14, R73, 0x380, RZ, 0xc0, !PT ;  /* 0x00000380490e7812 */ /* 0x000fe400078ec0ff */
[----:B------:R-:W-:Y:S01]  /*cf90*/  SHF.R.U64 R32, R32, 0x3, RZ ;  /* 0x0000000320207819 */ /* 0x000fe200000012ff */
[----:B------:R-:W-:Y:S01]  /*cfa0*/  IMAD.X R11, RZ, RZ, R5, P4 ;  /* 0x000000ffff0b7224 */ /* 0x000fe200020e0605 */
[----:B------:R-:W-:-:S02]  /*cfb0*/  LOP3.LUT R8, R31, 0x380, RZ, 0xc0, !PT ;  /* 0x000003801f087812 */ /* 0x000fc400078ec0ff */
[----:B------:R-:W-:Y:S01]  /*cfc0*/  SHF.R.U64 R14, R14, 0x3, RZ ;  /* 0x000000030e0e7819 */ /* 0x000fe200000012ff */
[----:B------:R-:W2:Y:S01]  /*cfd0*/  @P1 LDC R79, c[0x0][0xbf0] ;  /* 0x0002fc00ff4f1b82 */ /* 0x000ea20000000800 */
[----:B------:R-:W-:Y:S02]  /*cfe0*/  LOP3.LUT R32, R32, R33, RZ, 0x3c, !PT ;  /* 0x0000002120207212 */ /* 0x000fe400078e3cff */
[----:B------:R-:W-:Y:S02]  /*cff0*/  SHF.R.U64 R8, R8, 0x3, RZ ;  /* 0x0000000308087819 */ /* 0x000fe400000012ff */
[----:B------:R-:W-:Y:S02]  /*d000*/  IADD3 R33, P4, R34, 0x3000, RZ ;  /* 0x0000300022217810 */ /* 0x000fe40007f9e0ff */
[----:B------:R-:W-:Y:S02]  /*d010*/  LOP3.LUT R42, R14, R73, RZ, 0x3c, !PT ;  /* 0x000000490e2a7212 */ /* 0x000fe400078e3cff */
[----:B------:R-:W-:Y:S01]  /*d020*/  LOP3.LUT R36, R8, R31, RZ, 0x3c, !PT ;  /* 0x0000001f08247212 */ /* 0x000fe200078e3cff */
[----:B------:R-:W3:Y:S01]  /*d030*/  @P1 LDC R73, c[0x0][0xbec] ;  /* 0x0002fb00ff491b82 */ /* 0x000ee20000000800 */
[----:B------:R-:W-:Y:S01]  /*d040*/  LOP3.LUT R28, R33, 0x380, RZ, 0xc0, !PT ;  /* 0x00000380211c7812 */ /* 0x000fe200078ec0ff */
[----:B------:R-:W-:Y:S01]  /*d050*/  IMAD.X R29, RZ, RZ, R35, P4 ;  /* 0x000000ffff1d7224 */ /* 0x000fe200020e0623 */
[----:B------:R-:W-:-:S02]  /*d060*/  IADD3 R47, P0, R4, 0x4060, RZ ;  /* 0x00004060042f7810 */ /* 0x000fc40007f1e0ff */
[----:B------:R-:W-:Y:S02]  /*d070*/  LOP3.LUT R8, R55, 0x380, RZ, 0xc0, !PT ;  /* 0x0000038037087812 */ /* 0x000fe400078ec0ff */
[----:B------:R-:W-:Y:S02]  /*d080*/  SHF.R.U64 R28, R28, 0x3, RZ ;  /* 0x000000031c1c7819 */ /* 0x000fe400000012ff */
[----:B------:R-:W-:Y:S02]  /*d090*/  LOP3.LUT R46, R47, 0x380, RZ, 0xc0, !PT ;  /* 0x000003802f2e7812 */ /* 0x000fe400078ec0ff */
[----:B------:R-:W-:Y:S02]  /*d0a0*/  LOP3.LUT R9, R4, 0x380, RZ, 0xc0, !PT ;  /* 0x0000038004097812 */ /* 0x000fe400078ec0ff */
[----:B------:R-:W-:Y:S02]  /*d0b0*/  SHF.R.U64 R8, R8, 0x3, RZ ;  /* 0x0000000308087819 */ /* 0x000fe400000012ff */
[----:B------:R-:W-:Y:S01]  /*d0c0*/  LOP3.LUT R28, R28, R33, RZ, 0x3c, !PT ;  /* 0x000000211c1c7212 */ /* 0x000fe200078e3cff */
[----:B------:R-:W-:Y:S01]  /*d0d0*/  IMAD.X R33, RZ, RZ, R35, P6 ;  /* 0x000000ffff217224 */ /* 0x000fe200030e0623 */
[----:B------:R-:W-:-:S02]  /*d0e0*/  SHF.R.U64 R46, R46, 0x3, RZ ;  /* 0x000000032e2e7819 */ /* 0x000fc400000012ff */
[----:B------:R-:W-:Y:S02]  /*d0f0*/  SHF.R.U64 R9, R9, 0x3, RZ ;  /* 0x0000000309097819 */ /* 0x000fe400000012ff */
[----:B------:R-:W-:Y:S02]  /*d100*/  LOP3.LUT R10, R8, R55, RZ, 0x3c, !PT ;  /* 0x00000037080a7212 */ /* 0x000fe400078e3cff */
[----:B------:R-:W-:Y:S02]  /*d110*/  IADD3 R55, P6, R34, 0x7000, RZ ;  /* 0x0000700022377810 */ /* 0x000fe40007fde0ff */
[----:B------:R-:W-:Y:S02]  /*d120*/  IADD3 R25, P5, R4, 0x40, RZ ;  /* 0x0000004004197810 */ /* 0x000fe40007fbe0ff */
[----:B------:R-:W-:Y:S01]  /*d130*/  LOP3.LUT R46, R46, R47, RZ, 0x3c, !PT ;  /* 0x0000002f2e2e7212 */ /* 0x000fe200078e3cff */
[--C-:B------:R-:W-:Y:S01]  /*d140*/  IMAD.X R47, RZ, RZ, R5.reuse, P0 ;  /* 0x000000ffff2f7224 */ /* 0x100fe200000e0605 */
[----:B------:R-:W-:Y:S01]  /*d150*/  LOP3.LUT R4, R9, R4, RZ, 0x3c, !PT ;  /* 0x0000000409047212 */ /* 0x000fe200078e3cff */
[----:B------:R-:W-:Y:S01]  /*d160*/  IMAD.X R9, RZ, RZ, R5, P5 ;  /* 0x000000ffff097224 */ /* 0x000fe200028e0605 */
[----:B------:R-:W-:-:S02]  /*d170*/  LOP3.LUT R26, R55, 0x380, RZ, 0xc0, !PT ;  /* 0x00000380371a7812 */ /* 0x000fc400078ec0ff */
[----:B------:R-:W-:Y:S02]  /*d180*/  MOV R72, R4 ;  /* 0x0000000400487202 */ /* 0x000fe40000000f00 */
[----:B------:R-:W-:Y:S02]  /*d190*/  F2FP.F16.F32.PACK_AB R4, R96, R3 ;  /* 0x000000036004723e */ /* 0x000fe400000000ff */
[----:B------:R-:W-:Y:S02]  /*d1a0*/  SHF.R.U64 R26, R26, 0x3, RZ ;  /* 0x000000031a1a7819 */ /* 0x000fe400000012ff */
[----:B------:R-:W-:Y:S01]  /*d1b0*/  MOV R96, R46 ;  /* 0x0000002e00607202 */ /* 0x000fe20000000f00 */
[----:B------:R-:W-:Y:S01]  /*d1c0*/  IMAD.IADD R46, R22, 0x1, R17 ;  /* 0x00000001162e7824 */ /* 0x000fe200078e0211 */
[----:B------:R-:W-:Y:S02]  /*d1d0*/  LOP3.LUT R2, R21, 0x380, RZ, 0xc0, !PT ;  /* 0x0000038015027812 */ /* 0x000fe400078ec0ff */
[----:B------:R-:W-:-:S02]  /*d1e0*/  LOP3.LUT R26, R26, R55, RZ, 0x3c, !PT ;  /* 0x000000371a1a7212 */ /* 0x000fc400078e3cff */
[----:B------:R-:W-:Y:S01]  /*d1f0*/  MOV R55, R38 ;  /* 0x0000002600377202 */ /* 0x000fe20000000f00 */
[----:B---3--:R-:W-:Y:S01]  /*d200*/  @P1 IMAD.HI.U32 R38, R46, R73, RZ ;  /* 0x000000492e261227 */ /* 0x008fe200078e00ff */
[----:B------:R-:W-:Y:S02]  /*d210*/  SHF.R.U64 R2, R2, 0x3, RZ ;  /* 0x0000000302027819 */ /* 0x000fe400000012ff */
[----:B------:R-:W-:Y:S01]  /*d220*/  IADD3 R31, P5, R34, 0x2000, RZ ;  /* 0x00002000221f7810 */ /* 0x000fe20007fbe0ff */
[----:B------:R-:W-:Y:S01]  /*d230*/  IMAD.MOV.U32 R39, RZ, RZ, R46 ;  /* 0x000000ffff277224 */ /* 0x000fe200078e002e */
[----:B------:R-:W-:Y:S01]  /*d240*/  F2FP.F16.F32.PACK_AB R5, R27, R110 ;  /* 0x0000006e1b05723e */ /* 0x000fe200000000ff */
[----:B------:R-:W-:Y:S01]  /*d250*/  BAR.SYNC.DEFER_BLOCKING 0x1, 0x100 ;  /* 0x0044000000007b1d */ /* 0x000fe20000010000 */
[----:B--2---:R-:W-:Y:S01]  /*d260*/  @P1 SHF.R.U32.HI R39, RZ, R79, R38 ;  /* 0x0000004fff271219 */ /* 0x004fe20000011626 */
[----:B------:R-:W-:Y:S01]  /*d270*/  IMAD.IADD R38, R170, 0x1, R17 ;  /* 0x00000001aa267824 */ /* 0x000fe200078e0211 */
[----:B------:R-:W-:Y:S01]  /*d280*/  LOP3.LUT R14, R2, R21, RZ, 0x3c, !PT ;  /* 0x00000015020e7212 */ /* 0x000fe200078e3cff */
[----:B------:R-:W-:Y:S01]  /*d290*/  IMAD.X R27, RZ, RZ, R35, P6 ;  /* 0x000000ffff1b7224 */ /* 0x000fe200030e0623 */
[----:B------:R-:W-:-:S02]  /*d2a0*/  LOP3.LUT R2, R25, 0x380, RZ, 0xc0, !PT ;  /* 0x0000038019027812 */ /* 0x000fc400078ec0ff */
[----:B------:R-:W-:Y:S02]  /*d2b0*/  LOP3.LUT R30, R31, 0x380, RZ, 0xc0, !PT ;  /* 0x000003801f1e7812 */ /* 0x000fe400078ec0ff */
[----:B------:R-:W-:Y:S02]  /*d2c0*/  LOP3.LUT R3, R34, 0x380, RZ, 0xc0, !PT ;  /* 0x0000038022037812 */ /* 0x000fe400078ec0ff */
[----:B------:R-:W-:Y:S02]  /*d2d0*/  SHF.R.U64 R2, R2, 0x3, RZ ;  /* 0x0000000302027819 */ /* 0x000fe400000012ff */
[----:B------:R-:W-:Y:S02]  /*d2e0*/  SHF.R.U64 R30, R30, 0x3, RZ ;  /* 0x000000031e1e7819 */ /* 0x000fe400000012ff */
[----:B------:R-:W-:Y:S02]  /*d2f0*/  IADD3 R21, P0, R34, 0x6000, RZ ;  /* 0x0000600022157810 */ /* 0x000fe40007f1e0ff */
[----:B------:R-:W-:-:S02]  /*d300*/  SHF.R.U64 R3, R3, 0x3, RZ ;  /* 0x0000000303037819 */ /* 0x000fc400000012ff */
[----:B------:R-:W-:Y:S02]  /*d310*/  MOV R111, R10 ;  /* 0x0000000a006f7202 */ /* 0x000fe40000000f00 */
[----:B------:R-:W-:Y:S02]  /*d320*/  LOP3.LUT R8, R2, R25, RZ, 0x3c, !PT ;  /* 0x0000001902087212 */ /* 0x000fe400078e3cff */
[----:B------:R-:W-:Y:S01]  /*d330*/  LOP3.LUT R30, R30, R31, RZ, 0x3c, !PT ;  /* 0x0000001f1e1e7212 */ /* 0x000fe200078e3cff */
[----:B------:R2:W-:Y:S01]  /*d340*/  STSM.16.M88.4 [R72], R4 ;  /* 0x0000000448007844 */ /* 0x0005e20000000200 */
[C---:B------:R-:W-:Y:S02]  /*d350*/  IADD3 R31, P3, R34.reuse, 0x4000, RZ ;  /* 0x00004000221f7810 */ /* 0x040fe40007f7e0ff */
[----:B------:R-:W-:Y:S02]  /*d360*/  IADD3 R25, P2, R34, 0x5000, RZ ;  /* 0x0000500022197810 */ /* 0x000fe40007f5e0ff */
[----:B------:R-:W-:Y:S01]  /*d370*/  LOP3.LUT R34, R3, R34, RZ, 0x3c, !PT ;  /* 0x0000002203227212 */ /* 0x000fe200078e3cff */
[----:B------:R-:W-:Y:S01]  /*d380*/  IMAD.X R3, RZ, RZ, R35, P0 ;  /* 0x000000ffff037224 */ /* 0x000fe200000e0623 */
[----:B------:R-:W-:-:S02]  /*d390*/  IADD3 R12, P0, R39, R12, RZ ;  /* 0x0000000c270c7210 */ /* 0x000fc40007f1e0ff */
[----:B------:R-:W-:Y:S02]  /*d3a0*/  LOP3.LUT R2, R21, 0x380, RZ, 0xc0, !PT ;  /* 0x0000038015027812 */ /* 0x000fe400078ec0ff */
[----:B------:R-:W-:Y:S02]  /*d3b0*/  LOP3.LUT R24, R25, 0x380, RZ, 0xc0, !PT ;  /* 0x0000038019187812 */ /* 0x000fe400078ec0ff */
[----:B------:R-:W-:Y:S02]  /*d3c0*/  MOV R15, R14 ;  /* 0x0000000e000f7202 */ /* 0x000fe40000000f00 */
[----:B------:R-:W-:Y:S01]  /*d3d0*/  SHF.R.U64 R2, R2, 0x3, RZ ;  /* 0x0000000302027819 */ /* 0x000fe200000012ff */
[----:B--2---:R-:W-:Y:S01]  /*d3e0*/  IMAD.MOV R6, RZ, RZ, -R39 ;  /* 0x000000ffff067224 */ /* 0x004fe200078e0a27 */
[----:B------:R-:W-:Y:S01]  /*d3f0*/  F2FP.F16.F32.PACK_AB R7, R106, R105 ;  /* 0x000000696a07723e */ /* 0x000fe200000000ff */
[----:B------:R-:W-:Y:S01]  /*d400*/  IMAD R5, R112, UR4, RZ ;  /* 0x0000000470057c24 */ /* 0x000fe2000f8e02ff */
[----:B------:R-:W-:Y:S01]  /*d410*/  MOV R110, R36 ;  /* 0x00000024006e7202 */ /* 0x000fe20000000f00 */
[----:B------:R-:W-:Y:S01]  /*d420*/  IMAD R11, R57, R6, R46 ;  /* 0x00000006390b7224 */ /* 0x000fe200078e022e */
[----:B------:R-:W-:Y:S01]  /*d430*/  F2FP.F16.F32.PACK_AB R6, R95, R92 ;  /* 0x0000005c5f06723e */ /* 0x000fe200000000ff */
[----:B------:R-:W-:Y:S01]  /*d440*/  IMAD R4, R162, UR5, R5 ;  /* 0x00000005a2047c24 */ /* 0x000fe2000f8e0205 */
[----:B------:R-:W-:Y:S01]  /*d450*/  SHF.R.S32.HI R5, RZ, 0x1f, R39 ;  /* 0x0000001fff057819 */ /* 0x000fe20000011427 */
[----:B------:R-:W-:Y:S01]  /*d460*/  ULDC.64 UR4, c[0x0][0xb88] ;  /* 0x0002e20000047ab9 */ /* 0x000fe20000000a00 */
[----:B------:R-:W-:-:S02]  /*d470*/  SHF.R.S32.HI R10, RZ, 0x1f, R11 ;  /* 0x0000001fff0a7819 */ /* 0x000fc4000001140b */
[----:B------:R-:W-:Y:S02]  /*d480*/  IADD3.X R13, R5, R13, R4, P0, !PT ;  /* 0x0000000d050d7210 */ /* 0x000fe400007fe404 */
[----:B------:R-:W-:Y:S01]  /*d490*/  F2FP.F16.F32.PACK_AB R4, R93, R94 ;  /* 0x0000005e5d04723e */ /* 0x000fe200000000ff */
[----:B------:R-:W-:Y:S01]  /*d4a0*/  IMAD R10, R10, UR4, RZ ;  /* 0x000000040a0a7c24 */ /* 0x000fe2000f8e02ff */
[----:B------:R-:W-:Y:S01]  /*d4b0*/  F2FP.F16.F32.PACK_AB R5, R108, R107 ;  /* 0x0000006b6c05723e */ /* 0x000fe200000000ff */
[C---:B------:R-:W-:Y:S01]  /*d4c0*/  IMAD.WIDE.U32 R12, R11.reuse, UR4, R12 ;  /* 0x000000040b0c7c25 */ /* 0x040fe2000f8e000c */
[----:B------:R-:W-:Y:S02]  /*d4d0*/  MOV R14, R8 ;  /* 0x00000008000e7202 */ /* 0x000fe40000000f00 */
[----:B------:R-:W-:Y:S01]  /*d4e0*/  SHF.R.U64 R24, R24, 0x3, RZ ;  /* 0x0000000318187819 */ /* 0x000fe200000012ff */
[----:B------:R-:W-:Y:S01]  /*d4f0*/  IMAD R37, R11, UR5, R10 ;  /* 0x000000050b257c24 */ /* 0x000fe2000f8e020a */
[----:B------:R-:W-:Y:S01]  /*d500*/  F2FP.F16.F32.PACK_AB R8, R90, R89 ;  /* 0x000000595a08723e */ /* 0x000fe200000000ff */
[----:B------:R2:W-:Y:S01]  /*d510*/  STSM.16.M88.4 [R15], R4 ;  /* 0x000000040f007844 */ /* 0x0005e20000000200 */
[----:B------:R-:W-:Y:S01]  /*d520*/  LOP3.LUT R2, R2, R21, RZ, 0x3c, !PT ;  /* 0x0000001502027212 */ /* 0x000fe200078e3cff */
[----:B------:R-:W-:Y:S01]  /*d530*/  ULDC.64 UR4, c[0x0][0xb50] ;  /* 0x0002d40000047ab9 */ /* 0x000fe20000000a00 */
[----:B------:R-:W-:Y:S01]  /*d540*/  IMAD R89, R57, UR6, RZ ;  /* 0x0000000639597c24 */ /* 0x000fe2000f8e02ff */
[----:B------:R-:W-:Y:S01]  /*d550*/  LOP3.LUT P0, RZ, R167, 0x3, RZ, 0xc0, !PT ;  /* 0x00000003a7ff7812 */ /* 0x000fe2000780c0ff */
[----:B------:R-:W-:Y:S01]  /*d560*/  IMAD.X R21, RZ, RZ, R35, P3 ;  /* 0x000000ffff157224 */ /* 0x000fe200018e0623 */
[----:B------:R-:W-:-:S02]  /*d570*/  F2FP.F16.F32.PACK_AB R9, R103, R102 ;  /* 0x000000666709723e */ /* 0x000fc400000000ff */
[----:B------:R-:W-:Y:S02]  /*d580*/  F2FP.F16.F32.PACK_AB R10, R91, R44 ;  /* 0x0000002c5b0a723e */ /* 0x000fe400000000ff */
[----:B------:R-:W-:Y:S02]  /*d590*/  F2FP.F16.F32.PACK_AB R11, R104, R101 ;  /* 0x00000065680b723e */ /* 0x000fe400000000ff */
[----:B------:R-:W-:Y:S02]  /*d5a0*/  LEA R36, P3, R12, UR4, 0x2 ;  /* 0x000000040c247c11 */ /* 0x000fe4000f8610ff */
[----:B------:R-:W-:Y:S01]  /*d5b0*/  LOP3.LUT R24, R24, R25, RZ, 0x3c, !PT ;  /* 0x0000001918187212 */ /* 0x000fe200078e3cff */
[----:B------:R-:W-:Y:S01]  /*d5c0*/  IMAD.X R25, RZ, RZ, R35, P2 ;  /* 0x000000ffff197224 */ /* 0x000fe200010e0623 */
[C---:B------:R-:W-:Y:S01]  /*d5d0*/  ISETP.GE.OR P2, PT, R38.reuse, R89, P0 ;  /* 0x000000592600720c */ /* 0x040fe20000746670 */
[----:B--2---:R-:W-:Y:S01]  /*d5e0*/  VIADD R4, R38, 0x8 ;  /* 0x0000000826047836 */ /* 0x004fe20000000000 */
[----:B------:R2:W-:Y:S01]  /*d5f0*/  STSM.16.M88.4 [R14], R8 ;  /* 0x000000080e007844 */ /* 0x0005e20000000200 */
[----:B------:R-:W-:Y:S01]  /*d600*/  IMAD.IADD R5, R13, 0x1, R37 ;  /* 0x000000010d057824 */ /* 0x000fe200078e0225 */
[----:B------:R-:W-:-:S02]  /*d610*/  F2FP.F16.F32.PACK_AB R6, R53, R52 ;  /* 0x000000343506723e */ /* 0x000fc400000000ff */
[----:B------:R-:W-:Y:S01]  /*d620*/  ISETP.GE.OR P0, PT, R4, R89, P0 ;  /* 0x000000590400720c */ /* 0x000fe20000706670 */
[----:B------:R-:W-:Y:S01]  /*d630*/  SHFL.IDX PT, R72, R36, RZ, 0x1c1f ;  /* 0x001c1fff24487589 */ /* 0x000fe200000e0000 */
[----:B------:R-:W-:Y:S01]  /*d640*/  LEA.HI.X R37, R12, UR5, R5, 0x2, P3 ;  /* 0x000000050c257c11 */ /* 0x000fe200098f1405 */
[----:B------:R-:W-:Y:S01]  /*d650*/  ULDC.64 UR4, c[0x0][0xae8] ;  /* 0x0002ba0000047ab9 */ /* 0x000fe20000000a00 */
[----:B------:R-:W-:Y:S01]  /*d660*/  F2FP.F16.F32.PACK_AB R4, R49, R40 ;  /* 0x000000283104723e */ /* 0x000fe200000000ff */
[----:B------:R-:W-:Y:S01]  /*d670*/  SHFL.IDX PT, R78, R36, 0x1, 0x1c1f ;  /* 0x003c1f00244e7f89 */ /* 0x000fe200000e0000 */
[----:B------:R-:W-:Y:S02]  /*d680*/  F2FP.F16.F32.PACK_AB R5, R99, R98 ;  /* 0x000000626305723e */ /* 0x000fe400000000ff */
[----:B------:R-:W-:Y:S01]  /*d690*/  F2FP.F16.F32.PACK_AB R7, R100, R97 ;  /* 0x000000616407723e */ /* 0x000fe200000000ff */
[----:B------:R-:W3:Y:S01]  /*d6a0*/  SHFL.IDX PT, R73, R37, RZ, 0x1c1f ;  /* 0x001c1fff25497589 */ /* 0x000ee200000e0000 */
[----:B------:R-:W-:-:S02]  /*d6b0*/  F2FP.F16.F32.PACK_AB R12, R45, R56 ;  /* 0x000000382d0c723e */ /* 0x000fc400000000ff */
[----:B------:R-:W-:Y:S01]  /*d6c0*/  F2FP.F16.F32.PACK_AB R13, R59, R50 ;  /* 0x000000323b0d723e */ /* 0x000fe200000000ff */
[----:B------:R-:W-:Y:S01]  /*d6d0*/  STSM.16.M88.4 [R111], R4 ;  /* 0x000000046f007844 */ /* 0x000fe20000000200 */
[----:B--2---:R-:W-:Y:S02]  /*d6e0*/  F2FP.F16.F32.PACK_AB R14, R61, R60 ;  /* 0x0000003c3d0e723e */ /* 0x004fe400000000ff */
[----:B------:R-:W-:Y:S01]  /*d6f0*/  F2FP.F16.F32.PACK_AB R15, R63, R62 ;  /* 0x0000003e3f0f723e */ /* 0x000fe200000000ff */
[----:B------:R-:W2:Y:S01]  /*d700*/  SHFL.IDX PT, R79, R37, 0x1, 0x1c1f ;  /* 0x003c1f00254f7f89 */ /* 0x000ea200000e0000 */
[----:B------:R-:W-:Y:S02]  /*d710*/  F2FP.F16.F32.PACK_AB R8, R65, R64 ;  /* 0x000000404108723e */ /* 0x000fe400000000ff */
[----:B------:R-:W-:Y:S01]  /*d720*/  F2FP.F16.F32.PACK_AB R9, R67, R66 ;  /* 0x000000424309723e */ /* 0x000fe200000000ff */
[----:B------:R-:W-:Y:S01]  /*d730*/  STSM.16.M88.4 [R110], R12 ;  /* 0x0000000c6e007844 */ /* 0x000fe20000000200 */
[----:B------:R-:W-:-:S02]  /*d740*/  F2FP.F16.F32.PACK_AB R10, R69, R68 ;  /* 0x00000044450a723e */ /* 0x000fc400000000ff */
[----:B------:R-:W-:Y:S02]  /*d750*/  F2FP.F16.F32.PACK_AB R11, R71, R70 ;  /* 0x00000046470b723e */ /* 0x000fe400000000ff */
[----:B------:R-:W-:Y:S02]  /*d760*/  MOV R109, R42 ;  /* 0x0000002a006d7202 */ /* 0x000fe40000000f00 */
[----:B------:R-:W-:Y:S01]  /*d770*/  F2FP.F16.F32.PACK_AB R49, R75, R74 ;  /* 0x0000004a4b31723e */ /* 0x000fe200000000ff */
[----:B------:R-:W-:Y:S01]  /*d780*/  STSM.16.M88.4 [R55], R8 ;  /* 0x0000000837007844 */ /* 0x000fe20000000200 */
[----:B------:R-:W-:Y:S02]  /*d790*/  F2FP.F16.F32.PACK_AB R50, R77, R76 ;  /* 0x0000004c4d32723e */ /* 0x000fe400000000ff */
[----:B------:R-:W-:-:S03]  /*d7a0*/  LOP3.LUT R20, R31, 0x380, RZ, 0xc0, !PT ;  /* 0x000003801f147812 */ /* 0x000fc600078ec0ff */
[----:B------:R4:W-:Y:S01]  /*d7b0*/  STSM.16.M88.4 [R109], R48 ;  /* 0x000000306d007844 */ /* 0x0009e20000000200 */
[----:B------:R-:W-:-:S03]  /*d7c0*/  SHF.R.U64 R20, R20, 0x3, RZ ;  /* 0x0000000314147819 */ /* 0x000fc600000012ff */
[----:B------:R-:W-:Y:S01]  /*d7d0*/  STSM.16.M88.4 [R96], R80 ;  /* 0x0000005060007844 */ /* 0x000fe20000000200 */
[----:B------:R-:W-:Y:S01]  /*d7e0*/  LOP3.LUT R20, R20, R31, RZ, 0x3c, !PT ;  /* 0x0000001f14147212 */ /* 0x000fe200078e3cff */
[----:B------:R-:W-:Y:S01]  /*d7f0*/  IMAD.X R31, RZ, RZ, R35, P5 ;  /* 0x000000ffff1f7224 */ /* 0x000fe200028e0623 */
[----:B------:R-:W-:Y:S08]  /*d800*/  BAR.SYNC.DEFER_BLOCKING 0x1, 0x100 ;  /* 0x0044000000007b1d */ /* 0x000ff00000010000 */
[----:B----4-:R-:W4:Y:S08]  /*d810*/  @P1 LDC R49, c[0x0][0xbec] ;  /* 0x0002fb00ff311b82 */ /* 0x010f300000000800 */
[----:B------:R-:W0:Y:S01]  /*d820*/  @P1 LDC R51, c[0x0][0xbf0] ;  /* 0x0002fc00ff331b82 */ /* 0x000e220000000800 */
[----:B---3--:R-:W-:Y:S04]  /*d830*/  @!P2 ST.E desc[UR36][R72.64], R88 ;  /* 0x000000584800a985 */ /* 0x008fe8000c101924 */
[----:B--2---:R2:W-:Y:S04]  /*d840*/  @!P0 ST.E desc[UR36][R78.64], R0 ;  /* 0x000000004e008985 */ /* 0x0045e8000c101924 */
[----:B------:R3:W5:Y:S04]  /*d850*/  LD.E.128 R36, desc[UR36][R30.64] ;  /* 0x000000241e247980 */ /* 0x000768000c101d00 */
[----:B------:R1:W5:Y:S01]  /*d860*/  LD.E.128 R44, desc[UR36][R34.64] ;  /* 0x00000024222c7980 */ /* 0x000362000c101d00 */
[----:B--2---:R-:W-:-:S03]  /*d870*/  IMAD R0, R163, 0x20, R165 ;  /* 0x00000020a3007824 */ /* 0x004fc600078e02a5 */
[----:B------:R2:W5:Y:S01]  /*d880*/  LD.E.128 R4, desc[UR36][R28.64] ;  /* 0x000000241c047980 */ /* 0x000562000c101d00 */
[----:B---3--:R-:W-:-:S03]  /*d890*/  IMAD.IADD R30, R17, 0x1, R0 ;  /* 0x00000001111e7824 */ /* 0x008fc600078e0200 */
[----:B------:R3:W5:Y:S01]  /*d8a0*/  LD.E.128 R60, desc[UR36][R20.64] ;  /* 0x00000024143c7980 */ /* 0x000762000c101d00 */
[----:B-1----:R-:W-:Y:S02]  /*d8b0*/  IMAD R35, R58, UR4, RZ ;  /* 0x000000043a237c24 */ /* 0x002fe4000f8e02ff */
[----:B----4-:R-:W-:Y:S01]  /*d8c0*/  @P1 IMAD.HI.U32 R0, R30, R49, RZ ;  /* 0x000000311e001227 */ /* 0x010fe200078e00ff */
[----:B------:R1:W5:Y:S03]  /*d8d0*/  LD.E.128 R52, desc[UR36][R24.64] ;  /* 0x0000002418347980 */ /* 0x000366000c101d00 */
[C---:B------:R-:W-:Y:S01]  /*d8e0*/  IMAD R35, R164.reuse, UR5, R35 ;  /* 0x00000005a4237c24 */ /* 0x040fe2000f8e0223 */
[----:B------:R4:W5:Y:S01]  /*d8f0*/  LD.E.128 R12, desc[UR36][R2.64] ;  /* 0x00000024020c7980 */ /* 0x000962000c101d00 */
[----:B--2---:R-:W-:Y:S01]  /*d900*/  IMAD.WIDE.U32 R28, R164, UR4, RZ ;  /* 0x00000004a41c7c25 */ /* 0x004fe2000f8e00ff */
[----:B------:R-:W-:-:S02]  /*d910*/  ULDC.64 UR4, c[0x0][0xaf0] ;  /* 0x0002bc0000047ab9 */ /* 0x000fc40000000a00 */
[----:B------:R-:W5:Y:S01]  /*d920*/  LD.E.128 R40, desc[UR36][R32.64] ;  /* 0x0000002420287980 */ /* 0x000f62000c101d00 */
[----:B---3--:R-:W-:Y:S01]  /*d930*/  IMAD.MOV.U32 R21, RZ, RZ, R30 ;  /* 0x000000ffff157224 */ /* 0x008fe200078e001e */
[----:B0-----:R-:W-:Y:S01]  /*d940*/  @P1 SHF.R.U32.HI R21, RZ, R51, R0 ;  /* 0x00000033ff151219 */ /* 0x001fe20000011600 */
[----:B-1----:R-:W-:Y:S01]  /*d950*/  IMAD R25, R112, UR4, RZ ;  /* 0x0000000470197c24 */ /* 0x002fe2000f8e02ff */
[----:B------:R0:W5:Y:S01]  /*d960*/  LD.E.128 R8, desc[UR36][R26.64] ;  /* 0x000000241a087980 */ /* 0x000162000c101d00 */
[----:B----4-:R-:W-:Y:S02]  /*d970*/  IMAD.IADD R3, R29, 0x1, R35 ;  /* 0x000000011d037824 */ /* 0x010fe400078e0223 */
[----:B------:R-:W-:Y:S01]  /*d980*/  IMAD.MOV.U32 R2, RZ, RZ, R28 ;  /* 0x000000ffff027224 */ /* 0x000fe200078e001c */
[--C-:B------:R-:W-:Y:S01]  /*d990*/  SHF.R.S32.HI R0, RZ, 0x1f, R21.reuse ;  /* 0x0000001fff007819 */ /* 0x100fe20000011415 */
[----:B------:R-:W-:Y:S01]  /*d9a0*/  IMAD.MOV R20, RZ, RZ, -R21 ;  /* 0x000000ffff147224 */ /* 0x000fe200078e0a15 */
[----:B------:R-:W-:Y:S01]  /*d9b0*/  @!PT LDS RZ, [RZ] ;  /* 0x00000000fffff984 */ /* 0x000fe20000000800 */
[----:B------:R-:W-:Y:S01]  /*d9c0*/  @!PT LDS RZ, [RZ] ;  /* 0x00000000fffff984 */ /* 0x000fe20000000800 */
[----:B------:R-:W-:Y:S01]  /*d9d0*/  @!PT LDS RZ, [RZ] ;  /* 0x00000000fffff984 */ /* 0x000fe20000000800 */
[----:B------:R-:W-:Y:S01]  /*d9e0*/  @!PT LDS RZ, [RZ] ;  /* 0x00000000fffff984 */ /* 0x000fe20000000800 */
[----:B------:R1:W-:Y:S06]  /*d9f0*/  MEMBAR.ALL.CTA ;  /* 0x0000000000007992 */ /* 0x0003ec0000008000 */
[----:B-1----:R-:W1:Y:S01]  /*da00*/  FENCE.VIEW.ASYNC.S ;  /* 0x00000000000073c6 */ /* 0x002e620000000000 */
[----:B------:R-:W-:-:S02]  /*da10*/  IMAD R25, R162, UR5, R25 ;  /* 0x00000005a2197c24 */ /* 0x000fc4000f8e0219 */
[----:B------:R-:W-:Y:S01]  /*da20*/  IMAD.WIDE.U32 R2, R162, UR4, R2 ;  /* 0x00000004a2027c25 */ /* 0x000fe2000f8e0002 */
[----:B------:R-:W-:-:S03]  /*da30*/  ULDC.64 UR4, c[0x0][0xae0] ;  /* 0x0002b80000047ab9 */ /* 0x000fc60000000a00 */
[----:B------:R-:W-:Y:S02]  /*da40*/  IMAD R0, R0, UR4, RZ ;  /* 0x0000000400007c24 */ /* 0x000fe4000f8e02ff */
[----:B------:R-:W-:Y:S02]  /*da50*/  IMAD R57, R57, R20, R30 ;  /* 0x0000001439397224 */ /* 0x000fe400078e021e */
[----:B------:R-:W-:Y:S02]  /*da60*/  IMAD.IADD R3, R3, 0x1, R25 ;  /* 0x0000000103037824 */ /* 0x000fe400078e0219 */
[C---:B------:R-:W-:Y:S01]  /*da70*/  IMAD R25, R21.reuse, UR5, R0 ;  /* 0x0000000515197c24 */ /* 0x040fe2000f8e0200 */
[----:B------:R-:W-:Y:S01]  /*da80*/  SHF.R.S32.HI R0, RZ, 0x1f, R57 ;  /* 0x0000001fff007819 */ /* 0x000fe20000011439 */
[----:B------:R-:W-:Y:S01]  /*da90*/  IMAD.WIDE.U32 R2, R21, UR4, R2 ;  /* 0x0000000415027c25 */ /* 0x000fe2000f8e0002 */
[----:B------:R-:W-:-:S03]  /*daa0*/  ULDC.64 UR4, c[0x0][0xad8] ;  /* 0x0002b60000047ab9 */ /* 0x000fc60000000a00 */
[----:B------:R-:W-:Y:S02]  /*dab0*/  IMAD.IADD R3, R3, 0x1, R25 ;  /* 0x0000000103037824 */ /* 0x000fe400078e0219 */
[----:B------:R-:W-:Y:S02]  /*dac0*/  IMAD R20, R0, UR4, RZ ;  /* 0x0000000400147c24 */ /* 0x000fe4000f8e02ff */
[----:B0-----:R-:W-:Y:S02]  /*dad0*/  IMAD.IADD R26, R165, 0x1, R17 ;  /* 0x00000001a51a7824 */ /* 0x001fe400078e0211 */
[C---:B------:R-:W-:Y:S02]  /*dae0*/  IMAD R17, R57.reuse, UR5, R20 ;  /* 0x0000000539117c24 */ /* 0x040fe4000f8e0214 */
[----:B------:R-:W-:Y:S01]  /*daf0*/  IMAD.WIDE.U32 R2, R57, UR4, R2 ;  /* 0x0000000439027c25 */ /* 0x000fe2000f8e0002 */
[----:B------:R-:W-:Y:S01]  /*db00*/  ISETP.GE.AND P2, PT, R26, R89, PT ;  /* 0x000000591a00720c */ /* 0x000fe20003f46270 */
[----:B------:R-:W-:-:S02]  /*db10*/  ULDC.64 UR4, c[0x0][0xa80] ;  /* 0x0002a00000047ab9 */ /* 0x000fc40000000a00 */
[----:B------:R-:W-:Y:S02]  /*db20*/  VIADD R0, R26, 0x20 ;  /* 0x000000201a007836 */ /* 0x000fe40000000000 */
[----:B------:R-:W-:Y:S01]  /*db30*/  IMAD.IADD R3, R3, 0x1, R17 ;  /* 0x0000000103037824 */ /* 0x000fe200078e0211 */
[----:B------:R-:W-:Y:S01]  /*db40*/  LEA R17, P3, R2, UR4, 0x1 ;  /* 0x0000000402117c11 */ /* 0x000fe2000f8608ff */
[----:B------:R-:W-:Y:S01]  /*db50*/  VIADD R23, R23, 0x2a820 ;  /* 0x0002a82017177836 */ /* 0x000fe20000000000 */
[-C--:B------:R-:W-:Y:S01]  /*db60*/  ISETP.GE.AND P0, PT, R0, R89.reuse, PT ;  /* 0x000000590000720c */ /* 0x080fe20003f06270 */
[----:B------:R-:W-:Y:S01]  /*db70*/  VIADD R0, R26, 0x40 ;  /* 0x000000401a007836 */ /* 0x000fe20000000000 */
[----:B------:R-:W-:Y:S02]  /*db80*/  LEA.HI.X R24, R2, UR5, R3, 0x1, P3 ;  /* 0x0000000502187c11 */ /* 0x000fe400098f0c03 */
[----:B------:R-:W-:Y:S01]  /*db90*/  PRMT R23, RZ, 0x654, R23 ;  /* 0x00000654ff177816 */ /* 0x000fe20000000017 */
[----:B-1----:R0:W1:Y:S01]  /*dba0*/  SHFL.IDX PT, R20, R17, RZ, 0x181f ;  /* 0x00181fff11147589 */ /* 0x00206200000e0000 */
[----:B------:R-:W-:Y:S01]  /*dbb0*/  ISETP.GE.AND P1, PT, R0, R89, PT ;  /* 0x000000590000720c */ /* 0x000fe20003f26270 */
[----:B------:R-:W-:Y:S01]  /*dbc0*/  BSSY B1, `(.L_x_1050) ;  /* 0x000000d000017945 */ /* 0x000fe20003800000 */
[----:B------:R0:W-:Y:S01]  /*dbd0*/  SYNCS.ARRIVE.TRANS64.RED.A1T0 RZ, [R23+URZ], RZ ;  /* 0x000000ff17ff79a7 */ /* 0x0001e2000810043f */
[----:B------:R0:W2:Y:S02]  /*dbe0*/  SHFL.IDX PT, R0, R24, RZ, 0x181f ;  /* 0x00181fff18007589 */ /* 0x0000a400000e0000 */
[----:B------:R-:W-:Y:S08]  /*dbf0*/  @P2 BRA `(.L_x_1051) ;  /* 0x0000000000242947 */ /* 0x000ff00003800000 */
        /* <DEDUP_REMOVED lines=9> */
.L_x_1051:
[----:B------:R-:W-:Y:S05]  /*dc90*/  BSYNC B1 ;  /* 0x0000000000017941 */ /* 0x000fea0003800000 */
.L_x_1050:
        /* <DEDUP_REMOVED lines=13> */
.L_x_1053:
[----:B------:R-:W-:Y:S05]  /*dd70*/  BSYNC B1 ;  /* 0x0000000000017941 */ /* 0x000fea0003800000 */
.L_x_1052:
[----:B----4-:R4:W0:Y:S01]  /*dd80*/  SHFL.IDX PT, R0, R24, 0x2, 0x181f ;  /* 0x00581f0018007f89 */ /* 0x01082200000e0000 */
        /* <DEDUP_REMOVED lines=8> */
[-C--:B0-----:R-:W-:Y:S02]  /*de10*/  @!P2 LEA.HI.X R3, R160, R0.reuse, R173, 0x1, P0 ;  /* 0x00000000a003a211 */ /* 0x081fe400000f0cad */
[----:B------:R-:W-:-:S03]  /*de20*/  @!P3 LEA.HI.X R21, R161, R0, R172, 0x1, P1 ;  /* 0x00000000a115b211 */ /* 0x000fc600008f0cac */
[----:B-----5:R3:W-:Y:S04]  /*de30*/  @!P2 ST.E.128 desc[UR36][R2.64], R36 ;  /* 0x000000240200a985 */ /* 0x0207e8000c101d24 */
[----:B------:R3:W-:Y:S02]  /*de40*/  @!P3 ST.E.128 desc[UR36][R20.64], R12 ;  /* 0x0000000c1400b985 */ /* 0x0007e4000c101d24 */
.L_x_1055:
[----:B------:R-:W-:Y:S05]  /*de50*/  BSYNC B1 ;  /* 0x0000000000017941 */ /* 0x000fea0003800000 */
.L_x_1054:
[----:B0-----:R-:W-:Y:S01]  /*de60*/  VIADD R0, R26, 0x60 ;  /* 0x000000601a007836 */ /* 0x001fe20000000000 */
[----:B--2-4-:R-:W0:Y:S04]  /*de70*/  SHFL.IDX PT, R24, R24, 0x3, 0x181f ;  /* 0x00781f0018187f89 */ /* 0x014e2800000e0000 */
[----:B------:R-:W-:Y:S01]  /*de80*/  ISETP.GE.AND P0, PT, R0, R89, PT ;  /* 0x000000590000720c */ /* 0x000fe20003f06270 */
[----:B------:R-:W2:-:S12]  /*de90*/  SHFL.IDX PT, R17, R17, 0x3, 0x181f ;  /* 0x00781f0011117f89 */ /* 0x000e9800000e0000 */
[----:B------:R-:W-:Y:S05]  /*dea0*/  @P0 BRA `(.L_x_1056) ;  /* 0x00000008006c0947 */ /* 0x000fea0003800000 */
[----:B------:R-:W-:Y:S02]  /*deb0*/  ULDC UR4, c[0x0][0xac8] ;  /* 0x0002b20000047ab9 */ /* 0x000fe40000000800 */
[----:B------:R-:W-:-:S13]  /*dec0*/  ISETP.GE.AND P1, PT, R160, UR4, PT ;  /* 0x00000004a0007c0c */ /* 0x000fda000bf26270 */
[----:B--23--:R-:W-:-:S04]  /*ded0*/  @!P1 LEA R2, P0, R160, R17, 0x1 ;  /* 0x00000011a0029211 */ /* 0x00cfc800078008ff */
[----:B0-----:R-:W-:Y:S02]  /*dee0*/  @!P1 LEA.HI.X R3, R160, R24, R173, 0x1, P0 ;  /* 0x00000018a0039211 */ /* 0x001fe400000f0cad */
[----:B------:R-:W-:-:S03]  /*def0*/  ISETP.GE.AND P0, PT, R161, UR4, PT ;  /* 0x00000004a1007c0c */ /* 0x000fc6000bf06270 */
[----:B-----5:R4:W-:Y:S10]  /*df00*/  @!P1 ST.E.128 desc[UR36][R2.64], R4 ;  /* 0x0000000402009985 */ /* 0x0209f4000c101d24 */
[----:B------:R-:W-:Y:S05]  /*df10*/  @P0 BRA `(.L_x_1056) ;  /* 0x0000000800500947 */ /* 0x000fea0003800000 */
[----:B----4-:R-:W-:-:S04]  /*df20*/  LEA R2, P0, R161, R17, 0x1 ;  /* 0x00000011a1027211 */ /* 0x010fc800078008ff */
[----:B------:R-:W-:-:S05]  /*df30*/  LEA.HI.X R3, R161, R24, R172, 0x1, P0 ;  /* 0x00000018a1037211 */ /* 0x000fca00000f0cac */
[----:B------:R0:W-:Y:S01]  /*df40*/  ST.E.128 desc[UR36][R2.64], R8 ;  /* 0x0000000802007985 */ /* 0x0001e2000c101d24 */
[----:B------:R-:W-:Y:S05]  /*df50*/  BRA `(.L_x_1056) ;  /* 0x0000000800407947 */ /* 0x000fea0003800000 */
.L_x_1049:
[----:B------:R-:W2:Y:S01]  /*df60*/  LDC R11, c[0x0][0xbe8] ;  /* 0x0002fa00ff0b7b82 */ /* 0x000ea20000000800 */
[----:B------:R-:W-:Y:S01]  /*df70*/  ISETP.GE.AND P0, PT, R174, 0x80, PT ;  /* 0x00000080ae00780c */ /* 0x000fe20003f06270 */
[----:B------:R-:W-:Y:S01]  /*df80*/  IMAD R0, R163, 0x20, R165 ;  /* 0x00000020a3007824 */ /* 0x000fe200078e02a5 */
[----:B------:R-:W-:Y:S01]  /*df90*/  BSSY B1, `(.L_x_1057) ;  /* 0x000002e000017945 */ /* 0x000fe20003800000 */
[----:B------:R-:W-:Y:S02]  /*dfa0*/  SHF.R.S32.HI R6, RZ, 0x1f, R164 ;  /* 0x0000001fff067819 */ /* 0x000fe400000114a4 */
[----:B------:R-:W-:Y:S01]  /*dfb0*/  IMAD.IADD R12, R17, 0x1, R0 ;  /* 0x00000001110c7824 */ /* 0x000fe200078e0200 */
[----:B------:R-:W-:Y:S02]  /*dfc0*/  SHF.R.S32.HI R8, RZ, 0x1f, R162 ;  /* 0x0000001fff087819 */ /* 0x000fe400000114a2 */
[----:B--2---:R-:W-:-:S13]  /*dfd0*/  ISETP.NE.AND P1, PT, R11, 0x1, PT ;  /* 0x000000010b00780c */ /* 0x004fda0003f25270 */
[----:B------:R-:W2:Y:S08]  /*dfe0*/  @P1 LDC R13, c[0x0][0xbec] ;  /* 0x0002fb00ff0d1b82 */ /* 0x000eb00000000800 */
[----:B------:R-:W3:Y:S01]  /*dff0*/  @P1 LDC R15, c[0x0][0xbf0] ;  /* 0x0002fc00ff0f1b82 */ /* 0x000ee20000000800 */
[----:B------:R-:W-:Y:S05]  /*e000*/  @P0 BRA `(.L_x_1058) ;  /* 0x0000000000980947 */ /* 0x000fea0003800000 */
[----:B------:R-:W4:Y:S01]  /*e010*/  S2R R2, SR_TID.X ;  /* 0x0000000000027919 */ /* 0x000f220000002100 */
[----:B------:R-:W5:Y:S01]  /*e020*/  LDC R10, c[0x0][0xbe8] ;  /* 0x0002fa00ff0a7b82 */ /* 0x000f620000000800 */
[----:B------:R-:W-:Y:S02]  /*e030*/  ULDC UR4, c[0x0][0xa88] ;  /* 0x0002a20000047ab9 */ /* 0x000fe40000000800 */
[----:B-----5:R-:W-:Y:S01]  /*e040*/  IMAD R3, R10, UR4, RZ ;  /* 0x000000040a037c24 */ /* 0x020fe2000f8e02ff */
[----:B----4-:R-:W-:-:S04]  /*e050*/  IADD3 R4, R17, -0x80, R2 ;  /* 0xffffff8011047810 */ /* 0x010fc80007ffe002 */
[----:B------:R-:W-:-:S13]  /*e060*/  ISETP.GE.AND P0, PT, R4, R3, PT ;  /* 0x000000030400720c */ /* 0x000fda0003f06270 */
[----:B------:R-:W-:Y:S05]  /*e070*/  @P0 BRA `(.L_x_1058) ;  /* 0x00000000007c0947 */ /* 0x000fea0003800000 */
[----:B------:R-:W-:Y:S01]  /*e080*/  ISETP.NE.AND P0, PT, R10, 0x1, PT ;  /* 0x000000010a00780c */ /* 0x000fe20003f05270 */
[----:B------:R-:W-:Y:S01]  /*e090*/  ULDC.64 UR4, c[0x0][0xb90] ;  /* 0x0002e40000047ab9 */ /* 0x000fe20000000a00 */
[----:B------:R-:W-:Y:S02]  /*e0a0*/  IMAD.MOV.U32 R5, RZ, RZ, R4 ;  /* 0x000000ffff057224 */ /* 0x000fe400078e0004 */
[----:B------:R-:W-:-:S04]  /*e0b0*/  IMAD R7, R6, UR4, RZ ;  /* 0x0000000406077c24 */ /* 0x000fc8000f8e02ff */
[----:B------:R-:W-:-:S05]  /*e0c0*/  IMAD R7, R164, UR5, R7 ;  /* 0x00000005a4077c24 */ /* 0x000fca000f8e0207 */
[----:B------:R-:W4:Y:S08]  /*e0d0*/  @P0 LDC R3, c[0x0][0xbec] ;  /* 0x0002fb00ff030b82 */ /* 0x000f300000000800 */
[----:B------:R-:W5:Y:S01]  /*e0e0*/  @P0 LDC R9, c[0x0][0xbf0] ;  /* 0x0002fc00ff090b82 */ /* 0x000f620000000800 */
[----:B----4-:R-:W-:-:S04]  /*e0f0*/  @P0 IMAD.HI.U32 R0, R4, R3, RZ ;  /* 0x0000000304000227 */ /* 0x010fc800078e00ff */
[----:B------:R-:W-:Y:S01]  /*e100*/  IMAD.WIDE.U32 R2, R164, UR4, RZ ;  /* 0x00000004a4027c25 */ /* 0x000fe2000f8e00ff */
[----:B------:R-:W-:Y:S01]  /*e110*/  ULDC.64 UR4, c[0x0][0xb98] ;  /* 0x0002e60000047ab9 */ /* 0x000fe20000000a00 */
[----:B-----5:R-:W-:Y:S02]  /*e120*/  @P0 SHF.R.U32.HI R5, RZ, R9, R0 ;  /* 0x00000009ff050219 */ /* 0x020fe40000011600 */
[----:B------:R-:W-:Y:S02]  /*e130*/  IMAD.IADD R3, R3, 0x1, R7 ;  /* 0x0000000103037824 */ /* 0x000fe400078e0207 */
[----:B------:R-:W-:Y:S02]  /*e140*/  IMAD R9, R8, UR4, RZ ;  /* 0x0000000408097c24 */ /* 0x000fe4000f8e02ff */
[----:B------:R-:W-:Y:S02]  /*e150*/  IMAD.MOV R7, RZ, RZ, -R5 ;  /* 0x000000ffff077224 */ /* 0x000fe400078e0a05 */
[----:B------:R-:W-:-:S04]  /*e160*/  IMAD.WIDE.U32 R2, R162, UR4, R2 ;  /* 0x00000004a2027c25 */ /* 0x000fc8000f8e0002 */
[----:B------:R-:W-:Y:S01]  /*e170*/  IMAD R7, R10, R7, R4 ;  /* 0x000000070a077224 */ /* 0x000fe200078e0204 */
[----:B------:R-:W-:Y:S01]  /*e180*/  IADD3 R2, P0, R5, R2, RZ ;  /* 0x0000000205027210 */ /* 0x000fe20007f1e0ff */
[----:B------:R-:W-:Y:S01]  /*e190*/  IMAD R4, R162, UR5, R9 ;  /* 0x00000005a2047c24 */ /* 0x000fe2000f8e0209 */
[----:B------:R-:W-:Y:S01]  /*e1a0*/  SHF.R.S32.HI R9, RZ, 0x1f, R5 ;  /* 0x0000001fff097819 */ /* 0x000fe20000011405 */
[----:B------:R-:W-:Y:S01]  /*e1b0*/  ULDC.64 UR4, c[0x0][0xb88] ;  /* 0x0002e20000047ab9 */ /* 0x000fe20000000a00 */
        /* <DEDUP_REMOVED lines=11> */
.L_x_1058:
[----:B------:R-:W-:Y:S05]  /*e270*/  BSYNC B1 ;  /* 0x0000000000017941 */ /* 0x000fea0003800000 */
.L_x_1057:
[----:B------:R-:W-:Y:S01]  /*e280*/  ULDC.64 UR4, c[0x0][0xae8] ;  /* 0x0002ba0000047ab9 */ /* 0x000fe20000000a00 */
[----:B--2---:R-:W-:Y:S01]  /*e290*/  @P1 IMAD.HI.U32 R0, R12, R13, RZ ;  /* 0x0000000d0c001227 */ /* 0x004fe200078e00ff */
[----:B------:R-:W-:Y:S01]  /*e2a0*/  ULDC UR6, c[0x0][0xa88] ;  /* 0x0002a20000067ab9 */ /* 0x000fe20000000800 */
[----:B------:R-:W-:Y:S02]  /*e2b0*/  BSSY B1, `(.L_x_1059) ;  /* 0x0000030000017945 */ /* 0x000fe40003800000 */
[----:B----4-:R-:W-:Y:S02]  /*e2c0*/  IMAD R3, R6, UR4, RZ ;  /* 0x0000000406037c24 */ /* 0x010fe4000f8e02ff */
[----:B------:R-:W-:Y:S01]  /*e2d0*/  IMAD.MOV.U32 R5, RZ, RZ, R12 ;  /* 0x000000ffff057224 */ /* 0x000fe200078e000c */
[----:B---3--:R-:W-:Y:S01]  /*e2e0*/  @P1 SHF.R.U32.HI R5, RZ, R15, R0 ;  /* 0x0000000fff051219 */ /* 0x008fe20000011600 */
[C---:B------:R-:W-:Y:S02]  /*e2f0*/  IMAD R7, R164.reuse, UR5, R3 ;  /* 0x00000005a4077c24 */ /* 0x040fe4000f8e0203 */
[----:B------:R-:W-:Y:S01]  /*e300*/  IMAD.WIDE.U32 R2, R164, UR4, RZ ;  /* 0x00000004a4027c25 */ /* 0x000fe2000f8e00ff */
[----:B------:R-:W-:Y:S01]  /*e310*/  ULDC.64 UR4, c[0x0][0xaf0] ;  /* 0x0002bc0000047ab9 */ /* 0x000fe20000000a00 */
[----:B------:R-:W-:-:S02]  /*e320*/  SHF.R.S32.HI R0, RZ, 0x1f, R5 ;  /* 0x0000001fff007819 */ /* 0x000fc40000011405 */
[----:B------:R-:W-:Y:S02]  /*e330*/  IMAD R9, R8, UR4, RZ ;  /* 0x0000000408097c24 */ /* 0x000fe4000f8e02ff */
[----:B------:R-:W-:Y:S02]  /*e340*/  IMAD.IADD R3, R3, 0x1, R7 ;  /* 0x0000000103037824 */ /* 0x000fe400078e0207 */
[----:B------:R-:W-:Y:S02]  /*e350*/  IMAD.MOV R7, RZ, RZ, -R5 ;  /* 0x000000ffff077224 */ /* 0x000fe400078e0a05 */
[C---:B------:R-:W-:Y:S02]  /*e360*/  IMAD R9, R162.reuse, UR5, R9 ;  /* 0x00000005a2097c24 */ /* 0x040fe4000f8e0209 */
        /* <DEDUP_REMOVED lines=11> */
[----:B------:R-:W-:Y:S02]  /*e420*/  IMAD.IADD R6, R165, 0x1, R17 ;  /* 0x00000001a5067824 */ /* 0x000fe400078e0211 */
[----:B------:R-:W-:Y:S02]  /*e430*/  IMAD R11, R11, UR6, RZ ;  /* 0x000000060b0b7c24 */ /* 0x000fe4000f8e02ff */
[C---:B------:R-:W-:Y:S02]  /*e440*/  IMAD R5, R7.reuse, UR5, R4 ;  /* 0x0000000507057c24 */ /* 0x040fe4000f8e0204 */
[----:B------:R-:W-:Y:S01]  /*e450*/  IMAD.WIDE.U32 R2, R7, UR4, R2 ;  /* 0x0000000407027c25 */ /* 0x000fe2000f8e0002 */
[----:B------:R-:W-:Y:S01]  /*e460*/  ISETP.GE.AND P2, PT, R6, R11, PT ;  /* 0x0000000b0600720c */ /* 0x000fe20003f46270 */
[----:B------:R-:W-:-:S02]  /*e470*/  ULDC.64 UR4, c[0x0][0xa80] ;  /* 0x0002a00000047ab9 */ /* 0x000fc40000000a00 */
[----:B------:R-:W-:Y:S01]  /*e480*/  VIADD R0, R6, 0x20 ;  /* 0x0000002006007836 */ /* 0x000fe20000000000 */
[----:B------:R-:W-:Y:S01]  /*e490*/  LEA R4, P3, R2, UR4, 0x1 ;  /* 0x0000000402047c11 */ /* 0x000fe2000f8608ff */
[----:B------:R-:W-:-:S03]  /*e4a0*/  IMAD.IADD R3, R3, 0x1, R5 ;  /* 0x0000000103037824 */ /* 0x000fc600078e0205 */
[-C--:B------:R-:W-:Y:S01]  /*e4b0*/  ISETP.GE.AND P1, PT, R0, R11.reuse, PT ;  /* 0x0000000b0000720c */ /* 0x080fe20003f26270 */
[----:B------:R-:W-:Y:S01]  /*e4c0*/  VIADD R0, R6, 0x40 ;  /* 0x0000004006007836 */ /* 0x000fe20000000000 */
[----:B------:R-:W-:Y:S02]  /*e4d0*/  LEA.HI.X R5, R2, UR5, R3, 0x1, P3 ;  /* 0x0000000502057c11 */ /* 0x000fe400098f0c03 */
[----:B------:R2:W3:Y:S02]  /*e4e0*/  SHFL.IDX PT, R2, R4, RZ, 0x181f ;  /* 0x00181fff04027589 */ /* 0x0004e400000e0000 */
[----:B------:R-:W-:Y:S02]  /*e4f0*/  ISETP.GE.AND P0, PT, R0, R11, PT ;  /* 0x0000000b0000720c */ /* 0x000fe40003f06270 */
[----:B------:R2:W4:Y:S01]  /*e500*/  SHFL.IDX PT, R0, R5, RZ, 0x181f ;  /* 0x00181fff05007589 */ /* 0x00052200000e0000 */
[----:B------:R-:W-:Y:S10]  /*e510*/  @P2 BRA `(.L_x_1060) ;  /* 0x0000000000242947 */ /* 0x000ff40003800000 */
[----:B------:R-:W-:Y:S02]  /*e520*/  ULDC UR4, c[0x0][0xac8] ;  /* 0x0002b20000047ab9 */ /* 0x000fe40000000800 */
[----:B------:R-:W-:Y:S02]  /*e530*/  ISETP.GE.AND P4, PT, R160, UR4, PT ;  /* 0x00000004a0007c0c */ /* 0x000fe4000bf86270 */
[----:B------:R-:W-:-:S11]  /*e540*/  ISETP.GE.AND P5, PT, R161, UR4, PT ;  /* 0x00000004a1007c0c */ /* 0x000fd6000bfa6270 */
[CC--:B---3--:R-:W-:Y:S02]  /*e550*/  @!P4 LEA R8, P2, R160.reuse, R2.reuse, 0x1 ;  /* 0x00000002a008c211 */ /* 0x0c8fe400078408ff */
[C---:B------:R-:W-:Y:S02]  /*e560*/  @!P5 LEA R2, P3, R161.reuse, R2, 0x1 ;  /* 0x00000002a102d211 */ /* 0x040fe400078608ff */
[-C--:B----4-:R-:W-:Y:S02]  /*e570*/  @!P4 LEA.HI.X R9, R160, R0.reuse, R173, 0x1, P2 ;  /* 0x00000000a009c211 */ /* 0x090fe400010f0cad */
[----:B------:R-:W-:-:S03]  /*e580*/  @!P5 LEA.HI.X R3, R161, R0, R172, 0x1, P3 ;  /* 0x00000000a103d211 */ /* 0x000fc600018f0cac */
[----:B------:R3:W-:Y:S04]  /*e590*/  @!P4 ST.E.128 desc[UR36][R8.64], RZ ;  /* 0x000000ff0800c985 */ /* 0x0007e8000c101d24 */
[----:B------:R3:W-:Y:S02]  /*e5a0*/  @!P5 ST.E.128 desc[UR36][R2.64], RZ ;  /* 0x000000ff0200d985 */ /* 0x0007e4000c101d24 */
.L_x_1060:
[----:B------:R-:W-:Y:S05]  /*e5b0*/  BSYNC B1 ;  /* 0x0000000000017941 */ /* 0x000fea0003800000 */
.L_x_1059:
[----:B----4-:R4:W0:Y:S01]  /*e5c0*/  SHFL.IDX PT, R0, R5, 0x1, 0x181f ;  /* 0x00381f0005007f89 */ /* 0x01082200000e0000 */
[----:B------:R-:W-:Y:S03]  /*e5d0*/  BSSY B1, `(.L_x_1061) ;  /* 0x000000c000017945 */ /* 0x000fe60003800000 */
[----:B---3--:R4:W3:Y:S01]  /*e5e0*/  SHFL.IDX PT, R2, R4, 0x1, 0x181f ;  /* 0x00381f0004027f89 */ /* 0x0088e200000e0000 */
        /* <DEDUP_REMOVED lines=8> */
[----:B------:R0:W-:Y:S04]  /*e670*/  @!P3 ST.E.128 desc[UR36][R8.64], RZ ;  /* 0x000000ff0800b985 */ /* 0x0001e8000c101d24 */
[----:B------:R0:W-:Y:S02]  /*e680*/  @!P4 ST.E.128 desc[UR36][R2.64], RZ ;  /* 0x000000ff0200c985 */ /* 0x0001e4000c101d24 */
.L_x_1062:
[----:B------:R-:W-:Y:S05]  /*e690*/  BSYNC B1 ;  /* 0x0000000000017941 */ /* 0x000fea0003800000 */
.L_x_1061:
[----:B0-----:R0:W0:Y:S01]  /*e6a0*/  SHFL.IDX PT, R0, R5, 0x2, 0x181f ;  /* 0x00581f0005007f89 */ /* 0x00102200000e0000 */
[----:B------:R-:W-:Y:S03]  /*e6b0*/  BSSY B1, `(.L_x_1063) ;  /* 0x000000c000017945 */ /* 0x000fe60003800000 */
[----:B---3--:R3:W0:Y:S01]  /*e6c0*/  SHFL.IDX PT, R2, R4, 0x2, 0x181f ;  /* 0x00581f0004027f89 */ /* 0x00862200000e0000 */
        /* <DEDUP_REMOVED lines=10> */
.L_x_1064:
[----:B------:R-:W-:Y:S05]  /*e770*/  BSYNC B1 ;  /* 0x0000000000017941 */ /* 0x000fea0003800000 */
.L_x_1063:
[----:B0-----:R-:W-:Y:S01]  /*e780*/  VIADD R0, R6, 0x60 ;  /* 0x0000006006007836 */ /* 0x001fe20000000000 */
[----:B--2-4-:R-:W0:Y:S04]  /*e790*/  SHFL.IDX PT, R5, R5, 0x3, 0x181f ;  /* 0x00781f0005057f89 */ /* 0x014e2800000e0000 */
[----:B------:R-:W-:Y:S01]  /*e7a0*/  ISETP.GE.AND P0, PT, R0, R11, PT ;  /* 0x0000000b0000720c */ /* 0x000fe20003f06270 */
[----:B------:R2:W4:-:S12]  /*e7b0*/  SHFL.IDX PT, R2, R4, 0x3, 0x181f ;  /* 0x00781f0004027f89 */ /* 0x00051800000e0000 */
[----:B--2---:R-:W-:Y:S05]  /*e7c0*/  @P0 BRA `(.L_x_1056) ;  /* 0x0000000000240947 */ /* 0x004fea0003800000 */
        /* <DEDUP_REMOVED lines=9> */
.L_x_1056:
[----:B------:R-:W-:Y:S05]  /*e860*/  BSYNC B0 ;  /* 0x0000000000007941 */ /* 0x000fea0003800000 */
.L_x_1048:
[----:B------:R-:W-:Y:S02]  /*e870*/  ULDC UR4, c[0x0][0xc38] ;  /* 0x00030e0000047ab9 */ /* 0x000fe40000000800 */
[----:B-1----:R-:W-:-:S13]  /*e880*/  ISETP.GE.AND P0, PT, R16, UR4, PT ;  /* 0x0000000410007c0c */ /* 0x002fda000bf06270 */
[----:B------:R-:W-:Y:S05]  /*e890*/  @!P0 BRA `(.L_x_1065) ;  /* 0xffffff2400148947 */ /* 0x000fea000383ffff */
[----:B------:R-:W-:Y:S05]  /*e8a0*/  EXIT ;  /* 0x000000000000794d */ /* 0x000fea0003800000 */
.L_x_959:
[----:B------:R-:W-:-:S08]  /*e8b0*/  NOP ;  /* 0x0000000000007918 */ /* 0x000fd00000000000 */
[----:B0-----:R-:W0:-:S00]  /*e8c0*/  USETMAXREG.DEALLOC.CTAPOOL 0x28 ;  /* 0x00000028000079c8 */ /* 0x001e0000080e0500 */
[----:B0-----:R-:W-:-:S06]  /*e8d0*/  LOP3.LUT R0, R0, 0x3, RZ, 0xc0, !PT ;  /* 0x0000000300007812 */ /* 0x001fcc00078ec0ff */
[----:B------:R-:W0:Y:S01]  /*e8e0*/  S2UR UR9, SR_CTAID.X ;  /* 0x00000000000979c3 */ /* 0x000e220000002500 */
[----:B------:R-:W-:Y:S01]  /*e8f0*/  LOP3.LUT R19, R19, 0xfffff7ff, RZ, 0xc0, !PT ;  /* 0xfffff7ff13137812 */ /* 0x000fe200078ec0ff */
[----:B------:R-:W-:Y:S01]  /*e900*/  STL [R1], RZ ;  /* 0x000000ff01007387 */ /* 0x000fe20000100800 */
[----:B------:R-:W-:Y:S02]  /*e910*/  IMAD.MOV.U32 R23, RZ, RZ, RZ ;  /* 0x000000ffff177224 */ /* 0x000fe400078e00ff */
[----:B------:R-:W-:Y:S01]  /*e920*/  IMAD.MOV.U32 R26, RZ, RZ, 0x1 ;  /* 0x00000001ff1a7424 */ /* 0x000fe200078e00ff */
[----:B------:R1:W2:Y:S02]  /*e930*/  SHFL.IDX PT, R2, R0, RZ, 0x1f ;  /* 0x00001fff00027589 */ /* 0x0002a400000e0000 */
[----:B-1----:R-:W0:Y:S01]  /*e940*/  LDC R0, c[0x0][0xc38] ;  /* 0x00030e00ff007b82 */ /* 0x002e220000000800 */
[----:B--2---:R-:W-:-:S13]  /*e950*/  ISETP.NE.AND P0, PT, R2, RZ, PT ;  /* 0x000000ff0200720c */ /* 0x004fda0003f05270 */
[----:B------:R-:W-:Y:S01]  /*e960*/  @P0 LOP3.LUT R19, R19, 0x800, RZ, 0xfc, !PT ;  /* 0x0000080013130812 */ /* 0x000fe200078efcff */
[----:B------:R-:W-:Y:S06]  /*e970*/  @P0 BAR.ARV 0x4, 0x180 ;  /* 0x0106000000000b1d */ /* 0x000fec0000002000 */
[----:B0-----:R-:W-:-:S13]  /*e980*/  ISETP.LE.AND P0, PT, R0, UR9, PT ;  /* 0x0000000900007c0c */ /* 0x001fda000bf03270 */
[----:B------:R-:W-:Y:S05]  /*e990*/  @P0 BRA `(.L_x_1066) ;  /* 0x0000003c00f40947 */ /* 0x000fea0003800000 */
[----:B------:R-:W2:Y:S01]  /*e9a0*/  LDL R3, [R1+0x4] ;  /* 0x0000040001037983 */ /* 0x000ea20000100800 */
[----:B------:R-:W-:Y:S01]  /*e9b0*/  ULDC.64 UR38, c[0x0][0x2f0] ;  /* 0x0000bc0000267ab9 */ /* 0x000fe20000000a00 */
[----:B------:R-:W-:Y:S01]  /*e9c0*/  ULDC UR7, c[0x0][0x320] ;  /* 0x0000c80000077ab9 */ /* 0x000fe20000000800 */
[----:B------:R-:W-:Y:S01]  /*e9d0*/  LOP3.LUT R19, R19, 0xfffffffe, RZ, 0xc0, !PT ;  /* 0xfffffffe13137812 */ /* 0x000fe200078ec0ff */
[----:B------:R-:W0:Y:S01]  /*e9e0*/  S2R R5, SR_TID.X ;  /* 0x0000000000057919 */ /* 0x000e220000002100 */
[----:B------:R-:W-:Y:S01]  /*e9f0*/  ULDC UR8, c[0x0][0x2b8] ;  /* 0x0000ae0000087ab9 */ /* 0x000fe20000000800 */
[----:B------:R-:W1:Y:S01]  /*ea00*/  S2UR UR6, SR_CgaCtaId ;  /* 0x00000000000679c3 */ /* 0x000e620000008800 */
[----:B------:R-:W-:Y:S01]  /*ea10*/  LOP3.LUT R19, R19, 0xfffffff7, RZ, 0xc0, !PT ;  /* 0xfffffff713137812 */ /* 0x000fe200078ec0ff */
[----:B------:R-:W-:Y:S01]  /*ea20*/  ULDC.64 UR4, c[0x0][0x418] ;  /* 0x0001060000047ab9 */ /* 0x000fe20000000a00 */
[----:B------:R3:W-:Y:S01]  /*ea30*/  STL [R1], RZ ;  /* 0x000000ff01007387 */ /* 0x0007e20000100800 */
[----:B------:R-:W-:Y:S01]  /*ea40*/  UISETP.NE.U32.AND UP0, UPT, UR4, URZ, UPT ;  /* 0x0000003f0400728c */ /* 0x000fe2000bf05070 */
[----:B------:R-:W-:Y:S01]  /*ea50*/  IMAD.U32 R34, RZ, RZ, UR9 ;  /* 0x00000009ff227e24 */ /* 0x000fe2000f8e00ff */
[----:B------:R-:W-:Y:S01]  /*ea60*/  ULDC UR40, c[0x0][0x288] ;  /* 0x0000a20000287ab9 */ /* 0x000fe20000000800 */
[----:B------:R-:W-:Y:S01]  /*ea70*/  ULDC UR4, c[0x0][0x424] ;  /* 0x0001090000047ab9 */ /* 0x000fe20000000800 */
[----:B------:R-:W-:Y:S01]  /*ea80*/  UISETP.NE.AND.EX UP0, UPT, UR5, URZ, UPT, UP0 ;  /* 0x0000003f0500728c */ /* 0x000fe2000bf05300 */
[----:B------:R-:W-:Y:S01]  /*ea90*/  IMAD.MOV.U32 R26, RZ, RZ, 0x1 ;  /* 0x00000001ff1a7424 */ /* 0x000fe200078e00ff */
[----:B------:R-:W-:Y:S01]  /*eaa0*/  ULDC UR47, c[0x0][0xc] ;  /* 0x00000300002f7ab9 */ /* 0x000fe20000000800 */
[----:B------:R-:W-:Y:S01]  /*eab0*/  UMOV UR5, 0x400 ;  /* 0x0000040000057882 */ /* 0x000fe20000000000 */
[----:B------:R-:W-:Y:S01]  /*eac0*/  USEL UR4, UR4, 0x1, UP0 ;  /* 0x0000000104047887 */ /* 0x000fe20008000000 */
[----:B------:R-:W-:-:S03]  /*ead0*/  IMAD.MOV.U32 R23, RZ, RZ, RZ ;  /* 0x000000ffff177224 */ /* 0x000fc600078e00ff */
[----:B------:R-:W-:-:S04]  /*eae0*/  UIMAD UR38, UR4, UR38, URZ ;  /* 0x00000026042672a4 */ /* 0x000fc8000f8e023f */
[----:B------:R-:W-:Y:S02]  /*eaf0*/  UIADD3 UR4, UR38, 0x5f, URZ ;  /* 0x0000005f26047890 */ /* 0x000fe4000fffe03f */
[----:B------:R-:W-:Y:S02]  /*eb00*/  UIADD3 UR49, UR38, 0x1, -UR40 ;  /* 0x0000000126317890 */ /* 0x000fe4000fffe828 */
[----:B-1----:R-:W-:Y:S02]  /*eb10*/  ULEA UR6, UR6, UR5, 0x18 ;  /* 0x0000000506067291 */ /* 0x002fe4000f8ec03f */
[----:B------:R-:W-:Y:S01]  /*eb20*/  UIMAD.WIDE UR4, UR4, 0x2aaaaaab, URZ ;  /* 0x2aaaaaab040478a5 */ /* 0x000fe2000f8e023f */
[C---:B0-----:R-:W-:Y:S01]  /*eb30*/  IMAD.SHL.U32 R30, R5.reuse, 0x8, RZ ;  /* 0x00000008051e7824 */ /* 0x041fe200078e00ff */
[----:B------:R-:W-:Y:S02]  /*eb40*/  LOP3.LUT R4, R5, 0x7f, RZ, 0xc0, !PT ;  /* 0x0000007f05047812 */ /* 0x000fe400078ec0ff */
[----:B------:R-:W-:Y:S01]  /*eb50*/  IMAD.U32 R16, RZ, RZ, UR6 ;  /* 0x00000006ff107e24 */ /* 0x000fe2000f8e00ff */
[----:B------:R-:W-:Y:S01]  /*eb60*/  USHF.R.U32.HI UR41, URZ, 0x1f, UR5 ;  /* 0x0000001f3f297899 */ /* 0x000fe20008011605 */
[----:B------:R-:W-:-:S02]  /*eb70*/  LOP3.LUT R0, R30, 0x1f8, RZ, 0xc0, !PT ;  /* 0x000001f81e007812 */ /* 0x000fc400078ec0ff */
[----:B------:R-:W-:Y:S01]  /*eb80*/  LOP3.LUT R37, R30, 0x38, RZ, 0xc0, !PT ;  /* 0x000000381e257812 */ /* 0x000fe200078ec0ff */
[----:B------:R-:W-:Y:S01]  /*eb90*/  ULEA.HI.SX32 UR41, UR5, UR41, 0x1c ;  /* 0x0000002905297291 */ /* 0x000fe2000f8fe23f */
[----:B------:R-:W-:Y:S02]  /*eba0*/  SHF.R.U32.HI R36, RZ, 0x3, R4 ;  /* 0x00000003ff247819 */ /* 0x000fe40000011604 */
[----:B------:R-:W-:Y:S02]  /*ebb0*/  LOP3.LUT R2, R37, 0x80, RZ, 0xfc, !PT ;  /* 0x0000008025027812 */ /* 0x000fe400078efcff */
[----:B--2---:R-:W-:Y:S02]  /*ebc0*/  R2UR UR10, R3 ;  /* 0x00000000030a72ca */ /* 0x004fe400000e0000 */
[----:B------:R-:W-:Y:S02]  /*ebd0*/  LOP3.LUT R3, R0, 0x38, R5, 0x78, !PT ;  /* 0x0000003800037812 */ /* 0x000fe400078e7805 */
[----:B------:R-:W-:-:S02]  /*ebe0*/  LOP3.LUT R0, R37, 0x40, RZ, 0xfc, !PT ;  /* 0x0000004025007812 */ /* 0x000fc400078efcff */
[----:B------:R-:W-:Y:S01]  /*ebf0*/  LOP3.LUT R30, R3, 0x200, R30, 0xf8, !PT ;  /* 0x00000200031e7812 */ /* 0x000fe200078ef81e */
[----:B------:R-:W-:Y:S01]  /*ec00*/  IMAD.SHL.U32 R3, R5, 0x10, RZ ;  /* 0x0000001005037824 */ /* 0x000fe200078e00ff */
[C---:B------:R-:W-:Y:S02]  /*ec10*/  ISETP.GE.AND P0, PT, R0.reuse, UR39, PT ;  /* 0x0000002700007c0c */ /* 0x040fe4000bf06270 */
[----:B------:R-:W-:Y:S01]  /*ec20*/  ISETP.GE.AND P1, PT, R0, UR7, PT ;  /* 0x0000000700007c0c */ /* 0x000fe2000bf26270 */
[----:B------:R-:W-:Y:S02]  /*ec30*/  IMAD R31, R30, 0x2, R16 ;  /* 0x000000021e1f7824 */ /* 0x000fe400078e0210 */
[----:B------:R-:W-:-:S08]  /*ec40*/  ULOP3.LUT UR48, UR10, 0x2, URZ, 0xfc, !UPT ;  /* 0x000000020a307892 */ /* 0x000fd0000f8efc3f */
[----:B------:R-:W-:Y:S02]  /*ec50*/  @P0 LOP3.LUT R19, R19, 0x8, RZ, 0xfc, !PT ;  /* 0x0000000813130812 */ /* 0x000fe400078efcff */
[----:B------:R-:W-:Y:S02]  /*ec60*/  ISETP.GE.AND P0, PT, R0, UR8, PT ;  /* 0x0000000800007c0c */ /* 0x000fe4000bf06270 */
[----:B------:R-:W-:Y:S02]  /*ec70*/  @P1 LOP3.LUT R19, R19, 0x1, RZ, 0xfc, !PT ;  /* 0x0000000113131812 */ /* 0x000fe400078efcff */
[----:B------:R-:W-:Y:S02]  /*ec80*/  ISETP.GE.AND P1, PT, R2, UR8, PT ;  /* 0x0000000802007c0c */ /* 0x000fe4000bf26270 */
[----:B------:R-:W-:Y:S02]  /*ec90*/  LOP3.LUT R19, R19, 0xfffffdff, RZ, 0xc0, !PT ;  /* 0xfffffdff13137812 */ /* 0x000fe400078ec0ff */
[----:B------:R-:W-:-:S05]  /*eca0*/  LOP3.LUT R0, R36, 0x70, R3, 0xf8, !PT ;  /* 0x0000007024007812 */ /* 0x000fca00078ef803 */
[----:B------:R-:W-:Y:S02]  /*ecb0*/  @P0 LOP3.LUT R19, R19, 0x200, RZ, 0xfc, !PT ;  /* 0x0000020013130812 */ /* 0x000fe400078efcff */
[----:B------:R-:W-:Y:S02]  /*ecc0*/  ISETP.GE.AND P0, PT, R2, UR39, PT ;  /* 0x0000002702007c0c */ /* 0x000fe4000bf06270 */
[----:B------:R-:W-:-:S11]  /*ecd0*/  LOP3.LUT R19, R19, 0xfffffffb, RZ, 0xc0, !PT ;  /* 0xfffffffb13137812 */ /* 0x000fd600078ec0ff */
[----:B------:R-:W-:Y:S02]  /*ece0*/  @P0 LOP3.LUT R19, R19, 0x4, RZ, 0xfc, !PT ;  /* 0x0000000413130812 */ /* 0x000fe400078efcff */
[----:B------:R-:W-:Y:S01]  /*ecf0*/  ISETP.GE.AND P0, PT, R37, UR39, PT ;  /* 0x0000002725007c0c */ /* 0x000fe2000bf06270 */
[----:B------:R-:W-:Y:S01]  /*ed00*/  ULDC UR39, c[0x0][0x448] ;  /* 0x0001120000277ab9 */ /* 0x000fe20000000800 */
[----:B------:R-:W-:Y:S01]  /*ed10*/  LOP3.LUT R19, R19, 0xfffffeff, RZ, 0xc0, !PT ;  /* 0xfffffeff13137812 */ /* 0x000fe200078ec0ff */
[----:B------:R-:W-:Y:S02]  /*ed20*/  UIMAD UR39, UR39, UR40, URZ ;  /* 0x00000028272772a4 */ /* 0x000fe4000f8e023f */
[----:B------:R-:W-:Y:S01]  /*ed30*/  UIADD3 UR40, UR38, -UR40, URZ ;  /* 0x8000002826287290 */ /* 0x000fe2000fffe03f */
[----:B------:R-:W-:Y:S02]  /*ed40*/  @P1 LOP3.LUT R19, R19, 0x100, RZ, 0xfc, !PT ;  /* 0x0000010013131812 */ /* 0x000fe400078efcff */
[----:B------:R-:W-:-:S02]  /*ed50*/  ISETP.GE.AND P1, PT, R37, UR7, PT ;  /* 0x0000000725007c0c */ /* 0x000fc4000bf26270 */
[----:B------:R-:W-:-:S04]  /*ed60*/  LOP3.LUT R19, R19, 0xffffffef, RZ, 0xc0, !PT ;  /* 0xffffffef13137812 */ /* 0x000fc800078ec0ff */
[----:B------:R-:W-:Y:S02]  /*ed70*/  @P0 LOP3.LUT R19, R19, 0x10, RZ, 0xfc, !PT ;  /* 0x0000001013130812 */ /* 0x000fe400078efcff */
[----:B------:R-:W-:Y:S02]  /*ed80*/  ISETP.GE.AND P0, PT, R37, UR8, PT ;  /* 0x0000000825007c0c */ /* 0x000fe4000bf06270 */
[----:B------:R-:W-:-:S04]  /*ed90*/  LOP3.LUT R19, R19, 0xfffffbff, RZ, 0xc0, !PT ;  /* 0xfffffbff13137812 */ /* 0x000fc800078ec0ff */
[----:B------:R-:W-:-:S04]  /*eda0*/  LOP3.LUT R19, R19, 0xfffffffd, RZ, 0xc0, !PT ;  /* 0xfffffffd13137812 */ /* 0x000fc800078ec0ff */
[----:B------:R-:W-:-:S04]  /*edb0*/  @P1 LOP3.LUT R19, R19, 0x2, RZ, 0xfc, !PT ;  /* 0x0000000213131812 */ /* 0x000fc800078efcff */
[----:B---3--:R-:W-:-:S07]  /*edc0*/  @P0 LOP3.LUT R19, R19, 0x400, RZ, 0xfc, !PT ;  /* 0x0000040013130812 */ /* 0x008fce00078efcff */
.L_x_1121:
[----:B------:R-:W-:Y:S01]  /*edd0*/  ULDC UR7, c[0x0][0xc60] ;  /* 0x0003180000077ab9 */ /* 0x000fe20000000800 */
[C---:B------:R-:W-:Y:S01]  /*ede0*/  R2UR UR42, R34.reuse ;  /* 0x00000000222a72ca */ /* 0x040fe200000e0000 */
[----:B------:R-:W-:Y:S01]  /*edf0*/  UISETP.NE.AND UP0, UPT, UR7, 0x1, UPT ;  /* 0x000000010700788c */ /* 0x000fe2000bf05270 */
[----:B------:R-:W-:-:S10]  /*ee00*/  R2UR UR6, R34 ;  /* 0x00000000220672ca */ /* 0x000fd400000e0000 */
[----:B------:R-:W-:Y:S01]  /*ee10*/  @UP0 ULDC UR4, c[0x0][0xc64] ;  /* 0x0003190000040ab9 */ /* 0x000fe20000000800 */
[----:B------:R-:W-:Y:S01]  /*ee20*/  @UP0 ULDC UR8, c[0x0][0xc68] ;  /* 0x00031a0000080ab9 */ /* 0x000fe20000000800 */
[----:B------:R-:W-:-:S04]  /*ee30*/  UIMAD.WIDE.U32 UR4, UR42, UR4, URZ ;  /* 0x000000042a0472a5 */ /* 0x000fc8000f8e003f */
[----:B------:R-:W-:-:S03]  /*ee40*/  @UP0 USHF.R.U32.HI UR42, URZ, UR8, UR5 ;  /* 0x000000083f2a0299 */ /* 0x000fc60008011605 */
[----:B------:R-:W-:Y:S02]  /*ee50*/  ULDC UR4, c[0x0][0xc78] ;  /* 0x00031e0000047ab9 */ /* 0x000fe40000000800 */
[----:B------:R-:W-:Y:S02]  /*ee60*/  UISETP.GE.AND UP0, UPT, UR42, UR4, UPT ;  /* 0x000000042a00728c */ /* 0x000fe4000bf06270 */
[----:B------:R-:W-:-:S04]  /*ee70*/  UIADD3 UR4, -UR42, URZ, URZ ;  /* 0x0000003f2a047290 */ /* 0x000fc8000fffe13f */
[----:B------:R-:W-:Y:S01]  /*ee80*/  PLOP3.LUT P0, PT, PT, PT, UP0, 0x40, 0x0 ;  /* 0x000000000000781c */ /* 0x000fe20003f0e808 */
[----:B------:R-:W-:-:S12]  /*ee90*/  UIMAD UR7, UR7, UR4, UR6 ;  /* 0x00000004070772a4 */ /* 0x000fd8000f8e0206 */
[----:B0----5:R-:W-:Y:S05]  /*eea0*/  @P0 BRA `(.L_x_1067) ;  /* 0x0000000000200947 */ /* 0x021fea0003800000 */
[----:B------:R-:W-:Y:S01]  /*eeb0*/  ULDC UR8, c[0x0][0xc6c] ;  /* 0x00031b0000087ab9 */ /* 0x000fe20000000800 */
[----:B------:R-:W-:Y:S01]  /*eec0*/  UMOV UR6, UR7 ;  /* 0x0000000700067c82 */ /* 0x000fe20008000000 */
[----:B------:R-:W-:-:S11]  /*eed0*/  UISETP.NE.AND UP0, UPT, UR8, 0x1, UPT ;  /* 0x000000010800788c */ /* 0x000fd6000bf05270 */
[----:B------:R-:W-:Y:S02]  /*eee0*/  @UP0 ULDC.64 UR10, c[0x0][0xc70] ;  /* 0x00031c00000a0ab9 */ /* 0x000fe40000000a00 */
[----:B------:R-:W-:-:S04]  /*eef0*/  UIMAD.WIDE.U32 UR4, UR7, UR10, URZ ;  /* 0x0000000a070472a5 */ /* 0x000fc8000f8e003f */
[----:B------:R-:W-:-:S04]  /*ef00*/  @UP0 USHF.R.U32.HI UR6, URZ, UR11, UR5 ;  /* 0x0000000b3f060299 */ /* 0x000fc80008011605 */
[----:B------:R-:W-:Y:S01]  /*ef10*/  UIMAD UR4, UR6, UR8, URZ ;  /* 0x00000008060472a4 */ /* 0x000fe2000f8e023f */
[----:B------:R-:W-:Y:S11]  /*ef20*/  BRA `(.L_x_1068) ;  /* 0x00000000001c7947 */ /* 0x000ff60003800000 */
.L_x_1067:
[----:B------:R-:W-:Y:S01]  /*ef30*/  ULDC UR8, c[0x0][0xc54] ;  /* 0x0003150000087ab9 */ /* 0x000fe20000000800 */
[----:B------:R-:W-:Y:S01]  /*ef40*/  UMOV UR6, UR7 ;  /* 0x0000000700067c82 */ /* 0x000fe20008000000 */
[----:B------:R-:W-:-:S11]  /*ef50*/  UISETP.NE.AND UP0, UPT, UR8, 0x1, UPT ;  /* 0x000000010800788c */ /* 0x000fd6000bf05270 */
[----:B------:R-:W-:Y:S02]  /*ef60*/  @UP0 ULDC.64 UR10, c[0x0][0xc58] ;  /* 0x00031600000a0ab9 */ /* 0x000fe40000000a00 */
[----:B------:R-:W-:-:S04]  /*ef70*/  UIMAD.WIDE.U32 UR4, UR7, UR10, URZ ;  /* 0x0000000a070472a5 */ /* 0x000fc8000f8e003f */
[----:B------:R-:W-:-:S04]  /*ef80*/  @UP0 USHF.R.U32.HI UR6, URZ, UR11, UR5 ;  /* 0x0000000b3f060299 */ /* 0x000fc80008011605 */
[----:B------:R-:W-:-:S12]  /*ef90*/  UIMAD UR4, UR6, UR8, URZ ;  /* 0x00000008060472a4 */ /* 0x000fd8000f8e023f */
.L_x_1068:
[----:B------:R-:W-:Y:S01]  /*efa0*/  ULDC UR5, c[0x0][0xc48] ;  /* 0x0003120000057ab9 */ /* 0x000fe20000000800 */
[----:B------:R-:W-:Y:S01]  /*efb0*/  ULDC.64 UR8, c[0x0][0xa28] ;  /* 0x00028a0000087ab9 */ /* 0x000fe20000000a00 */
[----:B------:R-:W-:Y:S01]  /*efc0*/  UISETP.NE.AND UP1, UPT, UR5, 0x1, UPT ;  /* 0x000000010500788c */ /* 0x000fe2000bf25270 */
[----:B------:R-:W-:Y:S01]  /*efd0*/  IMAD.MOV.U32 R32, RZ, RZ, RZ ;  /* 0x000000ffff207224 */ /* 0x000fe200078e00ff */
[----:B------:R-:W-:Y:S02]  /*efe0*/  UIADD3 UR4, UR7, -UR4, URZ ;  /* 0x8000000407047290 */ /* 0x000fe4000fffe03f */
[----:B------:R-:W-:Y:S01]  /*eff0*/  UISETP.NE.U32.AND UP0, UPT, UR8, URZ, UPT ;  /* 0x0000003f0800728c */ /* 0x000fe2000bf05070 */
[----:B------:R-:W-:Y:S02]  /*f000*/  ULDC UR5, c[0x0][0xc54] ;  /* 0x0003150000057ab9 */ /* 0x000fe40000000800 */
[----:B------:R-:W-:Y:S02]  /*f010*/  UIMAD UR42, UR42, UR5, UR4 ;  /* 0x000000052a2a72a4 */ /* 0x000fe4000f8e0204 */
[----:B------:R-:W-:-:S02]  /*f020*/  UISETP.NE.AND.EX UP0, UPT, UR9, URZ, UPT, UP0 ;  /* 0x0000003f0900728c */ /* 0x000fc4000bf05300 */
[----:B------:R-:W-:Y:S01]  /*f030*/  @UP1 ULDC UR4, c[0x0][0xc4c] ;  /* 0x0003130000041ab9 */ /* 0x000fe20000000800 */
[----:B------:R-:W-:Y:S01]  /*f040*/  @UP1 ULDC UR7, c[0x0][0xc50] ;  /* 0x0003140000071ab9 */ /* 0x000fe20000000800 */
[----:B------:R-:W-:Y:S02]  /*f050*/  UIMAD.WIDE.U32 UR4, UR42, UR4, URZ ;  /* 0x000000042a0472a5 */ /* 0x000fe4000f8e003f */
[----:B------:R-:W-:Y:S01]  /*f060*/  UMOV UR43, UR42 ;  /* 0x0000002a002b7c82 */ /* 0x000fe20008000000 */
[----:B------:R-:W-:Y:S01]  /*f070*/  ULOP3.LUT UR6, UR6, 0x1ffffff, URZ, 0x3c, !UPT ;  /* 0x01ffffff06067892 */ /* 0x000fe2000f8e3c3f */
[----:B------:R-:W-:Y:S01]  /*f080*/  PLOP3.LUT P0, PT, PT, PT, UP0, 0x80, 0x0 ;  /* 0x000000000000781c */ /* 0x000fe20003f0f008 */
[----:B------:R-:W-:-:S03]  /*f090*/  @UP1 USHF.R.U32.HI UR43, URZ, UR7, UR5 ;  /* 0x000000073f2b1299 */ /* 0x000fc60008011605 */
[----:B------:R-:W-:Y:S02]  /*f0a0*/  @UP0 ULDC.64 UR4, c[0x0][0xa28] ;  /* 0x00028a0000040ab9 */ /* 0x000fe40000000a00 */
[----:B------:R-:W-:-:S06]  /*f0b0*/  @UP0 UIMAD.WIDE UR4, UR43, 0x4, UR4 ;  /* 0x000000042b0408a5 */ /* 0x000fcc000f8e0204 */
[----:B------:R-:W-:Y:S01]  /*f0c0*/  IMAD.U32 R3, RZ, RZ, UR5 ;  /* 0x00000005ff037e24 */ /* 0x000fe2000f8e00ff */
[----:B------:R-:W-:Y:S01]  /*f0d0*/  ULDC UR5, c[0x0][0x448] ;  /* 0x0001120000057ab9 */ /* 0x000fe20000000800 */
[----:B------:R-:W-:Y:S01]  /*f0e0*/  IMAD.U32 R2, RZ, RZ, UR4 ;  /* 0x00000004ff027e24 */ /* 0x000fe2000f8e00ff */
[----:B------:R-:W-:Y:S01]  /*f0f0*/  ULDC UR4, c[0x0][0xc3c] ;  /* 0x00030f0000047ab9 */ /* 0x000fe20000000800 */
[----:B------:R-:W-:Y:S02]  /*f100*/  UISETP.NE.AND UP2, UPT, UR5, 0x1, UPT ;  /* 0x000000010500788c */ /* 0x000fe4000bf45270 */
[----:B------:R-:W-:Y:S01]  /*f110*/  UIADD3 UR6, UR6, UR4, URZ ;  /* 0x0000000406067290 */ /* 0x000fe2000fffe03f */
[----:B------:R0:W5:Y:S01]  /*f120*/  @P0 LDG.E R32, desc[UR36][R2.64] ;  /* 0x0000002402200981 */ /* 0x000162000c1e1900 */
[----:B------:R-:W-:Y:S02]  /*f130*/  UP2UR UR50, UPR, URZ, 0x4 ;  /* 0x000000043f327883 */ /* 0x000fe40008000000 */
[----:B------:R-:W-:-:S04]  /*f140*/  USHF.L.U32 UR44, UR6, 0x7, URZ ;  /* 0x00000007062c7899 */ /* 0x000fc8000800063f */
[----:B------:R-:W-:Y:S01]  /*f150*/  UIADD3 UR6, UR44, 0x7f, URZ ;  /* 0x0000007f2c067890 */ /* 0x000fe2000fffe03f */
[----:B------:R-:W-:Y:S01]  /*f160*/  @UP2 ULDC UR4, c[0x0][0x44c] ;  /* 0x0001130000042ab9 */ /* 0x000fe20000000800 */
[----:B------:R-:W-:Y:S02]  /*f170*/  @UP2 ULDC UR7, c[0x0][0x450] ;  /* 0x0001140000072ab9 */ /* 0x000fe40000000800 */
[----:B------:R-:W-:-:S04]  /*f180*/  UIMAD.WIDE.U32 UR4, UR6, UR4, URZ ;  /* 0x00000004060472a5 */ /* 0x000fc8000f8e003f */
[----:B------:R-:W-:-:S03]  /*f190*/  @UP2 USHF.R.U32.HI UR6, URZ, UR7, UR5 ;  /* 0x000000073f062299 */ /* 0x000fc60008011605 */
[----:B------:R-:W-:Y:S01]  /*f1a0*/  ULDC.64 UR4, c[0x0][0x9e0] ;  /* 0x0002780000047ab9 */ /* 0x000fe20000000a00 */
[----:B------:R-:W-:Y:S02]  /*f1b0*/  UIADD3 UR6, UR49, UR6, URZ ;  /* 0x0000000631067290 */ /* 0x000fe4000fffe03f */
[----:B------:R-:W-:Y:S02]  /*f1c0*/  UISETP.GE.AND UP0, UPT, UR5, 0x1, UPT ;  /* 0x000000010500788c */ /* 0x000fe4000bf06270 */
[----:B------:R-:W-:-:S04]  /*f1d0*/  UIADD3 UR4, UR6, UR4, URZ ;  /* 0x0000000406047290 */ /* 0x000fc8000fffe03f */
[----:B------:R-:W-:-:S13]  /*f1e0*/  PLOP3.LUT P0, PT, PT, PT, UP0, 0x40, 0x0 ;  /* 0x000000000000781c */ /* 0x000fda0003f0e808 */
[----:B0-----:R-:W-:Y:S05]  /*f1f0*/  @P0 BRA `(.L_x_1069) ;  /* 0x0000000000440947 */ /* 0x001fea0003800000 */
[----:B------:R-:W-:Y:S01]  /*f200*/  ISETP.LT.AND P0, PT, RZ, UR6, PT ;  /* 0x00000006ff007c0c */ /* 0x000fe2000bf01270 */
[----:B------:R-:W-:-:S12]  /*f210*/  UIADD3 UR8, UR6, -0x1, URZ ;  /* 0xffffffff06087890 */ /* 0x000fd8000fffe03f */
[----:B------:R-:W-:Y:S05]  /*f220*/  @P0 BRA `(.L_x_1070) ;  /* 0x00000000001c0947 */ /* 0x000fea0003800000 */
[----:B------:R-:W-:Y:S02]  /*f230*/  UISETP.NE.AND UP1, UPT, UR5, 0x1, UPT ;  /* 0x000000010500788c */ /* 0x000fe4000bf25270 */
[----:B------:R-:W-:-:S09]  /*f240*/  UIADD3 UR8, -UR6, URZ, URZ ;  /* 0x0000003f06087290 */ /* 0x000fd2000fffe13f */
[----:B------:R-:W-:Y:S02]  /*f250*/  @UP1 ULDC.64 UR10, c[0x0][0x9e8] ;  /* 0x00027a00000a1ab9 */ /* 0x000fe40000000a00 */
[----:B------:R-:W-:-:S04]  /*f260*/  UIMAD.WIDE.U32 UR6, UR8, UR10, URZ ;  /* 0x0000000a080672a5 */ /* 0x000fc8000f8e003f */
[----:B------:R-:W-:-:S04]  /*f270*/  @UP1 USHF.R.U32.HI UR8, URZ, UR11, UR7 ;  /* 0x0000000b3f081299 */ /* 0x000fc80008011607 */
[----:B------:R-:W-:Y:S01]  /*f280*/  ULOP3.LUT UR8, URZ, UR8, URZ, 0x33, !UPT ;  /* 0x000000083f087292 */ /* 0x000fe2000f8e333f */
[----:B------:R-:W-:Y:S11]  /*f290*/  BRA `(.L_x_1071) ;  /* 0x0000000000107947 */ /* 0x000ff60003800000 */
.L_x_1070:
[----:B------:R-:W-:-:S11]  /*f2a0*/  UISETP.NE.AND UP1, UPT, UR5, 0x1, UPT ;  /* 0x000000010500788c */ /* 0x000fd6000bf25270 */
[----:B------:R-:W-:Y:S02]  /*f2b0*/  @UP1 ULDC.64 UR10, c[0x0][0x9e8] ;  /* 0x00027a00000a1ab9 */ /* 0x000fe40000000a00 */
[----:B------:R-:W-:-:S04]  /*f2c0*/  UIMAD.WIDE.U32 UR6, UR8, UR10, URZ ;  /* 0x0000000a080672a5 */ /* 0x000fc8000f8e003f */
[----:B------:R-:W-:-:S12]  /*f2d0*/  @UP1 USHF.R.U32.HI UR8, URZ, UR11, UR7 ;  /* 0x0000000b3f081299 */ /* 0x000fd80008011607 */
.L_x_1071:
[----:B------:R-:W-:-:S04]  /*f2e0*/  UIMAD UR8, UR8, UR5, UR5 ;  /* 0x00000005080872a4 */ /* 0x000fc8000f8e0205 */
[----:B------:R-:W-:-:S04]  /*f2f0*/  UISETP.LT.AND UP1, UPT, UR4, UR8, UPT ;  /* 0x000000080400728c */ /* 0x000fc8000bf21270 */
[----:B------:R-:W-:-:S12]  /*f300*/  USEL UR4, UR4, UR8, UP1 ;  /* 0x0000000804047287 */ /* 0x000fd80008800000 */
.L_x_1069:
[----:B------:R-:W-:Y:S01]  /*f310*/  UISETP.NE.AND UP1, UPT, UR50, URZ, UPT ;  /* 0x0000003f3200728c */ /* 0x000fe2000bf25270 */
[----:B------:R-:W-:Y:S01]  /*f320*/  PLOP3.LUT P0, PT, PT, PT, UP0, 0x40, 0x0 ;  /* 0x000000000000781c */ /* 0x000fe20003f0e808 */
[----:B------:R-:W-:Y:S01]  /*f330*/  UIADD3 UR6, UR4, 0x5f, URZ ;  /* 0x0000005f04067890 */ /* 0x000fe2000fffe03f */
[----:B------:R-:W-:-:S03]  /*f340*/  UMOV UR10, UR44 ;  /* 0x0000002c000a7c82 */ /* 0x000fc60008000000 */
[----:B------:R-:W-:-:S04]  /*f350*/  UIMAD.WIDE UR6, UR6, 0x2aaaaaab, URZ ;  /* 0x2aaaaaab060678a5 */ /* 0x000fc8000f8e023f */
[----:B------:R-:W-:Y:S01]  /*f360*/  USHF.R.U32.HI UR4, URZ, 0x1f, UR7 ;  /* 0x0000001f3f047899 */ /* 0x000fe20008011607 */
[----:B------:R-:W-:Y:S02]  /*f370*/  @UP1 ULDC UR8, c[0x0][0x44c] ;  /* 0x0001130000081ab9 */ /* 0x000fe40000000800 */
[----:B------:R-:W-:Y:S01]  /*f380*/  @UP1 ULDC UR6, c[0x0][0x450] ;  /* 0x0001140000061ab9 */ /* 0x000fe20000000800 */
[----:B------:R-:W-:Y:S02]  /*f390*/  UIMAD.WIDE.U32 UR8, UR44, UR8, URZ ;  /* 0x000000082c0872a5 */ /* 0x000fe4000f8e003f */
[----:B------:R-:W-:Y:S02]  /*f3a0*/  ULEA.HI.SX32 UR4, UR7, UR4, 0x1c ;  /* 0x0000000407047291 */ /* 0x000fe4000f8fe23f */
[----:B------:R-:W-:Y:S02]  /*f3b0*/  @UP1 USHF.R.U32.HI UR10, URZ, UR6, UR9 ;  /* 0x000000063f0a1299 */ /* 0x000fe40008011609 */
[----:B------:R-:W-:-:S02]  /*f3c0*/  UISETP.LT.AND UP1, UPT, UR41, UR4, UPT ;  /* 0x000000042900728c */ /* 0x000fc4000bf21270 */
[----:B------:R-:W-:Y:S01]  /*f3d0*/  UIADD3 UR6, UR40, UR10, URZ ;  /* 0x0000000a28067290 */ /* 0x000fe2000fffe03f */
[----:B------:R-:W-:Y:S01]  /*f3e0*/  ULDC UR8, c[0x0][0x9dc] ;  /* 0x0002770000087ab9 */ /* 0x000fe20000000800 */
[----:B------:R-:W-:Y:S02]  /*f3f0*/  USEL UR45, UR41, UR4, UP1 ;  /* 0x00000004292d7287 */ /* 0x000fe40008800000 */
[----:B------:R-:W-:Y:S01]  /*f400*/  UIADD3 UR8, UR6, -UR8, URZ ;  /* 0x8000000806087290 */ /* 0x000fe2000fffe03f */
[----:B------:R-:W-:Y:S11]  /*f410*/  @P0 BRA `(.L_x_1072) ;  /* 0x0000000000480947 */ /* 0x000ff60003800000 */
[----:B------:R-:W-:Y:S02]  /*f420*/  UMOV UR4, UR6 ;  /* 0x0000000600047c82 */ /* 0x000fe40008000000 */
[----:B------:R-:W-:-:S06]  /*f430*/  UISETP.GT.AND UP0, UPT, UR4, -0x1, UPT ;  /* 0xffffffff0400788c */ /* 0x000fcc000bf04270 */
[----:B------:R-:W-:-:S13]  /*f440*/  PLOP3.LUT P0, PT, PT, PT, UP0, 0x80, 0x0 ;  /* 0x000000000000781c */ /* 0x000fda0003f0f008 */
[----:B------:R-:W-:Y:S05]  /*f450*/  @P0 BRA `(.L_x_1073) ;  /* 0x00000000001c0947 */ /* 0x000fea0003800000 */
[----:B------:R-:W-:Y:S02]  /*f460*/  UISETP.NE.AND UP0, UPT, UR5, 0x1, UPT ;  /* 0x000000010500788c */ /* 0x000fe4000bf05270 */
[----:B------:R-:W-:-:S09]  /*f470*/  ULOP3.LUT UR4, URZ, UR4, URZ, 0x33, !UPT ;  /* 0x000000043f047292 */ /* 0x000fd2000f8e333f */
[----:B------:R-:W-:Y:S02]  /*f480*/  @UP0 ULDC.64 UR10, c[0x0][0x9e8] ;  /* 0x00027a00000a0ab9 */ /* 0x000fe40000000a00 */
[----:B------:R-:W-:-:S04]  /*f490*/  UIMAD.WIDE.U32 UR6, UR4, UR10, URZ ;  /* 0x0000000a040672a5 */ /* 0x000fc8000f8e003f */
[----:B------:R-:W-:-:S04]  /*f4a0*/  @UP0 USHF.R.U32.HI UR4, URZ, UR11, UR7 ;  /* 0x0000000b3f040299 */ /* 0x000fc80008011607 */
[----:B------:R-:W-:Y:S01]  /*f4b0*/  ULOP3.LUT UR4, URZ, UR4, URZ, 0x33, !UPT ;  /* 0x000000043f047292 */ /* 0x000fe2000f8e333f */
[----:B------:R-:W-:Y:S11]  /*f4c0*/  BRA `(.L_x_1074) ;  /* 0x0000000000107947 */ /* 0x000ff60003800000 */
.L_x_1073:
[----:B------:R-:W-:-:S11]  /*f4d0*/  UISETP.NE.AND UP0, UPT, UR5, 0x1, UPT ;  /* 0x000000010500788c */ /* 0x000fd6000bf05270 */
[----:B------:R-:W-:Y:S02]  /*f4e0*/  @UP0 ULDC.64 UR10, c[0x0][0x9e8] ;  /* 0x00027a00000a0ab9 */ /* 0x000fe40000000a00 */
[----:B------:R-:W-:-:S04]  /*f4f0*/  UIMAD.WIDE.U32 UR6, UR4, UR10, URZ ;  /* 0x0000000a040672a5 */ /* 0x000fc8000f8e003f */
[----:B------:R-:W-:-:S12]  /*f500*/  @UP0 USHF.R.U32.HI UR4, URZ, UR11, UR7 ;  /* 0x0000000b3f040299 */ /* 0x000fd80008011607 */
.L_x_1074:
[----:B------:R-:W-:-:S04]  /*f510*/  UIMAD UR4, UR4, UR5, URZ ;  /* 0x00000005040472a4 */ /* 0x000fc8000f8e023f */
[----:B------:R-:W-:-:S04]  /*f520*/  UISETP.LT.AND UP0, UPT, UR8, UR4, UPT ;  /* 0x000000040800728c */ /* 0x000fc8000bf01270 */
[----:B------:R-:W-:-:S12]  /*f530*/  USEL UR8, UR8, UR4, !UP0 ;  /* 0x0000000408087287 */ /* 0x000fd8000c000000 */
.L_x_1072:
[----:B------:R-:W-:Y:S01]  /*f540*/  UIMAD.WIDE UR4, UR8, 0x2aaaaaab, URZ ;  /* 0x2aaaaaab080478a5 */ /* 0x000fe2000f8e023f */
[----:B------:R-:W-:Y:S03]  /*f550*/  BSSY B7, `(.L_x_1075) ;  /* 0x0000328000077945 */ /* 0x000fe60003800000 */
[----:B------:R-:W-:-:S04]  /*f560*/  USHF.R.U32.HI UR4, URZ, 0x1f, UR5 ;  /* 0x0000001f3f047899 */ /* 0x000fc80008011605 */
[----:B------:R-:W-:-:S04]  /*f570*/  ULEA.HI.SX32 UR4, UR5, UR4, 0x1c ;  /* 0x0000000405047291 */ /* 0x000fc8000f8fe23f */
[----:B------:R-:W-:-:S04]  /*f580*/  UISETP.LT.AND UP0, UPT, URZ, UR4, UPT ;  /* 0x000000043f00728c */ /* 0x000fc8000bf01270 */
[----:B------:R-:W-:-:S04]  /*f590*/  USEL UR46, URZ, UR4, !UP0 ;  /* 0x000000043f2e7287 */ /* 0x000fc8000c000000 */
[----:B------:R-:W-:-:S06]  /*f5a0*/  UISETP.GT.AND UP0, UPT, UR45, UR46, UPT ;  /* 0x0000002e2d00728c */ /* 0x000fcc000bf04270 */
[----:B------:R-:W-:-:S13]  /*f5b0*/  PLOP3.LUT P0, PT, PT, PT, UP0, 0x80, 0x0 ;  /* 0x000000000000781c */ /* 0x000fda0003f0f008 */
[----:B------:R-:W-:Y:S05]  /*f5c0*/  @P0 BRA `(.L_x_1076) ;  /* 0x0000000000440947 */ /* 0x000fea0003800000 */
[----:B------:R-:W0:Y:S02]  /*f5d0*/  S2R R0, SR_TID.X ;  /* 0x0000000000007919 */ /* 0x000e240000002100 */
[----:B0-----:R-:W-:-:S04]  /*f5e0*/  LOP3.LUT R0, R0, 0x7f, RZ, 0xc0, !PT ;  /* 0x0000007f00007812 */ /* 0x001fc800078ec0ff */
[----:B------:R-:W-:-:S13]  /*f5f0*/  ISETP.NE.AND P2, PT, R0, RZ, PT ;  /* 0x000000ff0000720c */ /* 0x000fda0003f45270 */
[----:B------:R-:W-:Y:S05]  /*f600*/  @P2 BRA `(.L_x_1077) ;  /* 0x0000003000702947 */ /* 0x000fea0003800000 */
[----:B------:R-:W0:Y:S01]  /*f610*/  S2R R7, SR_LANEID ;  /* 0x0000000000077919 */ /* 0x000e220000000000 */
[----:B------:R-:W-:Y:S01]  /*f620*/  VOTEU.ANY UR4, UPT, PT ;  /* 0x0000000000047886 */ /* 0x000fe200038e0100 */
[----:B------:R-:W1:Y:S01]  /*f630*/  LDC.64 R2, c[0x0][0xc80] ;  /* 0x00032000ff027b82 */ /* 0x000e620000000a00 */
[----:B------:R-:W0:Y:S08]  /*f640*/  FLO.U32 R0, UR4 ;  /* 0x0000000400007d00 */ /* 0x000e3000080e0000 */
[----:B------:R-:W1:Y:S01]  /*f650*/  POPC R5, UR4 ;  /* 0x0000000400057d09 */ /* 0x000e620008000000 */
[----:B0-----:R-:W-:-:S13]  /*f660*/  ISETP.EQ.U32.AND P0, PT, R0, R7, PT ;  /* 0x000000070000720c */ /* 0x001fda0003f02070 */
[----:B-1----:R-:W2:Y:S01]  /*f670*/  @P0 ATOMG.E.ADD.STRONG.GPU PT, R3, desc[UR36][R2.64], R5 ;  /* 0x00000005020309a8 */ /* 0x002ea200081ee1e4 */
[----:B------:R-:W0:Y:S02]  /*f680*/  S2R R4, SR_LTMASK ;  /* 0x0000000000047919 */ /* 0x000e240000003900 */
[----:B0-----:R-:W-:-:S04]  /*f690*/  LOP3.LUT R4, R4, UR4, RZ, 0xc0, !PT ;  /* 0x0000000404047c12 */ /* 0x001fc8000f8ec0ff */
[----:B------:R-:W0:Y:S01]  /*f6a0*/  POPC R7, R4 ;  /* 0x0000000400077309 */ /* 0x000e220000000000 */
[----:B--2---:R-:W0:Y:S02]  /*f6b0*/  SHFL.IDX PT, R0, R3, R0, 0x1f ;  /* 0x00001f0003007589 */ /* 0x004e2400000e0000 */
[----:B0-----:R-:W-:Y:S01]  /*f6c0*/  IADD3 R34, R0, UR47, R7 ;  /* 0x0000002f00227c10 */ /* 0x001fe2000fffe007 */
[----:B------:R-:W-:Y:S06]  /*f6d0*/  BRA `(.L_x_1077) ;  /* 0x00000030003c7947 */ /* 0x000fec0003800000 */
.L_x_1076:
[----:B------:R-:W-:Y:S01]  /*f6e0*/  VIADD R0, R16, 0x18400 ;  /* 0x0001840010007836 */ /* 0x000fe20000000000 */
[----:B------:R-:W-:Y:S04]  /*f6f0*/  BSSY B6, `(.L_x_1078) ;  /* 0x0000013000067945 */ /* 0x000fe80003800000 */
[----:B------:R-:W-:-:S13]  /*f700*/  LOP3.LUT P0, RZ, R0, 0x3ff, RZ, 0xc0, !PT ;  /* 0x000003ff00ff7812 */ /* 0x000fda000780c0ff */
[----:B------:R-:W-:Y:S05]  /*f710*/  @!P0 BRA `(.L_x_1079) ;  /* 0x0000000000408947 */ /* 0x000fea0003800000 */
[----:B------:R-:W-:Y:S01]  /*f720*/  MOV R2, 0x0 ;  /* 0x0000000000027802 */ /* 0x000fe20000000f00 */
[----:B------:R-:W-:Y:S01]  /*f730*/  ULDC.64 UR4, c[0x4][0x90] ;  /* 0x0100240000047ab9 */ /* 0x000fe20000000a00 */
[----:B------:R-:W-:Y:S01]  /*f740*/  ULDC.64 UR6, c[0x4][0x98] ;  /* 0x0100260000067ab9 */ /* 0x000fe20000000a00 */
[----:B------:R-:W-:Y:S02]  /*f750*/  IMAD.U32 R4, RZ, RZ, UR4 ;  /* 0x00000004ff047e24 */ /* 0x000fe4000f8e00ff */
[----:B------:R-:W-:Y:S01]  /*f760*/  IMAD.U32 R5, RZ, RZ, UR5 ;  /* 0x00000005ff057e24 */ /* 0x000fe2000f8e00ff */
[----:B------:R-:W0:Y:S01]  /*f770*/  LDC.64 R2, c[0x4][R2] ;  /* 0x0100000002027b82 */ /* 0x000e220000000a00 */
[----:B------:R-:W-:Y:S01]  /*f780*/  ULDC.64 UR4, c[0x4][0x8] ;  /* 0x0100020000047ab9 */ /* 0x000fe20000000a00 */
[----:B------:R-:W-:Y:S02]  /*f790*/  IMAD.U32 R6, RZ, RZ, UR6 ;  /* 0x00000006ff067e24 */ /* 0x000fe4000f8e00ff */
[----:B------:R-:W-:-:S02]  /*f7a0*/  IMAD.U32 R7, RZ, RZ, UR7 ;  /* 0x00000007ff077e24 */ /* 0x000fc4000f8e00ff */
[----:B------:R-:W-:Y:S02]  /*f7b0*/  IMAD.U32 R10, RZ, RZ, UR4 ;  /* 0x00000004ff0a7e24 */ /* 0x000fe4000f8e00ff */
[----:B------:R-:W-:Y:S02]  /*f7c0*/  IMAD.U32 R11, RZ, RZ, UR5 ;  /* 0x00000005ff0b7e24 */ /* 0x000fe4000f8e00ff */
[----:B------:R-:W-:Y:S02]  /*f7d0*/  IMAD.MOV.U32 R8, RZ, RZ, 0x70 ;  /* 0x00000070ff087424 */ /* 0x000fe400078e00ff */
[----:B------:R-:W-:Y:S02]  /*f7e0*/  IMAD.MOV.U32 R12, RZ, RZ, 0x1 ;  /* 0x00000001ff0c7424 */ /* 0x000fe400078e00ff */
[----:B------:R-:W-:-:S07]  /*f7f0*/  IMAD.MOV.U32 R13, RZ, RZ, RZ ;  /* 0x000000ffff0d7224 */ /* 0x000fce00078e00ff */
[----:B------:R-:W-:-:S07]  /*f800*/  LEPC R20, `(.L_x_1079) ;  /* 0x000000001014794e */ /* 0x000fce0000000000 */
[----:B0----5:R-:W-:Y:S05]  /*f810*/  CALL.ABS.NOINC R2 ;  /* 0x0000000002007343 */ /* 0x021fea0003c00000 */
.L_x_1079:
[----:B------:R-:W-:Y:S05]  /*f820*/  BSYNC B6 ;  /* 0x0000000000067941 */ /* 0x000fea0003800000 */
.L_x_1078:
[----:B------:R-:W-:Y:S01]  /*f830*/  VIADD R0, R16, 0x400 ;  /* 0x0000040010007836 */ /* 0x000fe20000000000 */
[----:B------:R-:W-:Y:S04]  /*f840*/  BSSY B6, `(.L_x_1080) ;  /* 0x0000022000067945 */ /* 0x000fe80003800000 */
        /* <DEDUP_REMOVED lines=17> */
[----:B-1---5:R-:W-:Y:S05]  /*f960*/  CALL.ABS.NOINC R2 ;  /* 0x0000000002007343 */ /* 0x022fea0003c00000 */
.L_x_1082:
[----:B------:R0:W1:Y:S01]  /*f970*/  LDC.64 R2, c[0x4][R17] ;  /* 0x0100000011027b82 */ /* 0x0000620000000a00 */
[----:B------:R-:W-:Y:S01]  /*f980*/  ULDC.64 UR4, c[0x4][0x90] ;  /* 0x0100240000047ab9 */ /* 0x000fe20000000a00 */
[----:B------:R-:W-:Y:S01]  /*f990*/  ULDC.64 UR6, c[0x4][0x98] ;  /* 0x0100260000067ab9 */ /* 0x000fe20000000a00 */
[----:B------:R-:W-:Y:S02]  /*f9a0*/  IMAD.U32 R4, RZ, RZ, UR4 ;  /* 0x00000004ff047e24 */ /* 0x000fe4000f8e00ff */
        /* <DEDUP_REMOVED lines=11> */
.L_x_1081:
[----:B------:R-:W-:Y:S05]  /*fa60*/  BSYNC B6 ;  /* 0x0000000000067941 */ /* 0x000fea0003800000 */
.L_x_1080:
[----:B------:R-:W-:Y:S01]  /*fa70*/  ULDC.64 UR4, c[0x0][0x9f8] ;  /* 0x00027e0000047ab9 */ /* 0x000fe20000000a00 */
[----:B------:R-:W-:Y:S01]  /*fa80*/  IMAD.U32 R29, RZ, RZ, UR43 ;  /* 0x0000002bff1d7e24 */ /* 0x000fe2000f8e00ff */
[----:B------:R-:W-:Y:S01]  /*fa90*/  UISETP.NE.U32.AND UP0, UPT, UR4, URZ, UPT ;  /* 0x0000003f0400728c */ /* 0x000fe2000bf05070 */
[----:B------:R-:W0:Y:S03]  /*faa0*/  LDC R10, c[0x0][0x430] ;  /* 0x00010c00ff0a7b82 */ /* 0x000e260000000800 */
[----:B------:R-:W-:-:S06]  /*fab0*/  UISETP.NE.AND.EX UP0, UPT, UR5, URZ, UPT, UP0 ;  /* 0x0000003f0500728c */ /* 0x000fcc000bf05300 */
[----:B------:R-:W-:-:S05]  /*fac0*/  PLOP3.LUT P0, PT, PT, PT, UP0, 0x80, 0x0 ;  /* 0x000000000000781c */ /* 0x000fca0003f0f008 */
[----:B------:R-:W-:Y:S02]  /*fad0*/  @UP0 ULDC.64 UR4, c[0x0][0x9f8] ;  /* 0x00027e0000040ab9 */ /* 0x000fe40000000a00 */
[----:B------:R-:W-:-:S06]  /*fae0*/  @UP0 UIMAD.WIDE UR4, UR43, 0x4, UR4 ;  /* 0x000000042b0408a5 */ /* 0x000fcc000f8e0204 */
[----:B------:R-:W-:Y:S01]  /*faf0*/  IMAD.U32 R2, RZ, RZ, UR4 ;  /* 0x00000004ff027e24 */ /* 0x000fe2000f8e00ff */
[----:B------:R-:W-:Y:S01]  /*fb00*/  ULDC UR4, c[0x0][0xc48] ;  /* 0x0003120000047ab9 */ /* 0x000fe20000000800 */
[----:B------:R-:W-:-:S05]  /*fb10*/  IMAD.U32 R3, RZ, RZ, UR5 ;  /* 0x00000005ff037e24 */ /* 0x000fca000f8e00ff */
[----:B------:R1:W5:Y:S01]  /*fb20*/  @P0 LDG.E R29, desc[UR36][R2.64] ;  /* 0x00000024021d0981 */ /* 0x000362000c1e1900 */
[----:B------:R-:W-:Y:S01]  /*fb30*/  UMOV UR5, 0xffffffff ;  /* 0xffffffff00057882 */ /* 0x000fe20000000000 */
[----:B------:R-:W-:Y:S02]  /*fb40*/  IMAD.U32 R22, RZ, RZ, UR4 ;  /* 0x00000004ff167e24 */ /* 0x000fe4000f8e00ff */
[----:B------:R-:W-:Y:S05]  /*fb50*/  BRA.DIV UR5, `(.L_x_1083) ;  /* 0x0000003605487947 */ /* 0x000fea000b800000 */
.L_x_1137:
[----:B------:R-:W2:Y:S01]  /*fb60*/  S2R R0, SR_TID.X ;  /* 0x0000000000007919 */ /* 0x000ea20000002100 */
[----:B------:R-:W-:Y:S01]  /*fb70*/  UIADD3 UR4, UR45, -0x1, URZ ;  /* 0xffffffff2d047890 */ /* 0x000fe2000fffe03f */
[----:B0-----:R-:W-:Y:S02]  /*fb80*/  ISETP.NE.AND P1, PT, R10, 0x1, PT ;  /* 0x000000010a00780c */ /* 0x001fe40003f25270 */
[----:B-----5:R-:W-:Y:S02]  /*fb90*/  SHF.R.S32.HI R33, RZ, 0x1f, R29 ;  /* 0x0000001fff217819 */ /* 0x020fe4000001141d */
[----:B------:R-:W-:Y:S01]  /*fba0*/  LOP3.LUT R19, R19, 0xffffff7f, RZ, 0xc0, !PT ;  /* 0xffffff7f13137812 */ /* 0x000fe200078ec0ff */
[----:B------:R-:W-:-:S08]  /*fbb0*/  IMAD.U32 R7, RZ, RZ, UR4 ;  /* 0x00000004ff077e24 */ /* 0x000fd0000f8e00ff */
[----:B-1----:R-:W0:Y:S01]  /*fbc0*/  @P1 LDC R3, c[0x0][0x434] ;  /* 0x00010d00ff031b82 */ /* 0x002e220000000800 */
[----:B------:R-:W-:-:S07]  /*fbd0*/  @P1 LOP3.LUT R19, R19, 0x80, RZ, 0xfc, !PT ;  /* 0x0000008013131812 */ /* 0x000fce00078efcff */
[----:B------:R-:W1:Y:S01]  /*fbe0*/  @P1 LDC R5, c[0x0][0x438] ;  /* 0x00010e00ff051b82 */ /* 0x000e620000000800 */
[----:B--2---:R-:W-:-:S05]  /*fbf0*/  IMAD.SHL.U32 R8, R0, 0x10, RZ ;  /* 0x0000001000087824 */ /* 0x004fca00078e00ff */
[----:B------:R-:W-:-:S05]  /*fc00*/  LOP3.LUT R8, R36, 0x70, R8, 0xf8, !PT ;  /* 0x0000007024087812 */ /* 0x000fca00078ef808 */
[----:B------:R-:W-:-:S04]  /*fc10*/  IMAD R7, R7, 0x60, R8 ;  /* 0x0000006007077824 */ /* 0x000fc800078e0208 */
[C---:B------:R-:W-:Y:S01]  /*fc20*/  IMAD.IADD R0, R7.reuse, 0x1, R32 ;  /* 0x0000000107007824 */ /* 0x040fe200078e0220 */
[----:B------:R-:W-:-:S03]  /*fc30*/  ISETP.GE.AND P0, PT, R7, UR38, PT ;  /* 0x0000002607007c0c */ /* 0x000fc6000bf06270 */
[----:B0-----:R-:W-:Y:S01]  /*fc40*/  @P1 IMAD.HI.U32 R2, R0, R3, RZ ;  /* 0x0000000300021227 */ /* 0x001fe200078e00ff */
[----:B------:R-:W-:-:S03]  /*fc50*/  ISETP.GT.U32.OR P0, PT, R8, 0x5f, P0 ;  /* 0x0000005f0800780c */ /* 0x000fc60000704470 */
[----:B------:R-:W-:Y:S01]  /*fc60*/  IMAD.MOV.U32 R9, RZ, RZ, R0 ;  /* 0x000000ffff097224 */ /* 0x000fe200078e0000 */
[----:B-1----:R-:W-:-:S09]  /*fc70*/  @P1 SHF.R.U32.HI R9, RZ, R5, R2 ;  /* 0x00000005ff091219 */ /* 0x002fd20000011602 */
[----:B------:R-:W0:Y:S01]  /*fc80*/  @!P0 LDC.64 R6, c[0x0][0x428] ;  /* 0x00010a00ff068b82 */ /* 0x000e220000000a00 */
[----:B------:R-:W-:-:S07]  /*fc90*/  @!P0 SHF.R.S32.HI R3, RZ, 0x1f, R9 ;  /* 0x0000001fff038819 */ /* 0x000fce0000011409 */
[----:B------:R-:W1:Y:S01]  /*fca0*/  @!P0 LDC.64 R4, c[0x0][0x418] ;  /* 0x00010600ff048b82 */ /* 0x000e620000000a00 */
[----:B0-----:R-:W-:-:S04]  /*fcb0*/  @!P0 IMAD R2, R33, R6, RZ ;  /* 0x0000000621028224 */ /* 0x001fc800078e02ff */
[----:B------:R-:W-:Y:S02]  /*fcc0*/  @!P0 IMAD R7, R29, R7, R2 ;  /* 0x000000071d078224 */ /* 0x000fe400078e0202 */
[----:B------:R-:W-:-:S04]  /*fcd0*/  @!P0 IMAD.MOV.U32 R2, RZ, RZ, R9 ;  /* 0x000000ffff028224 */ /* 0x000fc800078e0009 */
[----:B------:R-:W-:-:S04]  /*fce0*/  @!P0 IMAD.WIDE.U32 R2, R29, R6, R2 ;  /* 0x000000061d028225 */ /* 0x000fc800078e0002 */
[----:B------:R-:W-:Y:S01]  /*fcf0*/  @!P0 IMAD.IADD R3, R3, 0x1, R7 ;  /* 0x0000000103038824 */ /* 0x000fe200078e0207 */
[----:B-1----:R-:W-:Y:S01]  /*fd00*/  @!P0 LEA R4, P1, R2, R4, 0x2 ;  /* 0x0000000402048211 */ /* 0x002fe200078210ff */
[----:B------:R-:W-:-:S03]  /*fd10*/  IMAD.MOV.U32 R6, RZ, RZ, RZ ;  /* 0x000000ffff067224 */ /* 0x000fc600078e00ff */
[----:B------:R-:W-:Y:S01]  /*fd20*/  @!P0 LEA.HI.X R5, R2, R5, R3, 0x2, P1 ;  /* 0x0000000502058211 */ /* 0x000fe200008f1403 */
[----:B------:R-:W-:-:S04]  /*fd30*/  IMAD.MOV R7, RZ, RZ, -R9 ;  /* 0x000000ffff077224 */ /* 0x000fc800078e0a09 */
[----:B------:R0:W5:Y:S01]  /*fd40*/  @!P0 LDG.E R6, desc[UR36][R4.64] ;  /* 0x0000002404068981 */ /* 0x000162000c1e1900 */
[----:B------:R-:W-:Y:S01]  /*fd50*/  ISETP.GT.U32.AND P0, PT, R8, 0x5f, PT ;  /* 0x0000005f0800780c */ /* 0x000fe20003f04070 */
[----:B------:R-:W-:Y:S01]  /*fd60*/  IMAD R3, RZ, RZ, -UR43 ;  /* 0x8000002bff037e24 */ /* 0x000fe2000f8e02ff */
[----:B------:R-:W-:Y:S01]  /*fd70*/  LOP3.LUT R19, R19, 0xffffffbf, RZ, 0xc0, !PT ;  /* 0xffffffbf13137812 */ /* 0x000fe200078ec0ff */
[----:B------:R-:W-:Y:S02]  /*fd80*/  IMAD.U32 R24, RZ, RZ, UR4 ;  /* 0x00000004ff187e24 */ /* 0x000fe4000f8e00ff */
[----:B------:R-:W-:Y:S02]  /*fd90*/  IMAD R22, R22, R3, UR42 ;  /* 0x0000002a16167e24 */ /* 0x000fe4000f8e0203 */
[----:B0-----:R-:W-:-:S03]  /*fda0*/  IMAD R5, R10, R7, R0 ;  /* 0x000000070a057224 */ /* 0x001fc600078e0200 */
[----:B------:R-:W-:Y:S01]  /*fdb0*/  SHF.R.S32.HI R28, RZ, 0x1f, R22 ;  /* 0x0000001fff1c7819 */ /* 0x000fe20000011416 */
[----:B------:R-:W-:-:S05]  /*fdc0*/  IMAD.U32 R0, RZ, RZ, UR48 ;  /* 0x00000030ff007e24 */ /* 0x000fca000f8e00ff */
[----:B------:R-:W-:-:S13]  /*fdd0*/  ISETP.NE.AND P2, PT, R0, 0x3, PT ;  /* 0x000000030000780c */ /* 0x000fda0003f45270 */
[----:B------:R-:W-:-:S04]  /*fde0*/  @P2 LOP3.LUT R19, R19, 0x40, RZ, 0xfc, !PT ;  /* 0x0000004013132812 */ /* 0x000fc800078efcff */
[----:B------:R-:W-:-:S04]  /*fdf0*/  LOP3.LUT R19, R19, 0xffffffdf, RZ, 0xc0, !PT ;  /* 0xffffffdf13137812 */ /* 0x000fc800078ec0ff */
[----:B------:R-:W-:Y:S01]  /*fe00*/  @P0 LOP3.LUT R19, R19, 0x20, RZ, 0xfc, !PT ;  /* 0x0000002013130812 */ /* 0x000fe200078efcff */
[----:B------:R-:W-:Y:S06]  /*fe10*/  @!P2 BRA `(.L_x_1084) ;  /* 0x000000000004a947 */ /* 0x000fec0003800000 */
[----:B------:R-:W-:Y:S01]  /*fe20*/  BPT.TRAP 0x1 ;  /* 0x000000040000795c */ /* 0x000fe20000300000 */
.L_x_1084:
[----:B------:R-:W-:Y:S01]  /*fe30*/  SHF.R.S32.HI R7, RZ, 0x1f, R5 ;  /* 0x0000001fff077819 */ /* 0x000fe20000011405 */
[----:B------:R-:W-:Y:S01]  /*fe40*/  ULDC.64 UR4, c[0x0][0x328] ;  /* 0x0000ca0000047ab9 */ /* 0x000fe20000000a00 */
[----:B-----5:R-:W-:Y:S01]  /*fe50*/  SHF.R.S32.HI R4, RZ, 0x1f, R6 ;  /* 0x0000001fff047819 */ /* 0x020fe20000011406 */
[----:B------:R-:W-:Y:S01]  /*fe60*/  IMAD.WIDE.U32 R2, R5, UR4, RZ ;  /* 0x0000000405027c25 */ /* 0x000fe2000f8e00ff */
[----:B------:R-:W-:Y:S03]  /*fe70*/  BSSY B0, `(.L_x_1085) ;  /* 0x0000015000007945 */ /* 0x000fe60003800000 */
[----:B------:R-:W-:-:S04]  /*fe80*/  IMAD R0, R7, UR4, RZ ;  /* 0x0000000407007c24 */ /* 0x000fc8000f8e02ff */
[----:B------:R-:W-:Y:S01]  /*fe90*/  IMAD R9, R5, UR5, R0 ;  /* 0x0000000505097c24 */ /* 0x000fe2000f8e0200 */
[----:B------:R-:W-:Y:S01]  /*fea0*/  ULDC.64 UR4, c[0x0][0x338] ;  /* 0x0000ce0000047ab9 */ /* 0x000fe20000000a00 */
[----:B------:R-:W-:Y:S02]  /*feb0*/  IMAD R0, R23, 0x8, R16 ;  /* 0x0000000817007824 */ /* 0x000fe400078e0210 */
[----:B------:R-:W-:Y:S02]  /*fec0*/  IMAD.IADD R3, R3, 0x1, R9 ;  /* 0x0000000103037824 */ /* 0x000fe400078e0209 */
[----:B------:R-:W-:Y:S02]  /*fed0*/  IMAD R9, R4, UR4, RZ ;  /* 0x0000000404097c24 */ /* 0x000fe4000f8e02ff */
[----:B------:R-:W-:-:S04]  /*fee0*/  IMAD.WIDE.U32 R2, R6, UR4, R2 ;  /* 0x0000000406027c25 */ /* 0x000fc8000f8e0002 */
        /* <DEDUP_REMOVED lines=9> */
[----:B------:R-:W-:Y:S02]  /*ff80*/  LEA.HI.X R18, R2, UR5, R3, 0x1, P0 ;  /* 0x0000000502127c11 */ /* 0x000fe400080f0c03 */
[----:B------:R-:W-:-:S04]  /*ff90*/  SHF.L.U32 R3, R26, 0x1f, RZ ;  /* 0x0000001f1a037819 */ /* 0x000fc800000006ff */
[----:B------:R-:W0:Y:S02]  /*ffa0*/  SYNCS.PHASECHK.TRANS64.TRYWAIT P0, [R0+URZ+0x2a840], R3 ;  /* 0x02a84003000075a7 */ /* 0x000e24000800017f */
[----:B0-----:R-:W-:Y:S05]  /*ffb0*/  @!P0 BRA `(.L_x_1086) ;  /* 0x00000030005c8947 */ /* 0x001fea0003800000 */
.L_x_1138:
[----:B------:R-:W-:Y:S05]  /*ffc0*/  BSYNC B0 ;  /* 0x0000000000007941 */ /* 0x000fea0003800000 */
.L_x_1085:
[----:B------:R-:W-:Y:S01]  /*ffd0*/  ULDC.64 UR4, c[0x0][0x300] ;  /* 0x0000c00000047ab9 */ /* 0x000fe20000000a00 */
[----:B------:R-:W-:Y:S01]  /*ffe0*/  LOP3.LUT P4, RZ, R19, 0x10, RZ, 0xc0, !PT ;  /* 0x0000001013ff7812 */ /* 0x000fe2000788c0ff */
        /* <DEDUP_REMOVED lines=10> */
[----:B------:R-:W-:Y:S01]  /*10090*/  ULDC.64 UR4, c[0x0][0x308] ;  /* 0x0000c20000047ab9 */ /* 0x000fe20000000a00 */
[----:B------:R-:W-:Y:S02]  /*100a0*/  IMAD.MOV.U32 R7, RZ, RZ, -0x60 ;  /* 0xffffffa0ff077424 */ /* 0x000fe400078e00ff */
[----:B------:R-:W-:Y:S02]  /*100b0*/  IMAD.IADD R3, R3, 0x1, R5 ;  /* 0x0000000103037824 */ /* 0x000fe400078e0205 */
[----:B------:R-:W-:Y:S02]  /*100c0*/  IMAD R5, R28, UR4, RZ ;  /* 0x000000041c057c24 */ /* 0x000fe4000f8e02ff */
[----:B------:R-:W-:-:S04]  /*100d0*/  IMAD.WIDE.U32 R2, R22, UR4, R2 ;  /* 0x0000000416027c25 */ /* 0x000fc8000f8e0002 */
[----:B------:R-:W-:Y:S01]  /*100e0*/  IMAD R5, R22, UR5, R5 ;  /* 0x0000000516057c24 */ /* 0x000fe2000f8e0205 */
[----:B------:R-:W-:Y:S01]  /*100f0*/  ULDC.64 UR4, c[0x0][0x2e8] ;  /* 0x0000ba0000047ab9 */ /* 0x000fe20000000a00 */
[----:B------:R-:W-:Y:S01]  /*10100*/  IMAD R7, R24, R7, UR38 ;  /* 0x0000002618077e24 */ /* 0x000fe2000f8e0207 */
[C---:B------:R-:W-:Y:S01]  /*10110*/  LEA R4, P0, R2.reuse, UR4, 0x1 ;  /* 0x0000000402047c11 */ /* 0x040fe2000f8008ff */
[----:B------:R-:W-:Y:S01]  /*10120*/  IMAD.IADD R3, R3, 0x1, R5 ;  /* 0x0000000103037824 */ /* 0x000fe200078e0205 */
[----:B------:R-:W-:Y:S01]  /*10130*/  UMOV UR4, 0xffffffff ;  /* 0xffffffff00047882 */ /* 0x000fe20000000000 */
[----:B------:R-:W-:Y:S02]  /*10140*/  IMAD.IADD R7, R7, 0x1, -R36 ;  /* 0x0000000107077824 */ /* 0x000fe400078e0a24 */
[----:B------:R-:W-:Y:S01]  /*10150*/  IMAD R5, R23, 0x4800, R30 ;  /* 0x0000480017057824 */ /* 0x000fe200078e021e */
[----:B------:R-:W-:Y:S02]  /*10160*/  LEA.HI.X R6, R2, UR5, R3, 0x1, P0 ;  /* 0x0000000502067c11 */ /* 0x000fe400080f0c03 */
[----:B------:R-:W-:Y:S01]  /*10170*/  ISETP.GE.AND P0, PT, R7, 0x1, PT ;  /* 0x000000010700780c */ /* 0x000fe20003f06270 */
[----:B------:R-:W-:-:S12]  /*10180*/  BRA.DIV UR4, `(.L_x_1087) ;  /* 0x0000002e04fc7947 */ /* 0x000fd8000b800000 */
[----:B------:R-:W0:Y:S01]  /*10190*/  SHFL.IDX PT, R14, R4, RZ, 0x181f ;  /* 0x00181fff040e7589 */ /* 0x000e2200000e0000 */
[----:B------:R-:W-:-:S03]  /*101a0*/  @P0 IMAD R9, R5, 0x2, R16 ;  /* 0x0000000205090824 */ /* 0x000fc600078e0210 */
[----:B------:R-:W1:Y:S04]  /*101b0*/  SHFL.IDX PT, R2, R6, RZ, 0x181f ;  /* 0x00181fff06027589 */ /* 0x000e6800000e0000 */
[----:B------:R-:W-:Y:S01]  /*101c0*/  SHFL.IDX PT, R8, R6, 0x1, 0x181f ;  /* 0x00381f0006087f89 */ /* 0x000fe200000e0000 */
[----:B0-----:R-:W-:-:S05]  /*101d0*/  @P0 LEA R14, P1, R37, R14, 0x1 ;  /* 0x0000000e250e0211 */ /* 0x001fca00078208ff */
[----:B-1----:R-:W-:Y:S02]  /*101e0*/  @P0 IMAD.X R3, RZ, RZ, R2, P1 ;  /* 0x000000ffff030224 */ /* 0x002fe400008e0602 */
[----:B------:R-:W-:Y:S02]  /*101f0*/  @P0 IMAD.MOV.U32 R2, RZ, RZ, R14 ;  /* 0x000000ffff020224 */ /* 0x000fe400078e000e */
[----:B------:R-:W0:Y:S04]  /*10200*/  SHFL.IDX PT, R14, R4, 0x1, 0x181f ;  /* 0x00381f00040e7f89 */ /* 0x000e2800000e0000 */
[----:B------:R-:W-:Y:S04]  /*10210*/  @P0 LDGSTS.E.BYPASS.LTC128B.128 [R9+0x18400], desc[UR36][R2.64], !P4 ;  /* 0x1840000002090fae */ /* 0x000fe8000e101d64 */
[----:B------:R-:W-:Y:S04]  /*10220*/  @P0 LDGSTS.E.BYPASS.LTC128B.128 [R9+0x1b400], desc[UR36][R2.64+0x80], !P3 ;  /* 0x1b40008002090fae */ /* 0x000fe8000d901d64 */
[----:B------:R1:W-:Y:S01]  /*10230*/  @P0 LDGSTS.E.BYPASS.LTC128B.128 [R9+0x1e400], desc[UR36][R2.64+0x100], !P2 ;  /* 0x1e40010002090fae */ /* 0x0003e2000d101d64 */
[----:B------:R-:W-:-:S13]  /*10240*/  ISETP.GE.AND P0, PT, R7, 0x11, PT ;  /* 0x000000110700780c */ /* 0x000fda0003f06270 */
[----:B0-----:R-:W-:Y:S01]  /*10250*/  @P0 LEA R14, P1, R37, R14, 0x1 ;  /* 0x0000000e250e0211 */ /* 0x001fe200078208ff */
[----:B------:R-:W-:-:S04]  /*10260*/  @P0 IMAD R25, R5, 0x2, R16 ;  /* 0x0000000205190824 */ /* 0x000fc800078e0210 */
[----:B------:R-:W-:Y:S02]  /*10270*/  @P0 IMAD.X R21, RZ, RZ, R8, P1 ;  /* 0x000000ffff150224 */ /* 0x000fe400008e0608 */
[----:B-1----:R-:W-:Y:S01]  /*10280*/  @P0 IMAD.MOV.U32 R2, RZ, RZ, R14 ;  /* 0x000000ffff020224 */ /* 0x002fe200078e000e */
[----:B------:R-:W-:Y:S01]  /*10290*/  SHFL.IDX PT, R8, R6, 0x2, 0x181f ;  /* 0x00581f0006087f89 */ /* 0x000fe200000e0000 */
[----:B------:R-:W-:-:S03]  /*102a0*/  @P0 IMAD.MOV.U32 R3, RZ, RZ, R21 ;  /* 0x000000ffff030224 */ /* 0x000fc600078e0015 */
        /* <DEDUP_REMOVED lines=31> */
[----:B------:R0:W1:Y:S01]  /*104a0*/  SHFL.IDX PT, R8, R6, 0x5, 0x181f ;  /* 0x00b81f0006087f89 */ /* 0x00006200000e0000 */
[----:B------:R-:W-:-:S03]  /*104b0*/  @P0 IMAD.MOV.U32 R3, RZ, RZ, R9 ;  /* 0x000000ffff030224 */ /* 0x000fc600078e0009 */
[----:B------:R0:W2:Y:S04]  /*104c0*/  SHFL.IDX PT, R14, R4, 0x5, 0x181f ;  /* 0x00b81f00040e7f89 */ /* 0x0000a800000e0000 */
[----:B------:R0:W-:Y:S04]  /*104d0*/  @P0 LDGSTS.E.BYPASS.LTC128B.128 [R21+0x1a400], desc[UR36][R2.64], !P4 ;  /* 0x1a40000002150fae */ /* 0x0001e8000e101d64 */
[----:B------:R0:W-:Y:S04]  /*104e0*/  @P0 LDGSTS.E.BYPASS.LTC128B.128 [R21+0x1d400], desc[UR36][R2.64+0x80], !P3 ;  /* 0x1d40008002150fae */ /* 0x0001e8000d901d64 */
[----:B------:R0:W-:Y:S02]  /*104f0*/  @P0 LDGSTS.E.BYPASS.LTC128B.128 [R21+0x20400], desc[UR36][R2.64+0x100], !P2 ;  /* 0x2040010002150fae */ /* 0x0001e4000d101d64 */
.L_x_1152:
[----:B------:R-:W-:-:S13]  /*10500*/  ISETP.GE.AND P0, PT, R7, 0x51, PT ;  /* 0x000000510700780c */ /* 0x000fda0003f06270 */
[----:B0-2---:R-:W-:Y:S01]  /*10510*/  @P0 LEA R2, P1, R37, R14, 0x1 ;  /* 0x0000000e25020211 */ /* 0x005fe200078208ff */
[----:B------:R-:W-:-:S04]  /*10520*/  @P0 IMAD R5, R5, 0x2, R16 ;  /* 0x0000000205050824 */ /* 0x000fc800078e0210 */
[----:B-1----:R-:W-:-:S05]  /*10530*/  @P0 IMAD.X R3, RZ, RZ, R8, P1 ;  /* 0x000000ffff030224 */ /* 0x002fca00008e0608 */
        /* <DEDUP_REMOVED lines=8> */
.L_x_1088:
        /* <DEDUP_REMOVED lines=10> */
.L_x_1089:
[----:B------:R1:W-:Y:S02]  /*10660*/  SYNCS.ARRIVE.TRANS64.A1T0 RZ, [R0+URZ+0x2a830], RZ ;  /* 0x02a830ff00ff79a7 */ /* 0x0003e4000810003f */
[----:B------:R-:W-:Y:S05]  /*10670*/  WARPSYNC.ALL ;  /* 0x0000000000007948 */ /* 0x000fea0003800000 */
[----:B------:R-:W-:Y:S01]  /*10680*/  BSSY B6, `(.L_x_1090) ;  /* 0x0000015000067945 */ /* 0x000fe20003800000 */
[----:B-1----:R-:W-:Y:S01]  /*10690*/  VIADD R0, R16, 0xc400 ;  /* 0x0000c40010007836 */ /* 0x002fe20000000000 */
[----:B------:R-:W-:Y:S04]  /*106a0*/  BAR.SYNC.DEFER_BLOCKING 0x8, 0x180 ;  /* 0x0206000000007b1d */ /* 0x000fe80000010000 */
[----:B------:R-:W-:-:S13]  /*106b0*/  LOP3.LUT P0, RZ, R0, 0x3ff, RZ, 0xc0, !PT ;  /* 0x000003ff00ff7812 */ /* 0x000fda000780c0ff */
[----:B------:R-:W-:Y:S05]  /*106c0*/  @!P0 BRA `(.L_x_1091) ;  /* 0x0000000000408947 */ /* 0x000fea0003800000 */
[----:B0-----:R-:W-:Y:S01]  /*106d0*/  MOV R2, 0x0 ;  /* 0x0000000000027802 */ /* 0x001fe20000000f00 */
[----:B------:R-:W-:Y:S01]  /*106e0*/  ULDC.64 UR6, c[0x4][0x90] ;  /* 0x0100240000067ab9 */ /* 0x000fe20000000a00 */
[----:B------:R-:W-:Y:S01]  /*106f0*/  ULDC.64 UR8, c[0x4][0x98] ;  /* 0x0100260000087ab9 */ /* 0x000fe20000000a00 */
[----:B------:R-:W-:Y:S01]  /*10700*/  ULDC.64 UR4, c[0x4][0x20] ;  /* 0x0100080000047ab9 */ /* 0x000fe20000000a00 */
[----:B------:R-:W-:Y:S02]  /*10710*/  IMAD.U32 R4, RZ, RZ, UR6 ;  /* 0x00000006ff047e24 */ /* 0x000fe4000f8e00ff */
[----:B------:R-:W0:Y:S01]  /*10720*/  LDC.64 R2, c[0x4][R2] ;  /* 0x0100000002027b82 */ /* 0x000e220000000a00 */
[----:B------:R-:W-:Y:S02]  /*10730*/  IMAD.U32 R5, RZ, RZ, UR7 ;  /* 0x00000007ff057e24 */ /* 0x000fe4000f8e00ff */
        /* <DEDUP_REMOVED lines=8> */
[----:B0-----:R-:W-:Y:S05]  /*107c0*/  CALL.ABS.NOINC R2 ;  /* 0x0000000002007343 */ /* 0x001fea0003c00000 */
.L_x_1091:
[----:B------:R-:W-:Y:S05]  /*107d0*/  BSYNC B6 ;  /* 0x0000000000067941 */ /* 0x000fea0003800000 */
.L_x_1090:
[----:B0-----:R-:W0:Y:S01]  /*107e0*/  S2R R2, SR_TID.X ;  /* 0x0000000000027919 */ /* 0x001e220000002100 */
[----:B------:R-:W-:Y:S01]  /*107f0*/  UISETP.NE.AND UP0, UPT, UR50, URZ, UPT ;  /* 0x0000003f3200728c */ /* 0x000fe2000bf05270 */
[----:B------:R-:W-:Y:S01]  /*10800*/  R2UR UR6, R28 ;  /* 0x000000001c0672ca */ /* 0x000fe200000e0000 */
[----:B------:R-:W-:Y:S01]  /*10810*/  ULDC.64 UR8, c[0x0][0x2d8] ;  /* 0x0000b60000087ab9 */ /* 0x000fe20000000a00 */
[----:B------:R-:W-:Y:S02]  /*10820*/  R2UR UR7, R22 ;  /* 0x00000000160772ca */ /* 0x000fe400000e0000 */
[C---:B------:R-:W-:Y:S02]  /*10830*/  LOP3.LUT P3, RZ, R19.reuse, 0x400, RZ, 0xc0, !PT ;  /* 0x0000040013ff7812 */ /* 0x040fe4000786c0ff */
[----:B------:R-:W-:Y:S02]  /*10840*/  PLOP3.LUT P0, PT, PT, PT, UP0, 0x80, 0x0 ;  /* 0x000000000000781c */ /* 0x000fe40003f0f008 */
[----:B------:R-:W-:-:S02]  /*10850*/  LOP3.LUT P4, RZ, R19, 0x200, RZ, 0xc0, !PT ;  /* 0x0000020013ff7812 */ /* 0x000fc4000788c0ff */
[----:B------:R-:W-:Y:S01]  /*10860*/  @UP0 ULDC UR4, c[0x0][0x44c] ;  /* 0x0001130000040ab9 */ /* 0x000fe20000000800 */
[----:B------:R-:W-:Y:S02]  /*10870*/  LOP3.LUT P5, RZ, R19, 0x100, RZ, 0xc0, !PT ;  /* 0x0000010013ff7812 */ /* 0x000fe400078ac0ff */
[----:B------:R-:W-:-:S04]  /*10880*/  UIMAD UR6, UR6, UR8, URZ ;  /* 0x00000008060672a4 */ /* 0x000fc8000f8e023f */
[----:B------:R-:W-:Y:S02]  /*10890*/  UIMAD UR7, UR7, UR9, UR6 ;  /* 0x00000009070772a4 */ /* 0x000fe4000f8e0206 */
[----:B------:R-:W-:Y:S01]  /*108a0*/  USHF.R.S32.HI UR6, URZ, 0x1f, UR43 ;  /* 0x0000001f3f067899 */ /* 0x000fe2000801142b */
[----:B0-----:R-:W-:-:S05]  /*108b0*/  IMAD.SHL.U32 R2, R2, 0x10, RZ ;  /* 0x0000001002027824 */ /* 0x001fca00078e00ff */
[----:B------:R-:W-:-:S05]  /*108c0*/  LOP3.LUT R2, R36, 0x70, R2, 0xf8, !PT ;  /* 0x0000007024027812 */ /* 0x000fca00078ef802 */
[----:B------:R-:W-:-:S04]  /*108d0*/  VIADD R0, R2, UR44 ;  /* 0x0000002c02007c36 */ /* 0x000fc80008000000 */
[----:B------:R-:W-:Y:S01]  /*108e0*/  @P0 IMAD.HI.U32 R3, R0, UR4, RZ ;  /* 0x0000000400030c27 */ /* 0x000fe2000f8e00ff */
[----:B------:R-:W-:Y:S01]  /*108f0*/  PLOP3.LUT P0, PT, PT, PT, UP0, 0x80, 0x0 ;  /* 0x000000000000781c */ /* 0x000fe20003f0f008 */
[----:B------:R-:W-:Y:S02]  /*10900*/  @UP0 ULDC UR4, c[0x0][0x450] ;  /* 0x0001140000040ab9 */ /* 0x000fe40000000800 */
[----:B------:R-:W-:-:S10]  /*10910*/  IMAD.MOV.U32 R2, RZ, RZ, R0 ;  /* 0x000000ffff027224 */ /* 0x000fd400078e0000 */
[----:B------:R-:W-:Y:S02]  /*10920*/  @P0 SHF.R.U32.HI R2, RZ, UR4, R3 ;  /* 0x00000004ff020c19 */ /* 0x000fe40008011603 */
[----:B------:R-:W-:-:S03]  /*10930*/  R2UR UR4, R22 ;  /* 0x00000000160472ca */ /* 0x000fc600000e0000 */
[----:B------:R-:W-:-:S10]  /*10940*/  IMAD.MOV R5, RZ, RZ, -R2 ;  /* 0x000000ffff057224 */ /* 0x000fd400078e0a02 */
[----:B------:R-:W-:-:S03]  /*10950*/  UIMAD.WIDE.U32 UR4, UR4, UR8, URZ ;  /* 0x00000008040472a5 */ /* 0x000fc6000f8e003f */
[----:B------:R-:W-:Y:S01]  /*10960*/  ULDC.64 UR8, c[0x0][0x2e0] ;  /* 0x0000b80000087ab9 */ /* 0x000fe20000000a00 */
[----:B------:R-:W-:Y:S02]  /*10970*/  UIADD3 UR5, UR5, UR7, URZ ;  /* 0x0000000705057290 */ /* 0x000fe4000fffe03f */
[----:B------:R-:W-:Y:S01]  /*10980*/  UIMAD UR6, UR6, UR8, URZ ;  /* 0x00000008060672a4 */ /* 0x000fe2000f8e023f */
[----:B------:R-:W-:Y:S01]  /*10990*/  ULDC UR7, c[0x0][0x448] ;  /* 0x0001120000077ab9 */ /* 0x000fe20000000800 */
[----:B------:R-:W-:Y:S01]  /*109a0*/  UIMAD.WIDE.U32 UR4, UR43, UR8, UR4 ;  /* 0x000000082b0472a5 */ /* 0x000fe2000f8e0004 */
[----:B------:R-:W-:Y:S01]  /*109b0*/  IMAD R5, R5, UR7, R0 ;  /* 0x0000000705057c24 */ /* 0x000fe2000f8e0200 */
[----:B------:R-:W-:Y:S01]  /*109c0*/  UIMAD UR6, UR43, UR9, UR6 ;  /* 0x000000092b0672a4 */ /* 0x000fe2000f8e0206 */
[----:B------:R-:W-:Y:S02]  /*109d0*/  SHF.R.S32.HI R0, RZ, 0x1f, R2 ;  /* 0x0000001fff007819 */ /* 0x000fe40000011402 */
[----:B------:R-:W-:Y:S01]  /*109e0*/  ULDC.64 UR8, c[0x0][0x2d0] ;  /* 0x0000b40000087ab9 */ /* 0x000fe20000000a00 */
[----:B------:R-:W-:Y:S01]  /*109f0*/  UIADD3 UR5, UR5, UR6, URZ ;  /* 0x0000000605057290 */ /* 0x000fe2000fffe03f */
[----:B------:R-:W-:-:S02]  /*10a00*/  IMAD.U32 R9, RZ, RZ, UR8 ;  /* 0x00000008ff097e24 */ /* 0x000fc4000f8e00ff */
[----:B------:R-:W-:Y:S01]  /*10a10*/  IMAD R3, R0, UR8, RZ ;  /* 0x0000000800037c24 */ /* 0x000fe2000f8e02ff */
[----:B------:R-:W-:-:S03]  /*10a20*/  SHF.R.S32.HI R0, RZ, 0x1f, R5 ;  /* 0x0000001fff007819 */ /* 0x000fc60000011405 */
[C---:B------:R-:W-:Y:S02]  /*10a30*/  IMAD R7, R2.reuse, UR9, R3 ;  /* 0x0000000902077c24 */ /* 0x040fe4000f8e0203 */
[----:B------:R-:W-:Y:S01]  /*10a40*/  IMAD.WIDE.U32 R2, R2, R9, UR4 ;  /* 0x0000000402027e25 */ /* 0x000fe2000f8e0009 */
        /* <DEDUP_REMOVED lines=11> */
[----:B------:R-:W0:Y:S01]  /*10b00*/  SHFL.IDX PT, R14, R0, RZ, 0x181f ;  /* 0x00181fff000e7589 */ /* 0x000e2200000e0000 */
[----:B------:R-:W-:-:S03]  /*10b10*/  VIADD R4, R36, UR44 ;  /* 0x0000002c24047c36 */ /* 0x000fc60008000000 */
[----:B------:R-:W1:Y:S01]  /*10b20*/  SHFL.IDX PT, R2, R5, RZ, 0x181f ;  /* 0x00181fff05027589 */ /* 0x000e6200000e0000 */
[C---:B------:R-:W-:Y:S01]  /*10b30*/  VIADD R7, R4.reuse, 0x10 ;  /* 0x0000001004077836 */ /* 0x040fe20000000000 */
[----:B------:R-:W-:Y:S02]  /*10b40*/  ISETP.GE.AND P0, PT, R4, UR39, PT ;  /* 0x0000002704007c0c */ /* 0x000fe4000bf06270 */
[----:B------:R-:W-:Y:S11]  /*10b50*/  SHFL.IDX PT, R6, R5, 0x1, 0x181f ;  /* 0x00381f0005067f89 */ /* 0x000ff600000e0000 */
        /* <DEDUP_REMOVED lines=12> */
[----:B------:R-:W-:Y:S02]  /*10c20*/  @!P0 IMAD.MOV.U32 R3, RZ, RZ, R7 ;  /* 0x000000ffff038224 */ /* 0x000fe400078e0007 */
[----:B------:R-:W-:Y:S01]  /*10c30*/  VIADD R7, R4, 0x20 ;  /* 0x0000002004077836 */ /* 0x000fe20000000000 */
        /* <DEDUP_REMOVED lines=58> */
.L_x_1169:
[----:B------:R-:W-:-:S05]  /*10fe0*/  VIADD R4, R4, 0x70 ;  /* 0x0000007004047836 */ /* 0x000fca0000000000 */
[----:B------:R-:W-:-:S13]  /*10ff0*/  ISETP.GE.AND P0, PT, R4, UR39, PT ;  /* 0x0000002704007c0c */ /* 0x000fda000bf06270 */
[----:B0-2---:R-:W-:-:S05]  /*11000*/  @!P0 LEA R2, P1, R37, R14, 0x1 ;  /* 0x0000000e25028211 */ /* 0x005fca00078208ff */
[----:B-1----:R-:W-:-:S05]  /*11010*/  @!P0 IMAD.X R3, RZ, RZ, R6, P1 ;  /* 0x000000ffff038224 */ /* 0x002fca00008e0606 */
[----:B------:R-:W-:Y:S01]  /*11020*/  @!PT LDS RZ, [RZ] ;  /* 0x00000000fffff984 */ /* 0x000fe20000000800 */
[----:B------:R-:W-:Y:S01]  /*11030*/  @!PT LDS RZ, [RZ] ;  /* 0x00000000fffff984 */ /* 0x000fe20000000800 */
[----:B------:R-:W-:Y:S01]  /*11040*/  @!PT LDS RZ, [RZ] ;  /* 0x00000000fffff984 */ /* 0x000fe20000000800 */
[----:B------:R0:W-:Y:S04]  /*11050*/  @!P0 LDGSTS.E.BYPASS.LTC128B.128 [R31+0xfc00], desc[UR36][R2.64], !P3 ;  /* 0x0fc00000021f8fae */ /* 0x0001e8000d901d64 */
[----:B------:R0:W-:Y:S04]  /*11060*/  @!P0 LDGSTS.E.BYPASS.LTC128B.128 [R31+0x13c00], desc[UR36][R2.64+0x80], !P4 ;  /* 0x13c00080021f8fae */ /* 0x0001e8000e101d64 */
[----:B------:R0:W-:Y:S01]  /*11070*/  @!P0 LDGSTS.E.BYPASS.LTC128B.128 [R31+0x17c00], desc[UR36][R2.64+0x100], !P5 ;  /* 0x17c00100021f8fae */ /* 0x0001e2000e901d64 */
[----:B------:R-:W-:Y:S01]  /*11080*/  PLOP3.LUT P0, PT, PT, PT, PT, 0x80, 0x0 ;  /* 0x000000000000781c */ /* 0x000fe20003f0f070 */
[----:B------:R-:W-:-:S12]  /*11090*/  NOP ;  /* 0x0000000000007918 */ /* 0x000fd80000000000 */
.L_x_1093:
[----:B------:R-:W-:Y:S02]  /*110a0*/  PLOP3.LUT P1, PT, P1, P0, PT, 0xa2, 0x0 ;  /* 0x000000000000781c */ /* 0x000fe40000f21472 */
[----:B------:R-:W-:-:S08]  /*110b0*/  @P0 R2UR P1, UR4, R16 ;  /* 0x00000000100402ca */ /* 0x000fd00000020000 */
[----:B------:R-:W-:-:S05]  /*110c0*/  @P0 PLOP3.LUT P0, PT, P1, PT, PT, 0x80, 0x0 ;  /* 0x000000000000081c */ /* 0x000fca0000f0f070 */
[----:B------:R-:W-:Y:S01]  /*110d0*/  @!P1 SYNCS.ARRIVE.TRANS64.RED.A0T1 RZ, [UR4+0x2a800], RZ ;  /* 0x02a800ffffff99a7 */ /* 0x000fe20008200404 */
[----:B------:R-:W-:Y:S07]  /*110e0*/  @!P1 ARRIVES.LDGSTSBAR.64.TRANSCNT [UR4+0x2a800] ;  /* 0x02a80000ff0099b0 */ /* 0x000fee0008000a84 */
[----:B------:R-:W-:Y:S05]  /*110f0*/  @P0 BRA.U.ANY `(.L_x_1093) ;  /* 0xfffffffd00e80947 */ /* 0x000fea000393ffff */
[----:B0-----:R-:W2:Y:S02]  /*11100*/  LDL.LU R2, [R1] ;  /* 0x0000000001027983 */ /* 0x001ea40000300800 */
[----:B--2---:R-:W-:-:S05]  /*11110*/  VIADD R2, R2, 0x1 ;  /* 0x0000000102027836 */ /* 0x004fca0000000000 */
[----:B------:R0:W-:Y:S01]  /*11120*/  STL [R1], R2 ;  /* 0x0000000201007387 */ /* 0x0001e20000100800 */
        /* <DEDUP_REMOVED lines=9> */
.L_x_1170:
[----:B------:R-:W-:Y:S05]  /*111c0*/  BSYNC B0 ;  /* 0x0000000000007941 */ /* 0x000fea0003800000 */
.L_x_1094:
[----:B------:R-:W-:-:S04]  /*111d0*/  UIADD3 UR4, UR45, -0x2, URZ ;  /* 0xfffffffe2d047890 */ /* 0x000fc8000fffe03f */
[----:B------:R-:W-:-:S06]  /*111e0*/  UISETP.GE.AND UP0, UPT, UR4, UR46, UPT ;  /* 0x0000002e0400728c */ /* 0x000fcc000bf06270 */
[----:B------:R-:W-:-:S13]  /*111f0*/  PLOP3.LUT P0, PT, PT, PT, UP0, 0x40, 0x0 ;  /* 0x000000000000781c */ /* 0x000fda0003f0e808 */
[----:B------:R-:W-:Y:S05]  /*11200*/  @P0 BRA `(.L_x_1096) ;  /* 0x0000000c00c80947 */ /* 0x000fea0003800000 */
[----:B------:R-:W-:Y:S01]  /*11210*/  BSSY B0, `(.L_x_1096) ;  /* 0x00000f1000007945 */ /* 0x000fe20003800000 */
[----:B------:R-:W-:Y:S02]  /*11220*/  IMAD.MOV.U32 R9, RZ, RZ, R23 ;  /* 0x000000ffff097224 */ /* 0x000fe400078e0017 */
[----:B------:R-:W-:Y:S02]  /*11230*/  IMAD.MOV.U32 R20, RZ, RZ, R26 ;  /* 0x000000ffff147224 */ /* 0x000fe400078e001a */
[----:B------:R-:W-:Y:S02]  /*11240*/  IMAD.MOV.U32 R27, RZ, RZ, R24 ;  /* 0x000000ffff1b7224 */ /* 0x000fe400078e0018 */
[----:B------:R-:W-:-:S07]  /*11250*/  IMAD.U32 R8, RZ, RZ, UR4 ;  /* 0x00000004ff087e24 */ /* 0x000fce000f8e00ff */
.L_x_1109:
[----:B0-----:R-:W0:Y:S01]  /*11260*/  LDC R3, c[0x0][0x430] ;  /* 0x00010c00ff037b82 */ /* 0x001e220000000800 */
[----:B------:R-:W1:Y:S01]  /*11270*/  S2R R0, SR_TID.X ;  /* 0x0000000000007919 */ /* 0x000e620000002100 */
[----:B------:R-:W-:Y:S01]  /*11280*/  IMAD R10, R8, 0x60, R32 ;  /* 0x00000060080a7824 */ /* 0x000fe200078e0220 */
[----:B------:R-:W-:Y:S01]  /*11290*/  LOP3.LUT P1, RZ, R19, 0x40, RZ, 0xc0, !PT ;  /* 0x0000004013ff7812 */ /* 0x000fe2000782c0ff */
[----:B------:R-:W-:Y:S01]  /*112a0*/  VIADD R23, R9, 0x1 ;  /* 0x0000000109177836 */ /* 0x000fe20000000000 */
[----:B0-----:R-:W-:Y:S01]  /*112b0*/  ISETP.NE.AND P0, PT, R3, 0x1, PT ;  /* 0x000000010300780c */ /* 0x001fe20003f05270 */
[----:B-1----:R-:W-:-:S12]  /*112c0*/  IMAD.SHL.U32 R0, R0, 0x10, RZ ;  /* 0x0000001000007824 */ /* 0x002fd800078e00ff */
[----:B------:R-:W0:Y:S01]  /*112d0*/  @P0 LDC R3, c[0x0][0x434] ;  /* 0x00010d00ff030b82 */ /* 0x000e220000000800 */
[----:B------:R-:W-:-:S04]  /*112e0*/  LOP3.LUT R0, R36, 0x70, R0, 0xf8, !PT ;  /* 0x0000007024007812 */ /* 0x000fc800078ef800 */
[C---:B------:R-:W-:Y:S01]  /*112f0*/  ISETP.GT.U32.AND P2, PT, R0.reuse, 0x5f, PT ;  /* 0x0000005f0000780c */ /* 0x040fe20003f44070 */
[----:B------:R-:W-:Y:S02]  /*11300*/  IMAD.IADD R10, R0, 0x1, R10 ;  /* 0x00000001000a7824 */ /* 0x000fe400078e020a */
[----:B------:R-:W1:Y:S02]  /*11310*/  @P0 LDC R5, c[0x0][0x438] ;  /* 0x00010e00ff050b82 */ /* 0x000e640000000800 */
[----:B------:R-:W-:-:S08]  /*11320*/  IMAD.MOV.U32 R11, RZ, RZ, R10 ;  /* 0x000000ffff0b7224 */ /* 0x000fd000078e000a */
[----:B------:R-:W2:Y:S01]  /*11330*/  @!P2 LDC.64 R6, c[0x0][0x428] ;  /* 0x00010a00ff06ab82 */ /* 0x000ea20000000a00 */
[----:B0-----:R-:W-:-:S05]  /*11340*/  @P0 IMAD.HI.U32 R0, R10, R3, RZ ;  /* 0x000000030a000227 */ /* 0x001fca00078e00ff */
[----:B-1----:R-:W-:Y:S02]  /*11350*/  @P0 SHF.R.U32.HI R11, RZ, R5, R0 ;  /* 0x00000005ff0b0219 */ /* 0x002fe40000011600 */
[----:B------:R-:W0:Y:S02]  /*11360*/  @!P2 LDC.64 R4, c[0x0][0x418] ;  /* 0x00010600ff04ab82 */ /* 0x000e240000000a00 */
[--C-:B------:R-:W-:Y:S01]  /*11370*/  @!P2 SHF.R.S32.HI R3, RZ, 0x1f, R11.reuse ;  /* 0x0000001fff03a819 */ /* 0x100fe2000001140b */
[----:B------:R-:W-:Y:S02]  /*11380*/  @!P2 IMAD.MOV.U32 R2, RZ, RZ, R11 ;  /* 0x000000ffff02a224 */ /* 0x000fe400078e000b */
[-C--:B--2---:R-:W-:Y:S02]  /*11390*/  @!P2 IMAD R0, R33, R6.reuse, RZ ;  /* 0x000000062100a224 */ /* 0x084fe400078e02ff */
[----:B------:R-:W-:-:S04]  /*113a0*/  @!P2 IMAD.WIDE.U32 R2, R29, R6, R2 ;  /* 0x000000061d02a225 */ /* 0x000fc800078e0002 */
[----:B------:R-:W-:-:S04]  /*113b0*/  @!P2 IMAD R7, R29, R7, R0 ;  /* 0x000000071d07a224 */ /* 0x000fc800078e0200 */
[----:B------:R-:W-:Y:S01]  /*113c0*/  @!P2 IMAD.IADD R0, R7, 0x1, R3 ;  /* 0x000000010700a824 */ /* 0x000fe200078e0203 */
[----:B0-----:R-:W-:-:S04]  /*113d0*/  @!P2 LEA R4, P0, R2, R4, 0x2 ;  /* 0x000000040204a211 */ /* 0x001fc800078010ff */
[----:B------:R-:W-:Y:S01]  /*113e0*/  @!P2 LEA.HI.X R5, R2, R5, R0, 0x2, P0 ;  /* 0x000000050205a211 */ /* 0x000fe200000f1400 */
[----:B------:R-:W-:Y:S01]  /*113f0*/  IMAD.MOV.U32 R0, RZ, RZ, RZ ;  /* 0x000000ffff007224 */ /* 0x000fe200078e00ff */
[C---:B------:R-:W-:Y:S01]  /*11400*/  ISETP.NE.AND P0, PT, R23.reuse, 0x2, PT ;  /* 0x000000021700780c */ /* 0x040fe20003f05270 */
[----:B------:R-:W-:Y:S01]  /*11410*/  IMAD.MOV R7, RZ, RZ, -R11 ;  /* 0x000000ffff077224 */ /* 0x000fe200078e0a0b */
[----:B------:R-:W-:Y:S05]  /*11420*/  YIELD ;  /* 0x0000000000007946 */ /* 0x000fea0003800000 */
[----:B------:R-:W-:Y:S01]  /*11430*/  ULDC UR4, c[0x0][0x430] ;  /* 0x00010c0000047ab9 */ /* 0x000fe20000000800 */
[----:B------:R-:W-:Y:S01]  /*11440*/  SEL R3, RZ, 0x1, P0 ;  /* 0x00000001ff037807 */ /* 0x000fe20000000000 */
[----:B------:R0:W5:Y:S01]  /*11450*/  @!P2 LDG.E R0, desc[UR36][R4.64] ;  /* 0x000000240400a981 */ /* 0x000162000c1e1900 */
[----:B------:R-:W-:Y:S01]  /*11460*/  SEL R23, R23, RZ, P0 ;  /* 0x000000ff17177207 */ /* 0x000fe20000000000 */
[----:B------:R-:W-:Y:S01]  /*11470*/  IMAD.MOV.U32 R24, RZ, RZ, R8 ;  /* 0x000000ffff187224 */ /* 0x000fe200078e0008 */
[----:B------:R-:W-:Y:S01]  /*11480*/  LOP3.LUT R26, R20, R3, RZ, 0x3c, !PT ;  /* 0x00000003141a7212 */ /* 0x000fe200078e3cff */
[----:B0-----:R-:W-:Y:S01]  /*11490*/  IMAD R4, R7, UR4, R10 ;  /* 0x0000000407047c24 */ /* 0x001fe2000f8e020a */
[----:B------:R-:W-:Y:S06]  /*114a0*/  @!P1 BRA `(.L_x_1097) ;  /* 0x0000000000049947 */ /* 0x000fec0003800000 */
[----:B------:R-:W-:Y:S01]  /*114b0*/  BPT.TRAP 0x1 ;  /* 0x000000040000795c */ /* 0x000fe20000300000 */
.L_x_1097:
[----:B------:R-:W-:Y:S01]  /*114c0*/  IMAD R6, R23, 0x8, R16 ;  /* 0x0000000817067824 */ /* 0x000fe200078e0210 */
[----:B------:R-:W-:Y:S01]  /*114d0*/  SHF.L.U32 R3, R26, 0x1f, RZ ;  /* 0x0000001f1a037819 */ /* 0x000fe200000006ff */
[----:B------:R-:W-:Y:S03]  /*114e0*/  BSSY B1, `(.L_x_1098) ;  /* 0x0000003000017945 */ /* 0x000fe60003800000 */
[----:B------:R-:W0:Y:S02]  /*114f0*/  SYNCS.PHASECHK.TRANS64.TRYWAIT P0, [R6+URZ+0x2a840], R3 ;  /* 0x02a84003060075a7 */ /* 0x000e24000800017f */
[----:B0-----:R-:W-:Y:S05]  /*11500*/  @!P0 BRA `(.L_x_1099) ;  /* 0x0000002c00c08947 */ /* 0x001fea0003800000 */
.L_x_1171:
[----:B------:R-:W-:Y:S05]  /*11510*/  BSYNC B1 ;  /* 0x0000000000017941 */ /* 0x000fea0003800000 */
.L_x_1098:
[----:B------:R-:W-:Y:S01]  /*11520*/  SHF.R.S32.HI R21, RZ, 0x1f, R4 ;  /* 0x0000001fff157819 */ /* 0x000fe20000011404 */
[----:B------:R-:W-:Y:S01]  /*11530*/  ULDC.64 UR4, c[0x0][0x300] ;  /* 0x0000c00000047ab9 */ /* 0x000fe20000000a00 */
[----:B-----5:R-:W-:Y:S01]  /*11540*/  SHF.R.S32.HI R25, RZ, 0x1f, R0 ;  /* 0x0000001fff197819 */ /* 0x020fe20000011400 */
[----:B------:R-:W-:Y:S01]  /*11550*/  IMAD R8, R23, 0x4800, R30 ;  /* 0x0000480017087824 */ /* 0x000fe200078e021e */
[----:B------:R-:W-:Y:S01]  /*11560*/  LOP3.LUT P3, RZ, R19, 0x10, RZ, 0xc0, !PT ;  /* 0x0000001013ff7812 */ /* 0x000fe2000786c0ff */
        /* <DEDUP_REMOVED lines=22> */
[----:B------:R-:W-:Y:S02]  /*116d0*/  IMAD.SHL.U32 R5, R37, 0x2, RZ ;  /* 0x0000000225057824 */ /* 0x000fe400078e00ff */
[----:B------:R-:W-:Y:S01]  /*116e0*/  IMAD R8, R8, 0x2, R16 ;  /* 0x0000000208087824 */ /* 0x000fe200078e0210 */
        /* <DEDUP_REMOVED lines=10> */
[----:B------:R-:W0:Y:S02]  /*11790*/  SHFL.IDX PT, R14, R7, 0x2, 0x181f ;  /* 0x00581f00070e7f89 */ /* 0x000e2400000e0000 */
[----:B-1----:R-:W-:-:S05]  /*117a0*/  IMAD.X R3, RZ, RZ, R3, P0 ;  /* 0x000000ffff037224 */ /* 0x002fca00000e0603 */
        /* <DEDUP_REMOVED lines=24> */
.L_x_1185:
[----:B0-2---:R-:W-:-:S05]  /*11930*/  IADD3 R2, P0, R14, R5, RZ ;  /* 0x000000050e027210 */ /* 0x005fca0007f1e0ff */
[----:B-1----:R-:W-:Y:S01]  /*11940*/  IMAD.X R3, RZ, RZ, R35, P0 ;  /* 0x000000ffff037224 */ /* 0x002fe200000e0623 */
        /* <DEDUP_REMOVED lines=8> */
.L_x_1101:
        /* <DEDUP_REMOVED lines=10> */
.L_x_1102:
[----:B------:R1:W-:Y:S01]  /*11a70*/  SYNCS.ARRIVE.TRANS64.A1T0 RZ, [R6+URZ+0x2a830], RZ ;  /* 0x02a830ff06ff79a7 */ /* 0x0003e2000810003f */
[----:B------:R-:W-:Y:S05]  /*11a80*/  @!P2 BRA `(.L_x_1103) ;  /* 0x000000000004a947 */ /* 0x000fea0003800000 */
[----:B------:R-:W-:Y:S01]  /*11a90*/  BPT.TRAP 0x1 ;  /* 0x000000040000795c */ /* 0x000fe20000300000 */
.L_x_1103:
[----:B0-----:R-:W-:Y:S01]  /*11aa0*/  SHF.L.U32 R3, R20, 0x1f, RZ ;  /* 0x0000001f14037819 */ /* 0x001fe200000006ff */
[----:B-1----:R-:W-:Y:S01]  /*11ab0*/  IMAD R6, R9, 0x8, R16 ;  /* 0x0000000809067824 */ /* 0x002fe200078e0210 */
[----:B------:R-:W-:Y:S03]  /*11ac0*/  BSSY B1, `(.L_x_1104) ;  /* 0x0000003000017945 */ /* 0x000fe60003800000 */
[----:B------:R-:W0:Y:S02]  /*11ad0*/  SYNCS.PHASECHK.TRANS64.TRYWAIT P0, [R6+URZ+0x2a860], R3 ;  /* 0x02a86003060075a7 */ /* 0x000e24000800017f */
[----:B0-----:R-:W-:Y:S05]  /*11ae0*/  @!P0 BRA `(.L_x_1105) ;  /* 0x0000003000148947 */ /* 0x001fea0003800000 */
.L_x_1186:
[----:B------:R-:W-:Y:S05]  /*11af0*/  BSYNC B1 ;  /* 0x0000000000017941 */ /* 0x000fea0003800000 */
.L_x_1104:
[----:B------:R-:W-:Y:S01]  /*11b00*/  IMAD.MOV.U32 R2, RZ, RZ, -0x60 ;  /* 0xffffffa0ff027424 */ /* 0x000fe200078e00ff */
[----:B------:R-:W-:Y:S01]  /*11b10*/  UMOV UR4, 0xffffffff ;  /* 0xffffffff00047882 */ /* 0x000fe20000000000 */
[----:B------:R-:W-:Y:S01]  /*11b20*/  LOP3.LUT P2, RZ, R19, 0x2, RZ, 0xc0, !PT ;  /* 0x0000000213ff7812 */ /* 0x000fe2000784c0ff */
[----:B------:R-:W-:Y:S01]  /*11b30*/  IMAD R7, R9, 0x3000, R30 ;  /* 0x0000300009077824 */ /* 0x000fe200078e021e */
[----:B------:R-:W-:Y:S01]  /*11b40*/  LOP3.LUT P1, RZ, R19, 0x1, RZ, 0xc0, !PT ;  /* 0x0000000113ff7812 */ /* 0x000fe2000782c0ff */
[----:B0-----:R-:W-:-:S04]  /*11b50*/  IMAD R3, R27, R2, UR38 ;  /* 0x000000261b037e24 */ /* 0x001fc8000f8e0202 */
[----:B------:R-:W-:Y:S01]  /*11b60*/  IMAD.IADD R8, R3, 0x1, -R36 ;  /* 0x0000000103087824 */ /* 0x000fe200078e0a24 */
[----:B------:R-:W-:Y:S07]  /*11b70*/  BRA.DIV UR4, `(.L_x_1106) ;  /* 0x0000003204047947 */ /* 0x000fee000b800000 */
[----:B------:R-:W0:Y:S01]  /*11b80*/  SHFL.IDX PT, R14, R17, RZ, 0x181f ;  /* 0x00181fff110e7589 */ /* 0x000e2200000e0000 */
[----:B------:R-:W-:-:S03]  /*11b90*/  IMAD R7, R7, 0x2, R16 ;  /* 0x0000000207077824 */ /* 0x000fc600078e0210 */
[----:B------:R-:W1:Y:S01]  /*11ba0*/  SHFL.IDX PT, R3, R18, RZ, 0x181f ;  /* 0x00181fff12037589 */ /* 0x000e6200000e0000 */
[----:B0-----:R-:W-:-:S03]  /*11bb0*/  IADD3 R2, P0, R14, R5, RZ ;  /* 0x000000050e027210 */ /* 0x001fc60007f1e0ff */
[----:B------:R-:W0:Y:S02]  /*11bc0*/  SHFL.IDX PT, R14, R17, 0x1, 0x181f ;  /* 0x00381f00110e7f89 */ /* 0x000e2400000e0000 */
[----:B-1----:R-:W-:Y:S01]  /*11bd0*/  IMAD.X R3, RZ, RZ, R3, P0 ;  /* 0x000000ffff037224 */ /* 0x002fe200000e0603 */
[----:B------:R-:W-:-:S13]  /*11be0*/  ISETP.LT.OR P0, PT, R8, 0x1, P2 ;  /* 0x000000010800780c */ /* 0x000fda0001701670 */
[----:B------:R-:W-:Y:S01]  /*11bf0*/  LDGSTS.E.BYPASS.LTC128B.128 [R7+0x400], desc[UR36][R2.64], !P0 ;  /* 0x0040000002077fae */ /* 0x000fe2000c101d64 */
[----:B------:R-:W-:-:S13]  /*11c00*/  ISETP.LT.OR P0, PT, R8, 0x1, P1 ;  /* 0x000000010800780c */ /* 0x000fda0000f01670 */
[----:B------:R1:W-:Y:S04]  /*11c10*/  LDGSTS.E.BYPASS.LTC128B.128 [R7+0x3400], desc[UR36][R2.64+0x80], !P0 ;  /* 0x0340008002077fae */ /* 0x0003e8000c101d64 */
[----:B-1----:R-:W1:Y:S01]  /*11c20*/  SHFL.IDX PT, R3, R18, 0x1, 0x181f ;  /* 0x00381f0012037f89 */ /* 0x002e6200000e0000 */
        /* <DEDUP_REMOVED lines=25> */
[----:B------:R-:W2:Y:S04]  /*11dc0*/  SHFL.IDX PT, R18, R18, 0x5, 0x181f ;  /* 0x00b81f0012127f89 */ /* 0x000ea800000e0000 */
[----:B------:R3:W4:Y:S01]  /*11dd0*/  SHFL.IDX PT, R14, R17, 0x5, 0x181f ;  /* 0x00b81f00110e7f89 */ /* 0x00072200000e0000 */
[----:B-1----:R-:W-:Y:S01]  /*11de0*/  IMAD.X R3, RZ, RZ, R3, P0 ;  /* 0x000000ffff037224 */ /* 0x002fe200000e0603 */
[----:B------:R-:W-:-:S13]  /*11df0*/  ISETP.LT.OR P0, PT, R8, 0x41, P2 ;  /* 0x000000410800780c */ /* 0x000fda0001701670 */
[----:B------:R3:W-:Y:S01]  /*11e00*/  LDGSTS.E.BYPASS.LTC128B.128 [R7+0x2400], desc[UR36][R2.64], !P0 ;  /* 0x0240000002077fae */ /* 0x0007e2000c101d64 */
[----:B------:R-:W-:-:S13]  /*11e10*/  ISETP.LT.OR P0, PT, R8, 0x41, P1 ;  /* 0x000000410800780c */ /* 0x000fda0000f01670 */
[----:B--2-4-:R3:W-:Y:S02]  /*11e20*/  LDGSTS.E.BYPASS.LTC128B.128 [R7+0x5400], desc[UR36][R2.64+0x80], !P0 ;  /* 0x0540008002077fae */ /* 0x0147e4000c101d64 */
.L_x_1200:
[----:B0--3--:R-:W-:Y:S01]  /*11e30*/  IADD3 R2, P0, R14, R5, RZ ;  /* 0x000000050e027210 */ /* 0x009fe20007f1e0ff */
[----:B------:R-:W-:Y:S02]  /*11e40*/  ULDC.64 UR4, c[0x0][0x328] ;  /* 0x0000ca0000047ab9 */ /* 0x000fe40000000a00 */
[----:B------:R-:W-:Y:S02]  /*11e50*/  IMAD R21, R21, UR4, RZ ;  /* 0x0000000415157c24 */ /* 0x000fe4000f8e02ff */
[----:B------:R-:W-:Y:S01]  /*11e60*/  IMAD.X R3, RZ, RZ, R18, P0 ;  /* 0x000000ffff037224 */ /* 0x000fe200000e0612 */
        /* <DEDUP_REMOVED lines=17> */
.L_x_1107:
        /* <DEDUP_REMOVED lines=10> */
.L_x_1108:
        /* <DEDUP_REMOVED lines=8> */
[C---:B------:R-:W-:Y:S01]  /*120a0*/  LEA R17, P0, R2.reuse, UR4, 0x1 ;  /* 0x0000000402117c11 */ /* 0x040fe2000f8008ff */
[----:B------:R-:W-:Y:S02]  /*120b0*/  IMAD.IADD R3, R5, 0x1, R3 ;  /* 0x0000000105037824 */ /* 0x000fe400078e0203 */
[----:B------:R-:W-:Y:S02]  /*120c0*/  IMAD.MOV.U32 R9, RZ, RZ, R23 ;  /* 0x000000ffff097224 */ /* 0x000fe400078e0017 */
[----:B------:R-:W-:Y:S01]  /*120d0*/  IMAD.MOV.U32 R20, RZ, RZ, R26 ;  /* 0x000000ffff147224 */ /* 0x000fe200078e001a */
[----:B------:R-:W-:Y:S01]  /*120e0*/  LEA.HI.X R18, R2, UR5, R3, 0x1, P0 ;  /* 0x0000000502127c11 */ /* 0x000fe200080f0c03 */
[----:B------:R-:W-:Y:S01]  /*120f0*/  IMAD.MOV.U32 R27, RZ, RZ, R24 ;  /* 0x000000ffff1b7224 */ /* 0x000fe200078e0018 */
[----:B------:R-:W-:-:S13]  /*12100*/  ISETP.GT.AND P0, PT, R24, UR46, PT ;  /* 0x0000002e18007c0c */ /* 0x000fda000bf04270 */
[----:B-1----:R-:W-:Y:S05]  /*12110*/  @P0 BRA `(.L_x_1109) ;  /* 0xfffffff000500947 */ /* 0x002fea000383ffff */
[----:B------:R-:W-:Y:S05]  /*12120*/  BSYNC B0 ;  /* 0x0000000000007941 */ /* 0x000fea0003800000 */
.L_x_1096:
        /* <DEDUP_REMOVED lines=8> */
[----:B------:R-:W1:Y:S08]  /*121b0*/  FLO.U32 R0, UR4 ;  /* 0x0000000400007d00 */ /* 0x000e7000080e0000 */
[----:B------:R-:W0:Y:S01]  /*121c0*/  POPC R5, UR4 ;  /* 0x0000000400057d09 */ /* 0x000e220008000000 */
[----:B-1----:R-:W-:-:S13]  /*121d0*/  ISETP.EQ.U32.AND P0, PT, R0, R7, PT ;  /* 0x000000070000720c */ /* 0x002fda0003f02070 */
[----:B0-----:R-:W2:Y:S01]  /*121e0*/  @P0 ATOMG.E.ADD.STRONG.GPU PT, R3, desc[UR36][R2.64], R5 ;  /* 0x00000005020309a8 */ /* 0x001ea200081ee1e4 */
[----:B------:R-:W0:Y:S02]  /*121f0*/  S2R R4, SR_LTMASK ;  /* 0x0000000000047919 */ /* 0x000e240000003900 */
[----:B0-----:R-:W-:-:S04]  /*12200*/  LOP3.LUT R4, R4, UR4, RZ, 0xc0, !PT ;  /* 0x0000000404047c12 */ /* 0x001fc8000f8ec0ff */
[----:B------:R-:W0:Y:S01]  /*12210*/  POPC R7, R4 ;  /* 0x0000000400077309 */ /* 0x000e220000000000 */
[----:B--2---:R-:W0:Y:S02]  /*12220*/  SHFL.IDX PT, R0, R3, R0, 0x1f ;  /* 0x00001f0003007589 */ /* 0x004e2400000e0000 */
[----:B0-----:R-:W-:-:S07]  /*12230*/  IADD3 R34, R0, UR47, R7 ;  /* 0x0000002f00227c10 */ /* 0x001fce000fffe007 */
.L_x_1111:
[----:B------:R-:W-:Y:S05]  /*12240*/  BSYNC B0 ;  /* 0x0000000000007941 */ /* 0x000fea0003800000 */
.L_x_1110:
[----:B------:R-:W-:-:S13]  /*12250*/  LOP3.LUT P0, RZ, R19, 0x40, RZ, 0xc0, !PT ;  /* 0x0000004013ff7812 */ /* 0x000fda000780c0ff */
[----:B------:R-:W-:Y:S05]  /*12260*/  @!P0 BRA `(.L_x_1112) ;  /* 0x0000000000048947 */ /* 0x000fea0003800000 */
[----:B------:R-:W-:Y:S01]  /*12270*/  BPT.TRAP 0x1 ;  /* 0x000000040000795c */ /* 0x000fe20000300000 */
.L_x_1112:
[----:B------:R-:W-:Y:S01]  /*12280*/  IMAD R4, R23, 0x8, R16 ;  /* 0x0000000817047824 */ /* 0x000fe200078e0210 */
[----:B0-----:R-:W-:Y:S01]  /*12290*/  SHF.L.U32 R3, R26, 0x1f, RZ ;  /* 0x0000001f1a037819 */ /* 0x001fe200000006ff */
[----:B------:R-:W-:Y:S01]  /*122a0*/  IMAD.MOV.U32 R5, RZ, RZ, -0x60 ;  /* 0xffffffa0ff057424 */ /* 0x000fe200078e00ff */
[----:B------:R-:W-:Y:S02]  /*122b0*/  BSSY B0, `(.L_x_1113) ;  /* 0x0000004000007945 */ /* 0x000fe40003800000 */
[----:B------:R-:W0:Y:S01]  /*122c0*/  SYNCS.PHASECHK.TRANS64.TRYWAIT P0, [R4+URZ+0x2a860], R3 ;  /* 0x02a86003040075a7 */ /* 0x000e22000800017f */
[----:B------:R-:W-:Y:S01]  /*122d0*/  IMAD R5, R24, R5, UR38 ;  /* 0x0000002618057e24 */ /* 0x000fe2000f8e0205 */
[----:B0-----:R-:W-:Y:S06]  /*122e0*/  @!P0 BRA `(.L_x_1114) ;  /* 0x0000002c00fc8947 */ /* 0x001fec0003800000 */
.L_x_1201:
[----:B------:R-:W-:Y:S05]  /*122f0*/  BSYNC B0 ;  /* 0x0000000000007941 */ /* 0x000fea0003800000 */
.L_x_1113:
        /* <DEDUP_REMOVED lines=10> */
[----:B------:R-:W1:Y:S03]  /*123a0*/  SHFL.IDX PT, R14, R17, 0x1, 0x181f ;  /* 0x00381f00110e7f89 */ /* 0x000e6600000e0000 */
[----:B0-----:R-:W-:Y:S01]  /*123b0*/  IMAD.X R3, RZ, RZ, R0, P0 ;  /* 0x000000ffff037224 */ /* 0x001fe200000e0600 */
[----:B------:R-:W-:Y:S01]  /*123c0*/  ISETP.LT.OR P0, PT, R5, 0x1, P3 ;  /* 0x000000010500780c */ /* 0x000fe20001f01670 */
[----:B------:R-:W-:Y:S02]  /*123d0*/  IMAD R0, R7, 0x2, R16 ;  /* 0x0000000207007824 */ /* 0x000fe400078e0210 */
[----:B------:R-:W0:Y:S10]  /*123e0*/  SHFL.IDX PT, R7, R18, 0x1, 0x181f ;  /* 0x00381f0012077f89 */ /* 0x000e3400000e0000 */
        /* <DEDUP_REMOVED lines=28> */
[----:B------:R1:W2:Y:S03]  /*125b0*/  SHFL.IDX PT, R14, R17, 0x5, 0x181f ;  /* 0x00b81f00110e7f89 */ /* 0x0002a600000e0000 */
[----:B0-----:R-:W-:Y:S01]  /*125c0*/  IMAD.X R3, RZ, RZ, R7, P0 ;  /* 0x000000ffff037224 */ /* 0x001fe200000e0607 */
[----:B------:R-:W-:Y:S01]  /*125d0*/  ISETP.LT.OR P0, PT, R5, 0x41, P3 ;  /* 0x000000410500780c */ /* 0x000fe20001f01670 */
[----:B------:R1:W3:-:S12]  /*125e0*/  SHFL.IDX PT, R7, R18, 0x5, 0x181f ;  /* 0x00b81f0012077f89 */ /* 0x0002d800000e0000 */
[----:B------:R1:W-:Y:S01]  /*125f0*/  LDGSTS.E.BYPASS.LTC128B.128 [R0+0x2400], desc[UR36][R2.64], !P0 ;  /* 0x0240000002007fae */ /* 0x0003e2000c101d64 */
[----:B------:R-:W-:-:S13]  /*12600*/  ISETP.LT.OR P0, PT, R5, 0x41, P1 ;  /* 0x000000410500780c */ /* 0x000fda0000f01670 */
[----:B--23--:R1:W-:Y:S02]  /*12610*/  LDGSTS.E.BYPASS.LTC128B.128 [R0+0x5400], desc[UR36][R2.64+0x80], !P0 ;  /* 0x0540008002007fae */ /* 0x00c3e4000c101d64 */
.L_x_1215:
        /* <DEDUP_REMOVED lines=11> */
.L_x_1116:
        /* <DEDUP_REMOVED lines=10> */
.L_x_1117:
[----:B------:R1:W-:Y:S01]  /*12770*/  SYNCS.ARRIVE.TRANS64.A1T0 RZ, [R4+URZ+0x2a850], RZ ;  /* 0x02a850ff04ff79a7 */ /* 0x0003e2000810003f */
[----:B------:R-:W-:-:S05]  /*12780*/  VIADD R23, R23, 0x1 ;  /* 0x0000000117177836 */ /* 0x000fca0000000000 */
[----:B------:R-:W-:-:S04]  /*12790*/  ISETP.NE.AND P0, PT, R23, 0x2, PT ;  /* 0x000000021700780c */ /* 0x000fc80003f05270 */
[----:B0-----:R-:W-:Y:S02]  /*127a0*/  SEL R3, RZ, 0x1, P0 ;  /* 0x00000001ff037807 */ /* 0x001fe40000000000 */
[----:B------:R-:W-:Y:S02]  /*127b0*/  SEL R23, R23, RZ, P0 ;  /* 0x000000ff17177207 */ /* 0x000fe40000000000 */
[----:B-1----:R-:W-:-:S07]  /*127c0*/  LOP3.LUT R26, R26, R3, RZ, 0x3c, !PT ;  /* 0x000000031a1a7212 */ /* 0x002fce00078e3cff */
.L_x_1077:
[----:B------:R-:W-:Y:S05]  /*127d0*/  BSYNC B7 ;  /* 0x0000000000077941 */ /* 0x000fea0003800000 */
.L_x_1075:
[----:B------:R-:W-:-:S13]  /*127e0*/  LOP3.LUT P0, RZ, R19, 0x800, RZ, 0xc0, !PT ;  /* 0x0000080013ff7812 */ /* 0x000fda000780c0ff */
[----:B------:R-:W-:Y:S05]  /*127f0*/  @!P0 BRA `(.L_x_1118) ;  /* 0x0000000000248947 */ /* 0x000fea0003800000 */
[----:B------:R-:W-:Y:S05]  /*12800*/  WARPSYNC.ALL ;  /* 0x0000000000007948 */ /* 0x000fea0003800000 */
[----:B------:R-:W0:Y:S08]  /*12810*/  S2UR UR5, SR_CgaCtaId ;  /* 0x00000000000579c3 */ /* 0x000e300000008800 */
[----:B------:R-:W-:Y:S06]  /*12820*/  BAR.SYNC.DEFER_BLOCKING 0x5, 0x180 ;  /* 0x0146000000007b1d */ /* 0x000fec0000010000 */
[----:B------:R-:W-:-:S02]  /*12830*/  UMOV UR4, 0x400 ;  /* 0x0000040000047882 */ /* 0x000fc40000000000 */
[----:B0-----:R-:W-:-:S06]  /*12840*/  ULEA UR4, UR5, UR4, 0x18 ;  /* 0x0000000405047291 */ /* 0x001fcc000f8ec03f */
[----:B------:R-:W-:-:S05]  /*12850*/  IMAD.U32 R16, RZ, RZ, UR4 ;  /* 0x00000004ff107e24 */ /* 0x000fca000f8e00ff */
[----:B------:R0:W1:Y:S01]  /*12860*/  LDS R34, [R16+0x2a8d0] ;  /* 0x02a8d00010227984 */ /* 0x0000620000000800 */
[----:B------:R-:W-:Y:S06]  /*12870*/  BAR.ARV 0x4, 0x180 ;  /* 0x0106000000007b1d */ /* 0x000fec0000002000 */
[----:B------:R-:W-:Y:S05]  /*12880*/  BRA `(.L_x_1119) ;  /* 0x00000000002c7947 */ /* 0x000fea0003800000 */
.L_x_1118:
[----:B------:R-:W-:-:S03]  /*12890*/  UMOV UR4, 0xffffffff ;  /* 0xffffffff00047882 */ /* 0x000fc60000000000 */
[----:B------:R-:W-:Y:S05]  /*128a0*/  BRA.DIV UR4, `(.L_x_1120) ;  /* 0x0000003204a87947 */ /* 0x000fea000b800000 */
[----:B------:R0:W1:Y:S02]  /*128b0*/  SHFL.IDX PT, R14, R34, RZ, 0x1f ;  /* 0x00001fff220e7589 */ /* 0x00006400000e0000 */
.L_x_1218:
[----:B------:R-:W2:Y:S01]  /*128c0*/  @!P2 S2R R3, SR_CgaCtaId ;  /* 0x000000000003a919 */ /* 0x000ea20000008800 */
[----:B------:R-:W-:Y:S05]  /*128d0*/  WARPSYNC.ALL ;  /* 0x0000000000007948 */ /* 0x000fea0003800000 */
[----:B------:R-:W-:Y:S01]  /*128e0*/  BAR.SYNC.DEFER_BLOCKING 0x4, 0x180 ;  /* 0x0106000000007b1d */ /* 0x000fe20000010000 */
[----:B------:R-:W-:-:S04]  /*128f0*/  @!P2 MOV R0, 0x400 ;  /* 0x000004000000a802 */ /* 0x000fc80000000f00 */
[----:B--2---:R-:W-:-:S05]  /*12900*/  @!P2 LEA R16, R3, R0, 0x18 ;  /* 0x000000000310a211 */ /* 0x004fca00078ec0ff */
[----:B------:R0:W-:Y:S02]  /*12910*/  @!P2 STS [R16+0x2a8d0], R34 ;  /* 0x02a8d0221000a388 */ /* 0x0001e40000000800 */
[----:B01----:R-:W-:Y:S01]  /*12920*/  IMAD.MOV.U32 R34, RZ, RZ, R14 ;  /* 0x000000ffff227224 */ /* 0x003fe200078e000e */
[----:B------:R-:W-:Y:S06]  /*12930*/  BAR.ARV 0x5, 0x180 ;  /* 0x0146000000007b1d */ /* 0x000fec0000002000 */
.L_x_1119:
[----:B------:R-:W-:Y:S02]  /*12940*/  ULDC UR4, c[0x0][0xc38] ;  /* 0x00030e0000047ab9 */ /* 0x000fe40000000800 */
[----:B-1----:R-:W-:-:S13]  /*12950*/  ISETP.GE.AND P0, PT, R34, UR4, PT ;  /* 0x0000000422007c0c */ /* 0x002fda000bf06270 */
[----:B------:R-:W-:Y:S05]  /*12960*/  @!P0 BRA `(.L_x_1121) ;  /* 0xffffffc400188947 */ /* 0x000fea000383ffff */
.L_x_1066:
[----:B------:R-:W2:Y:S01]  /*12970*/  LDL.LU R0, [R1] ;  /* 0x0000000001007983 */ /* 0x000ea20000300800 */
[----:B------:R-:W-:Y:S01]  /*12980*/  BSSY B0, `(.L_x_1122) ;  /* 0x000000b000007945 */ /* 0x000fe20003800000 */
[----:B------:R-:W1:Y:S01]  /*12990*/  S2R R5, SR_CgaCtaId ;  /* 0x0000000000057919 */ /* 0x000e620000008800 */
[----:B--2---:R-:W-:-:S05]  /*129a0*/  VIADD R0, R0, 0x1 ;  /* 0x0000000100007836 */ /* 0x004fca0000000000 */
[----:B------:R-:W-:-:S04]  /*129b0*/  LEA.HI R2, R0, R0, RZ, 0x1 ;  /* 0x0000000000027211 */ /* 0x000fc800078f08ff */
[----:B------:R-:W-:Y:S02]  /*129c0*/  LOP3.LUT R3, R2, 0xfffffffe, RZ, 0xc0, !PT ;  /* 0xfffffffe02037812 */ /* 0x000fe400078ec0ff */
[----:B------:R-:W-:-:S03]  /*129d0*/  MOV R2, 0x400 ;  /* 0x0000040000027802 */ /* 0x000fc60000000f00 */
[----:B------:R-:W-:Y:S01]  /*129e0*/  IMAD.IADD R0, R0, 0x1, -R3 ;  /* 0x0000000100007824 */ /* 0x000fe200078e0a03 */
[----:B-1----:R-:W-:-:S04]  /*129f0*/  LEA R4, R5, R2, 0x18 ;  /* 0x0000000205047211 */ /* 0x002fc800078ec0ff */
[----:B------:R-:W-:-:S04]  /*12a00*/  SHF.L.U32 R0, R0, 0x1f, RZ ;  /* 0x0000001f00007819 */ /* 0x000fc800000006ff */
[----:B------:R-:W1:Y:S02]  /*12a10*/  SYNCS.PHASECHK.TRANS64.TRYWAIT P0, [R4+URZ+0x2a820], R0 ;  /* 0x02a82000040075a7 */ /* 0x000e64000800017f */
[----:B-1----:R-:W-:Y:S05]  /*12a20*/  @!P0 BRA `(.L_x_1123) ;  /* 0x0000003000708947 */ /* 0x002fea0003800000 */
.L_x_1219:
[----:B------:R-:W-:Y:S05]  /*12a30*/  BSYNC B0 ;  /* 0x0000000000007941 */ /* 0x000fea0003800000 */
.L_x_1122:
[----:B------:R-:W-:-:S03]  /*12a40*/  UMOV UR4, 0xffffffff ;  /* 0xffffffff00047882 */ /* 0x000fc60000000000 */
[----:B------:R-:W-:Y:S05]  /*12a50*/  BRA.DIV UR4, `(.L_x_1124) ;  /* 0x0000003204787947 */ /* 0x000fea000b800000 */
[----:B-1----:R-:W1:Y:S02]  /*12a60*/  S2R R0, SR_TID.X ;  /* 0x0000000000007919 */ /* 0x002e640000002100 */
[----:B-1----:R-:W-:-:S04]  /*12a70*/  SHF.R.U32.HI R0, RZ, 0x5, R0 ;  /* 0x00000005ff007819 */ /* 0x002fc80000011600 */
[----:B------:R-:W-:-:S05]  /*12a80*/  LOP3.LUT R0, R0, 0x3, RZ, 0xc0, !PT ;  /* 0x0000000300007812 */ /* 0x000fca00078ec0ff */
[----:B------:R1:W2:Y:S02]  /*12a90*/  SHFL.IDX PT, R14, R0, RZ, 0x1f ;  /* 0x00001fff000e7589 */ /* 0x0002a400000e0000 */
.L_x_1222:
[----:B--2---:R-:W-:Y:S01]  /*12aa0*/  ISETP.NE.AND P0, PT, R14, RZ, PT ;  /* 0x000000ff0e00720c */ /* 0x004fe20003f05270 */
[----:B------:R-:W-:-:S12]  /*12ab0*/  BSSY B0, `(.L_x_1125) ;  /* 0x0000026000007945 */ /* 0x000fd80003800000 */
[----:B------:R-:W-:Y:S05]  /*12ac0*/  @P0 BRA `(.L_x_1126) ;  /* 0x0000000000900947 */ /* 0x000fea0003800000 */
[----:B------:R-:W-:-:S03]  /*12ad0*/  UMOV UR4, 0xffffffff ;  /* 0xffffffff00047882 */ /* 0x000fc60000000000 */
[----:B------:R-:W-:Y:S05]  /*12ae0*/  BRA.DIV UR4, `(.L_x_1127) ;  /* 0x0000003204887947 */ /* 0x000fea000b800000 */
[----:B------:R-:W-:-:S13]  /*12af0*/  ELECT P6, URZ, PT ;  /* 0x00000000003f782f */ /* 0x000fda00038c0000 */
.L_x_1225:
[----:B------:R-:W-:Y:S05]  /*12b00*/  @!P6 BRA `(.L_x_1126) ;  /* 0x000000000080e947 */ /* 0x000fea0003800000 */
[----:B-1----:R-:W2:Y:S02]  /*12b10*/  LDL R0, [R1+0x4] ;  /* 0x0000040001007983 */ /* 0x002ea40000100800 */
[----:B--2---:R-:W-:-:S13]  /*12b20*/  R2UR UR4, R0 ;  /* 0x00000000000472ca */ /* 0x004fda00000e0000 */
[----:B------:R-:W-:-:S06]  /*12b30*/  ULOP3.LUT UR4, UR4, 0x2, URZ, 0xfc, !UPT ;  /* 0x0000000204047892 */ /* 0x000fcc000f8efc3f */
[----:B------:R-:W-:-:S05]  /*12b40*/  IMAD.U32 R0, RZ, RZ, UR4 ;  /* 0x00000004ff007e24 */ /* 0x000fca000f8e00ff */
[----:B------:R-:W-:-:S13]  /*12b50*/  ISETP.NE.AND P0, PT, R0, 0x3, PT ;  /* 0x000000030000780c */ /* 0x000fda0003f05270 */
[----:B------:R-:W-:Y:S05]  /*12b60*/  @!P0 BRA `(.L_x_1128) ;  /* 0x0000000000048947 */ /* 0x000fea0003800000 */
[----:B------:R-:W-:Y:S01]  /*12b70*/  BPT.TRAP 0x1 ;  /* 0x000000040000795c */ /* 0x000fe20000300000 */
.L_x_1128:
[C---:B------:R-:W-:Y:S01]  /*12b80*/  IMAD R5, R23.reuse, 0x8, R4 ;  /* 0x0000000817057824 */ /* 0x040fe200078e0204 */
[----:B------:R-:W-:Y:S01]  /*12b90*/  SHF.L.U32 R0, R26, 0x1f, RZ ;  /* 0x0000001f1a007819 */ /* 0x000fe200000006ff */
[----:B------:R-:W-:-:S03]  /*12ba0*/  VIADD R23, R23, 0x1 ;  /* 0x0000000117177836 */ /* 0x000fc60000000000 */
[----:B------:R-:W1:Y:S02]  /*12bb0*/  SYNCS.PHASECHK.TRANS64.TRYWAIT P1, [R5+URZ+0x2a840], R0 ;  /* 0x02a84000050075a7 */ /* 0x000e64000802017f */
[----:B------:R-:W-:-:S04]  /*12bc0*/  ISETP.NE.AND P2, PT, R23, 0x2, PT ;  /* 0x000000021700780c */ /* 0x000fc80003f45270 */
[----:B------:R-:W-:Y:S01]  /*12bd0*/  SEL R3, RZ, 0x1, P2 ;  /* 0x00000001ff037807 */ /* 0x000fe20001000000 */
[----:B-1----:R-:W-:Y:S08]  /*12be0*/  @!P1 BRA `(.L_x_1129) ;  /* 0x0000003000689947 */ /* 0x002ff00003800000 */
.L_x_1226:
[----:B------:R-:W-:Y:S02]  /*12bf0*/  SEL R23, R23, RZ, P2 ;  /* 0x000000ff17177207 */ /* 0x000fe40001000000 */
[----:B------:R-:W-:Y:S01]  /*12c00*/  LOP3.LUT R2, R26, R3, RZ, 0x3c, !PT ;  /* 0x000000031a027212 */ /* 0x000fe200078e3cff */
[----:B------:R-:W-:Y:S06]  /*12c10*/  @!P0 BRA `(.L_x_1130) ;  /* 0x0000000000048947 */ /* 0x000fec0003800000 */
[----:B------:R-:W-:Y:S01]  /*12c20*/  BPT.TRAP 0x1 ;  /* 0x000000040000795c */ /* 0x000fe20000300000 */
.L_x_1130:
[----:B------:R-:W-:Y:S01]  /*12c30*/  IMAD R23, R23, 0x8, R4 ;  /* 0x0000000817177824 */ /* 0x000fe200078e0204 */
[----:B------:R-:W-:-:S04]  /*12c40*/  SHF.L.U32 R2, R2, 0x1f, RZ ;  /* 0x0000001f02027819 */ /* 0x000fc800000006ff */
[----:B------:R-:W2:Y:S02]  /*12c50*/  SYNCS.PHASECHK.TRANS64.TRYWAIT P1, [R23+URZ+0x2a840], R2 ;  /* 0x02a84002170075a7 */ /* 0x000ea4000802017f */
[----:B--2---:R-:W-:Y:S05]  /*12c60*/  @!P1 BRA `(.L_x_1131) ;  /* 0x00000030005c9947 */ /* 0x004fea0003800000 */
.L_x_1227:
[----:B------:R-:W-:Y:S05]  /*12c70*/  @!P0 BRA `(.L_x_1132) ;  /* 0x0000000000048947 */ /* 0x000fea0003800000 */
[----:B------:R-:W-:Y:S01]  /*12c80*/  BPT.TRAP 0x1 ;  /* 0x000000040000795c */ /* 0x000fe20000300000 */
.L_x_1132:
[----:B------:R-:W3:Y:S02]  /*12c90*/  SYNCS.PHASECHK.TRANS64.TRYWAIT P1, [R5+URZ+0x2a860], R0 ;  /* 0x02a86000050075a7 */ /* 0x000ee4000802017f */
[----:B---3--:R-:W-:Y:S05]  /*12ca0*/  @!P1 BRA `(.L_x_1133) ;  /* 0x0000003000609947 */ /* 0x008fea0003800000 */
.L_x_1228:
[----:B------:R-:W-:Y:S05]  /*12cb0*/  @!P0 BRA `(.L_x_1134) ;  /* 0x0000000000048947 */ /* 0x000fea0003800000 */
[----:B------:R-:W-:Y:S01]  /*12cc0*/  BPT.TRAP 0x1 ;  /* 0x000000040000795c */ /* 0x000fe20000300000 */
.L_x_1134:
[----:B----4-:R4:W0:Y:S02]  /*12cd0*/  SYNCS.PHASECHK.TRANS64.TRYWAIT P0, [R23+URZ+0x2a860], R2 ;  /* 0x02a86002170075a7 */ /* 0x010824000800017f */
[----:B0-----:R-:W-:Y:S05]  /*12ce0*/  @!P0 NANOSLEEP.SYNCS 0x989680 ;  /* 0x009896800000895d */ /* 0x001fea0003900000 */
[----:B------:R-:W0:Y:S02]  /*12cf0*/  @!P0 SYNCS.PHASECHK.TRANS64 P0, [R23+URZ+0x2a860], R2 ;  /* 0x02a86002170085a7 */ /* 0x000e24000800007f */
[----:B0-----:R-:W-:Y:S05]  /*12d00*/  @!P0 BRA `(.L_x_1134) ;  /* 0xfffffffc00f08947 */ /* 0x001fea000383ffff */
.L_x_1126:
[----:B------:R-:W-:Y:S05]  /*12d10*/  BSYNC B0 ;  /* 0x0000000000007941 */ /* 0x000fea0003800000 */
.L_x_1125:
[----:B------:R-:W-:Y:S05]  /*12d20*/  EXIT ;  /* 0x000000000000794d */ /* 0x000fea0003800000 */
.L_x_971:
[----:B0-----:R-:W-:-:S04]  /*12d30*/  IMAD.U32 R3, RZ, RZ, UR40 ;  /* 0x00000028ff037e24 */ /* 0x001fc8000f8e00ff */
[----:B------:R0:W1:Y:S03]  /*12d40*/  SYNCS.PHASECHK.TRANS64.TRYWAIT P1, [R3+URZ+0x2a800], R0 ;  /* 0x02a80000030075a7 */ /* 0x000066000802017f */
[----:B-1----:R-:W-:Y:S05]  /*12d50*/  @!P1 NANOSLEEP.SYNCS 0x989680 ;  /* 0x009896800000995d */ /* 0x002fea0003900000 */
[----:B------:R-:W1:Y:S02]  /*12d60*/  @!P1 SYNCS.PHASECHK.TRANS64 P1, [R3+URZ+0x2a800], R0 ;  /* 0x02a80000030095a7 */ /* 0x000e64000802007f */
[----:B-1----:R-:W-:Y:S05]  /*12d70*/  @!P1 BRA `(.L_x_971) ;  /* 0xfffffffc00ec9947 */ /* 0x002fea000383ffff */
[----:B------:R-:W-:Y:S05]  /*12d80*/  BRA `(.L_x_1135) ;  /* 0xfffffeec00007947 */ /* 0x000fea000383ffff */
.L_x_975:
[----:B-1----:R1:W2:Y:S02]  /*12d90*/  SYNCS.PHASECHK.TRANS64.TRYWAIT P1, [R3+URZ+0x2a830], R0 ;  /* 0x02a83000030075a7 */ /* 0x0022a4000802017f */
[----:B--2---:R-:W-:Y:S05]  /*12da0*/  @!P1 NANOSLEEP.SYNCS 0x989680 ;  /* 0x009896800000995d */ /* 0x004fea0003900000 */
[----:B------:R-:W2:Y:S02]  /*12db0*/  @!P1 SYNCS.PHASECHK.TRANS64 P1, [R3+URZ+0x2a830], R0 ;  /* 0x02a83000030095a7 */ /* 0x000ea4000802007f */
[----:B--2---:R-:W-:Y:S05]  /*12dc0*/  @!P1 BRA `(.L_x_975) ;  /* 0xfffffffc00f09947 */ /* 0x004fea000383ffff */
[----:B------:R-:W-:Y:S05]  /*12dd0*/  BRA `(.L_x_974) ;  /* 0xfffffeec001c7947 */ /* 0x000fea000383ffff */
.L_x_992:
[----:B-1----:R-:W-:-:S04]  /*12de0*/  IMAD.U32 R10, RZ, RZ, UR6 ;  /* 0x00000006ff0a7e24 */ /* 0x002fc8000f8e00ff */
[----:B------:R1:W2:Y:S03]  /*12df0*/  SYNCS.PHASECHK.TRANS64.TRYWAIT P1, [R10+URZ+0x2a830], R9 ;  /* 0x02a830090a0075a7 */ /* 0x0002a6000802017f */
[----:B--2---:R-:W-:Y:S05]  /*12e00*/  @!P1 NANOSLEEP.SYNCS 0x989680 ;  /* 0x009896800000995d */ /* 0x004fea0003900000 */
[----:B------:R-:W2:Y:S02]  /*12e10*/  @!P1 SYNCS.PHASECHK.TRANS64 P1, [R10+URZ+0x2a830], R9 ;  /* 0x02a830090a0095a7 */ /* 0x000ea4000802007f */
[----:B--2---:R-:W-:Y:S05]  /*12e20*/  @!P1 BRA `(.L_x_992) ;  /* 0xfffffffc00ec9947 */ /* 0x004fea000383ffff */
[----:B------:R-:W-:Y:S05]  /*12e30*/  BRA `(.L_x_991) ;  /* 0xffffff1800187947 */ /* 0x000fea000383ffff */
.L_x_996:
[----:B01----:R-:W-:-:S04]  /*12e40*/  IMAD.U32 R9, RZ, RZ, UR5 ;  /* 0x00000005ff097e24 */ /* 0x003fc8000f8e00ff */
[----:B------:R0:W1:Y:S03]  /*12e50*/  SYNCS.PHASECHK.TRANS64.TRYWAIT P1, [R9+URZ+0x2a850], R0 ;  /* 0x02a85000090075a7 */ /* 0x000066000802017f */
[----:B-1----:R-:W-:Y:S05]  /*12e60*/  @!P1 NANOSLEEP.SYNCS 0x989680 ;  /* 0x009896800000995d */ /* 0x002fea0003900000 */
[----:B------:R-:W1:Y:S02]  /*12e70*/  @!P1 SYNCS.PHASECHK.TRANS64 P1, [R9+URZ+0x2a850], R0 ;  /* 0x02a85000090095a7 */ /* 0x000e64000802007f */
[----:B-1----:R-:W-:Y:S05]  /*12e80*/  @!P1 BRA `(.L_x_996) ;  /* 0xfffffffc00ec9947 */ /* 0x002fea000383ffff */
[----:B------:R-:W-:Y:S05]  /*12e90*/  BRA `(.L_x_995) ;  /* 0xffffff2000407947 */ /* 0x000fea000383ffff */
.L_x_1015:
[----:B-1----:R-:W-:-:S04]  /*12ea0*/  IMAD.U32 R10, RZ, RZ, UR6 ;  /* 0x00000006ff0a7e24 */ /* 0x002fc8000f8e00ff */
[----:B------:R1:W2:Y:S03]  /*12eb0*/  SYNCS.PHASECHK.TRANS64.TRYWAIT P1, [R10+URZ+0x2a830], R9 ;  /* 0x02a830090a0075a7 */ /* 0x0002a6000802017f */
[----:B--2---:R-:W-:Y:S05]  /*12ec0*/  @!P1 NANOSLEEP.SYNCS 0x989680 ;  /* 0x009896800000995d */ /* 0x004fea0003900000 */
[----:B------:R-:W2:Y:S02]  /*12ed0*/  @!P1 SYNCS.PHASECHK.TRANS64 P1, [R10+URZ+0x2a830], R9 ;  /* 0x02a830090a0095a7 */ /* 0x000ea4000802007f */
[----:B--2---:R-:W-:Y:S05]  /*12ee0*/  @!P1 BRA `(.L_x_1015) ;  /* 0xfffffffc00ec9947 */ /* 0x004fea000383ffff */
[----:B------:R-:W-:Y:S05]  /*12ef0*/  BRA `(.L_x_1014) ;  /* 0xffffff4400dc7947 */ /* 0x000fea000383ffff */
.L_x_1019:
[----:B01----:R-:W-:-:S04]  /*12f00*/  IMAD.U32 R9, RZ, RZ, UR5 ;  /* 0x00000005ff097e24 */ /* 0x003fc8000f8e00ff */
[----:B------:R0:W1:Y:S03]  /*12f10*/  SYNCS.PHASECHK.TRANS64.TRYWAIT P1, [R9+URZ+0x2a850], R0 ;  /* 0x02a85000090075a7 */ /* 0x000066000802017f */
[----:B-1----:R-:W-:Y:S05]  /*12f20*/  @!P1 NANOSLEEP.SYNCS 0x989680 ;  /* 0x009896800000995d */ /* 0x002fea0003900000 */
[----:B------:R-:W1:Y:S02]  /*12f30*/  @!P1 SYNCS.PHASECHK.TRANS64 P1, [R9+URZ+0x2a850], R0 ;  /* 0x02a85000090095a7 */ /* 0x000e64000802007f */
[----:B-1----:R-:W-:Y:S05]  /*12f40*/  @!P1 BRA `(.L_x_1019) ;  /* 0xfffffffc00ec9947 */ /* 0x002fea000383ffff */
[----:B------:R-:W-:Y:S05]  /*12f50*/  BRA `(.L_x_1018) ;  /* 0xffffff5000047947 */ /* 0x000fea000383ffff */
.L_x_1027:
[----:B-1----:R-:W-:-:S04]  /*12f60*/  IMAD.U32 R10, RZ, RZ, UR5 ;  /* 0x00000005ff0a7e24 */ /* 0x002fc8000f8e00ff */
[----:B------:R1:W2:Y:S03]  /*12f70*/  SYNCS.PHASECHK.TRANS64.TRYWAIT P1, [R10+URZ+0x2a830], R9 ;  /* 0x02a830090a0075a7 */ /* 0x0002a6000802017f */
[----:B--2---:R-:W-:Y:S05]  /*12f80*/  @!P1 NANOSLEEP.SYNCS 0x989680 ;  /* 0x009896800000995d */ /* 0x004fea0003900000 */
[----:B------:R-:W2:Y:S02]  /*12f90*/  @!P1 SYNCS.PHASECHK.TRANS64 P1, [R10+URZ+0x2a830], R9 ;  /* 0x02a830090a0095a7 */ /* 0x000ea4000802007f */
[----:B--2---:R-:W-:Y:S05]  /*12fa0*/  @!P1 BRA `(.L_x_1027) ;  /* 0xfffffffc00ec9947 */ /* 0x004fea000383ffff */
[----:B------:R-:W-:Y:S05]  /*12fb0*/  BRA `(.L_x_1026) ;  /* 0xffffff6000d07947 */ /* 0x000fea000383ffff */
.L_x_1031:
[----:B01----:R-:W-:-:S04]  /*12fc0*/  IMAD.U32 R9, RZ, RZ, UR5 ;  /* 0x00000005ff097e24 */ /* 0x003fc8000f8e00ff */
[----:B------:R0:W1:Y:S03]  /*12fd0*/  SYNCS.PHASECHK.TRANS64.TRYWAIT P1, [R9+URZ+0x2a850], R0 ;  /* 0x02a85000090075a7 */ /* 0x000066000802017f */
[----:B-1----:R-:W-:Y:S05]  /*12fe0*/  @!P1 NANOSLEEP.SYNCS 0x989680 ;  /* 0x009896800000995d */ /* 0x002fea0003900000 */
[----:B------:R-:W1:Y:S02]  /*12ff0*/  @!P1 SYNCS.PHASECHK.TRANS64 P1, [R9+URZ+0x2a850], R0 ;  /* 0x02a85000090095a7 */ /* 0x000e64000802007f */
[----:B-1----:R-:W-:Y:S05]  /*13000*/  @!P1 BRA `(.L_x_1031) ;  /* 0xfffffffc00ec9947 */ /* 0x002fea000383ffff */
[----:B------:R-:W-:Y:S05]  /*13010*/  BRA `(.L_x_1030) ;  /* 0xffffff6800f87947 */ /* 0x000fea000383ffff */
.L_x_1046:
[----:B-1----:R-:W-:-:S04]  /*13020*/  IMAD.U32 R5, RZ, RZ, UR5 ;  /* 0x00000005ff057e24 */ /* 0x002fc8000f8e00ff */
[----:B------:R1:W2:Y:S03]  /*13030*/  SYNCS.PHASECHK.TRANS64.TRYWAIT P1, [R5+URZ+0x2a850], R0 ;  /* 0x02a85000050075a7 */ /* 0x0002a6000802017f */
[----:B--2---:R-:W-:Y:S05]  /*13040*/  @!P1 NANOSLEEP.SYNCS 0x989680 ;  /* 0x009896800000995d */ /* 0x004fea0003900000 */
[----:B------:R-:W2:Y:S02]  /*13050*/  @!P1 SYNCS.PHASECHK.TRANS64 P1, [R5+URZ+0x2a850], R0 ;  /* 0x02a85000050095a7 */ /* 0x000ea4000802007f */
[----:B--2---:R-:W-:Y:S05]  /*13060*/  @!P1 BRA `(.L_x_1046) ;  /* 0xfffffffc00ec9947 */ /* 0x004fea000383ffff */
[----:B------:R-:W-:Y:S05]  /*13070*/  BRA `(.L_x_1045) ;  /* 0xffffff9000e07947 */ /* 0x000fea000383ffff */
.L_x_1083:
[----:B------:R-:W2:Y:S01]  /*13080*/  S2R R17, SR_TID.X ;  /* 0x0000000000117919 */ /* 0x000ea20000002100 */
[----:B------:R-:W-:Y:S02]  /*13090*/  IMAD.MOV.U32 R12, RZ, RZ, RZ ;  /* 0x000000ffff0c7224 */ /* 0x000fe400078e00ff */
[----:B------:R-:W-:Y:S02]  /*130a0*/  IMAD.MOV.U32 R11, RZ, RZ, 0x1f ;  /* 0x0000001fff0b7424 */ /* 0x000fe400078e00ff */
[----:B------:R-:W-:Y:S01]  /*130b0*/  IMAD.MOV.U32 R15, RZ, RZ, -0x1 ;  /* 0xffffffffff0f7424 */ /* 0x000fe200078e00ff */
[----:B--2---:R-:W-:-:S04]  /*130c0*/  SHF.R.U32.HI R17, RZ, 0x5, R17 ;  /* 0x00000005ff117819 */ /* 0x004fc80000011611 */
[----:B------:R-:W-:-:S05]  /*130d0*/  LOP3.LUT R17, R17, 0x3, RZ, 0xc0, !PT ;  /* 0x0000000311117812 */ /* 0x000fca00078ec0ff */
[----:B------:R-:W-:-:S07]  /*130e0*/  IMAD.MOV.U32 R13, RZ, RZ, R17 ;  /* 0x000000ffff0d7224 */ /* 0x000fce00078e0011 */
[----:B01---5:R-:W-:Y:S05]  /*130f0*/  WARPSYNC.COLLECTIVE R15, `(.L_x_1136) ;  /* 0x000000000f087348 */ /* 0x023fea0003c00000 */
[----:B------:R2:W3:Y:S02]  /*13100*/  SHFL.IDX P6, R14, R13, R12, R11 ;  /* 0x0000000c0d0e7389 */ /* 0x0004e400000c000b */
[----:B0123-5:R-:W-:Y:S01]  /*13110*/  ENDCOLLECTIVE ;  /* 0x000000000000791b */ /* 0x02ffe20003800000 */
.L_x_1136:
[----:B------:R-:W-:Y:S05]  /*13120*/  BRA `(.L_x_1137) ;  /* 0xffffffc8008c7947 */ /* 0x000fea000383ffff */
.L_x_1086:
[----:B0-----:R0:W1:Y:S02]  /*13130*/  SYNCS.PHASECHK.TRANS64.TRYWAIT P0, [R0+URZ+0x2a840], R3 ;  /* 0x02a84003000075a7 */ /* 0x001064000800017f */
[----:B-1----:R-:W-:Y:S05]  /*13140*/  @!P0 NANOSLEEP.SYNCS 0x989680 ;  /* 0x009896800000895d */ /* 0x002fea0003900000 */
[----:B------:R-:W1:Y:S02]  /*13150*/  @!P0 SYNCS.PHASECHK.TRANS64 P0, [R0+URZ+0x2a840], R3 ;  /* 0x02a84003000085a7 */ /* 0x000e64000800007f */
[----:B-1----:R-:W-:Y:S05]  /*13160*/  @!P0 BRA `(.L_x_1086) ;  /* 0xfffffffc00f08947 */ /* 0x002fea000383ffff */
[----:B------:R-:W-:Y:S05]  /*13170*/  BRA `(.L_x_1138) ;  /* 0xffffffcc00907947 */ /* 0x000fea000383ffff */
.L_x_1087:
[----:B------:R-:W-:Y:S01]  /*13180*/  BSSY B0, `(.L_x_1139) ;  /* 0x0000008000007945 */ /* 0x000fe20003800000 */
[----:B------:R-:W-:Y:S02]  /*13190*/  IMAD.MOV.U32 R13, RZ, RZ, R6 ;  /* 0x000000ffff0d7224 */ /* 0x000fe400078e0006 */
[----:B------:R-:W-:Y:S02]  /*131a0*/  IMAD.MOV.U32 R12, RZ, RZ, RZ ;  /* 0x000000ffff0c7224 */ /* 0x000fe400078e00ff */
[----:B------:R-:W-:Y:S02]  /*131b0*/  IMAD.MOV.U32 R11, RZ, RZ, 0x181f ;  /* 0x0000181fff0b7424 */ /* 0x000fe400078e00ff */
[----:B------:R-:W-:-:S07]  /*131c0*/  IMAD.MOV.U32 R15, RZ, RZ, -0x1 ;  /* 0xffffffffff0f7424 */ /* 0x000fce00078e00ff */
[----:B------:R-:W-:Y:S05]  /*131d0*/  WARPSYNC.COLLECTIVE R15, `(.L_x_1140) ;  /* 0x000000000f087348 */ /* 0x000fea0003c00000 */
[----:B------:R0:W1:Y:S02]  /*131e0*/  SHFL.IDX P6, R14, R13, R12, R11 ;  /* 0x0000000c0d0e7389 */ /* 0x00006400000c000b */
[----:B01----:R-:W-:Y:S01]  /*131f0*/  ENDCOLLECTIVE ;  /* 0x000000000000791b */ /* 0x003fe20003800000 */
.L_x_1140:
[----:B------:R-:W-:Y:S05]  /*13200*/  BSYNC B0 ;  /* 0x0000000000007941 */ /* 0x000fea0003800000 */
.L_x_1139:
[----:B------:R-:W-:Y:S02]  /*13210*/  IMAD.MOV.U32 R13, RZ, RZ, R4 ;  /* 0x000000ffff0d7224 */ /* 0x000fe400078e0004 */
[----:B------:R-:W-:Y:S02]  /*13220*/  IMAD.MOV.U32 R12, RZ, RZ, RZ ;  /* 0x000000ffff0c7224 */ /* 0x000fe400078e00ff */
[----:B------:R-:W-:Y:S02]  /*13230*/  IMAD.MOV.U32 R11, RZ, RZ, 0x181f ;  /* 0x0000181fff0b7424 */ /* 0x000fe400078e00ff */
[----:B------:R-:W-:Y:S02]  /*13240*/  IMAD.MOV.U32 R15, RZ, RZ, -0x1 ;  /* 0xffffffffff0f7424 */ /* 0x000fe400078e00ff */
[----:B------:R-:W-:Y:S02]  /*13250*/  IMAD.MOV.U32 R2, RZ, RZ, R14 ;  /* 0x000000ffff027224 */ /* 0x000fe400078e000e */
[----:B------:R-:W-:-:S07]  /*13260*/  @P0 IMAD R9, R5, 0x2, R16 ;  /* 0x0000000205090824 */ /* 0x000fce00078e0210 */
[----:B------:R-:W-:Y:S05]  /*13270*/  WARPSYNC.COLLECTIVE R15, `(.L_x_1141) ;  /* 0x000000000f087348 */ /* 0x000fea0003c00000 */
[----:B------:R0:W1:Y:S02]  /*13280*/  SHFL.IDX P6, R14, R13, R12, R11 ;  /* 0x0000000c0d0e7389 */ /* 0x00006400000c000b */
[----:B01----:R-:W-:Y:S01]  /*13290*/  ENDCOLLECTIVE ;  /* 0x000000000000791b */ /* 0x003fe20003800000 */
.L_x_1141:
[----:B------:R-:W-:Y:S02]  /*132a0*/  IMAD.MOV.U32 R13, RZ, RZ, R6 ;  /* 0x000000ffff0d7224 */ /* 0x000fe400078e0006 */
[----:B------:R-:W-:Y:S01]  /*132b0*/  IMAD.MOV.U32 R12, RZ, RZ, 0x1 ;  /* 0x00000001ff0c7424 */ /* 0x000fe200078e00ff */
[----:B------:R-:W-:-:S05]  /*132c0*/  @P0 LEA R14, P1, R37, R14, 0x1 ;  /* 0x0000000e250e0211 */ /* 0x000fca00078208ff */
[----:B------:R-:W-:Y:S02]  /*132d0*/  @P0 IMAD.X R3, RZ, RZ, R2, P1 ;  /* 0x000000ffff030224 */ /* 0x000fe400008e0602 */
[----:B------:R-:W-:-:S07]  /*132e0*/  @P0 IMAD.MOV.U32 R2, RZ, RZ, R14 ;  /* 0x000000ffff020224 */ /* 0x000fce00078e000e */
[----:B------:R-:W-:Y:S05]  /*132f0*/  WARPSYNC.COLLECTIVE R15, `(.L_x_1142) ;  /* 0x000000000f087348 */ /* 0x000fea0003c00000 */
[----:B------:R0:W1:Y:S02]  /*13300*/  SHFL.IDX P6, R14, R13, R12, R11 ;  /* 0x0000000c0d0e7389 */ /* 0x00006400000c000b */
[----:B01----:R-:W-:Y:S01]  /*13310*/  ENDCOLLECTIVE ;  /* 0x000000000000791b */ /* 0x003fe20003800000 */
.L_x_1142:
        /* <DEDUP_REMOVED lines=12> */
.L_x_1143:
[----:B------:R-:W-:Y:S02]  /*133e0*/  @P0 IMAD R25, R5, 0x2, R16 ;  /* 0x0000000205190824 */ /* 0x000fe400078e0210 */
[----:B------:R-:W-:Y:S02]  /*133f0*/  IMAD.MOV.U32 R13, RZ, RZ, R6 ;  /* 0x000000ffff0d7224 */ /* 0x000fe400078e0006 */
[----:B------:R-:W-:Y:S01]  /*13400*/  IMAD.MOV.U32 R12, RZ, RZ, 0x2 ;  /* 0x00000002ff0c7424 */ /* 0x000fe200078e00ff */
[----:B------:R-:W-:-:S05]  /*13410*/  @P0 LEA R14, P1, R37, R14, 0x1 ;  /* 0x0000000e250e0211 */ /* 0x000fca00078208ff */
[----:B------:R-:W-:-:S08]  /*13420*/  @P0 IMAD.MOV.U32 R2, RZ, RZ, R14 ;  /* 0x000000ffff020224 */ /* 0x000fd000078e000e */
[----:B------:R-:W-:Y:S05]  /*13430*/  WARPSYNC.COLLECTIVE R15, `(.L_x_1144) ;  /* 0x000000000f087348 */ /* 0x000fea0003c00000 */
[----:B------:R0:W1:Y:S02]  /*13440*/  SHFL.IDX P6, R14, R13, R12, R11 ;  /* 0x0000000c0d0e7389 */ /* 0x00006400000c000b */
[----:B01----:R-:W-:Y:S01]  /*13450*/  ENDCOLLECTIVE ;  /* 0x000000000000791b */ /* 0x003fe20003800000 */
.L_x_1144:
        /* <DEDUP_REMOVED lines=9> */
[----:B------:R-:W-:Y:S01]  /*134f0*/  ISETP.GE.AND P0, PT, R7, 0x21, PT ;  /* 0x000000210700780c */ /* 0x000fe20003f06270 */
[----:B------:R-:W-:-:S12]  /*13500*/  IMAD.MOV.U32 R8, RZ, RZ, R14 ;  /* 0x000000ffff087224 */ /* 0x000fd800078e000e */
[----:B0-----:R-:W-:Y:S05]  /*13510*/  WARPSYNC.COLLECTIVE R15, `(.L_x_1145) ;  /* 0x000000000f087348 */ /* 0x001fea0003c00000 */
[----:B------:R1:W2:Y:S02]  /*13520*/  SHFL.IDX P6, R14, R13, R12, R11 ;  /* 0x0000000c0d0e7389 */ /* 0x0002a400000c000b */
[----:B012---:R-:W-:Y:S01]  /*13530*/  ENDCOLLECTIVE ;  /* 0x000000000000791b */ /* 0x007fe20003800000 */
.L_x_1145:
        /* <DEDUP_REMOVED lines=8> */
.L_x_1146:
        /* <DEDUP_REMOVED lines=14> */
.L_x_1147:
        /* <DEDUP_REMOVED lines=8> */
.L_x_1148:
        /* <DEDUP_REMOVED lines=14> */
.L_x_1149:
        /* <DEDUP_REMOVED lines=8> */
.L_x_1150:
        /* <DEDUP_REMOVED lines=13> */
.L_x_1151:
[----:B------:R-:W-:Y:S05]  /*13950*/  BRA `(.L_x_1152) ;  /* 0xffffffc800e87947 */ /* 0x000fea000383ffff */
.L_x_1092:
[----:B------:R-:W-:Y:S02]  /*13960*/  IMAD.MOV.U32 R13, RZ, RZ, R5 ;  /* 0x000000ffff0d7224 */ /* 0x000fe400078e0005 */
[----:B------:R-:W-:Y:S02]  /*13970*/  IMAD.MOV.U32 R12, RZ, RZ, RZ ;  /* 0x000000ffff0c7224 */ /* 0x000fe400078e00ff */
[----:B------:R-:W-:Y:S02]  /*13980*/  IMAD.MOV.U32 R11, RZ, RZ, 0x181f ;  /* 0x0000181fff0b7424 */ /* 0x000fe400078e00ff */
[----:B------:R-:W-:Y:S02]  /*13990*/  IMAD.MOV.U32 R15, RZ, RZ, -0x1 ;  /* 0xffffffffff0f7424 */ /* 0x000fe400078e00ff */
[----:B------:R-:W-:-:S07]  /*139a0*/  VIADD R4, R36, UR44 ;  /* 0x0000002c24047c36 */ /* 0x000fce0008000000 */
[----:B------:R-:W-:Y:S05]  /*139b0*/  WARPSYNC.COLLECTIVE R15, `(.L_x_1153) ;  /* 0x000000000f087348 */ /* 0x000fea0003c00000 */
[----:B------:R0:W1:Y:S02]  /*139c0*/  SHFL.IDX P6, R14, R13, R12, R11 ;  /* 0x0000000c0d0e7389 */ /* 0x00006400000c000b */
[----:B01----:R-:W-:Y:S01]  /*139d0*/  ENDCOLLECTIVE ;  /* 0x000000000000791b */ /* 0x003fe20003800000 */
.L_x_1153:
[C---:B------:R-:W-:Y:S01]  /*139e0*/  VIADD R6, R4.reuse, 0x10 ;  /* 0x0000001004067836 */ /* 0x040fe20000000000 */
[----:B------:R-:W-:Y:S01]  /*139f0*/  ISETP.GE.AND P0, PT, R4, UR39, PT ;  /* 0x0000002704007c0c */ /* 0x000fe2000bf06270 */
[----:B------:R-:W-:Y:S02]  /*13a00*/  IMAD.MOV.U32 R13, RZ, RZ, R0 ;  /* 0x000000ffff0d7224 */ /* 0x000fe400078e0000 */
[----:B------:R-:W-:-:S10]  /*13a10*/  IMAD.MOV.U32 R2, RZ, RZ, R14 ;  /* 0x000000ffff027224 */ /* 0x000fd400078e000e */
[----:B------:R-:W-:Y:S05]  /*13a20*/  WARPSYNC.COLLECTIVE R15, `(.L_x_1154) ;  /* 0x000000000f087348 */ /* 0x000fea0003c00000 */
[----:B------:R0:W1:Y:S02]  /*13a30*/  SHFL.IDX P6, R14, R13, R12, R11 ;  /* 0x0000000c0d0e7389 */ /* 0x00006400000c000b */
[----:B01----:R-:W-:Y:S01]  /*13a40*/  ENDCOLLECTIVE ;  /* 0x000000000000791b */ /* 0x003fe20003800000 */
.L_x_1154:
[----:B------:R-:W-:Y:S02]  /*13a50*/  IMAD.MOV.U32 R13, RZ, RZ, R5 ;  /* 0x000000ffff0d7224 */ /* 0x000fe400078e0005 */
[----:B------:R-:W-:Y:S01]  /*13a60*/  IMAD.MOV.U32 R12, RZ, RZ, 0x1 ;  /* 0x00000001ff0c7424 */ /* 0x000fe200078e00ff */
[----:B------:R-:W-:-:S05]  /*13a70*/  @!P0 LEA R14, P1, R37, R14, 0x1 ;  /* 0x0000000e250e8211 */ /* 0x000fca00078208ff */
[----:B------:R-:W-:Y:S02]  /*13a80*/  @!P0 IMAD.X R3, RZ, RZ, R2, P1 ;  /* 0x000000ffff038224 */ /* 0x000fe400008e0602 */
[----:B------:R-:W-:-:S07]  /*13a90*/  @!P0 IMAD.MOV.U32 R2, RZ, RZ, R14 ;  /* 0x000000ffff028224 */ /* 0x000fce00078e000e */
[----:B------:R-:W-:Y:S05]  /*13aa0*/  WARPSYNC.COLLECTIVE R15, `(.L_x_1155) ;  /* 0x000000000f087348 */ /* 0x000fea0003c00000 */
[----:B------:R0:W1:Y:S02]  /*13ab0*/  SHFL.IDX P6, R14, R13, R12, R11 ;  /* 0x0000000c0d0e7389 */ /* 0x00006400000c000b */
[----:B01----:R-:W-:Y:S01]  /*13ac0*/  ENDCOLLECTIVE ;  /* 0x000000000000791b */ /* 0x003fe20003800000 */
.L_x_1155:
[----:B------:R-:W-:Y:S01]  /*13ad0*/  @!PT LDS RZ, [RZ] ;  /* 0x00000000fffff984 */ /* 0x000fe20000000800 */
[----:B------:R-:W-:Y:S01]  /*13ae0*/  @!PT LDS RZ, [RZ] ;  /* 0x00000000fffff984 */ /* 0x000fe20000000800 */
[----:B------:R-:W-:Y:S01]  /*13af0*/  @!PT LDS RZ, [RZ] ;  /* 0x00000000fffff984 */ /* 0x000fe20000000800 */
[----:B------:R0:W-:Y:S04]  /*13b00*/  @!P0 LDGSTS.E.BYPASS.LTC128B.128 [R31+0xc400], desc[UR36][R2.64], !P3 ;  /* 0x0c400000021f8fae */ /* 0x0001e8000d901d64 */
[----:B------:R0:W-:Y:S04]  /*13b10*/  @!P0 LDGSTS.E.BYPASS.LTC128B.128 [R31+0x10400], desc[UR36][R2.64+0x80], !P4 ;  /* 0x10400080021f8fae */ /* 0x0001e8000e101d64 */
[----:B------:R0:W-:Y:S01]  /*13b20*/  @!P0 LDGSTS.E.BYPASS.LTC128B.128 [R31+0x14400], desc[UR36][R2.64+0x100], !P5 ;  /* 0x14400100021f8fae */ /* 0x0001e2000e901d64 */
[----:B------:R-:W-:Y:S01]  /*13b30*/  ISETP.GE.AND P0, PT, R6, UR39, PT ;  /* 0x0000002706007c0c */ /* 0x000fe2000bf06270 */
[----:B------:R-:W-:-:S02]  /*13b40*/  IMAD.MOV.U32 R13, RZ, RZ, R0 ;  /* 0x000000ffff0d7224 */ /* 0x000fc400078e0000 */
[----:B------:R-:W-:-:S10]  /*13b50*/  IMAD.MOV.U32 R6, RZ, RZ, R14 ;  /* 0x000000ffff067224 */ /* 0x000fd400078e000e */
[----:B0-----:R-:W-:Y:S05]  /*13b60*/  WARPSYNC.COLLECTIVE R15, `(.L_x_1156) ;  /* 0x000000000f087348 */ /* 0x001fea0003c00000 */
[----:B------:R1:W2:Y:S02]  /*13b70*/  SHFL.IDX P6, R14, R13, R12, R11 ;  /* 0x0000000c0d0e7389 */ /* 0x0002a400000c000b */
[----:B012---:R-:W-:Y:S01]  /*13b80*/  ENDCOLLECTIVE ;  /* 0x000000000000791b */ /* 0x007fe20003800000 */
.L_x_1156:
[----:B------:R-:W-:Y:S02]  /*13b90*/  IMAD.MOV.U32 R13, RZ, RZ, R5 ;  /* 0x000000ffff0d7224 */ /* 0x000fe400078e0005 */
[----:B------:R-:W-:Y:S01]  /*13ba0*/  IMAD.MOV.U32 R12, RZ, RZ, 0x2 ;  /* 0x00000002ff0c7424 */ /* 0x000fe200078e00ff */
[----:B------:R-:W-:-:S05]  /*13bb0*/  @!P0 LEA R14, P1, R37, R14, 0x1 ;  /* 0x0000000e250e8211 */ /* 0x000fca00078208ff */
[----:B------:R-:W-:-:S08]  /*13bc0*/  @!P0 IMAD.MOV.U32 R2, RZ, RZ, R14 ;  /* 0x000000ffff028224 */ /* 0x000fd000078e000e */
[----:B------:R-:W-:Y:S05]  /*13bd0*/  WARPSYNC.COLLECTIVE R15, `(.L_x_1157) ;  /* 0x000000000f087348 */ /* 0x000fea0003c00000 */
[----:B------:R0:W1:Y:S02]  /*13be0*/  SHFL.IDX P6, R14, R13, R12, R11 ;  /* 0x0000000c0d0e7389 */ /* 0x00006400000c000b */
[----:B01----:R-:W-:Y:S01]  /*13bf0*/  ENDCOLLECTIVE ;  /* 0x000000000000791b */ /* 0x003fe20003800000 */
.L_x_1157:
[----:B------:R-:W-:Y:S02]  /*13c00*/  @!P0 IMAD.X R7, RZ, RZ, R6, P1 ;  /* 0x000000ffff078224 */ /* 0x000fe400008e0606 */
[----:B------:R-:W-:Y:S02]  /*13c10*/  VIADD R6, R4, 0x20 ;  /* 0x0000002004067836 */ /* 0x000fe40000000000 */
[----:B------:R-:W-:-:S05]  /*13c20*/  @!P0 IMAD.MOV.U32 R3, RZ, RZ, R7 ;  /* 0x000000ffff038224 */ /* 0x000fca00078e0007 */
[----:B------:R-:W-:Y:S01]  /*13c30*/  @!PT LDS RZ, [RZ] ;  /* 0x00000000fffff984 */ /* 0x000fe20000000800 */
[----:B------:R-:W-:Y:S01]  /*13c40*/  @!PT LDS RZ, [RZ] ;  /* 0x00000000fffff984 */ /* 0x000fe20000000800 */
[----:B------:R-:W-:Y:S01]  /*13c50*/  @!PT LDS RZ, [RZ] ;  /* 0x00000000fffff984 */ /* 0x000fe20000000800 */
[----:B------:R0:W-:Y:S01]  /*13c60*/  @!P0 LDGSTS.E.BYPASS.LTC128B.128 [R31+0xcc00], desc[UR36][R2.64], !P3 ;  /* 0x0cc00000021f8fae */ /* 0x0001e2000d901d64 */
[----:B------:R-:W-:-:S03]  /*13c70*/  IMAD.MOV.U32 R13, RZ, RZ, R0 ;  /* 0x000000ffff0d7224 */ /* 0x000fc600078e0000 */
[----:B------:R0:W-:Y:S04]  /*13c80*/  @!P0 LDGSTS.E.BYPASS.LTC128B.128 [R31+0x10c00], desc[UR36][R2.64+0x80], !P4 ;  /* 0x10c00080021f8fae */ /* 0x0001e8000e101d64 */
[----:B------:R0:W-:Y:S01]  /*13c90*/  @!P0 LDGSTS.E.BYPASS.LTC128B.128 [R31+0x14c00], desc[UR36][R2.64+0x100], !P5 ;  /* 0x14c00100021f8fae */ /* 0x0001e2000e901d64 */
[----:B------:R-:W-:Y:S01]  /*13ca0*/  ISETP.GE.AND P0, PT, R6, UR39, PT ;  /* 0x0000002706007c0c */ /* 0x000fe2000bf06270 */
[----:B------:R-:W-:-:S12]  /*13cb0*/  IMAD.MOV.U32 R6, RZ, RZ, R14 ;  /* 0x000000ffff067224 */ /* 0x000fd800078e000e */
[----:B0-----:R-:W-:Y:S05]  /*13cc0*/  WARPSYNC.COLLECTIVE R15, `(.L_x_1158) ;  /* 0x000000000f087348 */ /* 0x001fea0003c00000 */
[----:B------:R1:W2:Y:S02]  /*13cd0*/  SHFL.IDX P6, R14, R13, R12, R11 ;  /* 0x0000000c0d0e7389 */ /* 0x0002a400000c000b */
[----:B012---:R-:W-:Y:S01]  /*13ce0*/  ENDCOLLECTIVE ;  /* 0x000000000000791b */ /* 0x007fe20003800000 */
.L_x_1158:
[----:B------:R-:W-:Y:S02]  /*13cf0*/  IMAD.MOV.U32 R13, RZ, RZ, R5 ;  /* 0x000000ffff0d7224 */ /* 0x000fe400078e0005 */
[----:B------:R-:W-:Y:S01]  /*13d00*/  IMAD.MOV.U32 R12, RZ, RZ, 0x3 ;  /* 0x00000003ff0c7424 */ /* 0x000fe200078e00ff */
[----:B------:R-:W-:-:S05]  /*13d10*/  @!P0 LEA R14, P1, R37, R14, 0x1 ;  /* 0x0000000e250e8211 */ /* 0x000fca00078208ff */
[----:B------:R-:W-:-:S08]  /*13d20*/  @!P0 IMAD.MOV.U32 R2, RZ, RZ, R14 ;  /* 0x000000ffff028224 */ /* 0x000fd000078e000e */
[----:B------:R-:W-:Y:S05]  /*13d30*/  WARPSYNC.COLLECTIVE R15, `(.L_x_1159) ;  /* 0x000000000f087348 */ /* 0x000fea0003c00000 */
[----:B------:R0:W1:Y:S02]  /*13d40*/  SHFL.IDX P6, R14, R13, R12, R11 ;  /* 0x0000000c0d0e7389 */ /* 0x00006400000c000b */
[----:B01----:R-:W-:Y:S01]  /*13d50*/  ENDCOLLECTIVE ;  /* 0x000000000000791b */ /* 0x003fe20003800000 */
.L_x_1159:
        /* <DEDUP_REMOVED lines=15> */
.L_x_1160:
[----:B------:R-:W-:Y:S02]  /*13e50*/  IMAD.MOV.U32 R13, RZ, RZ, R5 ;  /* 0x000000ffff0d7224 */ /* 0x000fe400078e0005 */
[----:B------:R-:W-:Y:S01]  /*13e60*/  IMAD.MOV.U32 R12, RZ, RZ, 0x4 ;  /* 0x00000004ff0c7424 */ /* 0x000fe200078e00ff */
[----:B------:R-:W-:-:S05]  /*13e70*/  @!P0 LEA R14, P1, R37, R14, 0x1 ;  /* 0x0000000e250e8211 */ /* 0x000fca00078208ff */
[----:B------:R-:W-:-:S08]  /*13e80*/  @!P0 IMAD.MOV.U32 R2, RZ, RZ, R14 ;  /* 0x000000ffff028224 */ /* 0x000fd000078e000e */
[----:B------:R-:W-:Y:S05]  /*13e90*/  WARPSYNC.COLLECTIVE R15, `(.L_x_1161) ;  /* 0x000000000f087348 */ /* 0x000fea0003c00000 */
[----:B------:R0:W1:Y:S02]  /*13ea0*/  SHFL.IDX P6, R14, R13, R12, R11 ;  /* 0x0000000c0d0e7389 */ /* 0x00006400000c000b */
[----:B01----:R-:W-:Y:S01]  /*13eb0*/  ENDCOLLECTIVE ;  /* 0x000000000000791b */ /* 0x003fe20003800000 */
.L_x_1161:
        /* <DEDUP_REMOVED lines=15> */
.L_x_1162:
[----:B------:R-:W-:Y:S02]  /*13fb0*/  IMAD.MOV.U32 R13, RZ, RZ, R5 ;  /* 0x000000ffff0d7224 */ /* 0x000fe400078e0005 */
[----:B------:R-:W-:Y:S01]  /*13fc0*/  IMAD.MOV.U32 R12, RZ, RZ, 0x5 ;  /* 0x00000005ff0c7424 */ /* 0x000fe200078e00ff */
[----:B------:R-:W-:-:S05]  /*13fd0*/  @!P0 LEA R14, P1, R37, R14, 0x1 ;  /* 0x0000000e250e8211 */ /* 0x000fca00078208ff */
[----:B------:R-:W-:-:S08]  /*13fe0*/  @!P0 IMAD.MOV.U32 R2, RZ, RZ, R14 ;  /* 0x000000ffff028224 */ /* 0x000fd000078e000e */
[----:B------:R-:W-:Y:S05]  /*13ff0*/  WARPSYNC.COLLECTIVE R15, `(.L_x_1163) ;  /* 0x000000000f087348 */ /* 0x000fea0003c00000 */
[----:B------:R0:W1:Y:S02]  /*14000*/  SHFL.IDX P6, R14, R13, R12, R11 ;  /* 0x0000000c0d0e7389 */ /* 0x00006400000c000b */
[----:B01----:R-:W-:Y:S01]  /*14010*/  ENDCOLLECTIVE ;  /* 0x000000000000791b */ /* 0x003fe20003800000 */
.L_x_1163:
        /* <DEDUP_REMOVED lines=15> */
.L_x_1164:
[----:B------:R-:W-:Y:S02]  /*14110*/  IMAD.MOV.U32 R13, RZ, RZ, R5 ;  /* 0x000000ffff0d7224 */ /* 0x000fe400078e0005 */
[----:B------:R-:W-:Y:S01]  /*14120*/  IMAD.MOV.U32 R12, RZ, RZ, 0x6 ;  /* 0x00000006ff0c7424 */ /* 0x000fe200078e00ff */
[----:B------:R-:W-:-:S05]  /*14130*/  @!P0 LEA R14, P1, R37, R14, 0x1 ;  /* 0x0000000e250e8211 */ /* 0x000fca00078208ff */
[----:B------:R-:W-:-:S08]  /*14140*/  @!P0 IMAD.MOV.U32 R2, RZ, RZ, R14 ;  /* 0x000000ffff028224 */ /* 0x000fd000078e000e */
[----:B------:R-:W-:Y:S05]  /*14150*/  WARPSYNC.COLLECTIVE R15, `(.L_x_1165) ;  /* 0x000000000f087348 */ /* 0x000fea0003c00000 */
[----:B------:R0:W1:Y:S02]  /*14160*/  SHFL.IDX P6, R14, R13, R12, R11 ;  /* 0x0000000c0d0e7389 */ /* 0x00006400000c000b */
[----:B01----:R-:W-:Y:S01]  /*14170*/  ENDCOLLECTIVE ;  /* 0x000000000000791b */ /* 0x003fe20003800000 */
.L_x_1165:
        /* <DEDUP_REMOVED lines=15> */
.L_x_1166:
[----:B------:R-:W-:Y:S02]  /*14270*/  IMAD.MOV.U32 R13, RZ, RZ, R5 ;  /* 0x000000ffff0d7224 */ /* 0x000fe400078e0005 */
[----:B------:R-:W-:Y:S01]  /*14280*/  IMAD.MOV.U32 R12, RZ, RZ, 0x7 ;  /* 0x00000007ff0c7424 */ /* 0x000fe200078e00ff */
[----:B------:R-:W-:-:S05]  /*14290*/  @!P0 LEA R14, P1, R37, R14, 0x1 ;  /* 0x0000000e250e8211 */ /* 0x000fca00078208ff */
[----:B------:R-:W-:-:S08]  /*142a0*/  @!P0 IMAD.MOV.U32 R2, RZ, RZ, R14 ;  /* 0x000000ffff028224 */ /* 0x000fd000078e000e */
[----:B------:R-:W-:Y:S05]  /*142b0*/  WARPSYNC.COLLECTIVE R15, `(.L_x_1167) ;  /* 0x000000000f087348 */ /* 0x000fea0003c00000 */
[----:B------:R0:W1:Y:S02]  /*142c0*/  SHFL.IDX P6, R14, R13, R12, R11 ;  /* 0x0000000c0d0e7389 */ /* 0x00006400000c000b */
[----:B01----:R-:W-:Y:S01]  /*142d0*/  ENDCOLLECTIVE ;  /* 0x000000000000791b */ /* 0x003fe20003800000 */
.L_x_1167:
[----:B------:R-:W-:-:S04]  /*142e0*/  @!P0 IMAD.X R7, RZ, RZ, R6, P1 ;  /* 0x000000ffff078224 */ /* 0x000fc800008e0606 */
        /* <DEDUP_REMOVED lines=8> */
[----:B------:R-:W-:-:S07]  /*14370*/  IMAD.MOV.U32 R6, RZ, RZ, R14 ;  /* 0x000000ffff067224 */ /* 0x000fce00078e000e */
[----:B0-----:R-:W-:Y:S05]  /*14380*/  WARPSYNC.COLLECTIVE R15, `(.L_x_1168) ;  /* 0x000000000f087348 */ /* 0x001fea0003c00000 */
[----:B------:R1:W2:Y:S02]  /*14390*/  SHFL.IDX P6, R14, R13, R12, R11 ;  /* 0x0000000c0d0e7389 */ /* 0x0002a400000c000b */
[----:B012---:R-:W-:Y:S01]  /*143a0*/  ENDCOLLECTIVE ;  /* 0x000000000000791b */ /* 0x007fe20003800000 */
.L_x_1168:
[----:B------:R-:W-:Y:S05]  /*143b0*/  BRA `(.L_x_1169) ;  /* 0xffffffcc00087947 */ /* 0x000fea000383ffff */
.L_x_1095:
[----:B0-----:R0:W1:Y:S02]  /*143c0*/  SYNCS.PHASECHK.TRANS64.TRYWAIT P0, [R16+URZ+0x2a820], R3 ;  /* 0x02a82003100075a7 */ /* 0x001064000800017f */
[----:B-1----:R-:W-:Y:S05]  /*143d0*/  @!P0 NANOSLEEP.SYNCS 0x989680 ;  /* 0x009896800000895d */ /* 0x002fea0003900000 */
[----:B------:R-:W1:Y:S02]  /*143e0*/  @!P0 SYNCS.PHASECHK.TRANS64 P0, [R16+URZ+0x2a820], R3 ;  /* 0x02a82003100085a7 */ /* 0x000e64000800007f */
[----:B-1----:R-:W-:Y:S05]  /*143f0*/  @!P0 BRA `(.L_x_1095) ;  /* 0xfffffffc00f08947 */ /* 0x002fea000383ffff */
[----:B------:R-:W-:Y:S05]  /*14400*/  BRA `(.L_x_1170) ;  /* 0xffffffcc006c7947 */ /* 0x000fea000383ffff */
.L_x_1099:
[----:B0-----:R0:W1:Y:S02]  /*14410*/  SYNCS.PHASECHK.TRANS64.TRYWAIT P0, [R6+URZ+0x2a840], R3 ;  /* 0x02a84003060075a7 */ /* 0x001064000800017f */
[----:B-1----:R-:W-:Y:S05]  /*14420*/  @!P0 NANOSLEEP.SYNCS 0x989680 ;  /* 0x009896800000895d */ /* 0x002fea0003900000 */
[----:B------:R-:W1:Y:S02]  /*14430*/  @!P0 SYNCS.PHASECHK.TRANS64 P0, [R6+URZ+0x2a840], R3 ;  /* 0x02a84003060085a7 */ /* 0x000e64000800007f */
[----:B-1----:R-:W-:Y:S05]  /*14440*/  @!P0 BRA `(.L_x_1099) ;  /* 0xfffffffc00f08947 */ /* 0x002fea000383ffff */
[----:B------:R-:W-:Y:S05]  /*14450*/  BRA `(.L_x_1171) ;  /* 0xffffffd0002c7947 */ /* 0x000fea000383ffff */
.L_x_1100:
        /* <DEDUP_REMOVED lines=8> */
.L_x_1173:
[----:B------:R-:W-:Y:S05]  /*144e0*/  BSYNC B1 ;  /* 0x0000000000017941 */ /* 0x000fea0003800000 */
.L_x_1172:
[----:B------:R-:W-:Y:S02]  /*144f0*/  IMAD.MOV.U32 R13, RZ, RZ, R7 ;  /* 0x000000ffff0d7224 */ /* 0x000fe400078e0007 */
[----:B------:R-:W-:Y:S02]  /*14500*/  IMAD.MOV.U32 R12, RZ, RZ, RZ ;  /* 0x000000ffff0c7224 */ /* 0x000fe400078e00ff */
[----:B------:R-:W-:Y:S02]  /*14510*/  IMAD.MOV.U32 R11, RZ, RZ, 0x181f ;  /* 0x0000181fff0b7424 */ /* 0x000fe400078e00ff */
[----:B------:R-:W-:Y:S02]  /*14520*/  IMAD.MOV.U32 R15, RZ, RZ, -0x1 ;  /* 0xffffffffff0f7424 */ /* 0x000fe400078e00ff */
[----:B------:R-:W-:Y:S02]  /*14530*/  IMAD.MOV.U32 R3, RZ, RZ, R14 ;  /* 0x000000ffff037224 */ /* 0x000fe400078e000e */
[----:B------:R-:W-:-:S07]  /*14540*/  IMAD.SHL.U32 R5, R37, 0x2, RZ ;  /* 0x0000000225057824 */ /* 0x000fce00078e00ff */
[----:B------:R-:W-:Y:S05]  /*14550*/  WARPSYNC.COLLECTIVE R15, `(.L_x_1174) ;  /* 0x000000000f087348 */ /* 0x000fea0003c00000 */
[----:B------:R0:W1:Y:S02]  /*14560*/  SHFL.IDX P6, R14, R13, R12, R11 ;  /* 0x0000000c0d0e7389 */ /* 0x00006400000c000b */
[----:B01----:R-:W-:Y:S01]  /*14570*/  ENDCOLLECTIVE ;  /* 0x000000000000791b */ /* 0x003fe20003800000 */
.L_x_1174:
[----:B------:R-:W-:Y:S02]  /*14580*/  IMAD R8, R8, 0x2, R16 ;  /* 0x0000000208087824 */ /* 0x000fe400078e0210 */
[----:B------:R-:W-:Y:S02]  /*14590*/  IMAD.MOV.U32 R13, RZ, RZ, R10 ;  /* 0x000000ffff0d7224 */ /* 0x000fe400078e000a */
[----:B------:R-:W-:Y:S01]  /*145a0*/  IMAD.MOV.U32 R12, RZ, RZ, 0x1 ;  /* 0x00000001ff0c7424 */ /* 0x000fe200078e00ff */
[----:B------:R-:W-:-:S13]  /*145b0*/  IADD3 R2, P0, R14, R5, RZ ;  /* 0x000000050e027210 */ /* 0x000fda0007f1e0ff */
[----:B------:R-:W-:Y:S05]  /*145c0*/  WARPSYNC.COLLECTIVE R15, `(.L_x_1175) ;  /* 0x000000000f087348 */ /* 0x000fea0003c00000 */
[----:B------:R0:W1:Y:S02]  /*145d0*/  SHFL.IDX P6, R14, R13, R12, R11 ;  /* 0x0000000c0d0e7389 */ /* 0x00006400000c000b */
[----:B01----:R-:W-:Y:S01]  /*145e0*/  ENDCOLLECTIVE ;  /* 0x000000000000791b */ /* 0x003fe20003800000 */
.L_x_1175:
[----:B------:R-:W-:-:S05]  /*145f0*/  IMAD.X R3, RZ, RZ, R3, P0 ;  /* 0x000000ffff037224 */ /* 0x000fca00000e0603 */
[----:B------:R-:W-:Y:S01]  /*14600*/  @!PT LDS RZ, [RZ] ;  /* 0x00000000fffff984 */ /* 0x000fe20000000800 */
[----:B------:R-:W-:Y:S01]  /*14610*/  @!PT LDS RZ, [RZ] ;  /* 0x00000000fffff984 */ /* 0x000fe20000000800 */
[----:B------:R-:W-:Y:S01]  /*14620*/  @!PT LDS RZ, [RZ] ;  /* 0x00000000fffff984 */ /* 0x000fe20000000800 */
[----:B------:R-:W-:Y:S04]  /*14630*/  LDGSTS.E.BYPASS.LTC128B.128 [R8+0x18400], desc[UR36][R2.64], !P3 ;  /* 0x1840000002087fae */ /* 0x000fe8000d901d64 */
[----:B------:R-:W-:Y:S01]  /*14640*/  LDGSTS.E.BYPASS.LTC128B.128 [R8+0x1b400], desc[UR36][R2.64+0x80], !P2 ;  /* 0x1b40008002087fae */ /* 0x000fe2000d101d64 */
[----:B------:R-:W-:-:S03]  /*14650*/  IMAD.MOV.U32 R13, RZ, RZ, R7 ;  /* 0x000000ffff0d7224 */ /* 0x000fc600078e0007 */
[----:B------:R0:W-:Y:S02]  /*14660*/  LDGSTS.E.BYPASS.LTC128B.128 [R8+0x1e400], desc[UR36][R2.64+0x100], !P1 ;  /* 0x1e40010002087fae */ /* 0x0001e4000c901d64 */
[----:B0-----:R-:W-:-:S07]  /*14670*/  IMAD.MOV.U32 R3, RZ, RZ, R14 ;  /* 0x000000ffff037224 */ /* 0x001fce00078e000e */
[----:B------:R-:W-:Y:S05]  /*14680*/  WARPSYNC.COLLECTIVE R15, `(.L_x_1176) ;  /* 0x000000000f087348 */ /* 0x000fea0003c00000 */
[----:B------:R0:W1:Y:S02]  /*14690*/  SHFL.IDX P6, R14, R13, R12, R11 ;  /* 0x0000000c0d0e7389 */ /* 0x00006400000c000b */
[----:B01----:R-:W-:Y:S01]  /*146a0*/  ENDCOLLECTIVE ;  /* 0x000000000000791b */ /* 0x003fe20003800000 */
.L_x_1176:
[----:B------:R-:W-:Y:S02]  /*146b0*/  IMAD.MOV.U32 R13, RZ, RZ, R10 ;  /* 0x000000ffff0d7224 */ /* 0x000fe400078e000a */
[----:B------:R-:W-:Y:S01]  /*146c0*/  IMAD.MOV.U32 R12, RZ, RZ, 0x2 ;  /* 0x00000002ff0c7424 */ /* 0x000fe200078e00ff */
[----:B------:R-:W-:-:S13]  /*146d0*/  IADD3 R2, P0, R14, R5, RZ ;  /* 0x000000050e027210 */ /* 0x000fda0007f1e0ff */
[----:B------:R-:W-:Y:S05]  /*146e0*/  WARPSYNC.COLLECTIVE R15, `(.L_x_1177) ;  /* 0x000000000f087348 */ /* 0x000fea0003c00000 */
[----:B------:R0:W1:Y:S02]  /*146f0*/  SHFL.IDX P6, R14, R13, R12, R11 ;  /* 0x0000000c0d0e7389 */ /* 0x00006400000c000b */
[----:B01----:R-:W-:Y:S01]  /*14700*/  ENDCOLLECTIVE ;  /* 0x000000000000791b */ /* 0x003fe20003800000 */
.L_x_1177:
        /* <DEDUP_REMOVED lines=12> */
.L_x_1178:
[----:B------:R-:W-:Y:S02]  /*147d0*/  IMAD.MOV.U32 R13, RZ, RZ, R10 ;  /* 0x000000ffff0d7224 */ /* 0x000fe400078e000a */
[----:B------:R-:W-:Y:S01]  /*147e0*/  IMAD.MOV.U32 R12, RZ, RZ, 0x3 ;  /* 0x00000003ff0c7424 */ /* 0x000fe200078e00ff */
[----:B------:R-:W-:-:S13]  /*147f0*/  IADD3 R2, P0, R14, R5, RZ ;  /* 0x000000050e027210 */ /* 0x000fda0007f1e0ff */
[----:B------:R-:W-:Y:S05]  /*14800*/  WARPSYNC.COLLECTIVE R15, `(.L_x_1179) ;  /* 0x000000000f087348 */ /* 0x000fea0003c00000 */
[----:B------:R0:W1:Y:S02]  /*14810*/  SHFL.IDX P6, R14, R13, R12, R11 ;  /* 0x0000000c0d0e7389 */ /* 0x00006400000c000b */
[----:B01----:R-:W-:Y:S01]  /*14820*/  ENDCOLLECTIVE ;  /* 0x000000000000791b */ /* 0x003fe20003800000 */
.L_x_1179:
        /* <DEDUP_REMOVED lines=12> */
.L_x_1180:
[----:B------:R-:W-:Y:S02]  /*148f0*/  IMAD.MOV.U32 R13, RZ, RZ, R10 ;  /* 0x000000ffff0d7224 */ /* 0x000fe400078e000a */
[----:B------:R-:W-:Y:S01]  /*14900*/  IMAD.MOV.U32 R12, RZ, RZ, 0x4 ;  /* 0x00000004ff0c7424 */ /* 0x000fe200078e00ff */
[----:B------:R-:W-:-:S13]  /*14910*/  IADD3 R2, P0, R14, R5, RZ ;  /* 0x000000050e027210 */ /* 0x000fda0007f1e0ff */
[----:B------:R-:W-:Y:S05]  /*14920*/  WARPSYNC.COLLECTIVE R15, `(.L_x_1181) ;  /* 0x000000000f087348 */ /* 0x000fea0003c00000 */
[----:B------:R0:W1:Y:S02]  /*14930*/  SHFL.IDX P6, R14, R13, R12, R11 ;  /* 0x0000000c0d0e7389 */ /* 0x00006400000c000b */
[----:B01----:R-:W-:Y:S01]  /*14940*/  ENDCOLLECTIVE ;  /* 0x000000000000791b */ /* 0x003fe20003800000 */
.L_x_1181:
        /* <DEDUP_REMOVED lines=12> */
.L_x_1182:
[----:B------:R-:W-:Y:S02]  /*14a10*/  IMAD.MOV.U32 R13, RZ, RZ, R10 ;  /* 0x000000ffff0d7224 */ /* 0x000fe400078e000a */
[----:B------:R-:W-:Y:S01]  /*14a20*/  IMAD.MOV.U32 R12, RZ, RZ, 0x5 ;  /* 0x00000005ff0c7424 */ /* 0x000fe200078e00ff */
[----:B------:R-:W-:-:S13]  /*14a30*/  IADD3 R2, P0, R14, R5, RZ ;  /* 0x000000050e027210 */ /* 0x000fda0007f1e0ff */
[----:B------:R-:W-:Y:S05]  /*14a40*/  WARPSYNC.COLLECTIVE R15, `(.L_x_1183) ;  /* 0x000000000f087348 */ /* 0x000fea0003c00000 */
[----:B------:R0:W1:Y:S02]  /*14a50*/  SHFL.IDX P6, R14, R13, R12, R11 ;  /* 0x0000000c0d0e7389 */ /* 0x00006400000c000b */
[----:B01----:R-:W-:Y:S01]  /*14a60*/  ENDCOLLECTIVE ;  /* 0x000000000000791b */ /* 0x003fe20003800000 */
.L_x_1183:
        /* <DEDUP_REMOVED lines=12> */
.L_x_1184:
[----:B------:R-:W-:Y:S05]  /*14b30*/  BRA `(.L_x_1185) ;  /* 0xffffffcc007c7947 */ /* 0x000fea000383ffff */
.L_x_1105:
[----:B0-----:R0:W1:Y:S02]  /*14b40*/  SYNCS.PHASECHK.TRANS64.TRYWAIT P0, [R6+URZ+0x2a860], R3 ;  /* 0x02a86003060075a7 */ /* 0x001064000800017f */
[----:B-1----:R-:W-:Y:S05]  /*14b50*/  @!P0 NANOSLEEP.SYNCS 0x989680 ;  /* 0x009896800000895d */ /* 0x002fea0003900000 */
[----:B------:R-:W1:Y:S02]  /*14b60*/  @!P0 SYNCS.PHASECHK.TRANS64 P0, [R6+URZ+0x2a860], R3 ;  /* 0x02a86003060085a7 */ /* 0x000e64000800007f */
[----:B-1----:R-:W-:Y:S05]  /*14b70*/  @!P0 BRA `(.L_x_1105) ;  /* 0xfffffffc00f08947 */ /* 0x002fea000383ffff */
[----:B------:R-:W-:Y:S05]  /*14b80*/  BRA `(.L_x_1186) ;  /* 0xffffffcc00d87947 */ /* 0x000fea000383ffff */
.L_x_1106:
        /* <DEDUP_REMOVED lines=8> */
.L_x_1188:
[----:B------:R-:W-:Y:S05]  /*14c10*/  BSYNC B1 ;  /* 0x0000000000017941 */ /* 0x000fea0003800000 */
.L_x_1187:
[----:B------:R-:W-:Y:S02]  /*14c20*/  IMAD.MOV.U32 R13, RZ, RZ, R17 ;  /* 0x000000ffff0d7224 */ /* 0x000fe400078e0011 */
[----:B------:R-:W-:Y:S02]  /*14c30*/  IMAD.MOV.U32 R12, RZ, RZ, RZ ;  /* 0x000000ffff0c7224 */ /* 0x000fe400078e00ff */
[----:B------:R-:W-:Y:S02]  /*14c40*/  IMAD.MOV.U32 R11, RZ, RZ, 0x181f ;  /* 0x0000181fff0b7424 */ /* 0x000fe400078e00ff */
[----:B------:R-:W-:Y:S02]  /*14c50*/  IMAD.MOV.U32 R15, RZ, RZ, -0x1 ;  /* 0xffffffffff0f7424 */ /* 0x000fe400078e00ff */
[----:B------:R-:W-:Y:S02]  /*14c60*/  IMAD.MOV.U32 R3, RZ, RZ, R14 ;  /* 0x000000ffff037224 */ /* 0x000fe400078e000e */
[----:B------:R-:W-:-:S07]  /*14c70*/  IMAD R7, R7, 0x2, R16 ;  /* 0x0000000207077824 */ /* 0x000fce00078e0210 */
[----:B------:R-:W-:Y:S05]  /*14c80*/  WARPSYNC.COLLECTIVE R15, `(.L_x_1189) ;  /* 0x000000000f087348 */ /* 0x000fea0003c00000 */
[----:B------:R0:W1:Y:S02]  /*14c90*/  SHFL.IDX P6, R14, R13, R12, R11 ;  /* 0x0000000c0d0e7389 */ /* 0x00006400000c000b */
[----:B01----:R-:W-:Y:S01]  /*14ca0*/  ENDCOLLECTIVE ;  /* 0x000000000000791b */ /* 0x003fe20003800000 */
.L_x_1189:
[----:B------:R-:W-:Y:S02]  /*14cb0*/  IMAD.MOV.U32 R13, RZ, RZ, R18 ;  /* 0x000000ffff0d7224 */ /* 0x000fe400078e0012 */
[----:B------:R-:W-:Y:S01]  /*14cc0*/  IMAD.MOV.U32 R12, RZ, RZ, 0x1 ;  /* 0x00000001ff0c7424 */ /* 0x000fe200078e00ff */
[----:B------:R-:W-:-:S13]  /*14cd0*/  IADD3 R2, P0, R14, R5, RZ ;  /* 0x000000050e027210 */ /* 0x000fda0007f1e0ff */
[----:B------:R-:W-:Y:S05]  /*14ce0*/  WARPSYNC.COLLECTIVE R15, `(.L_x_1190) ;  /* 0x000000000f087348 */ /* 0x000fea0003c00000 */
[----:B------:R0:W1:Y:S02]  /*14cf0*/  SHFL.IDX P6, R14, R13, R12, R11 ;  /* 0x0000000c0d0e7389 */ /* 0x00006400000c000b */
[----:B01----:R-:W-:Y:S01]  /*14d00*/  ENDCOLLECTIVE ;  /* 0x000000000000791b */ /* 0x003fe20003800000 */
.L_x_1190:
        /* <DEDUP_REMOVED lines=13> */
.L_x_1191:
[----:B------:R-:W-:Y:S02]  /*14de0*/  IMAD.MOV.U32 R13, RZ, RZ, R18 ;  /* 0x000000ffff0d7224 */ /* 0x000fe400078e0012 */
[----:B------:R-:W-:Y:S01]  /*14df0*/  IMAD.MOV.U32 R12, RZ, RZ, 0x2 ;  /* 0x00000002ff0c7424 */ /* 0x000fe200078e00ff */
[----:B------:R-:W-:-:S13]  /*14e00*/  IADD3 R2, P0, R14, R5, RZ ;  /* 0x000000050e027210 */ /* 0x000fda0007f1e0ff */
[----:B------:R-:W-:Y:S05]  /*14e10*/  WARPSYNC.COLLECTIVE R15, `(.L_x_1192) ;  /* 0x000000000f087348 */ /* 0x000fea0003c00000 */
[----:B------:R0:W1:Y:S02]  /*14e20*/  SHFL.IDX P6, R14, R13, R12, R11 ;  /* 0x0000000c0d0e7389 */ /* 0x00006400000c000b */
[----:B01----:R-:W-:Y:S01]  /*14e30*/  ENDCOLLECTIVE ;  /* 0x000000000000791b */ /* 0x003fe20003800000 */
.L_x_1192:
        /* <DEDUP_REMOVED lines=13> */
.L_x_1193:
[----:B------:R-:W-:Y:S02]  /*14f10*/  IMAD.MOV.U32 R13, RZ, RZ, R18 ;  /* 0x000000ffff0d7224 */ /* 0x000fe400078e0012 */
[----:B------:R-:W-:Y:S01]  /*14f20*/  IMAD.MOV.U32 R12, RZ, RZ, 0x3 ;  /* 0x00000003ff0c7424 */ /* 0x000fe200078e00ff */
[----:B------:R-:W-:-:S13]  /*14f30*/  IADD3 R2, P0, R14, R5, RZ ;  /* 0x000000050e027210 */ /* 0x000fda0007f1e0ff */
[----:B------:R-:W-:Y:S05]  /*14f40*/  WARPSYNC.COLLECTIVE R15, `(.L_x_1194) ;  /* 0x000000000f087348 */ /* 0x000fea0003c00000 */
[----:B------:R0:W1:Y:S02]  /*14f50*/  SHFL.IDX P6, R14, R13, R12, R11 ;  /* 0x0000000c0d0e7389 */ /* 0x00006400000c000b */
[----:B01----:R-:W-:Y:S01]  /*14f60*/  ENDCOLLECTIVE ;  /* 0x000000000000791b */ /* 0x003fe20003800000 */
.L_x_1194:
        /* <DEDUP_REMOVED lines=13> */
.L_x_1195:
[----:B------:R-:W-:Y:S02]  /*15040*/  IMAD.MOV.U32 R13, RZ, RZ, R18 ;  /* 0x000000ffff0d7224 */ /* 0x000fe400078e0012 */
[----:B------:R-:W-:Y:S01]  /*15050*/  IMAD.MOV.U32 R12, RZ, RZ, 0x4 ;  /* 0x00000004ff0c7424 */ /* 0x000fe200078e00ff */
[----:B------:R-:W-:-:S13]  /*15060*/  IADD3 R2, P0, R14, R5, RZ ;  /* 0x000000050e027210 */ /* 0x000fda0007f1e0ff */
[----:B------:R-:W-:Y:S05]  /*15070*/  WARPSYNC.COLLECTIVE R15, `(.L_x_1196) ;  /* 0x000000000f087348 */ /* 0x000fea0003c00000 */
[----:B------:R0:W1:Y:S02]  /*15080*/  SHFL.IDX P6, R14, R13, R12, R11 ;  /* 0x0000000c0d0e7389 */ /* 0x00006400000c000b */
[----:B01----:R-:W-:Y:S01]  /*15090*/  ENDCOLLECTIVE ;  /* 0x000000000000791b */ /* 0x003fe20003800000 */
.L_x_1196:
        /* <DEDUP_REMOVED lines=13> */
.L_x_1197:
[----:B------:R-:W-:Y:S02]  /*15170*/  IMAD.MOV.U32 R13, RZ, RZ, R18 ;  /* 0x000000ffff0d7224 */ /* 0x000fe400078e0012 */
[----:B------:R-:W-:Y:S01]  /*15180*/  IMAD.MOV.U32 R12, RZ, RZ, 0x5 ;  /* 0x00000005ff0c7424 */ /* 0x000fe200078e00ff */
[----:B------:R-:W-:-:S13]  /*15190*/  IADD3 R2, P0, R14, R5, RZ ;  /* 0x000000050e027210 */ /* 0x000fda0007f1e0ff */
[----:B------:R-:W-:Y:S05]  /*151a0*/  WARPSYNC.COLLECTIVE R15, `(.L_x_1198) ;  /* 0x000000000f087348 */ /* 0x000fea0003c00000 */
[----:B------:R0:W1:Y:S02]  /*151b0*/  SHFL.IDX P6, R14, R13, R12, R11 ;  /* 0x0000000c0d0e7389 */ /* 0x00006400000c000b */
[----:B01----:R-:W-:Y:S01]  /*151c0*/  ENDCOLLECTIVE ;  /* 0x000000000000791b */ /* 0x003fe20003800000 */
.L_x_1198:
        /* <DEDUP_REMOVED lines=12> */
.L_x_1199:
[----:B------:R-:W-:Y:S01]  /*15290*/  @!PT LDS RZ, [RZ] ;  /* 0x00000000fffff984 */ /* 0x000fe20000000800 */
[----:B------:R-:W-:Y:S01]  /*152a0*/  @!PT LDS RZ, [RZ] ;  /* 0x00000000fffff984 */ /* 0x000fe20000000800 */
[----:B------:R-:W-:Y:S01]  /*152b0*/  @!PT LDS RZ, [RZ] ;  /* 0x00000000fffff984 */ /* 0x000fe20000000800 */
[----:B------:R0:W-:Y:S01]  /*152c0*/  LDGSTS.E.BYPASS.LTC128B.128 [R7+0x5400], desc[UR36][R2.64+0x80], !P0 ;  /* 0x0540008002077fae */ /* 0x0001e2000c101d64 */
[----:B------:R-:W-:Y:S05]  /*152d0*/  BRA `(.L_x_1200) ;  /* 0xffffffc800d47947 */ /* 0x000fea000383ffff */
.L_x_1114:
[----:B0-----:R0:W1:Y:S02]  /*152e0*/  SYNCS.PHASECHK.TRANS64.TRYWAIT P0, [R4+URZ+0x2a860], R3 ;  /* 0x02a86003040075a7 */ /* 0x001064000800017f */
[----:B-1----:R-:W-:Y:S05]  /*152f0*/  @!P0 NANOSLEEP.SYNCS 0x989680 ;  /* 0x009896800000895d */ /* 0x002fea0003900000 */
[----:B------:R-:W1:Y:S02]  /*15300*/  @!P0 SYNCS.PHASECHK.TRANS64 P0, [R4+URZ+0x2a860], R3 ;  /* 0x02a86003040085a7 */ /* 0x000e64000800007f */
[----:B-1----:R-:W-:Y:S05]  /*15310*/  @!P0 BRA `(.L_x_1114) ;  /* 0xfffffffc00f08947 */ /* 0x002fea000383ffff */
[----:B------:R-:W-:Y:S05]  /*15320*/  BRA `(.L_x_1201) ;  /* 0xffffffcc00f07947 */ /* 0x000fea000383ffff */
.L_x_1115:
[----:B------:R-:W-:Y:S01]  /*15330*/  BSSY B0, `(.L_x_1202) ;  /* 0x0000008000007945 */ /* 0x000fe20003800000 */
[----:B------:R-:W-:Y:S02]  /*15340*/  IMAD.MOV.U32 R13, RZ, RZ, R18 ;  /* 0x000000ffff0d7224 */ /* 0x000fe400078e0012 */
[----:B------:R-:W-:Y:S02]  /*15350*/  IMAD.MOV.U32 R12, RZ, RZ, RZ ;  /* 0x000000ffff0c7224 */ /* 0x000fe400078e00ff */
[----:B------:R-:W-:Y:S02]  /*15360*/  IMAD.MOV.U32 R11, RZ, RZ, 0x181f ;  /* 0x0000181fff0b7424 */ /* 0x000fe400078e00ff */
[----:B------:R-:W-:-:S07]  /*15370*/  IMAD.MOV.U32 R15, RZ, RZ, -0x1 ;  /* 0xffffffffff0f7424 */ /* 0x000fce00078e00ff */
[----:B0-----:R-:W-:Y:S05]  /*15380*/  WARPSYNC.COLLECTIVE R15, `(.L_x_1203) ;  /* 0x000000000f087348 */ /* 0x001fea0003c00000 */
[----:B------:R1:W2:Y:S02]  /*15390*/  SHFL.IDX P6, R14, R13, R12, R11 ;  /* 0x0000000c0d0e7389 */ /* 0x0002a400000c000b */
[----:B012---:R-:W-:Y:S01]  /*153a0*/  ENDCOLLECTIVE ;  /* 0x000000000000791b */ /* 0x007fe20003800000 */
.L_x_1203:
[----:B------:R-:W-:Y:S05]  /*153b0*/  BSYNC B0 ;  /* 0x0000000000007941 */ /* 0x000fea0003800000 */
.L_x_1202:
        /* <DEDUP_REMOVED lines=9> */
.L_x_1204:
[----:B------:R-:W-:Y:S02]  /*15450*/  IMAD.MOV.U32 R13, RZ, RZ, R18 ;  /* 0x000000ffff0d7224 */ /* 0x000fe400078e0012 */
[----:B------:R-:W-:Y:S01]  /*15460*/  IMAD.MOV.U32 R12, RZ, RZ, 0x1 ;  /* 0x00000001ff0c7424 */ /* 0x000fe200078e00ff */
[----:B------:R-:W-:-:S13]  /*15470*/  IADD3 R2, P0, R14, R6, RZ ;  /* 0x000000060e027210 */ /* 0x000fda0007f1e0ff */
[----:B------:R-:W-:Y:S05]  /*15480*/  WARPSYNC.COLLECTIVE R15, `(.L_x_1205) ;  /* 0x000000000f087348 */ /* 0x000fea0003c00000 */
[----:B------:R0:W1:Y:S02]  /*15490*/  SHFL.IDX P6, R14, R13, R12, R11 ;  /* 0x0000000c0d0e7389 */ /* 0x00006400000c000b */
[----:B01----:R-:W-:Y:S01]  /*154a0*/  ENDCOLLECTIVE ;  /* 0x000000000000791b */ /* 0x003fe20003800000 */
.L_x_1205:
[----:B------:R-:W-:Y:S01]  /*154b0*/  IMAD.X R3, RZ, RZ, R0, P0 ;  /* 0x000000ffff037224 */ /* 0x000fe200000e0600 */
[----:B------:R-:W-:Y:S01]  /*154c0*/  ISETP.LT.OR P0, PT, R5, 0x1, P3 ;  /* 0x000000010500780c */ /* 0x000fe20001f01670 */
[----:B------:R-:W-:Y:S02]  /*154d0*/  IMAD R0, R7, 0x2, R16 ;  /* 0x0000000207007824 */ /* 0x000fe400078e0210 */
[----:B------:R-:W-:-:S10]  /*154e0*/  IMAD.MOV.U32 R13, RZ, RZ, R17 ;  /* 0x000000ffff0d7224 */ /* 0x000fd400078e0011 */
        /* <DEDUP_REMOVED lines=9> */
.L_x_1206:
        /* <DEDUP_REMOVED lines=10> */
.L_x_1207:
        /* <DEDUP_REMOVED lines=12> */
.L_x_1208:
        /* <DEDUP_REMOVED lines=10> */
.L_x_1209:
        /* <DEDUP_REMOVED lines=12> */
.L_x_1210:
        /* <DEDUP_REMOVED lines=10> */
.L_x_1211:
        /* <DEDUP_REMOVED lines=12> */
.L_x_1212:
        /* <DEDUP_REMOVED lines=10> */
.L_x_1213:
        /* <DEDUP_REMOVED lines=12> */
.L_x_1214:
[----:B------:R-:W-:Y:S01]  /*15b00*/  @!PT LDS RZ, [RZ] ;  /* 0x00000000fffff984 */ /* 0x000fe20000000800 */
[----:B------:R-:W-:Y:S01]  /*15b10*/  @!PT LDS RZ, [RZ] ;  /* 0x00000000fffff984 */ /* 0x000fe20000000800 */
[----:B------:R-:W-:Y:S01]  /*15b20*/  @!PT LDS RZ, [RZ] ;  /* 0x00000000fffff984 */ /* 0x000fe20000000800 */
[----:B------:R0:W-:Y:S01]  /*15b30*/  LDGSTS.E.BYPASS.LTC128B.128 [R0+0x5400], desc[UR36][R2.64+0x80], !P0 ;  /* 0x0540008002007fae */ /* 0x0001e2000c101d64 */
[----:B------:R-:W-:Y:S05]  /*15b40*/  BRA `(.L_x_1215) ;  /* 0xffffffc800b47947 */ /* 0x000fea000383ffff */
.L_x_1120:
[----:B------:R-:W-:Y:S01]  /*15b50*/  BSSY B0, `(.L_x_1216) ;  /* 0x0000008000007945 */ /* 0x000fe20003800000 */
[----:B------:R-:W-:Y:S02]  /*15b60*/  IMAD.MOV.U32 R13, RZ, RZ, R34 ;  /* 0x000000ffff0d7224 */ /* 0x000fe400078e0022 */
[----:B------:R-:W-:Y:S02]  /*15b70*/  IMAD.MOV.U32 R12, RZ, RZ, RZ ;  /* 0x000000ffff0c7224 */ /* 0x000fe400078e00ff */
[----:B------:R-:W-:Y:S02]  /*15b80*/  IMAD.MOV.U32 R11, RZ, RZ, 0x1f ;  /* 0x0000001fff0b7424 */ /* 0x000fe400078e00ff */
[----:B------:R-:W-:-:S07]  /*15b90*/  IMAD.MOV.U32 R15, RZ, RZ, -0x1 ;  /* 0xffffffffff0f7424 */ /* 0x000fce00078e00ff */
[----:B-----5:R-:W-:Y:S05]  /*15ba0*/  WARPSYNC.COLLECTIVE R15, `(.L_x_1217) ;  /* 0x000000000f087348 */ /* 0x020fea0003c00000 */
[----:B------:R0:W1:Y:S02]  /*15bb0*/  SHFL.IDX P6, R14, R13, R12, R11 ;  /* 0x0000000c0d0e7389 */ /* 0x00006400000c000b */
[----:B01---5:R-:W-:Y:S01]  /*15bc0*/  ENDCOLLECTIVE ;  /* 0x000000000000791b */ /* 0x023fe20003800000 */
.L_x_1217:
[----:B------:R-:W-:Y:S05]  /*15bd0*/  BSYNC B0 ;  /* 0x0000000000007941 */ /* 0x000fea0003800000 */
.L_x_1216:
[----:B------:R-:W-:Y:S05]  /*15be0*/  BRA `(.L_x_1218) ;  /* 0xffffffcc00347947 */ /* 0x000fea000383ffff */
.L_x_1123:
[----:B-1----:R1:W2:Y:S02]  /*15bf0*/  SYNCS.PHASECHK.TRANS64.TRYWAIT P0, [R4+URZ+0x2a820], R0 ;  /* 0x02a82000040075a7 */ /* 0x0022a4000800017f */
[----:B--2---:R-:W-:Y:S05]  /*15c00*/  @!P0 NANOSLEEP.SYNCS 0x989680 ;  /* 0x009896800000895d */ /* 0x004fea0003900000 */
[----:B------:R-:W2:Y:S02]  /*15c10*/  @!P0 SYNCS.PHASECHK.TRANS64 P0, [R4+URZ+0x2a820], R0 ;  /* 0x02a82000040085a7 */ /* 0x000ea4000800007f */
[----:B--2---:R-:W-:Y:S05]  /*15c20*/  @!P0 BRA `(.L_x_1123) ;  /* 0xfffffffc00f08947 */ /* 0x004fea000383ffff */
[----:B------:R-:W-:Y:S05]  /*15c30*/  BRA `(.L_x_1219) ;  /* 0xffffffcc007c7947 */ /* 0x000fea000383ffff */
.L_x_1124:
[----:B------:R-:W2:Y:S01]  /*15c40*/  S2R R2, SR_TID.X ;  /* 0x0000000000027919 */ /* 0x000ea20000002100 */
[----:B------:R-:W-:Y:S01]  /*15c50*/  BSSY B0, `(.L_x_1220) ;  /* 0x000000a000007945 */ /* 0x000fe20003800000 */
        /* <DEDUP_REMOVED lines=9> */
.L_x_1221:
[----:B------:R-:W-:Y:S05]  /*15cf0*/  BSYNC B0 ;  /* 0x0000000000007941 */ /* 0x000fea0003800000 */
.L_x_1220:
[----:B------:R-:W-:Y:S05]  /*15d00*/  BRA `(.L_x_1222) ;  /* 0xffffffcc00647947 */ /* 0x000fea000383ffff */
.L_x_1127:
[----:B------:R-:W-:Y:S01]  /*15d10*/  BSSY B1, `(.L_x_1223) ;  /* 0x0000006000017945 */ /* 0x000fe20003800000 */
[----:B------:R-:W-:-:S07]  /*15d20*/  IMAD.MOV.U32 R15, RZ, RZ, -0x1 ;  /* 0xffffffffff0f7424 */ /* 0x000fce00078e00ff */
[----:B01---5:R-:W-:Y:S05]  /*15d30*/  WARPSYNC.COLLECTIVE R15, `(.L_x_1224) ;  /* 0x000000000f0c7348 */ /* 0x023fea0003c00000 */
[----:B------:R-:W-:Y:S02]  /*15d40*/  ELECT P6, UR62, PT ;  /* 0x00000000003e782f */ /* 0x000fe400038c0000 */
[----:B------:R-:W-:Y:S01]  /*15d50*/  MOV R14, UR62 ;  /* 0x0000003e000e7c02 */ /* 0x000fe20008000f00 */
[----:B01---5:R-:W-:Y:S10]  /*15d60*/  ENDCOLLECTIVE ;  /* 0x000000000000791b */ /* 0x023ff40003800000 */
.L_x_1224:
[----:B------:R-:W-:Y:S05]  /*15d70*/  BSYNC B1 ;  /* 0x0000000000017941 */ /* 0x000fea0003800000 */
.L_x_1223:
[----:B------:R-:W-:Y:S05]  /*15d80*/  BRA `(.L_x_1225) ;  /* 0xffffffcc005c7947 */ /* 0x000fea000383ffff */
.L_x_1129:
[----:B-1----:R1:W2:Y:S02]  /*15d90*/  SYNCS.PHASECHK.TRANS64.TRYWAIT P1, [R5+URZ+0x2a840], R0 ;  /* 0x02a84000050075a7 */ /* 0x0022a4000802017f */
[----:B--2---:R-:W-:Y:S05]  /*15da0*/  @!P1 NANOSLEEP.SYNCS 0x989680 ;  /* 0x009896800000995d */ /* 0x004fea0003900000 */
[----:B------:R-:W2:Y:S02]  /*15db0*/  @!P1 SYNCS.PHASECHK.TRANS64 P1, [R5+URZ+0x2a840], R0 ;  /* 0x02a84000050095a7 */ /* 0x000ea4000802007f */
[----:B--2---:R-:W-:Y:S05]  /*15dc0*/  @!P1 BRA `(.L_x_1129) ;  /* 0xfffffffc00f09947 */ /* 0x004fea000383ffff */
[----:B------:R-:W-:Y:S05]  /*15dd0*/  BRA `(.L_x_1226) ;  /* 0xffffffcc00847947 */ /* 0x000fea000383ffff */
.L_x_1131:
[----:B--2---:R2:W3:Y:S02]  /*15de0*/  SYNCS.PHASECHK.TRANS64.TRYWAIT P1, [R23+URZ+0x2a840], R2 ;  /* 0x02a84002170075a7 */ /* 0x0044e4000802017f */
[----:B---3--:R-:W-:Y:S05]  /*15df0*/  @!P1 NANOSLEEP.SYNCS 0x989680 ;  /* 0x009896800000995d */ /* 0x008fea0003900000 */
[----:B------:R-:W3:Y:S02]  /*15e00*/  @!P1 SYNCS.PHASECHK.TRANS64 P1, [R23+URZ+0x2a840], R2 ;  /* 0x02a84002170095a7 */ /* 0x000ee4000802007f */
[----:B---3--:R-:W-:Y:S05]  /*15e10*/  @!P1 BRA `(.L_x_1131) ;  /* 0xfffffffc00f09947 */ /* 0x008fea000383ffff */
[----:B------:R-:W-:Y:S05]  /*15e20*/  BRA `(.L_x_1227) ;  /* 0xffffffcc00907947 */ /* 0x000fea000383ffff */
.L_x_1133:
[----:B---3--:R3:W4:Y:S02]  /*15e30*/  SYNCS.PHASECHK.TRANS64.TRYWAIT P1, [R5+URZ+0x2a860], R0 ;  /* 0x02a86000050075a7 */ /* 0x008724000802017f */
[----:B----4-:R-:W-:Y:S05]  /*15e40*/  @!P1 NANOSLEEP.SYNCS 0x989680 ;  /* 0x009896800000995d */ /* 0x010fea0003900000 */
[----:B------:R-:W4:Y:S02]  /*15e50*/  @!P1 SYNCS.PHASECHK.TRANS64 P1, [R5+URZ+0x2a860], R0 ;  /* 0x02a86000050095a7 */ /* 0x000f24000802007f */
[----:B----4-:R-:W-:Y:S05]  /*15e60*/  @!P1 BRA `(.L_x_1133) ;  /* 0xfffffffc00f09947 */ /* 0x010fea000383ffff */
[----:B------:R-:W-:Y:S05]  /*15e70*/  BRA `(.L_x_1228) ;  /* 0xffffffcc008c7947 */ /* 0x000fea000383ffff */
.L_x_1229:
        /* <DEDUP_REMOVED lines=16> */
.L_x_3229:


//--------------------- .text._ZN7cutlass13device_kernelIN5flash11enable_sm90INS1_16FlashAttnFwdSm90INS1_25CollectiveMainloopFwdSm90ILi2EN4cute5tupleIJNS5_1CILi1EEES8_S8_EEENS6_IJNS7_ILi128EEENS7_ILi96EEENS7_ILi192EEEEEELi128ENS_6half_tEfNS_4arch4Sm90ELb0ELb1ELb0ELb1ELb1ELb0ELb0ELb1ELb1ELb1ELb0ELb0EEENS1_21CollectiveEpilogueFwdINS6_IJSA_SA_SB_EEES9_SE_SG_Li256ELb1ELb1ELb0ELb0EEENS1_36VarlenDynamicPersistentTileSchedulerILi128ELi96ELi256ELi128ELb0ELb1ELb1ELb1ELb0ELb1EEEEEEEEEvNT_6ParamsE --------------------------
	.section	.text._ZN7cutlass13device_kernelIN5flash11enable_sm90INS1_16FlashAttnFwdSm90INS1_25CollectiveMainloopFwdSm90ILi2EN4cute5tupleIJNS5_1CILi1EEES8_S8_EEENS6_IJNS7_ILi128EEENS7_ILi96EEENS7_ILi192EEEEEELi128ENS_6half_tEfNS_4arch4Sm90ELb0ELb1ELb0ELb1ELb1ELb0ELb0ELb1ELb1ELb1ELb0ELb0EEENS1_21CollectiveEpilogueFwdINS6_IJSA_SA_SB_EEES9_SE_SG_Li256ELb1ELb1ELb0ELb0EEENS1_36VarlenDynamicPersistentTileSchedulerILi128ELi96ELi256ELi128ELb0ELb1ELb1ELb1ELb0ELb1EEEEEEEEEvNT_6ParamsE,"ax",@progbits
	.align	128
.text._ZN7cutlass13device_kernelIN5flash11enable_sm90INS1_16FlashAttnFwdSm90INS1_25CollectiveMainloopFwdSm90ILi2EN4cute5tupleIJNS5_1CILi1EEES8_S8_EEENS6_IJNS7_ILi128EEENS7_ILi96EEENS7_ILi192EEEEEELi128ENS_6half_tEfNS_4arch4Sm90ELb0ELb1ELb0ELb1ELb1ELb0ELb0ELb1ELb1ELb1ELb0ELb0EEENS1_21CollectiveEpilogueFwdINS6_IJSA_SA_SB_EEES9_SE_SG_Li256ELb1ELb1ELb0ELb0EEENS1_36VarlenDynamicPersistentTileSchedulerILi128ELi96ELi256ELi128ELb0ELb1ELb1ELb1ELb0ELb1EEEEEEEEEvNT_6ParamsE:
        .type           _ZN7cutlass13device_kernelIN5flash11enable_sm90INS1_16FlashAttnFwdSm90INS1_25CollectiveMainloopFwdSm90ILi2EN4cute5tupleIJNS5_1CILi1EEES8_S8_EEENS6_IJNS7_ILi128EEENS7_ILi96EEENS7_ILi192EEEEEELi128ENS_6half_tEfNS_4arch4Sm90ELb0ELb1ELb0ELb1ELb1ELb0ELb0ELb1ELb1ELb1ELb0ELb0EEENS1_21CollectiveEpilogueFwdINS6_IJSA_SA_SB_EEES9_SE_SG_Li256ELb1ELb1ELb0ELb0EEENS1_36VarlenDynamicPersistentTileSchedulerILi128ELi96ELi256ELi128ELb0ELb1ELb1ELb1ELb0ELb1EEEEEEEEEvNT_6ParamsE,@function
        .size           _ZN7cutlass13device_kernelIN5flash11enable_sm90INS1_16FlashAttnFwdSm90INS1_25CollectiveMainloopFwdSm90ILi2EN4cute5tupleIJNS5_1CILi1EEES8_S8_EEENS6_IJNS7_ILi128EEENS7_ILi96EEENS7_ILi192EEEEEELi128ENS_6half_tEfNS_4arch4Sm90ELb0ELb1ELb0ELb1ELb1ELb0ELb0ELb1ELb1ELb1ELb0ELb0EEENS1_21CollectiveEpilogueFwdINS6_IJSA_SA_SB_EEES9_SE_SG_Li256ELb1ELb1ELb0ELb0EEENS1_36VarlenDynamicPersistentTileSchedulerILi128ELi96ELi256ELi128ELb0ELb1ELb1ELb1ELb0ELb1EEEEEEEEEvNT_6ParamsE,(.L_x_3230 - _ZN7cutlass13device_kernelIN5flash11enable_sm90INS1_16FlashAttnFwdSm90INS1_25CollectiveMainloopFwdSm90ILi2EN4cute5tupleIJNS5_1CILi1EEES8_S8_EEENS6_IJNS7_ILi128EEENS7_ILi96EEENS7_ILi192EEEEEELi128ENS_6half_tEfNS_4arch4Sm90ELb0ELb1ELb0ELb1ELb1ELb0ELb0ELb1ELb1ELb1ELb0ELb0EEENS1_21CollectiveEpilogueFwdINS6_IJSA_SA_SB_EEES9_SE_SG_Li256ELb1ELb1ELb0ELb0EEENS1_36VarlenDynamicPersistentTileSchedulerILi128ELi96ELi256ELi128ELb0ELb1ELb1ELb1ELb0ELb1EEEEEEEEEvNT_6ParamsE)
        .other          _ZN7cutlass13device_kernelIN5flash11enable_sm90INS1_16FlashAttnFwdSm90INS1_25CollectiveMainloopFwdSm90ILi2EN4cute5tupleIJNS5_1CILi1EEES8_S8_EEENS6_IJNS7_ILi128EEENS7_ILi96EEENS7_ILi192EEEEEELi128ENS_6half_tEfNS_4arch4Sm90ELb0ELb1ELb0ELb1ELb1ELb0ELb0ELb1ELb1ELb1ELb0ELb0EEENS1_21CollectiveEpilogueFwdINS6_IJSA_SA_SB_EEES9_SE_SG_Li256ELb1ELb1ELb0ELb0EEENS1_36VarlenDynamicPersistentTileSchedulerILi128ELi96ELi256ELi128ELb0ELb1ELb1ELb1ELb0ELb1EEEEEEEEEvNT_6ParamsE,@"STO_CUDA_ENTRY STV_DEFAULT"
_ZN7cutlass13device_kernelIN5flash11enable_sm90INS1_16FlashAttnFwdSm90INS1_25CollectiveMainloopFwdSm90ILi2EN4cute5tupleIJNS5_1CILi1EEES8_S8_EEENS6_IJNS7_ILi128EEENS7_ILi96EEENS7_ILi192EEEEEELi128ENS_6half_tEfNS_4arch4Sm90ELb0ELb1ELb0ELb1ELb1ELb0ELb0ELb1ELb1ELb1ELb0ELb0EEENS1_21CollectiveEpilogueFwdINS6_IJSA_SA_SB_EEES9_SE_SG_Li256ELb1ELb1ELb0ELb0EEENS1_36VarlenDynamicPersistentTileSchedulerILi128ELi96ELi256ELi128ELb0ELb1ELb1ELb1ELb0ELb1EEEEEEEEEvNT_6ParamsE:
        /* <DEDUP_REMOVED lines=45> */
.L_x_1230:
        /* <DEDUP_REMOVED lines=22> */
.L_x_1231:
        /* <DEDUP_REMOVED lines=18> */
.L_x_1232:
        /* <DEDUP_REMOVED lines=22> */
.L_x_1233:
        /* <DEDUP_REMOVED lines=23> */
.L_x_1234:
        /* <DEDUP_REMOVED lines=10> */
.L_x_1236:
[----:B------:R-:W-:-:S08]  /*08c0*/  NOP ;  /* 0x0000000000007918 */ /* 0x000fd00000000000 */
[----:B------:R-:W1:Y:S02]  /*08d0*/  USETMAXREG.TRY_ALLOC.CTAPOOL UP0, 0xe8 ;  /* 0x000000e8000079c8 */ /* 0x000e640008000600 */
[----:B-1----:R-:W-:-:S13]  /*08e0*/  PLOP3.LUT P0, PT, PT, PT, UP0, 0x80, 0x0 ;  /* 0x000000000000781c */ /* 0x002fda0003f0f008 */
[----:B------:R-:W-:Y:S05]  /*08f0*/  @!P0 BRA `(.L_x_1236) ;  /* 0xfffffffc00f08947 */ /* 0x000fea000383ffff */
[----:B------:R-:W1:Y:S08]  /*0900*/  S2UR UR5, SR_CgaCtaId ;  /* 0x00000000000579c3 */ /* 0x000e700000008800 */
[----:B------:R-:W-:Y:S06]  /*0910*/  BAR.ARV 0x8, 0x180 ;  /* 0x0206000000007b1d */ /* 0x000fec0000002000 */
[----:B------:R-:W-:-:S02]  /*0920*/  UMOV UR4, 0x400 ;  /* 0x0000040000047882 */ /* 0x000fc40000000000 */
[----:B------:R-:W-:Y:S01]  /*0930*/  BAR.SYNC.DEFER_BLOCKING 0x5, 0x180 ;  /* 0x0146000000007b1d */ /* 0x000fe20000010000 */
[----:B-1----:R-:W-:-:S09]  /*0940*/  ULEA UR4, UR5, UR4, 0x18 ;  /* 0x0000000405047291 */ /* 0x002fd2000f8ec03f */
[----:B------:R-:W1:Y:S01]  /*0950*/  LDS.128 R44, [UR4+0x2a8d0] ;  /* 0x02a8d004ff2c7984 */ /* 0x000e620008000c00 */
[----:B------:R-:W-:Y:S01]  /*0960*/  ULDC UR4, c[0x0][0xc3c] ;  /* 0x00030f0000047ab9 */ /* 0x000fe20000000800 */
[----:B------:R-:W-:Y:S06]  /*0970*/  BAR.ARV 0x4, 0x180 ;  /* 0x0106000000007b1d */ /* 0x000fec0000002000 */
[----:B-1----:R-:W-:-:S13]  /*0980*/  ISETP.GE.AND P0, PT, R47, UR4, PT ;  /* 0x000000042f007c0c */ /* 0x002fda000bf06270 */
[----:B------:R-:W-:Y:S05]  /*0990*/  @P0 EXIT ;  /* 0x000000000000094d */ /* 0x000fea0003800000 */
[----:B0-----:R-:W2:Y:S01]  /*09a0*/  LDL R2, [R1+0x18] ;  /* 0x0000180001027983 */ /* 0x001ea20000100800 */
[----:B------:R-:W-:Y:S01]  /*09b0*/  IMAD.MOV.U32 R166, RZ, RZ, RZ ;  /* 0x000000ffffa67224 */ /* 0x000fe200078e00ff */
[----:B------:R-:W-:Y:S01]  /*09c0*/  UMOV UR38, URZ ;  /* 0x0000003f00267c82 */ /* 0x000fe20008000000 */
[----:B------:R-:W-:Y:S01]  /*09d0*/  UMOV UR39, URZ ;  /* 0x0000003f00277c82 */ /* 0x000fe20008000000 */
[----:B------:R-:W0:Y:S02]  /*09e0*/  S2R R0, SR_TID.X ;  /* 0x0000000000007919 */ /* 0x000e240000002100 */
[----:B0-----:R-:W-:-:S05]  /*09f0*/  VIADD R174, R0, 0xffffff80 ;  /* 0xffffff8000ae7836 */ /* 0x001fca0000000000 */
[----:B------:R-:W-:-:S04]  /*0a00*/  SHF.R.S32.HI R3, RZ, 0x1f, R174 ;  /* 0x0000001fff037819 */ /* 0x000fc800000114ae */
[CC--:B------:R-:W-:Y:S02]  /*0a10*/  LEA.HI R0, R3.reuse, R174.reuse, RZ, 0x7 ;  /* 0x000000ae03007211 */ /* 0x0c0fe400078f38ff */
[CC--:B------:R-:W-:Y:S02]  /*0a20*/  LEA.HI R4, R3.reuse, R174.reuse, RZ, 0x5 ;  /* 0x000000ae03047211 */ /* 0x0c0fe400078f28ff */
[----:B------:R-:W-:Y:S02]  /*0a30*/  LOP3.LUT R167, R0, 0xffffff80, RZ, 0xc0, !PT ;  /* 0xffffff8000a77812 */ /* 0x000fe400078ec0ff */
[----:B------:R-:W-:Y:S01]  /*0a40*/  LEA.HI R11, R3, R174, RZ, 0x2 ;  /* 0x000000ae030b7211 */ /* 0x000fe200078f10ff */
[----:B------:R-:W-:Y:S01]  /*0a50*/  IMAD.SHL.U32 R4, R4, 0x20, RZ ;  /* 0x0000002004047824 */ /* 0x000fe200078e00ff */
[----:B------:R-:W-:Y:S01]  /*0a60*/  SHF.R.S32.HI R169, RZ, 0x7, R0 ;  /* 0x00000007ffa97819 */ /* 0x000fe20000011400 */
[----:B------:R-:W-:Y:S01]  /*0a70*/  IMAD.IADD R167, R174, 0x1, -R167 ;  /* 0x00000001aea77824 */ /* 0x000fe200078e0aa7 */
[----:B------:R-:W-:-:S02]  /*0a80*/  LOP3.LUT R11, R11, 0xfffffffc, RZ, 0xc0, !PT ;  /* 0xfffffffc0b0b7812 */ /* 0x000fc400078ec0ff */
[----:B------:R-:W-:Y:S02]  /*0a90*/  LOP3.LUT R4, R4, 0xfffffc00, RZ, 0xc0, !PT ;  /* 0xfffffc0004047812 */ /* 0x000fe400078ec0ff */
[----:B------:R-:W-:Y:S01]  /*0aa0*/  SHF.R.S32.HI R6, RZ, 0x1f, R167 ;  /* 0x0000001fff067819 */ /* 0x000fe200000114a7 */
[----:B------:R-:W-:Y:S01]  /*0ab0*/  IMAD.IADD R11, R174, 0x1, -R11 ;  /* 0x00000001ae0b7824 */ /* 0x000fe200078e0a0b */
[----:B------:R-:W-:Y:S02]  /*0ac0*/  LEA.HI R0, R0, R169, RZ, 0x1 ;  /* 0x000000a900007211 */ /* 0x000fe400078f08ff */
[CC--:B------:R-:W-:Y:S02]  /*0ad0*/  LEA.HI R8, R6.reuse, R167.reuse, RZ, 0x2 ;  /* 0x000000a706087211 */ /* 0x0c0fe400078f10ff */
[----:B------:R-:W-:Y:S02]  /*0ae0*/  LEA.HI R6, R6, R167, RZ, 0x5 ;  /* 0x000000a706067211 */ /* 0x000fe400078f28ff */
[----:B------:R-:W-:-:S02]  /*0af0*/  SHF.R.S32.HI R9, RZ, 0x2, R8 ;  /* 0x00000002ff097819 */ /* 0x000fc40000011408 */
[----:B------:R-:W-:Y:S02]  /*0b00*/  SHF.R.S32.HI R10, RZ, 0x1f, R8 ;  /* 0x0000001fff0a7819 */ /* 0x000fe40000011408 */
[----:B------:R-:W-:Y:S02]  /*0b10*/  SHF.R.S32.HI R6, RZ, 0x5, R6 ;  /* 0x00000005ff067819 */ /* 0x000fe40000011406 */
[----:B------:R-:W-:Y:S02]  /*0b20*/  LEA.HI R10, R10, R9, RZ, 0x3 ;  /* 0x000000090a0a7211 */ /* 0x000fe400078f18ff */
[----:B------:R-:W-:Y:S02]  /*0b30*/  LOP3.LUT R0, R0, 0x3fffffe, RZ, 0xc0, !PT ;  /* 0x03fffffe00007812 */ /* 0x000fe400078ec0ff */
[----:B------:R-:W-:Y:S02]  /*0b40*/  LOP3.LUT R10, R10, 0xfffffff8, RZ, 0xc0, !PT ;  /* 0xfffffff80a0a7812 */ /* 0x000fe400078ec0ff */
[----:B------:R-:W-:Y:S01]  /*0b50*/  LOP3.LUT R8, R8, 0x7ffffffc, RZ, 0xc0, !PT ;  /* 0x7ffffffc08087812 */ /* 0x000fe200078ec0ff */
[----:B------:R-:W-:-:S02]  /*0b60*/  IMAD.IADD R0, R169, 0x1, -R0 ;  /* 0x00000001a9007824 */ /* 0x000fc400078e0a00 */
[----:B------:R-:W-:Y:S02]  /*0b70*/  IMAD.IADD R9, R9, 0x1, -R10 ;  /* 0x0000000109097824 */ /* 0x000fe400078e0a0a */
[----:B------:R-:W-:Y:S02]  /*0b80*/  IMAD.IADD R19, R167, 0x1, -R8 ;  /* 0x00000001a7137824 */ /* 0x000fe400078e0a08 */
[----:B------:R-:W-:-:S04]  /*0b90*/  IMAD R9, R6, 0x10, R9 ;  /* 0x0000001006097824 */ /* 0x000fc800078e0209 */
[----:B------:R-:W-:Y:S01]  /*0ba0*/  IMAD R170, R0, 0x40, R9 ;  /* 0x0000004000aa7824 */ /* 0x000fe200078e0209 */
[----:B--2---:R-:W-:Y:S02]  /*0bb0*/  R2UR UR4, R2 ;  /* 0x00000000020472ca */ /* 0x004fe400000e0000 */
[CC--:B------:R-:W-:Y:S02]  /*0bc0*/  LEA.HI R2, R3.reuse, R174.reuse, RZ, 0x4 ;  /* 0x000000ae03027211 */ /* 0x0c0fe400078f20ff */
[----:B------:R-:W-:Y:S02]  /*0bd0*/  LEA.HI R3, R3, R174, RZ, 0x3 ;  /* 0x000000ae03037211 */ /* 0x000fe400078f18ff */
[----:B------:R-:W-:Y:S02]  /*0be0*/  SHF.R.S32.HI R7, RZ, 0x4, R2 ;  /* 0x00000004ff077819 */ /* 0x000fe40000011402 */
[C---:B------:R-:W-:Y:S02]  /*0bf0*/  LOP3.LUT R5, R2.reuse, 0x3fffff0, RZ, 0xc0, !PT ;  /* 0x03fffff002057812 */ /* 0x040fe400078ec0ff */
[----:B------:R-:W-:-:S02]  /*0c00*/  LEA.HI R2, R2, R7, RZ, 0x1 ;  /* 0x0000000702027211 */ /* 0x000fc400078f08ff */
[----:B------:R-:W-:Y:S01]  /*0c10*/  SHF.R.S32.HI R165, RZ, 0x3, R3 ;  /* 0x00000003ffa57819 */ /* 0x000fe20000011403 */
[----:B------:R-:W-:Y:S01]  /*0c20*/  IMAD.IADD R5, R174, 0x1, -R5 ;  /* 0x00000001ae057824 */ /* 0x000fe200078e0a05 */
[----:B------:R-:W-:Y:S01]  /*0c30*/  LOP3.LUT R2, R2, 0x1ffffffe, RZ, 0xc0, !PT ;  /* 0x1ffffffe02027812 */ /* 0x000fe200078ec0ff */
[----:B------:R-:W-:Y:S02]  /*0c40*/  ULOP3.LUT UR61, UR4, 0x1, URZ, 0xfc, !UPT ;  /* 0x00000001043d7892 */ /* 0x000fe4000f8efc3f */
[----:B------:R-:W-:Y:S01]  /*0c50*/  IMAD R5, R5, 0x40, R4 ;  /* 0x0000004005057824 */ /* 0x000fe200078e0204 */
[----:B------:R-:W-:Y:S01]  /*0c60*/  LEA.HI R4, R11, R11, RZ, 0x1 ;  /* 0x0000000b0b047211 */ /* 0x000fe200078f08ff */
[----:B------:R-:W-:Y:S01]  /*0c70*/  IMAD.IADD R2, R7, 0x1, -R2 ;  /* 0x0000000107027824 */ /* 0x000fe200078e0a02 */
[----:B------:R-:W-:Y:S02]  /*0c80*/  LOP3.LUT R7, R3, 0xfffffff8, RZ, 0xc0, !PT ;  /* 0xfffffff803077812 */ /* 0x000fe400078ec0ff */
[----:B------:R-:W-:Y:S01]  /*0c90*/  LOP3.LUT R4, R4, 0x1ffffffe, RZ, 0xc0, !PT ;  /* 0x1ffffffe04047812 */ /* 0x000fe200078ec0ff */
[----:B------:R-:W-:-:S02]  /*0ca0*/  IMAD R171, R2, 0x8, R5 ;  /* 0x0000000802ab7824 */ /* 0x000fc400078e0205 */
[----:B------:R-:W-:Y:S02]  /*0cb0*/  IMAD.IADD R162, R174, 0x1, -R7 ;  /* 0x00000001aea27824 */ /* 0x000fe400078e0a07 */
[----:B------:R-:W-:Y:S02]  /*0cc0*/  IMAD.IADD R11, R11, 0x1, -R4 ;  /* 0x000000010b0b7824 */ /* 0x000fe400078e0a04 */
[----:B------:R-:W-:Y:S02]  /*0cd0*/  IMAD.SHL.U32 R160, R162, 0x8, RZ ;  /* 0x00000008a2a07824 */ /* 0x000fe400078e00ff */
[----:B------:R-:W-:Y:S02]  /*0ce0*/  IMAD R22, R11, 0x8, R170 ;  /* 0x000000080b167824 */ /* 0x000fe400078e02aa */
[----:B------:R-:W-:Y:S01]  /*0cf0*/  VIADD R161, R160, 0x40 ;  /* 0x00000040a0a17836 */ /* 0x000fe20000000000 */
[----:B------:R-:W-:-:S04]  /*0d00*/  SHF.R.S32.HI R173, RZ, 0x1f, R160 ;  /* 0x0000001fffad7819 */ /* 0x000fc800000114a0 */
[----:B------:R-:W-:-:S07]  /*0d10*/  SHF.R.S32.HI R172, RZ, 0x1f, R161 ;  /* 0x0000001fffac7819 */ /* 0x000fce00000114a1 */
.L_x_1344:
[----:B0---4-:R-:W0:Y:S01]  /*0d20*/  LDC.64 R2, c[0x0][0xa28] ;  /* 0x00028a00ff027b82 */ /* 0x011e220000000a00 */
[----:B------:R-:W-:Y:S01]  /*0d30*/  IMAD.MOV.U32 R7, RZ, RZ, RZ ;  /* 0x000000ffff077224 */ /* 0x000fe200078e00ff */
[----:B------:R-:W-:Y:S01]  /*0d40*/  ULDC.64 UR4, c[0x0][0x418] ;  /* 0x0001060000047ab9 */ /* 0x000fe20000000a00 */
[----:B------:R-:W-:-:S05]  /*0d50*/  ULDC.64 UR6, c[0x0][0xa20] ;  /* 0x0002880000067ab9 */ /* 0x000fca0000000a00 */
[----:B--2---:R-:W1:Y:S01]  /*0d60*/  LDC.64 R4, c[0x0][0xa18] ;  /* 0x00028600ff047b82 */ /* 0x004e620000000a00 */
[----:B0-----:R-:W-:-:S04]  /*0d70*/  ISETP.NE.U32.AND P0, PT, R2, RZ, PT ;  /* 0x000000ff0200720c */ /* 0x001fc80003f05070 */
[----:B------:R-:W-:Y:S02]  /*0d80*/  ISETP.NE.AND.EX P0, PT, R3, RZ, PT, P0 ;  /* 0x000000ff0300720c */ /* 0x000fe40003f05300 */
[----:B-1----:R-:W-:-:S04]  /*0d90*/  ISETP.NE.U32.AND P1, PT, R4, RZ, PT ;  /* 0x000000ff0400720c */ /* 0x002fc80003f25070 */
[----:B------:R-:W-:-:S07]  /*0da0*/  ISETP.NE.AND.EX P1, PT, R5, RZ, PT, P1 ;  /* 0x000000ff0500720c */ /* 0x000fce0003f25310 */
[----:B------:R-:W0:Y:S08]  /*0db0*/  @P0 LDC.64 R2, c[0x0][0xa28] ;  /* 0x00028a00ff020b82 */ /* 0x000e300000000a00 */
[----:B------:R-:W1:Y:S01]  /*0dc0*/  @P1 LDC.64 R4, c[0x0][0xa18] ;  /* 0x00028600ff041b82 */ /* 0x000e620000000a00 */
[----:B0-----:R-:W-:-:S05]  /*0dd0*/  @P0 IMAD.WIDE R2, R47, 0x4, R2 ;  /* 0x000000042f020825 */ /* 0x001fca00078e0202 */
[----:B------:R0:W5:Y:S01]  /*0de0*/  @P0 LDG.E R7, desc[UR36][R2.64] ;  /* 0x0000002402070981 */ /* 0x000162000c1e1900 */
[----:B-1----:R-:W-:-:S05]  /*0df0*/  @P1 IMAD.WIDE R4, R47, 0x4, R4 ;  /* 0x000000042f041825 */ /* 0x002fca00078e0204 */
[----:B------:R0:W5:Y:S01]  /*0e00*/  @P1 LDG.E R17, desc[UR36][R4.64] ;  /* 0x0000002404111981 */ /* 0x000162000c1e1900 */
[----:B------:R-:W-:Y:S01]  /*0e10*/  UISETP.NE.U32.AND UP0, UPT, UR4, URZ, UPT ;  /* 0x0000003f0400728c */ /* 0x000fe2000bf05070 */
[----:B------:R-:W-:Y:S01]  /*0e20*/  ISETP.NE.U32.AND P2, PT, RZ, UR6, PT ;  /* 0x00000006ff007c0c */ /* 0x000fe2000bf45070 */
[----:B------:R-:W-:Y:S01]  /*0e30*/  IMAD.MOV.U32 R163, RZ, RZ, R46 ;  /* 0x000000ffffa37224 */ /* 0x000fe200078e002e */
[----:B------:R-:W-:Y:S01]  /*0e40*/  ULDC UR4, c[0x0][0x424] ;  /* 0x0001090000047ab9 */ /* 0x000fe20000000800 */
[----:B------:R-:W-:Y:S01]  /*0e50*/  UISETP.NE.AND.EX UP0, UPT, UR5, URZ, UPT, UP0 ;  /* 0x0000003f0500728c */ /* 0x000fe2000bf05300 */
[----:B------:R-:W-:Y:S02]  /*0e60*/  ISETP.NE.AND.EX P2, PT, RZ, UR7, PT, P2 ;  /* 0x00000007ff007c0c */ /* 0x000fe4000bf45320 */
[----:B------:R-:W-:Y:S01]  /*0e70*/  ULDC UR5, c[0x0][0x2f0] ;  /* 0x0000bc0000057ab9 */ /* 0x000fe20000000800 */
[----:B------:R-:W-:-:S04]  /*0e80*/  USEL UR4, UR4, 0x1, UP0 ;  /* 0x0000000104047887 */ /* 0x000fc80008000000 */
[----:B------:R-:W-:Y:S01]  /*0e90*/  UIMAD UR4, UR4, UR5, URZ ;  /* 0x00000005040472a4 */ /* 0x000fe2000f8e023f */
[----:B0--3--:R-:W-:Y:S11]  /*0ea0*/  @P1 BRA `(.L_x_1237) ;  /* 0x0000000000281947 */ /* 0x009ff60003800000 */
[----:B------:R-:W-:Y:S01]  /*0eb0*/  ULDC.64 UR6, c[0x0][0xa00] ;  /* 0x0002800000067ab9 */ /* 0x000fe20000000a00 */
[----:B-----5:R-:W0:Y:S01]  /*0ec0*/  LDC R17, c[0x0][0x288] ;  /* 0x0000a200ff117b82 */ /* 0x020e220000000800 */
[----:B------:R-:W-:-:S04]  /*0ed0*/  ISETP.NE.U32.AND P0, PT, RZ, UR6, PT ;  /* 0x00000006ff007c0c */ /* 0x000fc8000bf05070 */
[----:B------:R-:W-:-:S13]  /*0ee0*/  ISETP.NE.AND.EX P0, PT, RZ, UR7, PT, P0 ;  /* 0x00000007ff007c0c */ /* 0x000fda000bf05300 */
[----:B------:R-:W-:Y:S05]  /*0ef0*/  @!P0 BRA `(.L_x_1237) ;  /* 0x0000000000148947 */ /* 0x000fea0003800000 */
[----:B------:R-:W1:Y:S02]  /*0f00*/  LDC.64 R2, c[0x0][0xa00] ;  /* 0x00028000ff027b82 */ /* 0x000e640000000a00 */
[----:B-1----:R-:W-:-:S05]  /*0f10*/  IMAD.WIDE R2, R47, 0x4, R2 ;  /* 0x000000042f027825 */ /* 0x002fca00078e0202 */
[----:B0-----:R-:W2:Y:S04]  /*0f20*/  LDG.E R17, desc[UR36][R2.64] ;  /* 0x0000002402117981 */ /* 0x001ea8000c1e1900 */
[----:B------:R-:W2:Y:S02]  /*0f30*/  LDG.E R0, desc[UR36][R2.64+0x4] ;  /* 0x0000042402007981 */ /* 0x000ea4000c1e1900 */
[----:B--2---:R-:W-:-:S07]  /*0f40*/  IMAD.IADD R17, R0, 0x1, -R17 ;  /* 0x0000000100117824 */ /* 0x004fce00078e0a11 */
.L_x_1237:
[----:B------:R-:W-:Y:S02]  /*0f50*/  IMAD.U32 R16, RZ, RZ, UR4 ;  /* 0x00000004ff107e24 */ /* 0x000fe4000f8e00ff */
[----:B------:R-:W-:Y:S01]  /*0f60*/  IMAD.MOV.U32 R164, RZ, RZ, R47 ;  /* 0x000000ffffa47224 */ /* 0x000fe200078e002f */
[----:B------:R-:W-:Y:S06]  /*0f70*/  @!P2 BRA `(.L_x_1238) ;  /* 0x000000000010a947 */ /* 0x000fec0003800000 */
[----:B------:R-:W1:Y:S02]  /*0f80*/  LDC.64 R2, c[0x0][0xa20] ;  /* 0x00028800ff027b82 */ /* 0x000e640000000a00 */
[----:B-1----:R-:W-:-:S05]  /*0f90*/  IMAD.WIDE R2, R47, 0x4, R2 ;  /* 0x000000042f027825 */ /* 0x002fca00078e0202 */
[----:B------:R1:W5:Y:S01]  /*0fa0*/  LDG.E R16, desc[UR36][R2.64] ;  /* 0x0000002402107981 */ /* 0x000362000c1e1900 */
[----:B------:R-:W-:Y:S05]  /*0fb0*/  BRA `(.L_x_1239) ;  /* 0x0000000000247947 */ /* 0x000fea0003800000 */
.L_x_1238:
[----:B------:R-:W-:Y:S02]  /*0fc0*/  ULDC.64 UR4, c[0x0][0xa08] ;  /* 0x0002820000047ab9 */ /* 0x000fe40000000a00 */
[----:B------:R-:W-:-:S04]  /*0fd0*/  ISETP.NE.U32.AND P0, PT, RZ, UR4, PT ;  /* 0x00000004ff007c0c */ /* 0x000fc8000bf05070 */
[----:B------:R-:W-:-:S13]  /*0fe0*/  ISETP.NE.AND.EX P0, PT, RZ, UR5, PT, P0 ;  /* 0x00000005ff007c0c */ /* 0x000fda000bf05300 */
[----:B------:R-:W-:Y:S05]  /*0ff0*/  @!P0 BRA `(.L_x_1239) ;  /* 0x0000000000148947 */ /* 0x000fea0003800000 */
[----:B------:R-:W1:Y:S02]  /*1000*/  LDC.64 R2, c[0x0][0xa08] ;  /* 0x00028200ff027b82 */ /* 0x000e640000000a00 */
[----:B-1----:R-:W-:-:S05]  /*1010*/  IMAD.WIDE R2, R47, 0x4, R2 ;  /* 0x000000042f027825 */ /* 0x002fca00078e0202 */
[----:B------:R-:W2:Y:S04]  /*1020*/  LDG.E R16, desc[UR36][R2.64] ;  /* 0x0000002402107981 */ /* 0x000ea8000c1e1900 */
[----:B------:R-:W2:Y:S02]  /*1030*/  LDG.E R5, desc[UR36][R2.64+0x4] ;  /* 0x0000042402057981 */ /* 0x000ea4000c1e1900 */
[----:B--2---:R-:W-:-:S07]  /*1040*/  IMAD.IADD R16, R5, 0x1, -R16 ;  /* 0x0000000105107824 */ /* 0x004fce00078e0a10 */
.L_x_1239:
[----:B------:R-:W2:Y:S01]  /*1050*/  LDL.LU R4, [R1] ;  /* 0x0000000001047983 */ /* 0x000ea20000300800 */
[----:B------:R-:W3:Y:S01]  /*1060*/  LDC R168, c[0x0][0x448] ;  /* 0x00011200ffa87b82 */ /* 0x000ee20000000800 */
[----:B------:R-:W-:Y:S02]  /*1070*/  IMAD.SHL.U32 R18, R45, 0x80, RZ ;  /* 0x000000802d127824 */ /* 0x000fe400078e00ff */
[----:B-----5:R-:W-:Y:S02]  /*1080*/  IMAD.IADD R16, R16, 0x1, -R7 ;  /* 0x0000000110107824 */ /* 0x020fe400078e0a07 */
[----:B------:R-:W-:-:S03]  /*1090*/  VIADD R0, R18, 0x7f ;  /* 0x0000007f12007836 */ /* 0x000fc60000000000 */
[----:B------:R-:W4:Y:S01]  /*10a0*/  LDC.64 R8, c[0x0][0x9e0] ;  /* 0x00027800ff087b82 */ /* 0x000f220000000a00 */
[----:B---3--:R-:W-:Y:S02]  /*10b0*/  ISETP.NE.AND P2, PT, R168, 0x1, PT ;  /* 0x00000001a800780c */ /* 0x008fe40003f45270 */
[----:B----4-:R-:W-:-:S11]  /*10c0*/  ISETP.GE.AND P1, PT, R9, 0x1, PT ;  /* 0x000000010900780c */ /* 0x010fd60003f26270 */
[----:B-1----:R-:W1:Y:S08]  /*10d0*/  @P2 LDC R3, c[0x0][0x44c] ;  /* 0x00011300ff032b82 */ /* 0x002e700000000800 */
[----:B------:R-:W3:Y:S01]  /*10e0*/  @P2 LDC R5, c[0x0][0x450] ;  /* 0x00011400ff052b82 */ /* 0x000ee20000000800 */
[----:B-1----:R-:W-:Y:S01]  /*10f0*/  @P2 IMAD.HI.U32 R2, R0, R3, RZ ;  /* 0x0000000300022227 */ /* 0x002fe200078e00ff */
[----:B0-----:R-:W-:-:S04]  /*1100*/  IADD3 R3, R16, 0x1, -R17 ;  /* 0x0000000110037810 */ /* 0x001fc80007ffe811 */
[----:B---3--:R-:W-:-:S05]  /*1110*/  @P2 SHF.R.U32.HI R0, RZ, R5, R2 ;  /* 0x00000005ff002219 */ /* 0x008fca0000011602 */
[----:B------:R-:W-:-:S04]  /*1120*/  IMAD.IADD R3, R3, 0x1, R0 ;  /* 0x0000000103037824 */ /* 0x000fc800078e0200 */
[----:B------:R-:W-:Y:S01]  /*1130*/  IMAD.IADD R0, R3, 0x1, R8 ;  /* 0x0000000103007824 */ /* 0x000fe200078e0208 */
[----:B--2---:R-:W-:-:S04]  /*1140*/  LOP3.LUT R4, R4, 0xffefffff, RZ, 0xc0, !PT ;  /* 0xffefffff04047812 */ /* 0x004fc800078ec0ff */
[----:B------:R-:W-:-:S04]  /*1150*/  @P2 LOP3.LUT R4, R4, 0x100000, RZ, 0xfc, !PT ;  /* 0x0010000004042812 */ /* 0x000fc800078efcff */
[----:B------:R-:W-:-:S04]  /*1160*/  LOP3.LUT R4, R4, 0xfff7ffff, RZ, 0xc0, !PT ;  /* 0xfff7ffff04047812 */ /* 0x000fc800078ec0ff */
[----:B------:R-:W-:-:S05]  /*1170*/  @P1 LOP3.LUT R4, R4, 0x80000, RZ, 0xfc, !PT ;  /* 0x0008000004041812 */ /* 0x000fca00078efcff */
[----:B------:R0:W-:Y:S01]  /*1180*/  STL [R1], R4 ;  /* 0x0000000401007387 */ /* 0x0001e20000100800 */
[----:B------:R-:W-:Y:S05]  /*1190*/  @!P1 BRA `(.L_x_1240) ;  /* 0x0000000000409947 */ /* 0x000fea0003800000 */
[C---:B------:R-:W-:Y:S01]  /*11a0*/  ISETP.GT.AND P0, PT, R3.reuse, RZ, PT ;  /* 0x000000ff0300720c */ /* 0x040fe20003f04270 */
[----:B------:R-:W-:-:S12]  /*11b0*/  VIADD R2, R3, 0xffffffff ;  /* 0xffffffff03027836 */ /* 0x000fd80000000000 */
[----:B------:R-:W-:Y:S05]  /*11c0*/  @P0 BRA `(.L_x_1241) ;  /* 0x00000000001c0947 */ /* 0x000fea0003800000 */
[----:B------:R-:W-:Y:S01]  /*11d0*/  ISETP.NE.AND P0, PT, R9, 0x1, PT ;  /* 0x000000010900780c */ /* 0x000fe20003f05270 */
[----:B------:R-:W-:-:S12]  /*11e0*/  IMAD.MOV R3, RZ, RZ, -R3 ;  /* 0x000000ffff037224 */ /* 0x000fd800078e0a03 */
[----:B0-----:R-:W0:Y:S02]  /*11f0*/  @P0 LDC.64 R4, c[0x0][0x9e8] ;  /* 0x00027a00ff040b82 */ /* 0x001e240000000a00 */
[----:B0-----:R-:W-:-:S05]  /*1200*/  @P0 IMAD.HI.U32 R2, R3, R4, RZ ;  /* 0x0000000403020227 */ /* 0x001fca00078e00ff */
[----:B------:R-:W-:-:S04]  /*1210*/  @P0 SHF.R.U32.HI R3, RZ, R5, R2 ;  /* 0x00000005ff030219 */ /* 0x000fc80000011602 */
[----:B------:R-:W-:Y:S01]  /*1220*/  LOP3.LUT R2, RZ, R3, RZ, 0x33, !PT ;  /* 0x00000003ff027212 */ /* 0x000fe200078e33ff */
[----:B------:R-:W-:Y:S06]  /*1230*/  BRA `(.L_x_1242) ;  /* 0x0000000000107947 */ /* 0x000fec0003800000 */
.L_x_1241:
[----:B------:R-:W-:-:S13]  /*1240*/  ISETP.NE.AND P0, PT, R9, 0x1, PT ;  /* 0x000000010900780c */ /* 0x000fda0003f05270 */
[----:B0-----:R-:W0:Y:S02]  /*1250*/  @P0 LDC.64 R4, c[0x0][0x9e8] ;  /* 0x00027a00ff040b82 */ /* 0x001e240000000a00 */
[----:B0-----:R-:W-:-:S05]  /*1260*/  @P0 IMAD.HI.U32 R4, R2, R4, RZ ;  /* 0x0000000402040227 */ /* 0x001fca00078e00ff */
[----:B------:R-:W-:-:S07]  /*1270*/  @P0 SHF.R.U32.HI R2, RZ, R5, R4 ;  /* 0x00000005ff020219 */ /* 0x000fce0000011604 */
.L_x_1242:
[----:B------:R-:W-:-:S05]  /*1280*/  IMAD R3, R2, R9, R9 ;  /* 0x0000000902037224 */ /* 0x000fca00078e0209 */
[----:B------:R-:W-:-:S07]  /*1290*/  VIMNMX R0, R0, R3, PT ;  /* 0x0000000300007248 */ /* 0x000fce0003fe0100 */
.L_x_1240:
[----:B------:R-:W1:Y:S01]  /*12a0*/  @P2 LDC R3, c[0x0][0x44c] ;  /* 0x00011300ff032b82 */ /* 0x000e620000000800 */
[----:B------:R-:W-:Y:S01]  /*12b0*/  VIADD R2, R0, 0x5f ;  /* 0x0000005f00027836 */ /* 0x000fe20000000000 */
[----:B------:R-:W-:Y:S01]  /*12c0*/  ULDC UR4, c[0x0][0x9dc] ;  /* 0x0002770000047ab9 */ /* 0x000fe20000000800 */
[----:B------:R-:W-:Y:S02]  /*12d0*/  VIADD R0, R16, 0x5f ;  /* 0x0000005f10007836 */ /* 0x000fe40000000000 */
[----:B0-----:R-:W-:Y:S02]  /*12e0*/  IMAD.MOV.U32 R4, RZ, RZ, R18 ;  /* 0x000000ffff047224 */ /* 0x001fe400078e0012 */
[----:B------:R-:W-:Y:S01]  /*12f0*/  IMAD.HI R0, R0, 0x2aaaaaab, RZ ;  /* 0x2aaaaaab00007827 */ /* 0x000fe200078e02ff */
[----:B------:R-:W0:Y:S03]  /*1300*/  @P2 LDC R6, c[0x0][0x450] ;  /* 0x00011400ff062b82 */ /* 0x000e260000000800 */
[----:B------:R-:W-:-:S04]  /*1310*/  IMAD.HI R2, R2, 0x2aaaaaab, RZ ;  /* 0x2aaaaaab02027827 */ /* 0x000fc800078e02ff */
[----:B------:R-:W-:Y:S01]  /*1320*/  IMAD.IADD R73, R16, 0x1, -R17 ;  /* 0x0000000110497824 */ /* 0x000fe200078e0a11 */
[----:B------:R-:W-:-:S04]  /*1330*/  SHF.R.U32.HI R5, RZ, 0x1f, R2 ;  /* 0x0000001fff057819 */ /* 0x000fc80000011602 */
[----:B------:R-:W-:Y:S01]  /*1340*/  LEA.HI.SX32 R72, R2, R5, 0x1c ;  /* 0x0000000502487211 */ /* 0x000fe200078fe2ff */
[----:B-1----:R-:W-:-:S05]  /*1350*/  @P2 IMAD.HI.U32 R3, R18, R3, RZ ;  /* 0x0000000312032227 */ /* 0x002fca00078e00ff */
[----:B0-----:R-:W-:Y:S02]  /*1360*/  @P2 SHF.R.U32.HI R4, RZ, R6, R3 ;  /* 0x00000006ff042219 */ /* 0x001fe40000011603 */
[----:B------:R-:W-:-:S04]  /*1370*/  SHF.R.U32.HI R3, RZ, 0x1f, R0 ;  /* 0x0000001fff037819 */ /* 0x000fc80000011600 */
[----:B------:R-:W-:Y:S01]  /*1380*/  LEA.HI.SX32 R3, R0, R3, 0x1c ;  /* 0x0000000300037211 */ /* 0x000fe200078fe2ff */
[----:B------:R-:W-:-:S03]  /*1390*/  IMAD.IADD R0, R73, 0x1, R4 ;  /* 0x0000000149007824 */ /* 0x000fc600078e0204 */
[----:B------:R-:W-:Y:S01]  /*13a0*/  VIMNMX R72, R3, R72, PT ;  /* 0x0000004803487248 */ /* 0x000fe20003fe0100 */
        /* <DEDUP_REMOVED lines=11> */
.L_x_1244:
[----:B------:R-:W-:-:S13]  /*1460*/  ISETP.NE.AND P0, PT, R9, 0x1, PT ;  /* 0x000000010900780c */ /* 0x000fda0003f05270 */
[----:B------:R-:W0:Y:S02]  /*1470*/  @P0 LDC.64 R4, c[0x0][0x9e8] ;  /* 0x00027a00ff040b82 */ /* 0x000e240000000a00 */
[----:B0-----:R-:W-:-:S05]  /*1480*/  @P0 IMAD.HI.U32 R4, R0, R4, RZ ;  /* 0x0000000400040227 */ /* 0x001fca00078e00ff */
[----:B------:R-:W-:-:S07]  /*1490*/  @P0 SHF.R.U32.HI R0, RZ, R5, R4 ;  /* 0x00000005ff000219 */ /* 0x000fce0000011604 */
.L_x_1245:
[----:B------:R-:W-:-:S05]  /*14a0*/  IMAD R3, R0, R9, RZ ;  /* 0x0000000900037224 */ /* 0x000fca00078e02ff */
[----:B------:R-:W-:-:S07]  /*14b0*/  VIMNMX R2, R2, R3, !PT ;  /* 0x0000000302027248 */ /* 0x000fce0007fe0100 */
.L_x_1243:
        /* <DEDUP_REMOVED lines=37> */
[----:B------:R-:W-:Y:S02]  /*1710*/  IMAD.MOV.U32 R8, RZ, RZ, RZ ;  /* 0x000000ffff087224 */ /* 0x000fe400078e00ff */
[----:B------:R-:W-:Y:S02]  /*1720*/  IMAD.MOV.U32 R91, RZ, RZ, RZ ;  /* 0x000000ffff5b7224 */ /* 0x000fe400078e00ff */
[----:B------:R-:W-:-:S02]  /*1730*/  IMAD.MOV.U32 R10, RZ, RZ, RZ ;  /* 0x000000ffff0a7224 */ /* 0x000fc400078e00ff */
        /* <DEDUP_REMOVED lines=35> */
.L_x_1247:
        /* <DEDUP_REMOVED lines=8> */
.L_x_1439:
[----:B------:R-:W-:Y:S05]  /*19f0*/  @!P0 BRA `(.L_x_1249) ;  /* 0x0000000000048947 */ /* 0x000fea0003800000 */
[----:B------:R-:W-:Y:S01]  /*1a00*/  BPT.TRAP 0x1 ;  /* 0x000000040000795c */ /* 0x000fe20000300000 */
.L_x_1249:
[----:B0-----:R-:W-:Y:S02]  /*1a10*/  IMAD.U32 R3, RZ, RZ, UR39 ;  /* 0x00000027ff037e24 */ /* 0x001fe4000f8e00ff */
[----:B------:R-:W-:-:S03]  /*1a20*/  IMAD.U32 R0, RZ, RZ, UR38 ;  /* 0x00000026ff007e24 */ /* 0x000fc6000f8e00ff */
[----:B------:R-:W-:Y:S02]  /*1a30*/  LEA R3, R3, UR40, 0x3 ;  /* 0x0000002803037c11 */ /* 0x000fe4000f8e18ff */
[----:B------:R-:W-:-:S04]  /*1a40*/  SHF.L.U32 R0, R0, 0x1f, RZ ;  /* 0x0000001f00007819 */ /* 0x000fc800000006ff */
[----:B------:R0:W1:Y:S01]  /*1a50*/  SYNCS.PHASECHK.TRANS64.TRYWAIT P1, [R3+URZ+0x2a830], R0 ;  /* 0x02a83000030075a7 */ /* 0x000062000802017f */
[----:B------:R-:W-:Y:S05]  /*1a60*/  @!P0 BRA `(.L_x_1250) ;  /* 0x0000000000048947 */ /* 0x000fea0003800000 */
[----:B------:R-:W-:Y:S01]  /*1a70*/  BPT.TRAP 0x1 ;  /* 0x000000040000795c */ /* 0x000fe20000300000 */
.L_x_1250:
[----:B-1----:R-:W-:Y:S05]  /*1a80*/  @P1 BRA `(.L_x_1251) ;  /* 0x0000000000081947 */ /* 0x002fea0003800000 */
[----:B------:R-:W1:Y:S02]  /*1a90*/  SYNCS.PHASECHK.TRANS64.TRYWAIT P1, [R3+URZ+0x2a830], R0 ;  /* 0x02a83000030075a7 */ /* 0x000e64000802017f */
[----:B-1----:R-:W-:Y:S05]  /*1aa0*/  @!P1 BRA `(.L_x_1252) ;  /* 0x0000012c00cc9947 */ /* 0x002fea0003800000 */
.L_x_1251:
        /* <DEDUP_REMOVED lines=99> */
.L_x_1253:
[----:B------:R-:W2:Y:S01]  /*20e0*/  LDL R90, [R1] ;  /* 0x00000000015a7983 */ /* 0x000ea20000100800 */
[----:B------:R-:W-:Y:S01]  /*20f0*/  ISETP.NE.AND P2, PT, R168, 0x1, PT ;  /* 0x00000001a800780c */ /* 0x000fe20003f45270 */
[----:B------:R-:W-:Y:S01]  /*2100*/  IMAD.IADD R2, R22, 0x1, R18 ;  /* 0x0000000116027824 */ /* 0x000fe200078e0212 */
[----:B------:R-:W-:Y:S01]  /*2110*/  R2UR UR4, R3 ;  /* 0x00000000030472ca */ /* 0x000fe200000e0000 */
[----:B01----:R-:W-:Y:S01]  /*2120*/  IMAD.MOV.U32 R3, RZ, RZ, -0x60 ;  /* 0xffffffa0ff037424 */ /* 0x003fe200078e00ff */
[----:B------:R-:W-:Y:S01]  /*2130*/  ULDC UR43, c[0x0][0x9dc] ;  /* 0x00027700002b7ab9 */ /* 0x000fe20000000800 */
[----:B------:R-:W-:Y:S02]  /*2140*/  ULDC UR5, c[0x0][0x9e0] ;  /* 0x0002780000057ab9 */ /* 0x000fe40000000800 */
[----:B------:R-:W-:-:S04]  /*2150*/  IMAD R8, R72, R3, 0x61 ;  /* 0x0000006148087424 */ /* 0x000fc800078e0203 */
[----:B------:R-:W-:Y:S02]  /*2160*/  IMAD R3, R19, -0x2, R8 ;  /* 0xfffffffe13037824 */ /* 0x000fe400078e0208 */
[----:B------:R-:W0:Y:S01]  /*2170*/  @P2 LDC R9, c[0x0][0x44c] ;  /* 0x00011300ff092b82 */ /* 0x000e220000000800 */
[----:B------:R-:W-:Y:S01]  /*2180*/  VIADD R14, R8, 0xffffffff ;  /* 0xffffffff080e7836 */ /* 0x000fe20000000000 */
[----:B------:R-:W-:Y:S01]  /*2190*/  UIADD3 UR4, UR4, 0x2a840, URZ ;  /* 0x0002a84004047890 */ /* 0x000fe2000fffe03f */
[----:B------:R-:W-:-:S03]  /*21a0*/  VIADD R20, R3, 0xffffffff ;  /* 0xffffffff03147836 */ /* 0x000fc60000000000 */
[----:B------:R-:W-:Y:S02]  /*21b0*/  UPRMT UR4, UR60, 0x654, UR4 ;  /* 0x000006543c047896 */ /* 0x000fe40008000004 */
[----:B------:R-:W1:Y:S07]  /*21c0*/  @P2 LDC R11, c[0x0][0x450] ;  /* 0x00011400ff0b2b82 */ /* 0x000e6e0000000800 */
[----:B------:R-:W-:Y:S01]  /*21d0*/  SYNCS.ARRIVE.TRANS64.RED.A1T0 RZ, [UR4], RZ ;  /* 0x000000ffffff79a7 */ /* 0x000fe20008100404 */
[----:B------:R-:W-:Y:S01]  /*21e0*/  ULOP3.LUT UR4, URZ, UR43, URZ, 0x33, !UPT ;  /* 0x0000002b3f047292 */ /* 0x000fe2000f8e333f */
[----:B0-----:R-:W-:Y:S01]  /*21f0*/  @P2 IMAD.HI.U32 R0, R2, R9, RZ ;  /* 0x0000000902002227 */ /* 0x001fe200078e00ff */
[----:B------:R-:W-:-:S05]  /*2200*/  IADD3 R9, -R17, R3, R16 ;  /* 0x0000000311097210 */ /* 0x000fca0007ffe110 */
[C---:B------:R-:W-:Y:S01]  /*2210*/  VIADD R13, R9.reuse, UR5 ;  /* 0x00000005090d7c36 */ /* 0x040fe20008000000 */
[----:B-1----:R-:W-:Y:S01]  /*2220*/  @P2 SHF.R.U32.HI R2, RZ, R11, R0 ;  /* 0x0000000bff022219 */ /* 0x002fe20000011600 */
[----:B------:R-:W-:Y:S02]  /*2230*/  IMAD R0, R72, -0x60, R16 ;  /* 0xffffffa048007824 */ /* 0x000fe400078e0210 */
[----:B------:R-:W-:Y:S02]  /*2240*/  VIADD R12, R9, UR4 ;  /* 0x00000004090c7c36 */ /* 0x000fe40008000000 */
[----:B------:R-:W0:Y:S01]  /*2250*/  SHFL.IDX PT, R11, R2, RZ, 0x1c1f ;  /* 0x001c1fff020b7589 */ /* 0x000e2200000e0000 */
[----:B------:R-:W-:-:S04]  /*2260*/  VIADD R0, R0, 0x60 ;  /* 0x0000006000007836 */ /* 0x000fc80000000000 */
[----:B------:R-:W-:-:S05]  /*2270*/  IMAD R10, R19, -0x2, R0 ;  /* 0xfffffffe130a7824 */ /* 0x000fca00078e0200 */
[----:B0-----:R-:W-:Y:S01]  /*2280*/  VIADDMNMX R0, R11, R13, R10, PT ;  /* 0x0000000d0b007246 */ /* 0x001fe2000380010a */
[----:B------:R-:W-:Y:S01]  /*2290*/  IMAD.IADD R3, R12, 0x1, R11 ;  /* 0x000000010c037824 */ /* 0x000fe200078e020b */
[----:B--2---:R-:W-:-:S13]  /*22a0*/  LOP3.LUT P1, RZ, R90, 0x80000, RZ, 0xc0, !PT ;  /* 0x000800005aff7812 */ /* 0x004fda000782c0ff */
[----:B------:R-:W-:Y:S05]  /*22b0*/  @!P1 BRA `(.L_x_1254) ;  /* 0x00000000005c9947 */ /* 0x000fea0003800000 */
[----:B------:R-:W-:Y:S01]  /*22c0*/  IADD3 R9, -R17, R16, R11 ;  /* 0x0000001011097210 */ /* 0x000fe20007ffe10b */
        /* <DEDUP_REMOVED lines=12> */
.L_x_1256:
[----:B------:R-:W-:Y:S02]  /*2390*/  ULDC UR4, c[0x0][0x9e4] ;  /* 0x0002790000047ab9 */ /* 0x000fe40000000800 */
[----:B------:R-:W-:-:S05]  /*23a0*/  IMAD.U32 R11, RZ, RZ, UR4 ;  /* 0x00000004ff0b7e24 */ /* 0x000fca000f8e00ff */
[----:B------:R-:W-:-:S13]  /*23b0*/  ISETP.NE.AND P1, PT, R11, 0x1, PT ;  /* 0x000000010b00780c */ /* 0x000fda0003f25270 */
[----:B------:R-:W0:Y:S02]  /*23c0*/  @P1 LDC.64 R74, c[0x0][0x9e8] ;  /* 0x00027a00ff4a1b82 */ /* 0x000e240000000a00 */
[----:B0-----:R-:W-:-:S05]  /*23d0*/  @P1 IMAD.HI.U32 R8, R9, R74, RZ ;  /* 0x0000004a09081227 */ /* 0x001fca00078e00ff */
[----:B------:R-:W-:-:S07]  /*23e0*/  @P1 SHF.R.U32.HI R9, RZ, R75, R8 ;  /* 0x0000004bff091219 */ /* 0x000fce0000011608 */
.L_x_1257:
[----:B------:R-:W-:Y:S05]  /*23f0*/  BSYNC B0 ;  /* 0x0000000000007941 */ /* 0x000fea0003800000 */
.L_x_1255:
[----:B------:R-:W-:-:S05]  /*2400*/  IMAD R9, R9, R11, R20 ;  /* 0x0000000b09097224 */ /* 0x000fca00078e0214 */
[----:B------:R-:W-:Y:S02]  /*2410*/  VIADDMNMX R0, R9, R11, R0, PT ;  /* 0x0000000b09007246 */ /* 0x000fe40003800100 */
[----:B------:R-:W-:-:S07]  /*2420*/  VIMNMX R3, R3, R9, !PT ;  /* 0x0000000903037248 */ /* 0x000fce0007fe0100 */
.L_x_1254:
        /* <DEDUP_REMOVED lines=133> */
.L_x_1260:
[----:B------:R-:W-:Y:S02]  /*2c80*/  ULDC UR4, c[0x0][0x9e4] ;  /* 0x0002790000047ab9 */ /* 0x000fe40000000800 */
[----:B------:R-:W-:-:S05]  /*2c90*/  IMAD.U32 R9, RZ, RZ, UR4 ;  /* 0x00000004ff097e24 */ /* 0x000fca000f8e00ff */
[----:B------:R-:W-:-:S13]  /*2ca0*/  ISETP.NE.AND P5, PT, R9, 0x1, PT ;  /* 0x000000010900780c */ /* 0x000fda0003fa5270 */
[----:B------:R-:W0:Y:S02]  /*2cb0*/  @P5 LDC.64 R12, c[0x0][0x9e8] ;  /* 0x00027a00ff0c5b82 */ /* 0x000e240000000a00 */
[----:B0-----:R-:W-:-:S05]  /*2cc0*/  @P5 IMAD.HI.U32 R2, R3, R12, RZ ;  /* 0x0000000c03025227 */ /* 0x001fca00078e00ff */
[----:B------:R-:W-:-:S07]  /*2cd0*/  @P5 SHF.R.U32.HI R3, RZ, R13, R2 ;  /* 0x0000000dff035219 */ /* 0x000fce0000011602 */
.L_x_1261:
[----:B------:R-:W-:Y:S05]  /*2ce0*/  BSYNC B0 ;  /* 0x0000000000007941 */ /* 0x000fea0003800000 */
.L_x_1259:
[----:B------:R-:W-:-:S05]  /*2cf0*/  IMAD R3, R3, R9, R20 ;  /* 0x0000000903037224 */ /* 0x000fca00078e0214 */
[----:B------:R-:W-:Y:S02]  /*2d00*/  VIADDMNMX R0, R3, R9, R0, PT ;  /* 0x0000000903007246 */ /* 0x000fe40003800100 */
[----:B------:R-:W-:-:S07]  /*2d10*/  VIMNMX R8, R8, R3, !PT ;  /* 0x0000000308087248 */ /* 0x000fce0007fe0100 */
.L_x_1258:
        /* <DEDUP_REMOVED lines=178> */
[----:B------:R3:W-:Y:S08]  /*3840*/  MUFU.EX2 R95, R12 ;  /* 0x0000000c005f7308 */ /* 0x0007f00000000800 */
        /* <DEDUP_REMOVED lines=69> */
[----:B------:R3:W4:Y:S01]  /*3ca0*/  MUFU.EX2 R32, R43 ;  /* 0x0000002b00207308 */ /* 0x0007220000000800 */
[----:B------:R-:W-:Y:S01]  /*3cb0*/  FADD.FTZ R39, R97, R42 ;  /* 0x0000002a61277221 */ /* 0x000fe20000010000 */
[----:B-1----:R-:W-:Y:S01]  /*3cc0*/  FADD.FTZ R35, R31, R40 ;  /* 0x000000281f237221 */ /* 0x002fe20000010000 */
[----:B------:R-:W-:Y:S02]  /*3cd0*/  F2FP.F16.F32.PACK_AB R155, R30, R31 ;  /* 0x0000001f1e9b723e */ /* 0x000fe400000000ff */
[----:B------:R-:W-:Y:S01]  /*3ce0*/  FADD.FTZ R44, R150, R39 ;  /* 0x00000027962c7221 */ /* 0x000fe20000010000 */
[----:B------:R-:W-:Y:S01]  /*3cf0*/  FADD.FTZ R42, R30, R35 ;  /* 0x000000231e2a7221 */ /* 0x000fe20000010000 */
[C---:B------:R-:W-:Y:S01]  /*3d00*/  F2FP.F16.F32.PACK_AB R150, R99.reuse, R150 ;  /* 0x000000966396723e */ /* 0x040fe200000000ff */
[----:B------:R-:W1:Y:S01]  /*3d10*/  MUFU.EX2 R83, R83 ;  /* 0x0000005300537308 */ /* 0x000e620000000800 */
[----:B------:R-:W-:Y:S01]  /*3d20*/  FADD.FTZ R44, R99, R44 ;  /* 0x0000002c632c7221 */ /* 0x000fe20000010000 */
[----:B--2---:R-:W-:Y:S01]  /*3d30*/  FADD.FTZ R35, R81, R42 ;  /* 0x0000002a51237221 */ /* 0x004fe20000010000 */
[----:B---3--:R-:W2:Y:S02]  /*3d40*/  @P5 LDC R43, c[0x0][0x44c] ;  /* 0x00011300ff2b5b82 */ /* 0x008ea40000000800 */
[----:B------:R-:W-:-:S03]  /*3d50*/  FADD.FTZ R39, R37, R44 ;  /* 0x0000002c25277221 */ /* 0x000fc60000010000 */
[----:B------:R-:W3:Y:S01]  /*3d60*/  MUFU.EX2 R33, R33 ;  /* 0x0000002100217308 */ /* 0x000ee20000000800 */
[----:B----4-:R-:W-:Y:S01]  /*3d70*/  FADD.FTZ R42, R32, R35 ;  /* 0x00000023202a7221 */ /* 0x010fe20000010000 */
[C---:B------:R-:W-:Y:S01]  /*3d80*/  FADD.FTZ R44, R144.reuse, R39 ;  /* 0x00000027902c7221 */ /* 0x040fe20000010000 */
[----:B------:R-:W-:Y:S02]  /*3d90*/  F2FP.F16.F32.PACK_AB R144, R144, R37 ;  /* 0x000000259090723e */ /* 0x000fe400000000ff */
[----:B------:R-:W-:-:S03]  /*3da0*/  F2FP.F16.F32.PACK_AB R149, R32, R81 ;  /* 0x000000512095723e */ /* 0x000fc600000000ff */
[----:B------:R-:W4:Y:S01]  /*3db0*/  MUFU.EX2 R34, R47 ;  /* 0x0000002f00227308 */ /* 0x000f220000000800 */
[----:B-1----:R-:W-:-:S07]  /*3dc0*/  FADD.FTZ R35, R83, R42 ;  /* 0x0000002a53237221 */ /* 0x002fce0000010000 */
[----:B------:R-:W1:Y:S01]  /*3dd0*/  MUFU.EX2 R146, R53 ;  /* 0x0000003500927308 */ /* 0x000e620000000800 */
[----:B---3--:R-:W-:Y:S01]  /*3de0*/  FADD.FTZ R39, R33, R44 ;  /* 0x0000002c21277221 */ /* 0x008fe20000010000 */
[----:B--2---:R-:W-:-:S06]  /*3df0*/  @P5 IMAD.HI.U32 R43, R18, R43, RZ ;  /* 0x0000002b122b5227 */ /* 0x004fcc00078e00ff */
[----:B------:R-:W2:Y:S01]  /*3e00*/  MUFU.EX2 R85, R85 ;  /* 0x0000005500557308 */ /* 0x000ea20000000800 */
[----:B----4-:R-:W-:Y:S01]  /*3e10*/  FADD.FTZ R42, R34, R35 ;  /* 0x00000023222a7221 */ /* 0x010fe20000010000 */
[----:B0-----:R-:W-:Y:S02]  /*3e20*/  @P5 SHF.R.U32.HI R46, RZ, R48, R43 ;  /* 0x00000030ff2e5219 */ /* 0x001fe4000001162b */
[----:B------:R-:W-:Y:S02]  /*3e30*/  LOP3.LUT P5, RZ, R90, 0x80000, RZ, 0xc0, !PT ;  /* 0x000800005aff7812 */ /* 0x000fe400078ac0ff */
[----:B------:R-:W-:Y:S01]  /*3e40*/  F2FP.F16.F32.PACK_AB R151, R34, R83 ;  /* 0x000000532297723e */ /* 0x000fe200000000ff */
[----:B------:R-:W-:Y:S01]  /*3e50*/  IMAD.IADD R73, R73, 0x1, R46 ;  /* 0x0000000149497824 */ /* 0x000fe200078e022e */
[----:B------:R-:W0:Y:S01]  /*3e60*/  MUFU.EX2 R29, R29 ;  /* 0x0000001d001d7308 */ /* 0x000e220000000800 */
[C---:B-1----:R-:W-:Y:S01]  /*3e70*/  FADD.FTZ R44, R146.reuse, R39 ;  /* 0x00000027922c7221 */ /* 0x042fe20000010000 */
[----:B------:R-:W-:-:S06]  /*3e80*/  F2FP.F16.F32.PACK_AB R146, R146, R33 ;  /* 0x000000219292723e */ /* 0x000fcc00000000ff */
[----:B------:R-:W1:Y:S01]  /*3e90*/  MUFU.EX2 R36, R51 ;  /* 0x0000003300247308 */ /* 0x000e620000000800 */
[----:B--2---:R-:W-:-:S07]  /*3ea0*/  FADD.FTZ R15, R85, R42 ;  /* 0x0000002a550f7221 */ /* 0x004fce0000010000 */
[----:B------:R-:W2:Y:S01]  /*3eb0*/  MUFU.EX2 R140, R57 ;  /* 0x00000039008c7308 */ /* 0x000ea20000000800 */
[----:B0-----:R-:W-:-:S07]  /*3ec0*/  FADD.FTZ R35, R29, R44 ;  /* 0x0000002c1d237221 */ /* 0x001fce0000010000 */
[----:B------:R-:W0:Y:S01]  /*3ed0*/  MUFU.EX2 R27, R27 ;  /* 0x0000001b001b7308 */ /* 0x000e220000000800 */
[C---:B-1----:R-:W-:Y:S01]  /*3ee0*/  FADD.FTZ R42, R36.reuse, R15 ;  /* 0x0000000f242a7221 */ /* 0x042fe20000010000 */
[----:B------:R-:W-:-:S06]  /*3ef0*/  F2FP.F16.F32.PACK_AB R145, R36, R85 ;  /* 0x000000552491723e */ /* 0x000fcc00000000ff */
[----:B------:R-:W1:Y:S01]  /*3f00*/  MUFU.EX2 R25, R25 ;  /* 0x0000001900197308 */ /* 0x000e620000000800 */
[C---:B--2---:R-:W-:Y:S01]  /*3f10*/  FADD.FTZ R44, R140.reuse, R35 ;  /* 0x000000238c2c7221 */ /* 0x044fe20000010000 */
[----:B------:R-:W-:-:S06]  /*3f20*/  F2FP.F16.F32.PACK_AB R140, R140, R29 ;  /* 0x0000001d8c8c723e */ /* 0x000fcc00000000ff */
[----:B------:R-:W2:Y:S01]  /*3f30*/  MUFU.EX2 R38, R55 ;  /* 0x0000003700267308 */ /* 0x000ea20000000800 */
[----:B0-----:R-:W-:-:S07]  /*3f40*/  FADD.FTZ R15, R27, R42 ;  /* 0x0000002a1b0f7221 */ /* 0x001fce0000010000 */
[----:B------:R-:W0:Y:S01]  /*3f50*/  MUFU.EX2 R142, R61 ;  /* 0x0000003d008e7308 */ /* 0x000e220000000800 */
[----:B-1----:R-:W-:-:S07]  /*3f60*/  FADD.FTZ R35, R25, R44 ;  /* 0x0000002c19237221 */ /* 0x002fce0000010000 */
[----:B------:R-:W1:Y:S01]  /*3f70*/  MUFU.EX2 R13, R13 ;  /* 0x0000000d000d7308 */ /* 0x000e620000000800 */
[C---:B--2---:R-:W-:Y:S01]  /*3f80*/  FADD.FTZ R8, R38.reuse, R15 ;  /* 0x0000000f26087221 */ /* 0x044fe20000010000 */
[----:B------:R-:W-:-:S06]  /*3f90*/  F2FP.F16.F32.PACK_AB R147, R38, R27 ;  /* 0x0000001b2693723e */ /* 0x000fcc00000000ff */
[----:B------:R-:W2:Y:S01]  /*3fa0*/  MUFU.EX2 R2, R2 ;  /* 0x0000000200027308 */ /* 0x000ea20000000800 */
[C---:B0-----:R-:W-:Y:S01]  /*3fb0*/  FADD.FTZ R35, R142.reuse, R35 ;  /* 0x000000238e237221 */ /* 0x041fe20000010000 */
[----:B------:R-:W-:-:S06]  /*3fc0*/  F2FP.F16.F32.PACK_AB R142, R142, R25 ;  /* 0x000000198e8e723e */ /* 0x000fcc00000000ff */
[----:B------:R-:W0:Y:S01]  /*3fd0*/  MUFU.EX2 R40, R59 ;  /* 0x0000003b00287308 */ /* 0x000e220000000800 */
[----:B-1----:R-:W-:-:S07]  /*3fe0*/  FADD.FTZ R15, R13, R8 ;  /* 0x000000080d0f7221 */ /* 0x002fce0000010000 */
[----:B------:R-:W1:Y:S01]  /*3ff0*/  MUFU.EX2 R65, R65 ;  /* 0x0000004100417308 */ /* 0x000e620000000800 */
[----:B--2---:R-:W-:-:S07]  /*4000*/  FADD.FTZ R28, R2, R35 ;  /* 0x00000023021c7221 */ /* 0x004fce0000010000 */
[----:B------:R-:W2:Y:S01]  /*4010*/  MUFU.EX2 R3, R3 ;  /* 0x0000000300037308 */ /* 0x000ea20000000800 */
[C---:B0-----:R-:W-:Y:S01]  /*4020*/  FADD.FTZ R8, R40.reuse, R15 ;  /* 0x0000000f28087221 */ /* 0x041fe20000010000 */
[----:B------:R-:W-:-:S06]  /*4030*/  F2FP.F16.F32.PACK_AB R141, R40, R13 ;  /* 0x0000000d288d723e */ /* 0x000fcc00000000ff */
        /* <DEDUP_REMOVED lines=9> */
[----:B------:R-:W-:Y:S01]  /*40d0*/  F2FP.F16.F32.PACK_AB R143, R0, R3 ;  /* 0x00000003008f723e */ /* 0x000fe200000000ff */
[----:B------:R-:W-:-:S05]  /*40e0*/  VIADD R0, R73, UR5 ;  /* 0x0000000549007c36 */ /* 0x000fca0008000000 */
[----:B------:R-:W1:Y:S01]  /*40f0*/  MUFU.EX2 R89, R89 ;  /* 0x0000005900597308 */ /* 0x000e620000000800 */
[----:B--2---:R-:W-:-:S07]  /*4100*/  FADD.FTZ R15, R87, R28 ;  /* 0x0000001c570f7221 */ /* 0x004fce0000010000 */
[----:B------:R-:W2:Y:S01]  /*4110*/  MUFU.EX2 R2, R71 ;  /* 0x0000004700027308 */ /* 0x000ea20000000800 */
[C---:B0-----:R-:W-:Y:S01]  /*4120*/  FADD.FTZ R12, R20.reuse, R15 ;  /* 0x0000000f140c7221 */ /* 0x041fe20000010000 */
[----:B------:R-:W-:-:S06]  /*4130*/  F2FP.F16.F32.PACK_AB R137, R20, R87 ;  /* 0x000000571489723e */ /* 0x000fcc00000000ff */
[----:B------:R-:W0:Y:S01]  /*4140*/  MUFU.EX2 R14, R14 ;  /* 0x0000000e000e7308 */ /* 0x000e220000000800 */
[----:B-1----:R-:W-:-:S04]  /*4150*/  FADD.FTZ R15, R89, R12 ;  /* 0x0000000c590f7221 */ /* 0x002fc80000010000 */
[C---:B--2---:R-:W-:Y:S01]  /*4160*/  FADD.FTZ R3, R2.reuse, R15 ;  /* 0x0000000f02037221 */ /* 0x044fe20000010000 */
[----:B------:R-:W-:Y:S01]  /*4170*/  F2FP.F16.F32.PACK_AB R139, R2, R89 ;  /* 0x00000059028b723e */ /* 0x000fe200000000ff */
[----:B------:R-:W-:Y:S02]  /*4180*/  VIADD R15, R72, 0xfffffffe ;  /* 0xfffffffe480f7836 */ /* 0x000fe40000000000 */
[C---:B0-----:R-:W-:Y:S01]  /*4190*/  FADD.FTZ R8, R14.reuse, R25 ;  /* 0x000000190e087221 */ /* 0x041fe20000010000 */
        /* <DEDUP_REMOVED lines=13> */
.L_x_1263:
[----:B------:R-:W0:Y:S02]  /*4270*/  LDC R12, c[0x0][0x9e4] ;  /* 0x00027900ff0c7b82 */ /* 0x000e240000000800 */
[----:B0-----:R-:W-:-:S13]  /*4280*/  ISETP.NE.AND P1, PT, R12, 0x1, PT ;  /* 0x000000010c00780c */ /* 0x001fda0003f25270 */
[----:B------:R-:W0:Y:S02]  /*4290*/  @P1 LDC.64 R20, c[0x0][0x9e8] ;  /* 0x00027a00ff141b82 */ /* 0x000e240000000a00 */
[----:B0-----:R-:W-:-:S05]  /*42a0*/  @P1 IMAD.HI.U32 R2, R13, R20, RZ ;  /* 0x000000140d021227 */ /* 0x001fca00078e00ff */
[----:B------:R-:W-:-:S07]  /*42b0*/  @P1 SHF.R.U32.HI R13, RZ, R21, R2 ;  /* 0x00000015ff0d1219 */ /* 0x000fce0000011602 */
.L_x_1264:
[----:B------:R-:W-:-:S05]  /*42c0*/  IMAD R13, R13, R12, R12 ;  /* 0x0000000c0d0d7224 */ /* 0x000fca00078e020c */
[----:B------:R-:W-:-:S07]  /*42d0*/  VIMNMX R0, R0, R13, PT ;  /* 0x0000000d00007248 */ /* 0x000fce0003fe0100 */
.L_x_1262:
        /* <DEDUP_REMOVED lines=49> */
.L_x_1284:
[----:B------:R-:W-:-:S04]  /*45f0*/  UISETP.NE.AND UP0, UPT, UR4, 0x1, UPT ;  /* 0x000000010400788c */ /* 0x000fc8000bf05270 */
[----:B------:R-:W-:-:S04]  /*4600*/  USEL UR38, URZ, 0x1, UP0 ;  /* 0x000000013f267887 */ /* 0x000fc80008000000 */
[----:B------:R-:W-:Y:S01]  /*4610*/  ULOP3.LUT UR38, UR7, UR38, URZ, 0x3c, !UPT ;  /* 0x0000002607267292 */ /* 0x000fe2000f8e3c3f */
[----:B------:R-:W-:Y:S11]  /*4620*/  @!P0 BRA `(.L_x_1266) ;  /* 0x0000000000048947 */ /* 0x000ff60003800000 */
[----:B------:R-:W-:Y:S01]  /*4630*/  BPT.TRAP 0x1 ;  /* 0x000000040000795c */ /* 0x000fe20000300000 */
.L_x_1266:
        /* <DEDUP_REMOVED lines=9> */
.L_x_1267:
[----:B-1----:R-:W-:Y:S05]  /*46d0*/  @P1 BRA `(.L_x_1268) ;  /* 0x0000000000081947 */ /* 0x002fea0003800000 */
[----:B------:R-:W1:Y:S02]  /*46e0*/  SYNCS.PHASECHK.TRANS64.TRYWAIT P1, [UR6+0x2a830], R9 ;  /* 0x02a83009ff0075a7 */ /* 0x000e640008020146 */
[----:B-1----:R-:W-:Y:S05]  /*46f0*/  @!P1 BRA `(.L_x_1269) ;  /* 0x0000010000cc9947 */ /* 0x002fea0003800000 */
.L_x_1268:
        /* <DEDUP_REMOVED lines=135> */
.L_x_1270:
[----:B------:R-:W-:Y:S01]  /*4f70*/  ULEA UR5, UR4, UR40, 0x3 ;  /* 0x0000002804057291 */ /* 0x000fe2000f8e183f */
[----:B------:R-:W-:-:S05]  /*4f80*/  IMAD.U32 R0, RZ, RZ, UR7 ;  /* 0x00000007ff007e24 */ /* 0x000fca000f8e00ff */
[----:B------:R-:W-:-:S04]  /*4f90*/  SHF.L.U32 R0, R0, 0x1f, RZ ;  /* 0x0000001f00007819 */ /* 0x000fc800000006ff */
[----:B------:R2:W3:Y:S01]  /*4fa0*/  SYNCS.PHASECHK.TRANS64.TRYWAIT P1, [UR5+0x2a850], R0 ;  /* 0x02a85000ff0075a7 */ /* 0x0004e20008020145 */
[----:B------:R-:W-:Y:S05]  /*4fb0*/  @!P0 BRA `(.L_x_1271) ;  /* 0x0000000000048947 */ /* 0x000fea0003800000 */
[----:B------:R-:W-:Y:S01]  /*4fc0*/  BPT.TRAP 0x1 ;  /* 0x000000040000795c */ /* 0x000fe20000300000 */
.L_x_1271:
[----:B---3--:R-:W-:Y:S05]  /*4fd0*/  @P1 BRA `(.L_x_1272) ;  /* 0x0000000000081947 */ /* 0x008fea0003800000 */
[----:B------:R-:W3:Y:S02]  /*4fe0*/  SYNCS.PHASECHK.TRANS64.TRYWAIT P1, [UR5+0x2a850], R0 ;  /* 0x02a85000ff0075a7 */ /* 0x000ee40008020145 */
[----:B---3--:R-:W-:Y:S05]  /*4ff0*/  @!P1 BRA `(.L_x_1273) ;  /* 0x000000f800a49947 */ /* 0x008fea0003800000 */
.L_x_1272:
        /* <DEDUP_REMOVED lines=38> */
.L_x_1274:
[----:B------:R-:W3:Y:S01]  /*5260*/  LDL R148, [R1] ;  /* 0x0000000001947983 */ /* 0x000ee20000100800 */
[----:B------:R-:W-:Y:S01]  /*5270*/  ISETP.NE.AND P2, PT, R168, 0x1, PT ;  /* 0x00000001a800780c */ /* 0x000fe20003f45270 */
[----:B01----:R-:W-:Y:S01]  /*5280*/  IMAD.IADD R9, R22, 0x1, R18 ;  /* 0x0000000116097824 */ /* 0x003fe200078e0212 */
[----:B------:R-:W-:Y:S01]  /*5290*/  UIADD3 UR6, UR6, 0x2a840, URZ ;  /* 0x0002a84006067890 */ /* 0x000fe2000fffe03f */
[----:B------:R-:W-:Y:S01]  /*52a0*/  IMAD R20, R15, -0x60, RZ ;  /* 0xffffffa00f147824 */ /* 0x000fe200078e02ff */
[----:B------:R-:W-:Y:S02]  /*52b0*/  ULOP3.LUT UR4, URZ, UR43, URZ, 0x33, !UPT ;  /* 0x0000002b3f047292 */ /* 0x000fe4000f8e333f */
[----:B------:R-:W-:-:S07]  /*52c0*/  UPRMT UR6, UR60, 0x654, UR6 ;  /* 0x000006543c067896 */ /* 0x000fce0008000006 */
[----:B--2---:R-:W0:Y:S08]  /*52d0*/  @P2 LDC R0, c[0x0][0x44c] ;  /* 0x00011300ff002b82 */ /* 0x004e300000000800 */
[----:B------:R-:W1:Y:S01]  /*52e0*/  @P2 LDC R11, c[0x0][0x450] ;  /* 0x00011400ff0b2b82 */ /* 0x000e620000000800 */
[----:B------:R-:W-:Y:S01]  /*52f0*/  SYNCS.ARRIVE.TRANS64.RED.A1T0 RZ, [UR6], RZ ;  /* 0x000000ffffff79a7 */ /* 0x000fe20008100406 */
[----:B0-----:R-:W-:-:S05]  /*5300*/  @P2 IMAD.HI.U32 R0, R9, R0, RZ ;  /* 0x0000000009002227 */ /* 0x001fca00078e00ff */
[----:B-1----:R-:W-:Y:S01]  /*5310*/  @P2 SHF.R.U32.HI R9, RZ, R11, R0 ;  /* 0x0000000bff092219 */ /* 0x002fe20000011600 */
[----:B------:R-:W-:-:S04]  /*5320*/  VIADD R0, R20, 0x1 ;  /* 0x0000000114007836 */ /* 0x000fc80000000000 */
[----:B------:R-:W0:Y:S01]  /*5330*/  SHFL.IDX PT, R11, R9, RZ, 0x1c1f ;  /* 0x001c1fff090b7589 */ /* 0x000e2200000e0000 */
[----:B------:R-:W-:-:S04]  /*5340*/  IMAD R0, R19, -0x2, R0 ;  /* 0xfffffffe13007824 */ /* 0x000fc800078e0200 */
[----:B------:R-:W-:Y:S01]  /*5350*/  VIADD R140, R0, 0xffffffff ;  /* 0xffffffff008c7836 */ /* 0x000fe20000000000 */
[----:B------:R-:W-:-:S05]  /*5360*/  IADD3 R2, -R17, R0, R16 ;  /* 0x0000000011027210 */ /* 0x000fca0007ffe110 */
[C---:B------:R-:W-:Y:S02]  /*5370*/  VIADD R136, R2.reuse, UR54 ;  /* 0x0000003602887c36 */ /* 0x040fe40008000000 */
[----:B------:R-:W-:Y:S02]  /*5380*/  VIADD R138, R2, UR4 ;  /* 0x00000004028a7c36 */ /* 0x000fe40008000000 */
[--C-:B0-----:R-:W-:Y:S02]  /*5390*/  IMAD.IADD R0, R136, 0x1, R11.reuse ;  /* 0x0000000188007824 */ /* 0x101fe400078e020b */
[----:B------:R-:W-:Y:S01]  /*53a0*/  IMAD.IADD R2, R138, 0x1, R11 ;  /* 0x000000018a027824 */ /* 0x000fe200078e020b */
[----:B---3--:R-:W-:-:S13]  /*53b0*/  LOP3.LUT P1, RZ, R148, 0x80000, RZ, 0xc0, !PT ;  /* 0x0008000094ff7812 */ /* 0x008fda000782c0ff */
[----:B------:R-:W-:Y:S05]  /*53c0*/  @!P1 BRA `(.L_x_1275) ;  /* 0x0000000000549947 */ /* 0x000fea0003800000 */
[----:B------:R-:W-:Y:S01]  /*53d0*/  IADD3 R11, -R17, R16, R11 ;  /* 0x00000010110b7210 */ /* 0x000fe20007ffe10b */
        /* <DEDUP_REMOVED lines=11> */
.L_x_1277:
[----:B------:R-:W-:-:S05]  /*5490*/  IMAD.U32 R21, RZ, RZ, UR42 ;  /* 0x0000002aff157e24 */ /* 0x000fca000f8e00ff */
[----:B------:R-:W-:-:S13]  /*54a0*/  ISETP.NE.AND P1, PT, R21, 0x1, PT ;  /* 0x000000011500780c */ /* 0x000fda0003f25270 */
[----:B------:R-:W0:Y:S02]  /*54b0*/  @P1 LDC.64 R142, c[0x0][0x9e8] ;  /* 0x00027a00ff8e1b82 */ /* 0x000e240000000a00 */
[----:B0-----:R-:W-:-:S05]  /*54c0*/  @P1 IMAD.HI.U32 R10, R11, R142, RZ ;  /* 0x0000008e0b0a1227 */ /* 0x001fca00078e00ff */
[----:B------:R-:W-:-:S07]  /*54d0*/  @P1 SHF.R.U32.HI R11, RZ, R143, R10 ;  /* 0x0000008fff0b1219 */ /* 0x000fce000001160a */
.L_x_1278:
[----:B------:R-:W-:Y:S05]  /*54e0*/  BSYNC B0 ;  /* 0x0000000000007941 */ /* 0x000fea0003800000 */
.L_x_1276:
[----:B------:R-:W-:-:S05]  /*54f0*/  IMAD R11, R11, R21, R140 ;  /* 0x000000150b0b7224 */ /* 0x000fca00078e028c */
[----:B------:R-:W-:Y:S02]  /*5500*/  VIADDMNMX R0, R11, R21, R0, PT ;  /* 0x000000150b007246 */ /* 0x000fe40003800100 */
[----:B------:R-:W-:-:S07]  /*5510*/  VIMNMX R2, R2, R11, !PT ;  /* 0x0000000b02027248 */ /* 0x000fce0007fe0100 */
.L_x_1275:
        /* <DEDUP_REMOVED lines=132> */
.L_x_1281:
[----:B------:R-:W-:-:S05]  /*5d60*/  IMAD.U32 R10, RZ, RZ, UR42 ;  /* 0x0000002aff0a7e24 */ /* 0x000fca000f8e00ff */
[----:B------:R-:W-:-:S13]  /*5d70*/  ISETP.NE.AND P6, PT, R10, 0x1, PT ;  /* 0x000000010a00780c */ /* 0x000fda0003fc5270 */
[----:B------:R-:W0:Y:S02]  /*5d80*/  @P6 LDC.64 R148, c[0x0][0x9e8] ;  /* 0x00027a00ff946b82 */ /* 0x000e240000000a00 */
[----:B0-----:R-:W-:-:S05]  /*5d90*/  @P6 IMAD.HI.U32 R148, R9, R148, RZ ;  /* 0x0000009409946227 */ /* 0x001fca00078e00ff */
[----:B------:R-:W-:-:S07]  /*5da0*/  @P6 SHF.R.U32.HI R9, RZ, R149, R148 ;  /* 0x00000095ff096219 */ /* 0x000fce0000011694 */
.L_x_1282:
[----:B------:R-:W-:Y:S05]  /*5db0*/  BSYNC B0 ;  /* 0x0000000000007941 */ /* 0x000fea0003800000 */
.L_x_1280:
[----:B------:R-:W-:-:S05]  /*5dc0*/  IMAD R9, R9, R10, R140 ;  /* 0x0000000a09097224 */ /* 0x000fca00078e028c */
[----:B------:R-:W-:Y:S02]  /*5dd0*/  VIADDMNMX R0, R9, R10, R0, PT ;  /* 0x0000000a09007246 */ /* 0x000fe40003800100 */
[----:B------:R-:W-:-:S07]  /*5de0*/  VIMNMX R2, R2, R9, !PT ;  /* 0x0000000902027248 */ /* 0x000fce0007fe0100 */
.L_x_1279:
        /* <DEDUP_REMOVED lines=125> */
[----:B------:R-:W-:Y:S02]  /*65c0*/  FMNMX.FTZ R88, R99, R88, !PT ;  /* 0x0000005863587209 */ /* 0x000fe40007810000 */
[----:B------:R-:W-:-:S02]  /*65d0*/  FSEL R2, R9, RZ, P1 ;  /* 0x000000ff09027208 */ /* 0x000fc40000800000 */
        /* <DEDUP_REMOVED lines=18> */
[----:B------:R-:W-:Y:S01]  /*6700*/  FADD.FTZ R97, -R2, R13 ;  /* 0x0000000d02617221 */ /* 0x000fe20000010100 */
        /* <DEDUP_REMOVED lines=18> */
[----:B------:R-:W-:Y:S01]  /*6830*/  FFMA.FTZ R13, R133, R10, -R20 ;  /* 0x0000000a850d7223 */ /* 0x000fe20000010814 */
[----:B------:R-:W-:Y:S02]  /*6840*/  MUFU.EX2 R189, R189 ;  /* 0x000000bd00bd7308 */ /* 0x000fe40000000800 */
[----:B------:R-:W-:-:S04]  /*6850*/  FMNMX.FTZ R88, R123, R88, !PT ;  /* 0x000000587b587209 */ /* 0x000fc80007810000 */
[----:B------:R-:W-:Y:S02]  /*6860*/  FMNMX.FTZ R88, R181, R88, !PT ;  /* 0x00000058b5587209 */ /* 0x000fe40007810000 */
[----:B------:R-:W-:Y:S02]  /*6870*/  MUFU.EX2 R156, R156 ;  /* 0x0000009c009c7308 */ /* 0x000fe40000000800 */
[----:B------:R-:W-:-:S04]  /*6880*/  FMNMX.FTZ R88, R127, R88, !PT ;  /* 0x000000587f587209 */ /* 0x000fc80007810000 */
[----:B------:R-:W-:Y:S02]  /*6890*/  FMNMX.FTZ R88, R185, R88, !PT ;  /* 0x00000058b9587209 */ /* 0x000fe40007810000 */
[----:B------:R-:W-:Y:S02]  /*68a0*/  MUFU.EX2 R158, R158 ;  /* 0x0000009e009e7308 */ /* 0x000fe40000000800 */
[----:B------:R-:W-:-:S04]  /*68b0*/  FMNMX.FTZ R88, R139, R88, !PT ;  /* 0x000000588b587209 */ /* 0x000fc80007810000 */
[----:B------:R-:W-:Y:S02]  /*68c0*/  FMNMX.FTZ R88, R141, R88, !PT ;  /* 0x000000588d587209 */ /* 0x000fe40007810000 */
[----:B------:R-:W-:Y:S02]  /*68d0*/  MUFU.EX2 R177, R177 ;  /* 0x000000b100b17308 */ /* 0x000fe40000000800 */
        /* <DEDUP_REMOVED lines=12> */
[----:B0-----:R-:W-:Y:S01]  /*69a0*/  FMNMX.FTZ R11, R0, R113, !PT ;  /* 0x00000071000b7209 */ /* 0x001fe20007810000 */
[----:B------:R-:W-:-:S03]  /*69b0*/  FMUL.FTZ R0, R97, R10 ;  /* 0x0000000a61007220 */ /* 0x000fc60000410000 */
[C---:B------:R-:W-:Y:S01]  /*69c0*/  FSETP.NEU.FTZ.AND P1, PT, R11.reuse, -INF , PT ;  /* 0xff8000000b00780b */ /* 0x040fe20003f3d000 */
[----:B------:R-:W-:Y:S02]  /*69d0*/  FMUL.FTZ R94, R11, R10 ;  /* 0x0000000a0b5e7220 */ /* 0x000fe40000410000 */
[----:B------:R-:W-:Y:S03]  /*69e0*/  MUFU.EX2 R105, R105 ;  /* 0x0000006900697308 */ /* 0x000fe60000000800 */
[----:B------:R-:W-:-:S05]  /*69f0*/  FSEL R94, R94, RZ, P1 ;  /* 0x000000ff5e5e7208 */ /* 0x000fca0000800000 */
[----:B------:R-:W0:Y:S01]  /*6a00*/  MUFU.EX2 R0, R0 ;  /* 0x0000000000007308 */ /* 0x000e220000000800 */
[-CC-:B------:R-:W-:Y:S01]  /*6a10*/  FFMA.FTZ R90, R99, R10.reuse, -R94.reuse ;  /* 0x0000000a635a7223 */ /* 0x180fe2000001085e */
[----:B------:R-:W-:Y:S01]  /*6a20*/  FSEL R99, R11, RZ, P1 ;  /* 0x000000ff0b637208 */ /* 0x000fe20000800000 */
[-CC-:B------:R-:W-:Y:S01]  /*6a30*/  FFMA.FTZ R97, R191, R10.reuse, -R94.reuse ;  /* 0x0000000abf617223 */ /* 0x180fe2000001085e */
[-CC-:B------:R-:W-:Y:S01]  /*6a40*/  FFMA.FTZ R20, R149, R10.reuse, -R94.reuse ;  /* 0x0000000a95147223 */ /* 0x180fe2000001085e */
[-CC-:B------:R-:W-:Y:S01]  /*6a50*/  FFMA.FTZ R88, R151, R10.reuse, -R94.reuse ;  /* 0x0000000a97587223 */ /* 0x180fe2000001085e */
[-C--:B------:R-:W-:Y:S01]  /*6a60*/  FFMA.FTZ R95, R95, R10.reuse, -R94 ;  /* 0x0000000a5f5f7223 */ /* 0x080fe2000001085e */
[----:B------:R-:W-:Y:S01]  /*6a70*/  FADD.FTZ R99, -R99, R14 ;  /* 0x0000000e63637221 */ /* 0x000fe20000010100 */
[-CC-:B------:R-:W-:Y:S01]  /*6a80*/  FFMA.FTZ R153, R153, R10.reuse, -R94.reuse ;  /* 0x0000000a99997223 */ /* 0x180fe2000001085e */
[----:B------:R-:W-:Y:S01]  /*6a90*/  MUFU.EX2 R97, R97 ;  /* 0x0000006100617308 */ /* 0x000fe20000000800 */
[-CC-:B------:R-:W-:Y:S01]  /*6aa0*/  FFMA.FTZ R14, R91, R10.reuse, -R94.reuse ;  /* 0x0000000a5b0e7223 */ /* 0x180fe2000001085e */
[-C--:B------:R-:W-:Y:S01]  /*6ab0*/  FMUL.FTZ R99, R99, R10.reuse ;  /* 0x0000000a63637220 */ /* 0x080fe20000410000 */
[-CC-:B------:R-:W-:Y:S01]  /*6ac0*/  FFMA.FTZ R155, R155, R10.reuse, -R94.reuse ;  /* 0x0000000a9b9b7223 */ /* 0x180fe2000001085e */
[-CC-:B------:R-:W-:Y:S01]  /*6ad0*/  FFMA.FTZ R92, R103, R10.reuse, -R94.reuse ;  /* 0x0000000a675c7223 */ /* 0x180fe2000001085e */
[-CC-:B------:R-:W-:Y:S01]  /*6ae0*/  FFMA.FTZ R149, R157, R10.reuse, -R94.reuse ;  /* 0x0000000a9d957223 */ /* 0x180fe2000001085e */
[-CC-:B------:R-:W-:Y:S01]  /*6af0*/  FFMA.FTZ R96, R107, R10.reuse, -R94.reuse ;  /* 0x0000000a6b607223 */ /* 0x180fe2000001085e */
[--C-:B------:R-:W-:Y:S01]  /*6b00*/  FFMA.FTZ R151, R159, R10, -R94.reuse ;  /* 0x0000000a9f977223 */ /* 0x100fe2000001085e */
[----:B------:R-:W1:Y:S01]  /*6b10*/  MUFU.EX2 R2, R99 ;  /* 0x0000006300027308 */ /* 0x000e620000000800 */
[----:B0-----:R-:W-:Y:S01]  /*6b20*/  FFMA.FTZ R91, R0, R8, R189 ;  /* 0x00000008005b7223 */ /* 0x001fe200000100bd */
[-CC-:B------:R-:W-:Y:S01]  /*6b30*/  FFMA.FTZ R98, R111, R10.reuse, -R94.reuse ;  /* 0x0000000a6f627223 */ /* 0x180fe2000001085e */
[-CC-:B------:R-:W-:Y:S01]  /*6b40*/  FFMA.FTZ R115, R115, R10.reuse, -R94.reuse ;  /* 0x0000000a73737223 */ /* 0x180fe2000001085e */
[-CC-:B------:R-:W-:Y:S01]  /*6b50*/  FFMA.FTZ R175, R175, R10.reuse, -R94.reuse ;  /* 0x0000000aafaf7223 */ /* 0x180fe2000001085e */
[----:B------:R-:W-:Y:S01]  /*6b60*/  FADD.FTZ R91, R156, R91 ;  /* 0x0000005b9c5b7221 */ /* 0x000fe20000010000 */
[-CC-:B------:R-:W-:Y:S01]  /*6b70*/  FFMA.FTZ R119, R119, R10.reuse, -R94.reuse ;  /* 0x0000000a77777223 */ /* 0x180fe2000001085e */
[-CC-:B------:R-:W-:Y:S01]  /*6b80*/  FFMA.FTZ R179, R179, R10.reuse, -R94.reuse ;  /* 0x0000000ab3b37223 */ /* 0x180fe2000001085e */
[----:B------:R-:W0:Y:S01]  /*6b90*/  MUFU.EX2 R20, R20 ;  /* 0x0000001400147308 */ /* 0x000e220000000800 */
[----:B------:R-:W-:Y:S01]  /*6ba0*/  FADD.FTZ R8, R158, R91 ;  /* 0x0000005b9e087221 */ /* 0x000fe20000010000 */
[-CC-:B------:R-:W-:Y:S01]  /*6bb0*/  FFMA.FTZ R123, R123, R10.reuse, -R94.reuse ;  /* 0x0000000a7b7b7223 */ /* 0x180fe2000001085e */
[-CC-:B------:R-:W-:Y:S01]  /*6bc0*/  FFMA.FTZ R181, R181, R10.reuse, -R94.reuse ;  /* 0x0000000ab5b57223 */ /* 0x180fe2000001085e */
[-CC-:B------:R-:W-:Y:S01]  /*6bd0*/  FFMA.FTZ R127, R127, R10.reuse, -R94.reuse ;  /* 0x0000000a7f7f7223 */ /* 0x180fe2000001085e */
[-CC-:B------:R-:W-:Y:S01]  /*6be0*/  FFMA.FTZ R185, R185, R10.reuse, -R94.reuse ;  /* 0x0000000ab9b97223 */ /* 0x180fe2000001085e */
[-CC-:B------:R-:W-:Y:S01]  /*6bf0*/  FFMA.FTZ R139, R139, R10.reuse, -R94.reuse ;  /* 0x0000000a8b8b7223 */ /* 0x180fe2000001085e */
[-CC-:B------:R-:W-:Y:S01]  /*6c00*/  FFMA.FTZ R141, R141, R10.reuse, -R94.reuse ;  /* 0x0000000a8d8d7223 */ /* 0x180fe2000001085e */
[----:B------:R-:W2:Y:S01]  /*6c10*/  MUFU.EX2 R88, R88 ;  /* 0x0000005800587308 */ /* 0x000ea20000000800 */
[----:B-1----:R-:W-:Y:S01]  /*6c20*/  FFMA.FTZ R3, R2, R3, R97 ;  /* 0x0000000302037223 */ /* 0x002fe20000010061 */
[----:B------:R-:W-:-:S06]  /*6c30*/  FFMA.FTZ R94, R135, R10, -R94 ;  /* 0x0000000a875e7223 */ /* 0x000fcc000001085e */
[----:B------:R-:W1:Y:S01]  /*6c40*/  MUFU.EX2 R95, R95 ;  /* 0x0000005f005f7308 */ /* 0x000e620000000800 */
[----:B0-----:R-:W-:-:S07]  /*6c50*/  FADD.FTZ R3, R20, R3 ;  /* 0x0000000314037221 */ /* 0x001fce0000010000 */
[----:B------:R-:W0:Y:S01]  /*6c60*/  MUFU.EX2 R153, R153 ;  /* 0x0000009900997308 */ /* 0x000e220000000800 */
[----:B--2---:R-:W-:Y:S01]  /*6c70*/  FADD.FTZ R100, R88, R3 ;  /* 0x0000000358647221 */ /* 0x004fe20000010000 */
[----:B------:R-:W-:-:S04]  /*6c80*/  FADD.FTZ R3, R177, R8 ;  /* 0x00000008b1037221 */ /* 0x000fc80000010000 */
[----:B------:R-:W-:Y:S02]  /*6c90*/  FADD.FTZ R8, R152, R3 ;  /* 0x0000000398087221 */ /* 0x000fe40000010000 */
[----:B------:R-:W2:Y:S01]  /*6ca0*/  MUFU.EX2 R90, R90 ;  /* 0x0000005a005a7308 */ /* 0x000ea20000000800 */
[----:B-1----:R-:W-:Y:S01]  /*6cb0*/  FADD.FTZ R100, R95, R100 ;  /* 0x000000645f647221 */ /* 0x002fe20000010000 */
[----:B------:R-:W-:-:S06]  /*6cc0*/  FADD.FTZ R91, R145, R8 ;  /* 0x00000008915b7221 */ /* 0x000fcc0000010000 */
[----:B------:R-:W1:Y:S01]  /*6cd0*/  MUFU.EX2 R155, R155 ;  /* 0x0000009b009b7308 */ /* 0x000e620000000800 */
[----:B0-----:R-:W-:Y:S01]  /*6ce0*/  FADD.FTZ R3, R153, R100 ;  /* 0x0000006499037221 */ /* 0x001fe20000010000 */
[----:B------:R-:W-:-:S04]  /*6cf0*/  FADD.FTZ R100, R154, R91 ;  /* 0x0000005b9a647221 */ /* 0x000fc80000010000 */
[----:B------:R-:W-:Y:S02]  /*6d00*/  FADD.FTZ R91, R137, R100 ;  /* 0x00000064895b7221 */ /* 0x000fe40000010000 */
[----:B------:R-:W0:Y:S01]  /*6d10*/  MUFU.EX2 R92, R92 ;  /* 0x0000005c005c7308 */ /* 0x000e220000000800 */
[----:B--2---:R-:W-:Y:S01]  /*6d20*/  FADD.FTZ R8, R90, R3 ;  /* 0x000000035a087221 */ /* 0x004fe20000010000 */
[----:B------:R-:W-:-:S04]  /*6d30*/  FADD.FTZ R100, R148, R91 ;  /* 0x0000005b94647221 */ /* 0x000fc80000010000 */
[----:B------:R-:W-:Y:S02]  /*6d40*/  FADD.FTZ R91, R131, R100 ;  /* 0x00000064835b7221 */ /* 0x000fe40000010000 */
[----:B------:R-:W2:Y:S01]  /*6d50*/  MUFU.EX2 R149, R149 ;  /* 0x0000009500957308 */ /* 0x000ea20000000800 */
[----:B-1----:R-:W-:Y:S01]  /*6d60*/  FADD.FTZ R3, R155, R8 ;  /* 0x000000089b037221 */ /* 0x002fe20000010000 */
[----:B------:R-:W-:-:S04]  /*6d70*/  FADD.FTZ R100, R150, R91 ;  /* 0x0000005b96647221 */ /* 0x000fc80000010000 */
[----:B------:R-:W-:Y:S02]  /*6d80*/  FADD.FTZ R91, R105, R100 ;  /* 0x00000064695b7221 */ /* 0x000fe40000010000 */
        /* <DEDUP_REMOVED lines=54> */
[----:B0-----:R-:W-:-:S03]  /*70f0*/  FADD.FTZ R8, R13, R8 ;  /* 0x000000080d087221 */ /* 0x001fc60000010000 */
[----:B--2---:R-:W-:Y:S01]  /*7100*/  FADD.FTZ R3, R94, R3 ;  /* 0x000000035e037221 */ /* 0x004fe20000010000 */
[----:B------:R-:W-:Y:S06]  /*7110*/  @!P0 BRA `(.L_x_1283) ;  /* 0x0000000000048947 */ /* 0x000fec0003800000 */
[----:B------:R-:W-:Y:S01]  /*7120*/  BPT.TRAP 0x1 ;  /* 0x000000040000795c */ /* 0x000fe20000300000 */
.L_x_1283:
[----:B------:R-:W-:Y:S01]  /*7130*/  UIADD3 UR5, UR5, 0x2a860, URZ ;  /* 0x0002a86005057890 */ /* 0x000fe2000fffe03f */
[----:B------:R-:W-:Y:S01]  /*7140*/  ISETP.GT.AND P1, PT, R15, R12, PT ;  /* 0x0000000c0f00720c */ /* 0x000fe20003f24270 */
[----:B------:R-:W-:Y:S01]  /*7150*/  UMOV UR7, UR38 ;  /* 0x0000002600077c82 */ /* 0x000fe20008000000 */
[----:B------:R-:W-:Y:S01]  /*7160*/  UMOV UR4, UR39 ;  /* 0x0000002700047c82 */ /* 0x000fe20008000000 */
[----:B------:R-:W-:Y:S01]  /*7170*/  UPRMT UR5, UR60, 0x654, UR5 ;  /* 0x000006543c057896 */ /* 0x000fe20008000005 */
[----:B------:R-:W-:Y:S01]  /*7180*/  F2FP.F16.F32.PACK_AB R152, R145, R152 ;  /* 0x000000989198723e */ /* 0x000fe200000000ff */
[----:B------:R-:W-:Y:S01]  /*7190*/  VIADD R15, R15, 0xffffffff ;  /* 0xffffffff0f0f7836 */ /* 0x000fe20000000000 */
[----:B------:R-:W-:Y:S02]  /*71a0*/  F2FP.F16.F32.PACK_AB R154, R137, R154 ;  /* 0x0000009a899a723e */ /* 0x000fe400000000ff */
[----:B------:R-:W-:Y:S01]  /*71b0*/  F2FP.F16.F32.PACK_AB R145, R115, R14 ;  /* 0x0000000e7391723e */ /* 0x000fe200000000ff */
[----:B------:R-:W-:Y:S01]  /*71c0*/  IMAD.MOV.U32 R14, RZ, RZ, R11 ;  /* 0x000000ffff0e7224 */ /* 0x000fe200078e000b */
[----:B------:R-:W-:-:S02]  /*71d0*/  F2FP.F16.F32.PACK_AB R137, R139, R100 ;  /* 0x000000648b89723e */ /* 0x000fc400000000ff */
[----:B------:R-:W-:Y:S01]  /*71e0*/  SYNCS.ARRIVE.TRANS64.RED.A1T0 RZ, [UR5], RZ ;  /* 0x000000ffffff79a7 */ /* 0x000fe20008100405 */
[----:B------:R-:W-:Y:S01]  /*71f0*/  F2FP.F16.F32.PACK_AB R138, R13, R138 ;  /* 0x0000008a0d8a723e */ /* 0x000fe200000000ff */
[----:B------:R-:W-:Y:S01]  /*7200*/  IMAD.MOV.U32 R13, RZ, RZ, R9 ;  /* 0x000000ffff0d7224 */ /* 0x000fe200078e0009 */
        /* <DEDUP_REMOVED lines=20> */
.L_x_1265:
[----:B------:R-:W2:Y:S01]  /*7350*/  LDL R12, [R1] ;  /* 0x00000000010c7983 */ /* 0x000ea20000100800 */
[----:B------:R-:W-:Y:S02]  /*7360*/  ISETP.NE.AND P2, PT, R168, 0x1, PT ;  /* 0x00000001a800780c */ /* 0x000fe40003f45270 */
[----:B------:R-:W-:-:S11]  /*7370*/  IADD3 R21, R16, 0x1, -R17 ;  /* 0x0000000110157810 */ /* 0x000fd60007ffe811 */
[----:B------:R-:W0:Y:S08]  /*7380*/  @P2 LDC R13, c[0x0][0x44c] ;  /* 0x00011300ff0d2b82 */ /* 0x000e300000000800 */
[----:B------:R-:W1:Y:S01]  /*7390*/  @P2 LDC R14, c[0x0][0x450] ;  /* 0x00011400ff0e2b82 */ /* 0x000e620000000800 */
[----:B--2---:R-:W-:Y:S01]  /*73a0*/  LOP3.LUT P1, RZ, R12, 0x80000, RZ, 0xc0, !PT ;  /* 0x000800000cff7812 */ /* 0x004fe2000782c0ff */
[----:B------:R-:W-:-:S04]  /*73b0*/  VIADD R12, R18, 0x7f ;  /* 0x0000007f120c7836 */ /* 0x000fc80000000000 */
        /* <DEDUP_REMOVED lines=15> */
.L_x_1286:
[----:B------:R-:W0:Y:S02]  /*74b0*/  LDC R89, c[0x0][0x9e4] ;  /* 0x00027900ff597b82 */ /* 0x000e240000000800 */
[----:B0-----:R-:W-:-:S13]  /*74c0*/  ISETP.NE.AND P1, PT, R89, 0x1, PT ;  /* 0x000000015900780c */ /* 0x001fda0003f25270 */
[----:B------:R-:W0:Y:S02]  /*74d0*/  @P1 LDC.64 R20, c[0x0][0x9e8] ;  /* 0x00027a00ff141b82 */ /* 0x000e240000000a00 */
[----:B0-----:R-:W-:-:S05]  /*74e0*/  @P1 IMAD.HI.U32 R14, R12, R20, RZ ;  /* 0x000000140c0e1227 */ /* 0x001fca00078e00ff */
[----:B------:R-:W-:-:S07]  /*74f0*/  @P1 SHF.R.U32.HI R12, RZ, R21, R14 ;  /* 0x00000015ff0c1219 */ /* 0x000fce000001160e */
.L_x_1287:
[----:B------:R-:W-:-:S05]  /*7500*/  IMAD R12, R12, R89, RZ ;  /* 0x000000590c0c7224 */ /* 0x000fca00078e02ff */
[----:B------:R-:W-:-:S07]  /*7510*/  VIMNMX R13, R13, R12, !PT ;  /* 0x0000000c0d0d7248 */ /* 0x000fce0007fe0100 */
.L_x_1285:
        /* <DEDUP_REMOVED lines=11> */
.L_x_1299:
[----:B------:R-:W-:-:S04]  /*75d0*/  UISETP.NE.AND UP0, UPT, UR4, 0x1, UPT ;  /* 0x000000010400788c */ /* 0x000fc8000bf05270 */
[----:B------:R-:W-:-:S04]  /*75e0*/  USEL UR38, URZ, 0x1, UP0 ;  /* 0x000000013f267887 */ /* 0x000fc80008000000 */
[----:B------:R-:W-:Y:S01]  /*75f0*/  ULOP3.LUT UR38, UR7, UR38, URZ, 0x3c, !UPT ;  /* 0x0000002607267292 */ /* 0x000fe2000f8e3c3f */
[----:B------:R-:W-:Y:S11]  /*7600*/  @!P0 BRA `(.L_x_1289) ;  /* 0x0000000000048947 */ /* 0x000ff60003800000 */
[----:B------:R-:W-:Y:S01]  /*7610*/  BPT.TRAP 0x1 ;  /* 0x000000040000795c */ /* 0x000fe20000300000 */
.L_x_1289:
        /* <DEDUP_REMOVED lines=9> */
.L_x_1290:
[----:B-1----:R-:W-:Y:S05]  /*76b0*/  @P1 BRA `(.L_x_1291) ;  /* 0x0000000000081947 */ /* 0x002fea0003800000 */
[----:B------:R-:W1:Y:S02]  /*76c0*/  SYNCS.PHASECHK.TRANS64.TRYWAIT P1, [UR6+0x2a830], R9 ;  /* 0x02a83009ff0075a7 */ /* 0x000e640008020146 */
[----:B-1----:R-:W-:Y:S05]  /*76d0*/  @!P1 BRA `(.L_x_1292) ;  /* 0x000000d400049947 */ /* 0x002fea0003800000 */
.L_x_1291:
        /* <DEDUP_REMOVED lines=135> */
.L_x_1293:
[----:B------:R-:W-:Y:S01]  /*7f50*/  ULEA UR5, UR4, UR40, 0x3 ;  /* 0x0000002804057291 */ /* 0x000fe2000f8e183f */
[----:B------:R-:W-:-:S05]  /*7f60*/  IMAD.U32 R0, RZ, RZ, UR7 ;  /* 0x00000007ff007e24 */ /* 0x000fca000f8e00ff */
[----:B------:R-:W-:-:S04]  /*7f70*/  SHF.L.U32 R0, R0, 0x1f, RZ ;  /* 0x0000001f00007819 */ /* 0x000fc800000006ff */
[----:B------:R2:W3:Y:S01]  /*7f80*/  SYNCS.PHASECHK.TRANS64.TRYWAIT P1, [UR5+0x2a850], R0 ;  /* 0x02a85000ff0075a7 */ /* 0x0004e20008020145 */
[----:B------:R-:W-:Y:S05]  /*7f90*/  @!P0 BRA `(.L_x_1294) ;  /* 0x0000000000048947 */ /* 0x000fea0003800000 */
[----:B------:R-:W-:Y:S01]  /*7fa0*/  BPT.TRAP 0x1 ;  /* 0x000000040000795c */ /* 0x000fe20000300000 */
.L_x_1294:
[----:B---3--:R-:W-:Y:S05]  /*7fb0*/  @P1 BRA `(.L_x_1295) ;  /* 0x0000000000081947 */ /* 0x008fea0003800000 */
[----:B------:R-:W3:Y:S02]  /*7fc0*/  SYNCS.PHASECHK.TRANS64.TRYWAIT P1, [UR5+0x2a850], R0 ;  /* 0x02a85000ff0075a7 */ /* 0x000ee40008020145 */
[----:B---3--:R-:W-:Y:S05]  /*7fd0*/  @!P1 BRA `(.L_x_1296) ;  /* 0x000000c800dc9947 */ /* 0x008fea0003800000 */
.L_x_1295:
        /* <DEDUP_REMOVED lines=38> */
.L_x_1297:
        /* <DEDUP_REMOVED lines=65> */
[-C--:B------:R-:W-:Y:S01]  /*8650*/  FMUL.FTZ R136, R13, R10.reuse ;  /* 0x0000000a0d887220 */ /* 0x080fe20000410000 */
[-CC-:B------:R-:W-:Y:S01]  /*8660*/  FFMA.FTZ R105, R113, R10.reuse, -R137.reuse ;  /* 0x0000000a71697223 */ /* 0x180fe20000010889 */
[----:B------:R-:W-:Y:S01]  /*8670*/  FADD.FTZ R13, -R11, R14 ;  /* 0x0000000e0b0d7221 */ /* 0x000fe20000010100 */
[-CC-:B------:R-:W-:Y:S01]  /*8680*/  FFMA.FTZ R113, R121, R10.reuse, -R137.reuse ;  /* 0x0000000a79717223 */ /* 0x180fe20000010889 */
[-CC-:B------:R-:W-:Y:S01]  /*8690*/  FFMA.FTZ R121, R129, R10.reuse, -R137.reuse ;  /* 0x0000000a81797223 */ /* 0x180fe20000010889 */
[-C--:B------:R-:W-:Y:S01]  /*86a0*/  FMUL.FTZ R129, R11, R10.reuse ;  /* 0x0000000a0b817220 */ /* 0x080fe20000410000 */
[-C--:B------:R-:W-:Y:S01]  /*86b0*/  FMUL.FTZ R2, R13, R10.reuse ;  /* 0x0000000a0d027220 */ /* 0x080fe20000410000 */
[-C--:B------:R-:W-:Y:S01]  /*86c0*/  FFMA.FTZ R13, R88, R10.reuse, -R137 ;  /* 0x0000000a580d7223 */ /* 0x080fe20000010889 */
[----:B------:R-:W-:Y:S01]  /*86d0*/  MUFU.EX2 R0, R136 ;  /* 0x0000008800007308 */ /* 0x000fe20000000800 */
[-CC-:B------:R-:W-:Y:S01]  /*86e0*/  FFMA.FTZ R157, R90, R10.reuse, -R129.reuse ;  /* 0x0000000a5a9d7223 */ /* 0x180fe20000010881 */
[-C--:B------:R-:W-:Y:S01]  /*86f0*/  FFMA.FTZ R14, R91, R10.reuse, -R129 ;  /* 0x0000000a5b0e7223 */ /* 0x080fe20000010881 */
[-C--:B------:R-:W-:Y:S01]  /*8700*/  FFMA.FTZ R158, R92, R10.reuse, -R137 ;  /* 0x0000000a5c9e7223 */ /* 0x080fe20000010889 */
[-C--:B------:R-:W-:Y:S01]  /*8710*/  FFMA.FTZ R159, R94, R10.reuse, -R129 ;  /* 0x0000000a5e9f7223 */ /* 0x080fe20000010881 */
[-C--:B------:R-:W-:Y:S01]  /*8720*/  FFMA.FTZ R21, R93, R10.reuse, -R137 ;  /* 0x0000000a5d157223 */ /* 0x080fe20000010889 */
[-C--:B------:R-:W-:Y:S01]  /*8730*/  FFMA.FTZ R20, R95, R10.reuse, -R129 ;  /* 0x0000000a5f147223 */ /* 0x080fe20000010881 */
[-C--:B------:R-:W-:Y:S01]  /*8740*/  FFMA.FTZ R152, R96, R10.reuse, -R137 ;  /* 0x0000000a60987223 */ /* 0x080fe20000010889 */
[----:B------:R-:W0:Y:S01]  /*8750*/  MUFU.EX2 R13, R13 ;  /* 0x0000000d000d7308 */ /* 0x000e220000000800 */
[-CC-:B------:R-:W-:Y:S01]  /*8760*/  FFMA.FTZ R153, R98, R10.reuse, -R129.reuse ;  /* 0x0000000a62997223 */ /* 0x180fe20000010881 */
[-C--:B------:R-:W-:Y:S01]  /*8770*/  FFMA.FTZ R88, R99, R10.reuse, -R129 ;  /* 0x0000000a63587223 */ /* 0x080fe20000010881 */
[-C--:B------:R-:W-:Y:S01]  /*8780*/  FFMA.FTZ R154, R100, R10.reuse, -R137 ;  /* 0x0000000a649a7223 */ /* 0x080fe20000010889 */
[-C--:B------:R-:W-:Y:S01]  /*8790*/  FFMA.FTZ R155, R102, R10.reuse, -R129 ;  /* 0x0000000a669b7223 */ /* 0x080fe20000010881 */
[-C--:B------:R-:W-:Y:S01]  /*87a0*/  FFMA.FTZ R93, R101, R10.reuse, -R137 ;  /* 0x0000000a655d7223 */ /* 0x080fe20000010889 */
[-C--:B------:R-:W-:Y:S01]  /*87b0*/  FFMA.FTZ R90, R103, R10.reuse, -R129 ;  /* 0x0000000a675a7223 */ /* 0x080fe20000010881 */
        /* <DEDUP_REMOVED lines=8> */
[----:B------:R-:W-:Y:S01]  /*8840*/  FFMA.FTZ R144, R112, R10, -R137 ;  /* 0x0000000a70907223 */ /* 0x000fe20000010889 */
[----:B------:R-:W1:Y:S01]  /*8850*/  MUFU.EX2 R157, R157 ;  /* 0x0000009d009d7308 */ /* 0x000e620000000800 */
[----:B0-----:R-:W-:Y:S01]  /*8860*/  FFMA.FTZ R91, R0, R8, R13 ;  /* 0x00000008005b7223 */ /* 0x001fe2000001000d */
[-CC-:B------:R-:W-:Y:S01]  /*8870*/  FFMA.FTZ R145, R114, R10.reuse, -R129.reuse ;  /* 0x0000000a72917223 */ /* 0x180fe20000010881 */
[-C--:B------:R-:W-:Y:S01]  /*8880*/  FFMA.FTZ R115, R115, R10.reuse, -R129 ;  /* 0x0000000a73737223 */ /* 0x080fe20000010881 */
[-C--:B------:R-:W-:Y:S01]  /*8890*/  FFMA.FTZ R146, R116, R10.reuse, -R137 ;  /* 0x0000000a74927223 */ /* 0x080fe20000010889 */
[-C--:B------:R-:W-:Y:S01]  /*88a0*/  FFMA.FTZ R118, R118, R10.reuse, -R129 ;  /* 0x0000000a76767223 */ /* 0x080fe20000010881 */
[-C--:B------:R-:W-:Y:S01]  /*88b0*/  FFMA.FTZ R109, R117, R10.reuse, -R137 ;  /* 0x0000000a756d7223 */ /* 0x080fe20000010889 */
[-C--:B------:R-:W-:Y:S01]  /*88c0*/  FFMA.FTZ R119, R119, R10.reuse, -R129 ;  /* 0x0000000a77777223 */ /* 0x080fe20000010881 */
[----:B------:R-:W0:Y:S01]  /*88d0*/  MUFU.EX2 R156, R156 ;  /* 0x0000009c009c7308 */ /* 0x000e220000000800 */
[-C--:B------:R-:W-:Y:S01]  /*88e0*/  FFMA.FTZ R140, R120, R10.reuse, -R137 ;  /* 0x0000000a788c7223 */ /* 0x080fe20000010889 */
[-CC-:B------:R-:W-:Y:S01]  /*88f0*/  FFMA.FTZ R122, R122, R10.reuse, -R129.reuse ;  /* 0x0000000a7a7a7223 */ /* 0x180fe20000010881 */
[-C--:B------:R-:W-:Y:S01]  /*8900*/  FFMA.FTZ R123, R123, R10.reuse, -R129 ;  /* 0x0000000a7b7b7223 */ /* 0x080fe20000010881 */
[-C--:B------:R-:W-:Y:S01]  /*8910*/  FFMA.FTZ R142, R124, R10.reuse, -R137 ;  /* 0x0000000a7c8e7223 */ /* 0x080fe20000010889 */
[-C--:B------:R-:W-:Y:S01]  /*8920*/  FFMA.FTZ R126, R126, R10.reuse, -R129 ;  /* 0x0000000a7e7e7223 */ /* 0x080fe20000010881 */
[-C--:B------:R-:W-:Y:S01]  /*8930*/  FFMA.FTZ R117, R125, R10.reuse, -R137 ;  /* 0x0000000a7d757223 */ /* 0x080fe20000010889 */
[-C--:B------:R-:W-:Y:S01]  /*8940*/  FFMA.FTZ R127, R127, R10.reuse, -R129 ;  /* 0x0000000a7f7f7223 */ /* 0x080fe20000010881 */
[----:B------:R-:W2:Y:S01]  /*8950*/  MUFU.EX2 R14, R14 ;  /* 0x0000000e000e7308 */ /* 0x000ea20000000800 */
[----:B-1----:R-:W-:Y:S01]  /*8960*/  FFMA.FTZ R3, R2, R3, R157 ;  /* 0x0000000302037223 */ /* 0x002fe2000001009d */
[-C--:B------:R-:W-:Y:S01]  /*8970*/  FFMA.FTZ R136, R128, R10.reuse, -R137 ;  /* 0x0000000a80887223 */ /* 0x080fe20000010889 */
[-CC-:B------:R-:W-:Y:S01]  /*8980*/  FFMA.FTZ R130, R130, R10.reuse, -R129.reuse ;  /* 0x0000000a82827223 */ /* 0x180fe20000010881 */
[-C--:B------:R-:W-:Y:S01]  /*8990*/  FFMA.FTZ R131, R131, R10.reuse, -R129 ;  /* 0x0000000a83837223 */ /* 0x080fe20000010881 */
[-CC-:B------:R-:W-:Y:S01]  /*89a0*/  FFMA.FTZ R138, R132, R10.reuse, -R137.reuse ;  /* 0x0000000a848a7223 */ /* 0x180fe20000010889 */
[-C--:B------:R-:W-:Y:S01]  /*89b0*/  FFMA.FTZ R125, R133, R10.reuse, -R137 ;  /* 0x0000000a857d7223 */ /* 0x080fe20000010889 */
[-C--:B------:R-:W-:Y:S01]  /*89c0*/  FFMA.FTZ R134, R134, R10.reuse, -R129 ;  /* 0x0000000a86867223 */ /* 0x080fe20000010881 */
        /* <DEDUP_REMOVED lines=93> */
.L_x_1298:
        /* <DEDUP_REMOVED lines=34> */
.L_x_1288:
        /* <DEDUP_REMOVED lines=8> */
[----:B------:R-:W-:-:S05]  /*9240*/  ULDC UR54, c[0x0][0x9e0] ;  /* 0x0002780000367ab9 */ /* 0x000fca0000000800 */
.L_x_1319:
        /* <DEDUP_REMOVED lines=8> */
.L_x_1301:
[----:B------:R-:W-:Y:S01]  /*92d0*/  ULEA UR5, UR39, UR40, 0x3 ;  /* 0x0000002827057291 */ /* 0x000fe2000f8e183f */
[----:B------:R-:W-:-:S05]  /*92e0*/  IMAD.U32 R9, RZ, RZ, UR38 ;  /* 0x00000026ff097e24 */ /* 0x000fca000f8e00ff */
[----:B------:R-:W-:-:S04]  /*92f0*/  SHF.L.U32 R9, R9, 0x1f, RZ ;  /* 0x0000001f09097819 */ /* 0x000fc800000006ff */
[----:B------:R0:W1:Y:S01]  /*9300*/  SYNCS.PHASECHK.TRANS64.TRYWAIT P1, [UR5+0x2a830], R9 ;  /* 0x02a83009ff0075a7 */ /* 0x0000620008020145 */
[----:B------:R-:W-:Y:S05]  /*9310*/  @!P0 BRA `(.L_x_1302) ;  /* 0x0000000000048947 */ /* 0x000fea0003800000 */
[----:B------:R-:W-:Y:S01]  /*9320*/  BPT.TRAP 0x1 ;  /* 0x000000040000795c */ /* 0x000fe20000300000 */
.L_x_1302:
[----:B-1----:R-:W-:Y:S05]  /*9330*/  @P1 BRA `(.L_x_1303) ;  /* 0x0000000000081947 */ /* 0x002fea0003800000 */
[----:B------:R-:W1:Y:S02]  /*9340*/  SYNCS.PHASECHK.TRANS64.TRYWAIT P1, [UR5+0x2a830], R9 ;  /* 0x02a83009ff0075a7 */ /* 0x000e640008020145 */
[----:B-1----:R-:W-:Y:S05]  /*9350*/  @!P1 BRA `(.L_x_1304) ;  /* 0x000000b800149947 */ /* 0x002fea0003800000 */
.L_x_1303:
        /* <DEDUP_REMOVED lines=135> */
.L_x_1305:
[----:B------:R-:W-:Y:S01]  /*9bd0*/  ULEA UR5, UR4, UR40, 0x3 ;  /* 0x0000002804057291 */ /* 0x000fe2000f8e183f */
[----:B------:R-:W-:-:S05]  /*9be0*/  IMAD.U32 R0, RZ, RZ, UR6 ;  /* 0x00000006ff007e24 */ /* 0x000fca000f8e00ff */
[----:B------:R-:W-:-:S04]  /*9bf0*/  SHF.L.U32 R0, R0, 0x1f, RZ ;  /* 0x0000001f00007819 */ /* 0x000fc800000006ff */
[----:B------:R2:W3:Y:S01]  /*9c00*/  SYNCS.PHASECHK.TRANS64.TRYWAIT P1, [UR5+0x2a850], R0 ;  /* 0x02a85000ff0075a7 */ /* 0x0004e20008020145 */
[----:B------:R-:W-:Y:S05]  /*9c10*/  @!P0 BRA `(.L_x_1306) ;  /* 0x0000000000048947 */ /* 0x000fea0003800000 */
[----:B------:R-:W-:Y:S01]  /*9c20*/  BPT.TRAP 0x1 ;  /* 0x000000040000795c */ /* 0x000fe20000300000 */
.L_x_1306:
[----:B---3--:R-:W-:Y:S05]  /*9c30*/  @P1 BRA `(.L_x_1307) ;  /* 0x0000000000081947 */ /* 0x008fea0003800000 */
[----:B------:R-:W3:Y:S02]  /*9c40*/  SYNCS.PHASECHK.TRANS64.TRYWAIT P1, [UR5+0x2a850], R0 ;  /* 0x02a85000ff0075a7 */ /* 0x000ee40008020145 */
[----:B---3--:R-:W-:Y:S05]  /*9c50*/  @!P1 BRA `(.L_x_1308) ;  /* 0x000000ac00ec9947 */ /* 0x008fea0003800000 */
.L_x_1307:
        /* <DEDUP_REMOVED lines=38> */
.L_x_1309:
[----:B------:R-:W3:Y:S01]  /*9ec0*/  LDL R148, [R1] ;  /* 0x0000000001947983 */ /* 0x000ee20000100800 */
[----:B------:R-:W-:Y:S01]  /*9ed0*/  ISETP.NE.AND P2, PT, R168, 0x1, PT ;  /* 0x00000001a800780c */ /* 0x000fe20003f45270 */
[----:B01----:R-:W-:Y:S01]  /*9ee0*/  IMAD.IADD R9, R22, 0x1, R18 ;  /* 0x0000000116097824 */ /* 0x003fe200078e0212 */
[----:B------:R-:W-:Y:S01]  /*9ef0*/  ULEA UR4, UR7, UR40, 0x3 ;  /* 0x0000002807047291 */ /* 0x000fe2000f8e183f */
[----:B------:R-:W-:-:S03]  /*9f00*/  IMAD R14, R15, -0x60, RZ ;  /* 0xffffffa00f0e7824 */ /* 0x000fc600078e02ff */
        /* <DEDUP_REMOVED lines=31> */
.L_x_1312:
[----:B------:R-:W-:-:S05]  /*a100*/  IMAD.U32 R21, RZ, RZ, UR42 ;  /* 0x0000002aff157e24 */ /* 0x000fca000f8e00ff */
[----:B------:R-:W-:-:S13]  /*a110*/  ISETP.NE.AND P1, PT, R21, 0x1, PT ;  /* 0x000000011500780c */ /* 0x000fda0003f25270 */
[----:B------:R-:W0:Y:S02]  /*a120*/  @P1 LDC.64 R140, c[0x0][0x9e8] ;  /* 0x00027a00ff8c1b82 */ /* 0x000e240000000a00 */
[----:B0-----:R-:W-:-:S05]  /*a130*/  @P1 IMAD.HI.U32 R10, R11, R140, RZ ;  /* 0x0000008c0b0a1227 */ /* 0x001fca00078e00ff */
[----:B------:R-:W-:-:S07]  /*a140*/  @P1 SHF.R.U32.HI R11, RZ, R141, R10 ;  /* 0x0000008dff0b1219 */ /* 0x000fce000001160a */
.L_x_1313:
[----:B------:R-:W-:Y:S05]  /*a150*/  BSYNC B0 ;  /* 0x0000000000007941 */ /* 0x000fea0003800000 */
.L_x_1311:
[----:B------:R-:W-:-:S05]  /*a160*/  IMAD R11, R11, R21, R138 ;  /* 0x000000150b0b7224 */ /* 0x000fca00078e028a */
[----:B------:R-:W-:Y:S02]  /*a170*/  VIADDMNMX R0, R11, R21, R0, PT ;  /* 0x000000150b007246 */ /* 0x000fe40003800100 */
[----:B------:R-:W-:-:S07]  /*a180*/  VIMNMX R2, R2, R11, !PT ;  /* 0x0000000b02027248 */ /* 0x000fce0007fe0100 */
.L_x_1310:
        /* <DEDUP_REMOVED lines=132> */
.L_x_1316:
[----:B------:R-:W-:-:S05]  /*a9d0*/  IMAD.U32 R10, RZ, RZ, UR42 ;  /* 0x0000002aff0a7e24 */ /* 0x000fca000f8e00ff */
[----:B------:R-:W-:-:S13]  /*a9e0*/  ISETP.NE.AND P6, PT, R10, 0x1, PT ;  /* 0x000000010a00780c */ /* 0x000fda0003fc5270 */
[----:B------:R-:W0:Y:S02]  /*a9f0*/  @P6 LDC.64 R148, c[0x0][0x9e8] ;  /* 0x00027a00ff946b82 */ /* 0x000e240000000a00 */
[----:B0-----:R-:W-:-:S05]  /*aa00*/  @P6 IMAD.HI.U32 R148, R9, R148, RZ ;  /* 0x0000009409946227 */ /* 0x001fca00078e00ff */
[----:B------:R-:W-:-:S07]  /*aa10*/  @P6 SHF.R.U32.HI R9, RZ, R149, R148 ;  /* 0x00000095ff096219 */ /* 0x000fce0000011694 */
.L_x_1317:
[----:B------:R-:W-:Y:S05]  /*aa20*/  BSYNC B0 ;  /* 0x0000000000007941 */ /* 0x000fea0003800000 */
.L_x_1315:
[----:B------:R-:W-:-:S05]  /*aa30*/  IMAD R9, R9, R10, R138 ;  /* 0x0000000a09097224 */ /* 0x000fca00078e028a */
[----:B------:R-:W-:Y:S02]  /*aa40*/  VIADDMNMX R0, R9, R10, R0, PT ;  /* 0x0000000a09007246 */ /* 0x000fe40003800100 */
[----:B------:R-:W-:-:S07]  /*aa50*/  VIMNMX R2, R2, R9, !PT ;  /* 0x0000000902027248 */ /* 0x000fce0007fe0100 */
.L_x_1314:
        /* <DEDUP_REMOVED lines=256> */
[----:B------:R-:W-:-:S06]  /*ba60*/  FADD.FTZ R96, R144, R91 ;  /* 0x0000005b90607221 */ /* 0x000fcc0000010000 */
        /* <DEDUP_REMOVED lines=51> */
.L_x_1318:
        /* <DEDUP_REMOVED lines=34> */
.L_x_1300:
        /* <DEDUP_REMOVED lines=67> */
.L_x_1320:
[----:B------:R-:W-:Y:S01]  /*c3f0*/  ULEA UR5, UR39, UR40, 0x3 ;  /* 0x0000002827057291 */ /* 0x000fe2000f8e183f */
[----:B------:R-:W-:-:S05]  /*c400*/  IMAD.U32 R0, RZ, RZ, UR38 ;  /* 0x00000026ff007e24 */ /* 0x000fca000f8e00ff */
[----:B------:R-:W-:-:S04]  /*c410*/  SHF.L.U32 R0, R0, 0x1f, RZ ;  /* 0x0000001f00007819 */ /* 0x000fc800000006ff */
[----:B------:R0:W1:Y:S01]  /*c420*/  SYNCS.PHASECHK.TRANS64.TRYWAIT P1, [UR5+0x2a850], R0 ;  /* 0x02a85000ff0075a7 */ /* 0x0000620008020145 */
[----:B------:R-:W-:Y:S05]  /*c430*/  @!P0 BRA `(.L_x_1321) ;  /* 0x0000000000048947 */ /* 0x000fea0003800000 */
[----:B------:R-:W-:Y:S01]  /*c440*/  BPT.TRAP 0x1 ;  /* 0x000000040000795c */ /* 0x000fe20000300000 */
.L_x_1321:
[----:B-1----:R-:W-:Y:S05]  /*c450*/  @P1 BRA `(.L_x_1322) ;  /* 0x0000000000081947 */ /* 0x002fea0003800000 */
[----:B------:R-:W1:Y:S02]  /*c460*/  SYNCS.PHASECHK.TRANS64.TRYWAIT P1, [UR5+0x2a850], R0 ;  /* 0x02a85000ff0075a7 */ /* 0x000e640008020145 */
[----:B-1----:R-:W-:Y:S05]  /*c470*/  @!P1 BRA `(.L_x_1323) ;  /* 0x0000008400fc9947 */ /* 0x002fea0003800000 */
.L_x_1322:
[----:B------:R-:W-:Y:S01]  /*c480*/  UIADD3 UR40, UR40, 0x400, URZ ;  /* 0x0000040028287890 */ /* 0x000fe2000fffe03f */
[----:B------:R-:W-:Y:S01]  /*c490*/  WARPGROUP.ARRIVE ;  /* 0x00000000000079c5 */ /* 0x000fe20000000000 */
[----:B------:R-:W-:Y:S01]  /*c4a0*/  UMOV UR7, 0x40000040 ;  /* 0x4000004000077882 */ /* 0x000fe20000000000 */
[----:B-1----:R-:W1:Y:S01]  /*c4b0*/  SHFL.BFLY PT, R5, R8, 0x2, 0x1f ;  /* 0x0c401f0008057f89 */ /* 0x002e6200000e0000 */
[----:B------:R-:W-:Y:S01]  /*c4c0*/  USHF.R.U32.HI UR40, URZ, 0x4, UR40 ;  /* 0x000000043f287899 */ /* 0x000fe20008011628 */
[----:B------:R-:W-:Y:S02]  /*c4d0*/  IMAD.MOV.U32 R13, RZ, RZ, RZ ;  /* 0x000000ffff0d7224 */ /* 0x000fe400078e00ff */
[----:B0-----:R-:W0:Y:S01]  /*c4e0*/  SHFL.BFLY PT, R0, R3, 0x2, 0x1f ;  /* 0x0c401f0003007f89 */ /* 0x001e2200000e0000 */
[----:B------:R-:W-:-:S04]  /*c4f0*/  ULOP3.LUT UR40, UR40, 0x3fff, URZ, 0xc0, !UPT ;  /* 0x00003fff28287892 */ /* 0x000fc8000f8ec03f */
[----:B------:R-:W-:-:S04]  /*c500*/  ULOP3.LUT UR4, UR40, 0x3000000, URZ, 0xfc, !UPT ;  /* 0x0300000028047892 */ /* 0x000fc8000f8efc3f */
[----:B------:R-:W-:-:S07]  /*c510*/  UIMAD UR4, UR39, 0x600, UR4 ;  /* 0x00000600270478a4 */ /* 0x000fce000f8e0204 */
[----:B------:R-:W-:Y:S02]  /*c520*/  UMOV UR6, UR4 ;  /* 0x0000000400067c82 */ /* 0x000fe40008000000 */
[----:B------:R-:W-:Y:S01]  /*c530*/  HGMMA.64x128x16.F32 R24, R156, gdesc[UR4].tnspB, R24, gsb0 ;  /* 0x41e000049c187df0 */ /* 0x000fe20008000818 */
[----:B------:R-:W-:Y:S01]  /*c540*/  UIADD3 UR6, UR4, 0x80, URZ ;  /* 0x0000008004067890 */ /* 0x000fe2000fffe03f */
[----:B-1----:R-:W-:Y:S01]  /*c550*/  FADD.FTZ R5, R5, R8 ;  /* 0x0000000805057221 */ /* 0x002fe20000010000 */
[----:B------:R-:W-:Y:S01]  /*c560*/  UMOV UR7, 0x40000040 ;  /* 0x4000004000077882 */ /* 0x000fe20000000000 */
[----:B0-----:R-:W-:Y:S01]  /*c570*/  FADD.FTZ R2, R0, R3 ;  /* 0x0000000300027221 */ /* 0x001fe20000010000 */
[----:B------:R-:W-:Y:S02]  /*c580*/  IMAD.MOV.U32 R3, RZ, RZ, RZ ;  /* 0x000000ffff037224 */ /* 0x000fe400078e00ff */
[----:B------:R-:W0:Y:S04]  /*c590*/  SHFL.BFLY PT, R0, R5, 0x1, 0x1f ;  /* 0x0c201f0005007f89 */ /* 0x000e2800000e0000 */
[----:B------:R-:W1:Y:S01]  /*c5a0*/  SHFL.BFLY PT, R7, R2, 0x1, 0x1f ;  /* 0x0c201f0002077f89 */ /* 0x000e6200000e0000 */
[----:B0-----:R-:W-:Y:S01]  /*c5b0*/  FADD.FTZ R12, R5, R0 ;  /* 0x00000000050c7221 */ /* 0x001fe20000010000 */
[----:B------:R-:W-:-:S02]  /*c5c0*/  IMAD.MOV.U32 R0, RZ, RZ, -0x800000 ;  /* 0xff800000ff007424 */ /* 0x000fc400078e00ff */
[----:B-1----:R-:W-:Y:S02]  /*c5d0*/  FADD.FTZ R14, R2, R7 ;  /* 0x00000007020e7221 */ /* 0x002fe40000010000 */
[----:B------:R-:W-:Y:S01]  /*c5e0*/  FSETP.NE.FTZ.AND P1, PT, R12, RZ, PT ;  /* 0x000000ff0c00720b */ /* 0x000fe20003f35000 */
[----:B------:R-:W-:Y:S02]  /*c5f0*/  IMAD.MOV.U32 R2, RZ, RZ, -0x800000 ;  /* 0xff800000ff027424 */ /* 0x000fe400078e00ff */
        /* <DEDUP_REMOVED lines=38> */
.L_x_1324:
        /* <DEDUP_REMOVED lines=9> */
[----:B------:R-:W-:Y:S01]  /*c8f0*/  FMUL.FTZ R7, R31, R13 ;  /* 0x0000000d1f077220 */ /* 0x000fe20000410000 */
[-C--:B------:R-:W-:Y:S01]  /*c900*/  FMUL.FTZ R95, R24, R3.reuse ;  /* 0x00000003185f7220 */ /* 0x080fe20000410000 */
[-C--:B------:R-:W-:Y:S01]  /*c910*/  FMUL.FTZ R12, R25, R3.reuse ;  /* 0x00000003190c7220 */ /* 0x080fe20000410000 */
        /* <DEDUP_REMOVED lines=62> */
.L_x_1246:
        /* <DEDUP_REMOVED lines=9> */
[----:B------:R-:W-:Y:S02]  /*cd90*/  F2FP.F16.F32.PACK_AB R7, R7, R8 ;  /* 0x000000080707723e */ /* 0x000fe400000000ff */
[----:B------:R-:W-:Y:S01]  /*cda0*/  F2FP.F16.F32.PACK_AB R6, R6, R91 ;  /* 0x0000005b0606723e */ /* 0x000fe200000000ff */
[----:B------:R-:W-:Y:S01]  /*cdb0*/  BAR.SYNC.DEFER_BLOCKING 0x1, 0x100 ;  /* 0x0044000000007b1d */ /* 0x000fe20000010000 */
        /* <DEDUP_REMOVED lines=10> */
[----:B------:R-:W-:Y:S02]  /*ce60*/  MOV R16, R3 ;  /* 0x0000000300107202 */ /* 0x000fe40000000f00 */
[----:B--2---:R-:W-:-:S03]  /*ce70*/  MOV R17, R4 ;  /* 0x0000000400117202 */ /* 0x004fc60000000f00 */
[----:B------:R-:W-:-:S03]  /*ce80*/  IMAD.WIDE R4, R171, 0x2, R16 ;  /* 0x00000002ab047825 */ /* 0x000fc600078e0210 */
[C---:B------:R-:W-:Y:S02]  /*ce90*/  LOP3.LUT R9, R4.reuse, 0x380, RZ, 0xc0, !PT ;  /* 0x0000038004097812 */ /* 0x040fe400078ec0ff */
[C---:B------:R-:W-:Y:S02]  /*cea0*/  IADD3 R23, P6, R4.reuse, 0x20, RZ ;  /* 0x0000002004177810 */ /* 0x040fe40007fde0ff */
[----:B------:R-:W-:Y:S02]  /*ceb0*/  IADD3 R97, P4, R4, 0x60, RZ ;  /* 0x0000006004617810 */ /* 0x000fe40007f9e0ff */
[----:B------:R-:W-:Y:S01]  /*cec0*/  SHF.R.U64 R9, R9, 0x3, RZ ;  /* 0x0000000309097819 */ /* 0x000fe200000012ff */
[--C-:B------:R-:W-:Y:S01]  /*ced0*/  IMAD.X R27, RZ, RZ, R5.reuse, P6 ;  /* 0x000000ffff1b7224 */ /* 0x100fe200030e0605 */
[----:B------:R-:W-:Y:S01]  /*cee0*/  LOP3.LUT R14, R23, 0x380, RZ, 0xc0, !PT ;  /* 0x00000380170e7812 */ /* 0x000fe200078ec0ff */
[----:B------:R-:W-:Y:S01]  /*cef0*/  IMAD.X R15, RZ, RZ, R5, P4 ;  /* 0x000000ffff0f7224 */ /* 0x000fe200020e0605 */
[----:B-1----:R-:W-:-:S02]  /*cf00*/  LOP3.LUT R44, R97, 0x380, RZ, 0xc0, !PT ;  /* 0x00000380612c7812 */ /* 0x002fc400078ec0ff */
[C---:B------:R-:W-:Y:S02]  /*cf10*/  IADD3 R73, P5, R4.reuse, 0x40, RZ ;  /* 0x0000004004497810 */ /* 0x040fe40007fbe0ff */
[C---:B------:R-:W-:Y:S02]  /*cf20*/  IADD3 R99, P3, R4.reuse, 0x4000, RZ ;  /* 0x0000400004637810 */ /* 0x040fe40007f7e0ff */
[C---:B------:R-:W-:Y:S01]  /*cf30*/  IADD3 R101, P2, R4.reuse, 0x4020, RZ ;  /* 0x0000402004657810 */ /* 0x040fe20007f5e0ff */
[--C-:B------:R-:W-:Y:S01]  /*cf40*/  IMAD.X R25, RZ, RZ, R5.reuse, P5 ;  /* 0x000000ffff197224 */ /* 0x100fe200028e0605 */
[C---:B------:R-:W-:Y:S01]  /*cf50*/  IADD3 R90, P1, R4.reuse, 0x4040, RZ ;  /* 0x00004040045a7810 */ /* 0x040fe20007f3e0ff */
[--C-:B------:R-:W-:Y:S01]  /*cf60*/  IMAD.X R21, RZ, RZ, R5.reuse, P3 ;  /* 0x000000ffff157224 */ /* 0x100fe200018e0605 */
[----:B------:R-:W-:Y:S01]  /*cf70*/  IADD3 R103, P0, R4, 0x4060, RZ ;  /* 0x0000406004677810 */ /* 0x000fe20007f1e0ff */
[--C-:B------:R-:W-:Y:S01]  /*cf80*/  IMAD.X R13, RZ, RZ, R5.reuse, P2 ;  /* 0x000000ffff0d7224 */ /* 0x100fe200010e0605 */
[----:B------:R-:W-:Y:S01]  /*cf90*/  LOP3.LUT R4, R9, R4, RZ, 0x3c, !PT ;  /* 0x0000000409047212 */ /* 0x000fe200078e3cff */
[--C-:B------:R-:W-:Y:S01]  /*cfa0*/  IMAD.X R11, RZ, RZ, R5.reuse, P1 ;  /* 0x000000ffff0b7224 */ /* 0x100fe200008e0605 */
[----:B------:R-:W-:Y:S01]  /*cfb0*/  SHF.R.U64 R14, R14, 0x3, RZ ;  /* 0x000000030e0e7819 */ /* 0x000fe200000012ff */
[----:B------:R-:W-:Y:S01]  /*cfc0*/  IMAD.X R9, RZ, RZ, R5, P0 ;  /* 0x000000ffff097224 */ /* 0x000fe200000e0605 */
[----:B------:R-:W-:-:S02]  /*cfd0*/  SHF.R.U64 R44, R44, 0x3, RZ ;  /* 0x000000032c2c7819 */ /* 0x000fc400000012ff */
[----:B------:R-:W-:Y:S02]  /*cfe0*/  MOV R94, R4 ;  /* 0x00000004005e7202 */ /* 0x000fe40000000f00 */
[----:B------:R-:W-:Y:S02]  /*cff0*/  LOP3.LUT R26, R14, R23, RZ, 0x3c, !PT ;  /* 0x000000170e1a7212 */ /* 0x000fe400078e3cff */
[----:B------:R-:W-:Y:S02]  /*d000*/  F2FP.F16.F32.PACK_AB R5, R10, R93 ;  /* 0x0000005d0a05723e */ /* 0x000fe400000000ff */
[----:B------:R-:W-:Y:S02]  /*d010*/  LOP3.LUT R14, R44, R97, RZ, 0x3c, !PT ;  /* 0x000000612c0e7212 */ /* 0x000fe400078e3cff */
[----:B------:R-:W-:Y:S01]  /*d020*/  LOP3.LUT R10, R101, 0x380, RZ, 0xc0, !PT ;  /* 0x00000380650a7812 */ /* 0x000fe200078ec0ff */
[----:B------:R-:W1:Y:S01]  /*d030*/  LDC.64 R96, c[0x0][0xc00] ;  /* 0x00030000ff607b82 */ /* 0x000e620000000a00 */
[----:B------:R-:W-:-:S02]  /*d040*/  LOP3.LUT R23, R90, 0x380, RZ, 0xc0, !PT ;  /* 0x000003805a177812 */ /* 0x000fc400078ec0ff */
[----:B------:R-:W-:Y:S02]  /*d050*/  LOP3.LUT R44, R103, 0x380, RZ, 0xc0, !PT ;  /* 0x00000380672c7812 */ /* 0x000fe400078ec0ff */
[----:B------:R-:W-:Y:S02]  /*d060*/  LOP3.LUT R20, R73, 0x380, RZ, 0xc0, !PT ;  /* 0x0000038049147812 */ /* 0x000fe400078ec0ff */
[----:B------:R-:W-:Y:S02]  /*d070*/  LOP3.LUT R72, R99, 0x380, RZ, 0xc0, !PT ;  /* 0x0000038063487812 */ /* 0x000fe400078ec0ff */
[----:B------:R-:W-:Y:S02]  /*d080*/  SHF.R.U64 R10, R10, 0x3, RZ ;  /* 0x000000030a0a7819 */ /* 0x000fe400000012ff */
[----:B------:R-:W-:Y:S02]  /*d090*/  SHF.R.U64 R23, R23, 0x3, RZ ;  /* 0x0000000317177819 */ /* 0x000fe400000012ff */
[----:B------:R-:W-:-:S02]  /*d0a0*/  SHF.R.U64 R44, R44, 0x3, RZ ;  /* 0x000000032c2c7819 */ /* 0x000fc400000012ff */
[----:B------:R-:W-:Y:S02]  /*d0b0*/  SHF.R.U64 R20, R20, 0x3, RZ ;  /* 0x0000000314147819 */ /* 0x000fe400000012ff */
[----:B------:R-:W-:Y:S02]  /*d0c0*/  F2FP.F16.F32.PACK_AB R4, R12, R95 ;  /* 0x0000005f0c04723e */ /* 0x000fe400000000ff */
[----:B------:R-:W-:Y:S02]  /*d0d0*/  SHF.R.U64 R72, R72, 0x3, RZ ;  /* 0x0000000348487819 */ /* 0x000fe400000012ff */
[----:B------:R-:W-:Y:S01]  /*d0e0*/  LOP3.LUT R12, R10, R101, RZ, 0x3c, !PT ;  /* 0x000000650a0c7212 */ /* 0x000fe200078e3cff */
[----:B------:R2:W-:Y:S01]  /*d0f0*/  STSM.16.M88.4 [R94], R4 ;  /* 0x000000045e007844 */ /* 0x0005e20000000200 */
[----:B------:R-:W-:Y:S02]  /*d100*/  LOP3.LUT R10, R23, R90, RZ, 0x3c, !PT ;  /* 0x0000005a170a7212 */ /* 0x000fe400078e3cff */
[----:B------:R-:W-:-:S02]  /*d110*/  LOP3.LUT R8, R44, R103, RZ, 0x3c, !PT ;  /* 0x000000672c087212 */ /* 0x000fc400078e3cff */
[----:B------:R-:W-:Y:S02]  /*d120*/  LOP3.LUT R24, R20, R73, RZ, 0x3c, !PT ;  /* 0x0000004914187212 */ /* 0x000fe400078e3cff */
[----:B------:R-:W-:Y:S02]  /*d130*/  LOP3.LUT R20, R72, R99, RZ, 0x3c, !PT ;  /* 0x0000006348147212 */ /* 0x000fe400078e3cff */
[----:B------:R-:W-:Y:S02]  /*d140*/  MOV R72, R10 ;  /* 0x0000000a00487202 */ /* 0x000fe40000000f00 */
[----:B------:R-:W-:Y:S02]  /*d150*/  MOV R44, R8 ;  /* 0x00000008002c7202 */ /* 0x000fe40000000f00 */
[----:B------:R-:W-:Y:S02]  /*d160*/  MOV R92, R26 ;  /* 0x0000001a005c7202 */ /* 0x000fe40000000f00 */
[----:B------:R-:W-:-:S02]  /*d170*/  F2FP.F16.F32.PACK_AB R8, R88, R89 ;  /* 0x000000595808723e */ /* 0x000fc400000000ff */
[----:B------:R-:W-:Y:S02]  /*d180*/  F2FP.F16.F32.PACK_AB R9, R35, R34 ;  /* 0x000000222309723e */ /* 0x000fe400000000ff */
[----:B------:R-:W-:Y:S02]  /*d190*/  F2FP.F16.F32.PACK_AB R10, R37, R36 ;  /* 0x00000024250a723e */ /* 0x000fe400000000ff */
[----:B------:R-:W-:Y:S02]  /*d1a0*/  F2FP.F16.F32.PACK_AB R11, R39, R38 ;  /* 0x00000026270b723e */ /* 0x000fe400000000ff */
[----:B------:R-:W-:Y:S02]  /*d1b0*/  MOV R91, R24 ;  /* 0x00000018005b7202 */ /* 0x000fe40000000f00 */
[----:B--2---:R-:W-:Y:S01]  /*d1c0*/  F2FP.F16.F32.PACK_AB R4, R41, R40 ;  /* 0x000000282904723e */ /* 0x004fe200000000ff */
[----:B------:R-:W-:Y:S01]  /*d1d0*/  STSM.16.M88.4 [R92], R8 ;  /* 0x000000085c007844 */ /* 0x000fe20000000200 */
[----:B------:R-:W-:-:S02]  /*d1e0*/  F2FP.F16.F32.PACK_AB R5, R43, R42 ;  /* 0x0000002a2b05723e */ /* 0x000fc400000000ff */
[----:B------:R-:W-:Y:S02]  /*d1f0*/  F2FP.F16.F32.PACK_AB R6, R32, R33 ;  /* 0x000000212006723e */ /* 0x000fe400000000ff */
[----:B------:R-:W-:Y:S02]  /*d200*/  F2FP.F16.F32.PACK_AB R7, R30, R31 ;  /* 0x0000001f1e07723e */ /* 0x000fe400000000ff */
[----:B------:R-:W-:Y:S02]  /*d210*/  MOV R90, R14 ;  /* 0x0000000e005a7202 */ /* 0x000fe40000000f00 */
[----:B------:R-:W-:Y:S01]  /*d220*/  MOV R73, R12 ;  /* 0x0000000c00497202 */ /* 0x000fe20000000f00 */
[----:B------:R2:W-:Y:S01]  /*d230*/  STSM.16.M88.4 [R91], R4 ;  /* 0x000000045b007844 */ /* 0x0005e20000000200 */
[----:B------:R-:W-:Y:S02]  /*d240*/  F2FP.F16.F32.PACK_AB R12, R49, R48 ;  /* 0x00000030310c723e */ /* 0x000fe400000000ff */
[----:B------:R-:W-:-:S02]  /*d250*/  F2FP.F16.F32.PACK_AB R13, R51, R50 ;  /* 0x00000032330d723e */ /* 0x000fc400000000ff */
[----:B------:R-:W-:Y:S02]  /*d260*/  F2FP.F16.F32.PACK_AB R14, R53, R52 ;  /* 0x00000034350e723e */ /* 0x000fe400000000ff */
[----:B------:R-:W-:Y:S01]  /*d270*/  F2FP.F16.F32.PACK_AB R15, R55, R54 ;  /* 0x00000036370f723e */ /* 0x000fe200000000ff */
[----:B------:R-:W-:Y:S01]  /*d280*/  ULDC UR4, c[0x0][0xa88] ;  /* 0x0002a20000047ab9 */ /* 0x000fe20000000800 */
[----:B------:R-:W-:Y:S01]  /*d290*/  MOV R23, R20 ;  /* 0x0000001400177202 */ /* 0x000fe20000000f00 */
[----:B------:R-:W3:Y:S01]  /*d2a0*/  LDC R52, c[0x0][0xbe8] ;  /* 0x0002fa00ff347b82 */ /* 0x000ee20000000800 */
[----:B------:R-:W-:Y:S01]  /*d2b0*/  F2FP.F16.F32.PACK_AB R24, R57, R56 ;  /* 0x000000383918723e */ /* 0x000fe200000000ff */
[----:B------:R-:W-:Y:S01]  /*d2c0*/  STSM.16.M88.4 [R90], R12 ;  /* 0x0000000c5a007844 */ /* 0x000fe20000000200 */
[----:B------:R-:W-:Y:S02]  /*d2d0*/  F2FP.F16.F32.PACK_AB R25, R59, R58 ;  /* 0x0000003a3b19723e */ /* 0x000fe400000000ff */
[----:B------:R-:W-:-:S02]  /*d2e0*/  F2FP.F16.F32.PACK_AB R26, R61, R60 ;  /* 0x0000003c3d1a723e */ /* 0x000fc400000000ff */
[----:B------:R-:W-:Y:S01]  /*d2f0*/  F2FP.F16.F32.PACK_AB R27, R63, R62 ;  /* 0x0000003e3f1b723e */ /* 0x000fe200000000ff */
[----:B--2---:R-:W2:Y:S01]  /*d300*/  LDC.64 R4, c[0x0][0xc08] ;  /* 0x00030200ff047b82 */ /* 0x004ea20000000a00 */
[----:B------:R-:W-:Y:S02]  /*d310*/  F2FP.F16.F32.PACK_AB R30, R77, R76 ;  /* 0x0000004c4d1e723e */ /* 0x000fe400000000ff */
[----:B------:R-:W-:Y:S01]  /*d320*/  F2FP.F16.F32.PACK_AB R31, R79, R78 ;  /* 0x0000004e4f1f723e */ /* 0x000fe200000000ff */
[----:B------:R4:W-:Y:S01]  /*d330*/  STSM.16.M88.4 [R23], R24 ;  /* 0x0000001817007844 */ /* 0x0009e20000000200 */
[----:B-1----:R-:W-:-:S03]  /*d340*/  ISETP.NE.U32.AND P0, PT, R96, RZ, PT ;  /* 0x000000ff6000720c */ /* 0x002fc60003f05070 */
[----:B------:R-:W1:Y:S01]  /*d350*/  LDC.64 R20, c[0x0][0xc00] ;  /* 0x00030000ff147b82 */ /* 0x000e620000000a00 */
[----:B------:R0:W-:Y:S01]  /*d360*/  STSM.16.M88.4 [R73], R64 ;  /* 0x0000004049007844 */ /* 0x0001e20000000200 */
[----:B------:R-:W-:-:S03]  /*d370*/  ISETP.NE.AND.EX P0, PT, R97, RZ, PT, P0 ;  /* 0x000000ff6100720c */ /* 0x000fc60003f05300 */
[----:B------:R0:W-:Y:S04]  /*d380*/  STSM.16.M88.4 [R72], R28 ;  /* 0x0000001c48007844 */ /* 0x0001e80000000200 */
[----:B------:R0:W-:Y:S01]  /*d390*/  STSM.16.M88.4 [R44], R80 ;  /* 0x000000502c007844 */ /* 0x0001e20000000200 */
[----:B------:R-:W-:Y:S02]  /*d3a0*/  IMAD.U32 R7, RZ, RZ, UR4 ;  /* 0x00000004ff077e24 */ /* 0x000fe4000f8e00ff */
[----:B----4-:R-:W-:Y:S01]  /*d3b0*/  IMAD.MOV.U32 R23, RZ, RZ, RZ ;  /* 0x000000ffff177224 */ /* 0x010fe200078e00ff */
[----:B------:R-:W-:Y:S01]  /*d3c0*/  BAR.SYNC.DEFER_BLOCKING 0x1, 0x100 ;  /* 0x0044000000007b1d */ /* 0x000fe20000010000 */
[----:B--2---:R-:W-:-:S04]  /*d3d0*/  ISETP.NE.U32.AND P2, PT, R4, RZ, PT ;  /* 0x000000ff0400720c */ /* 0x004fc80003f45070 */
[----:B------:R-:W-:Y:S01]  /*d3e0*/  ISETP.NE.AND.EX P2, PT, R5, RZ, PT, P2 ;  /* 0x000000ff0500720c */ /* 0x000fe20003f45320 */
[----:B-1----:R-:W-:-:S12]  /*d3f0*/  IMAD.WIDE R20, R164, 0x4, R20 ;  /* 0x00000004a4147825 */ /* 0x002fd800078e0214 */
[----:B------:R-:W1:Y:S01]  /*d400*/  @P2 LDC.64 R4, c[0x0][0xc08] ;  /* 0x00030200ff042b82 */ /* 0x000e620000000a00 */
[----:B------:R0:W5:Y:S01]  /*d410*/  @P0 LDG.E R23, desc[UR36][R20.64] ;  /* 0x0000002414170981 */ /* 0x000162000c1e1900 */
[----:B---3--:R-:W-:-:S13]  /*d420*/  ISETP.NE.AND P1, PT, R52, 0x1, PT ;  /* 0x000000013400780c */ /* 0x008fda0003f25270 */
[----:B------:R-:W2:Y:S01]  /*d430*/  @P1 LDC R6, c[0x0][0xbec] ;  /* 0x0002fb00ff061b82 */ /* 0x000ea20000000800 */
[----:B-1----:R-:W-:-:S07]  /*d440*/  @P2 IMAD.WIDE R4, R164, 0x4, R4 ;  /* 0x00000004a4042825 */ /* 0x002fce00078e0204 */
[----:B------:R-:W1:Y:S01]  /*d450*/  @P1 LDC R11, c[0x0][0xbf0] ;  /* 0x0002fc00ff0b1b82 */ /* 0x000e620000000800 */
[----:B------:R0:W5:Y:S01]  /*d460*/  @P2 LDG.E R7, desc[UR36][R4.64] ;  /* 0x0000002404072981 */ /* 0x000162000c1e1900 */
[----:B------:R-:W-:Y:S05]  /*d470*/  @P2 BRA `(.L_x_1327) ;  /* 0x0000000000102947 */ /* 0x000fea0003800000 */
[----:B------:R-:W-:Y:S05]  /*d480*/  @!P0 BRA `(.L_x_1327) ;  /* 0x00000000000c8947 */ /* 0x000fea0003800000 */
[----:B0-----:R-:W3:Y:S04]  /*d490*/  LDG.E R4, desc[UR36][R20.64] ;  /* 0x0000002414047981 */ /* 0x001ee8000c1e1900 */
[----:B-----5:R-:W3:Y:S02]  /*d4a0*/  LDG.E R7, desc[UR36][R20.64+0x4] ;  /* 0x0000042414077981 */ /* 0x020ee4000c1e1900 */
[----:B---3--:R-:W-:-:S07]  /*d4b0*/  IMAD.IADD R7, R7, 0x1, -R4 ;  /* 0x0000000107077824 */ /* 0x008fce00078e0a04 */
.L_x_1327:
[----:B0-----:R-:W-:Y:S01]  /*d4c0*/  SHF.R.S32.HI R44, RZ, 0x1f, R163 ;  /* 0x0000001fff2c7819 */ /* 0x001fe200000114a3 */
[----:B------:R-:W-:Y:S01]  /*d4d0*/  IMAD.IADD R15, R22, 0x1, R18 ;  /* 0x00000001160f7824 */ /* 0x000fe200078e0212 */
[----:B------:R-:W-:Y:S01]  /*d4e0*/  ULDC.64 UR4, c[0x0][0xb90] ;  /* 0x0002e40000047ab9 */ /* 0x000fe20000000a00 */
[--C-:B-----5:R-:W-:Y:S01]  /*d4f0*/  SHF.R.S32.HI R21, RZ, 0x1f, R23.reuse ;  /* 0x0000001fff157819 */ /* 0x120fe20000011417 */
[----:B------:R-:W-:Y:S01]  /*d500*/  IMAD.MOV.U32 R20, RZ, RZ, R23 ;  /* 0x000000ffff147224 */ /* 0x000fe200078e0017 */
[----:B------:R-:W-:Y:S01]  /*d510*/  SHF.R.S32.HI R8, RZ, 0x1f, R164 ;  /* 0x0000001fff087819 */ /* 0x000fe200000114a4 */
[----:B------:R-:W-:Y:S01]  /*d520*/  IMAD R4, R44, UR4, RZ ;  /* 0x000000042c047c24 */ /* 0x000fe2000f8e02ff */
[----:B------:R-:W-:Y:S01]  /*d530*/  SEL R53, R164, RZ, !P0 ;  /* 0x000000ffa4357207 */ /* 0x000fe20004000000 */
[----:B--2---:R-:W-:-:S04]  /*d540*/  @P1 IMAD.HI.U32 R6, R15, R6, RZ ;  /* 0x000000060f061227 */ /* 0x004fc800078e00ff */
[----:B------:R-:W-:Y:S01]  /*d550*/  IMAD.MOV.U32 R9, RZ, RZ, R15 ;  /* 0x000000ffff097224 */ /* 0x000fe200078e000f */
[----:B-1----:R-:W-:Y:S01]  /*d560*/  @P1 SHF.R.U32.HI R9, RZ, R11, R6 ;  /* 0x0000000bff091219 */ /* 0x002fe20000011606 */
[C---:B------:R-:W-:Y:S02]  /*d570*/  IMAD R13, R163.reuse, UR5, R4 ;  /* 0x00000005a30d7c24 */ /* 0x040fe4000f8e0204 */
[----:B------:R-:W-:Y:S01]  /*d580*/  IMAD.WIDE.U32 R4, R163, UR4, R20 ;  /* 0x00000004a3047c25 */ /* 0x000fe2000f8e0014 */
[----:B------:R-:W-:Y:S01]  /*d590*/  SEL R20, R8, RZ, !P0 ;  /* 0x000000ff08147207 */ /* 0x000fe20004000000 */
[----:B------:R-:W-:Y:S02]  /*d5a0*/  ULDC.64 UR4, c[0x0][0xb98] ;  /* 0x0002e60000047ab9 */ /* 0x000fe40000000a00 */
[----:B------:R-:W-:Y:S02]  /*d5b0*/  IMAD R11, R165, 0x40, R160 ;  /* 0x00000040a50b7824 */ /* 0x000fe400078e02a0 */
[----:B------:R-:W-:-:S02]  /*d5c0*/  IMAD.IADD R5, R5, 0x1, R13 ;  /* 0x0000000105057824 */ /* 0x000fc400078e020d */
        /* <DEDUP_REMOVED lines=12> */
[----:B------:R-:W-:Y:S01]  /*d690*/  SHF.R.S32.HI R6, RZ, 0x1f, R11 ;  /* 0x0000001fff067819 */ /* 0x000fe2000001140b */
[----:B------:R-:W-:Y:S01]  /*d6a0*/  IMAD.IADD R24, R170, 0x1, R18 ;  /* 0x00000001aa187824 */ /* 0x000fe200078e0212 */
[----:B------:R-:W-:Y:S01]  /*d6b0*/  IADD3.X R5, R13, R5, R8, P2, !PT ;  /* 0x000000050d057210 */ /* 0x000fe200017fe408 */
[----:B------:R-:W-:Y:S01]  /*d6c0*/  IMAD R55, R7, R52, RZ ;  /* 0x0000003407377224 */ /* 0x000fe200078e02ff */
[----:B------:R-:W-:Y:S01]  /*d6d0*/  IADD3 R9, P3, R16, 0x2000, RZ ;  /* 0x0000200010097810 */ /* 0x000fe20007f7e0ff */
[----:B------:R-:W-:Y:S01]  /*d6e0*/  IMAD R10, R6, UR4, RZ ;  /* 0x00000004060a7c24 */ /* 0x000fe2000f8e02ff */
[----:B------:R-:W-:Y:S01]  /*d6f0*/  IADD3 R15, P0, R16, 0x1000, RZ ;  /* 0x00001000100f7810 */ /* 0x000fe20007f1e0ff */
[----:B------:R-:W-:Y:S01]  /*d700*/  IMAD.WIDE.U32 R4, R11, UR4, R4 ;  /* 0x000000040b047c25 */ /* 0x000fe2000f8e0004 */
[----:B------:R-:W-:-:S02]  /*d710*/  LOP3.LUT R8, R9, 0x380, RZ, 0xc0, !PT ;  /* 0x0000038009087812 */ /* 0x000fc400078ec0ff */
[----:B------:R-:W-:Y:S01]  /*d720*/  LOP3.LUT R36, R37, 0x380, RZ, 0xc0, !PT ;  /* 0x0000038025247812 */ /* 0x000fe200078ec0ff */
[----:B------:R-:W-:Y:S01]  /*d730*/  IMAD R13, R11, UR5, R10 ;  /* 0x000000050b0d7c24 */ /* 0x000fe2000f8e020a */
[----:B------:R-:W-:Y:S01]  /*d740*/  ULDC.64 UR4, c[0x0][0xb50] ;  /* 0x0002d40000047ab9 */ /* 0x000fe20000000a00 */
[----:B------:R-:W-:Y:S01]  /*d750*/  SHF.R.U64 R6, R8, 0x3, RZ ;  /* 0x0000000308067819 */ /* 0x000fe200000012ff */
[----:B------:R-:W-:Y:S01]  /*d760*/  IMAD.X R7, RZ, RZ, R17, P3 ;  /* 0x000000ffff077224 */ /* 0x000fe200018e0611 */
[----:B------:R-:W-:Y:S01]  /*d770*/  LEA R10, P4, R4, UR4, 0x2 ;  /* 0x00000004040a7c11 */ /* 0x000fe2000f8810ff */
[----:B------:R-:W-:Y:S01]  /*d780*/  IMAD.IADD R5, R5, 0x1, R13 ;  /* 0x0000000105057824 */ /* 0x000fe200078e020d */
[----:B------:R-:W-:Y:S01]  /*d790*/  LOP3.LUT R6, R6, R9, RZ, 0x3c, !PT ;  /* 0x0000000906067212 */ /* 0x000fe200078e3cff */
[----:B------:R-:W-:Y:S01]  /*d7a0*/  IMAD.X R13, RZ, RZ, R17, P0 ;  /* 0x000000ffff0d7224 */ /* 0x000fe200000e0611 */
[----:B------:R-:W-:Y:S01]  /*d7b0*/  IADD3 R9, P2, R16, 0x3000, RZ ;  /* 0x0000300010097810 */ /* 0x000fe20007f5e0ff */
[----:B------:R-:W-:Y:S01]  /*d7c0*/  SHFL.IDX PT, R48, R10, RZ, 0x1c1f ;  /* 0x001c1fff0a307589 */ /* 0x000fe200000e0000 */
[----:B------:R-:W-:Y:S01]  /*d7d0*/  LEA.HI.X R14, R4, UR5, R5, 0x2, P4 ;  /* 0x00000005040e7c11 */ /* 0x000fe2000a0f1405 */
[----:B------:R-:W-:Y:S01]  /*d7e0*/  VIADD R4, R24, 0x8 ;  /* 0x0000000818047836 */ /* 0x000fe20000000000 */
[----:B------:R-:W-:Y:S01]  /*d7f0*/  LOP3.LUT R8, R9, 0x380, RZ, 0xc0, !PT ;  /* 0x0000038009087812 */ /* 0x000fe200078ec0ff */
[----:B------:R-:W-:Y:S01]  /*d800*/  SHFL.IDX PT, R50, R10, 0x1, 0x1c1f ;  /* 0x003c1f000a327f89 */ /* 0x000fe200000e0000 */
[----:B------:R-:W-:Y:S01]  /*d810*/  LOP3.LUT P0, RZ, R167, 0x3, RZ, 0xc0, !PT ;  /* 0x00000003a7ff7812 */ /* 0x000fe2000780c0ff */
[----:B------:R-:W-:Y:S01]  /*d820*/  ULDC.64 UR4, c[0x0][0xaa0] ;  /* 0x0002a80000047ab9 */ /* 0x000fe20000000a00 */
[----:B------:R-:W-:Y:S01]  /*d830*/  SHF.R.U64 R8, R8, 0x3, RZ ;  /* 0x0000000308087819 */ /* 0x000fe200000012ff */
[----:B------:R-:W0:Y:S01]  /*d840*/  SHFL.IDX PT, R49, R14, RZ, 0x1c1f ;  /* 0x001c1fff0e317589 */ /* 0x000e2200000e0000 */
[----:B------:R-:W-:-:S02]  /*d850*/  IADD3 R33, P4, R16, 0x6000, RZ ;  /* 0x0000600010217810 */ /* 0x000fc40007f9e0ff */
[----:B------:R-:W-:Y:S01]  /*d860*/  LOP3.LUT R8, R8, R9, RZ, 0x3c, !PT ;  /* 0x0000000908087212 */ /* 0x000fe200078e3cff */
[----:B------:R-:W1:Y:S01]  /*d870*/  SHFL.IDX PT, R51, R14, 0x1, 0x1c1f ;  /* 0x003c1f000e337f89 */ /* 0x000e6200000e0000 */
[----:B------:R-:W-:Y:S01]  /*d880*/  IMAD.X R9, RZ, RZ, R17, P2 ;  /* 0x000000ffff097224 */ /* 0x000fe200010e0611 */
[-C--:B------:R-:W-:Y:S02]  /*d890*/  ISETP.GE.OR P2, PT, R24, R55.reuse, P0 ;  /* 0x000000371800720c */ /* 0x080fe40000746670 */
[----:B------:R-:W-:Y:S02]  /*d8a0*/  ISETP.GE.OR P0, PT, R4, R55, P0 ;  /* 0x000000370400720c */ /* 0x000fe40000706670 */
[----:B------:R-:W-:Y:S02]  /*d8b0*/  LOP3.LUT R11, R16, 0x380, RZ, 0xc0, !PT ;  /* 0x00000380100b7812 */ /* 0x000fe400078ec0ff */
[----:B------:R-:W-:Y:S02]  /*d8c0*/  LOP3.LUT R32, R33, 0x380, RZ, 0xc0, !PT ;  /* 0x0000038021207812 */ /* 0x000fe400078ec0ff */
[----:B------:R-:W-:-:S02]  /*d8d0*/  SHF.R.U64 R11, R11, 0x3, RZ ;  /* 0x000000030b0b7819 */ /* 0x000fc400000012ff */
[----:B------:R-:W-:Y:S02]  /*d8e0*/  IADD3 R5, P3, R16, 0x7000, RZ ;  /* 0x0000700010057810 */ /* 0x000fe40007f7e0ff */
[----:B------:R-:W-:Y:S02]  /*d8f0*/  SHF.R.U64 R40, R40, 0x3, RZ ;  /* 0x0000000328287819 */ /* 0x000fe400000012ff */
[----:B------:R-:W-:Y:S01]  /*d900*/  SHF.R.U64 R36, R36, 0x3, RZ ;  /* 0x0000000324247819 */ /* 0x000fe200000012ff */
[--C-:B------:R-:W-:Y:S01]  /*d910*/  IMAD.X R29, RZ, RZ, R17.reuse, P3 ;  /* 0x000000ffff1d7224 */ /* 0x100fe200018e0611 */
[----:B------:R-:W-:Y:S02]  /*d920*/  SHF.R.U64 R32, R32, 0x3, RZ ;  /* 0x0000000320207819 */ /* 0x000fe400000012ff */
[----:B------:R-:W-:Y:S01]  /*d930*/  LOP3.LUT R16, R11, R16, RZ, 0x3c, !PT ;  /* 0x000000100b107212 */ /* 0x000fe200078e3cff */
[----:B0-----:R0:W-:Y:S01]  /*d940*/  @!P2 ST.E desc[UR36][R48.64], R2 ;  /* 0x000000023000a985 */ /* 0x0011e2000c101924 */
[----:B------:R-:W-:Y:S01]  /*d950*/  LOP3.LUT R40, R40, R41, RZ, 0x3c, !PT ;  /* 0x0000002928287212 */ /* 0x000fe200078e3cff */
[--C-:B------:R-:W-:Y:S01]  /*d960*/  IMAD.X R41, RZ, RZ, R17.reuse, P6 ;  /* 0x000000ffff297224 */ /* 0x100fe200030e0611 */
[----:B------:R-:W-:Y:S01]  /*d970*/  LOP3.LUT R36, R36, R37, RZ, 0x3c, !PT ;  /* 0x0000002524247212 */ /* 0x000fe200078e3cff */
[----:B-1----:R1:W-:Y:S01]  /*d980*/  @!P0 ST.E desc[UR36][R50.64], R0 ;  /* 0x0000000032008985 */ /* 0x0023e2000c101924 */
[----:B------:R-:W-:Y:S01]  /*d990*/  LOP3.LUT R32, R32, R33, RZ, 0x3c, !PT ;  /* 0x0000002120207212 */ /* 0x000fe200078e3cff */
[--C-:B------:R-:W-:Y:S01]  /*d9a0*/  IMAD.X R37, RZ, RZ, R17.reuse, P5 ;  /* 0x000000ffff257224 */ /* 0x100fe200028e0611 */
[----:B------:R-:W-:Y:S01]  /*d9b0*/  LOP3.LUT R12, R15, 0x380, RZ, 0xc0, !PT ;  /* 0x000003800f0c7812 */ /* 0x000fe200078ec0ff */
[----:B------:R-:W-:Y:S01]  /*d9c0*/  IMAD.X R33, RZ, RZ, R17, P4 ;  /* 0x000000ffff217224 */ /* 0x000fe200020e0611 */
[----:B------:R2:W5:Y:S01]  /*d9d0*/  LD.E.128 R24, desc[UR36][R16.64] ;  /* 0x0000002410187980 */ /* 0x000562000c101d00 */
[----:B------:R-:W-:Y:S01]  /*d9e0*/  LOP3.LUT R4, R5, 0x380, RZ, 0xc0, !PT ;  /* 0x0000038005047812 */ /* 0x000fe200078ec0ff */
[----:B0-----:R-:W0:Y:S01]  /*d9f0*/  @P1 LDC R49, c[0x0][0xbec] ;  /* 0x0002fb00ff311b82 */ /* 0x001e220000000800 */
[----:B------:R-:W-:Y:S01]  /*da00*/  SHF.R.U64 R12, R12, 0x3, RZ ;  /* 0x000000030c0c7819 */ /* 0x000fe200000012ff */
[----:B------:R-:W5:Y:S01]  /*da10*/  LD.E.128 R8, desc[UR36][R8.64] ;  /* 0x0000002408087980 */ /* 0x000f62000c101d00 */
[----:B------:R-:W-:Y:S01]  /*da20*/  SHF.R.U64 R4, R4, 0x3, RZ ;  /* 0x0000000304047819 */ /* 0x000fe200000012ff */
[----:B-1----:R-:W-:Y:S01]  /*da30*/  IMAD R0, R21, UR4, RZ ;  /* 0x0000000415007c24 */ /* 0x002fe2000f8e02ff */
[----:B------:R-:W-:Y:S01]  /*da40*/  LOP3.LUT R12, R12, R15, RZ, 0x3c, !PT ;  /* 0x0000000f0c0c7212 */ /* 0x000fe200078e3cff */
[----:B------:R-:W5:Y:S01]  /*da50*/  LD.E.128 R40, desc[UR36][R40.64] ;  /* 0x0000002428287980 */ /* 0x000f62000c101d00 */
[----:B--2---:R-:W-:Y:S01]  /*da60*/  IMAD.WIDE.U32 R16, R23, UR4, RZ ;  /* 0x0000000417107c25 */ /* 0x004fe2000f8e00ff */
[----:B------:R-:W-:-:S02]  /*da70*/  LOP3.LUT R28, R4, R5, RZ, 0x3c, !PT ;  /* 0x00000005041c7212 */ /* 0x000fc400078e3cff */
[----:B------:R-:W5:Y:S01]  /*da80*/  LD.E.128 R4, desc[UR36][R6.64] ;  /* 0x0000002406047980 */ /* 0x000f62000c101d00 */
[----:B------:R-:W-:Y:S01]  /*da90*/  IMAD R21, R23, UR5, R0 ;  /* 0x0000000517157c24 */ /* 0x000fe2000f8e0200 */
[----:B------:R-:W-:Y:S01]  /*daa0*/  ULDC.64 UR4, c[0x0][0xae8] ;  /* 0x0002ba0000047ab9 */ /* 0x000fe20000000a00 */
[----:B------:R-:W1:Y:S01]  /*dab0*/  @P1 LDC R23, c[0x0][0xbf0] ;  /* 0x0002fc00ff171b82 */ /* 0x000e620000000800 */
[----:B------:R-:W5:Y:S01]  /*dac0*/  LD.E.128 R12, desc[UR36][R12.64] ;  /* 0x000000240c0c7980 */ /* 0x000f62000c101d00 */
[----:B------:R-:W-:Y:S02]  /*dad0*/  IMAD.IADD R17, R17, 0x1, R21 ;  /* 0x0000000111117824 */ /* 0x000fe400078e0215 */
[----:B------:R-:W-:Y:S01]  /*dae0*/  IMAD R21, R162, 0x20, R165 ;  /* 0x00000020a2157824 */ /* 0x000fe200078e02a5 */
[----:B------:R-:W5:Y:S01]  /*daf0*/  LD.E.128 R36, desc[UR36][R36.64] ;  /* 0x0000002424247980 */ /* 0x000f62000c101d00 */
[----:B------:R-:W-:Y:S02]  /*db00*/  IMAD R0, R44, UR4, RZ ;  /* 0x000000042c007c24 */ /* 0x000fe4000f8e02ff */
[----:B------:R-:W-:Y:S01]  /*db10*/  IMAD.IADD R44, R18, 0x1, R21 ;  /* 0x00000001122c7824 */ /* 0x000fe200078e0215 */
[----:B------:R-:W5:Y:S01]  /*db20*/  LD.E.128 R32, desc[UR36][R32.64] ;  /* 0x0000002420207980 */ /* 0x000f62000c101d00 */
[----:B------:R-:W-:-:S02]  /*db30*/  IMAD R21, R163, UR5, R0 ;  /* 0x00000005a3157c24 */ /* 0x000fc4000f8e0200 */
[----:B------:R-:W-:Y:S01]  /*db40*/  IMAD.WIDE.U32 R16, R163, UR4, R16 ;  /* 0x00000004a3107c25 */ /* 0x000fe2000f8e0010 */
[----:B------:R-:W-:Y:S01]  /*db50*/  ULDC.64 UR4, c[0x0][0xaf0] ;  /* 0x0002bc0000047ab9 */ /* 0x000fe20000000a00 */
[----:B------:R-:W5:Y:S02]  /*db60*/  LD.E.128 R28, desc[UR36][R28.64] ;  /* 0x000000241c1c7980 */ /* 0x000f64000c101d00 */
[----:B0-----:R-:W-:Y:S01]  /*db70*/  @P1 IMAD.HI.U32 R0, R44, R49, RZ ;  /* 0x000000312c001227 */ /* 0x001fe200078e00ff */
[----:B------:R-:W-:Y:S01]  /*db80*/  @!PT LDS RZ, [RZ] ;  /* 0x00000000fffff984 */ /* 0x000fe20000000800 */
[----:B------:R-:W-:Y:S01]  /*db90*/  @!PT LDS RZ, [RZ] ;  /* 0x00000000fffff984 */ /* 0x000fe20000000800 */
[----:B------:R-:W-:Y:S01]  /*dba0*/  @!PT LDS RZ, [RZ] ;  /* 0x00000000fffff984 */ /* 0x000fe20000000800 */
[----:B------:R-:W-:Y:S01]  /*dbb0*/  @!PT LDS RZ, [RZ] ;  /* 0x00000000fffff984 */ /* 0x000fe20000000800 */
[----:B------:R0:W-:Y:S06]  /*dbc0*/  MEMBAR.ALL.CTA ;  /* 0x0000000000007992 */ /* 0x0001ec0000008000 */
[----:B0-----:R-:W0:Y:S01]  /*dbd0*/  FENCE.VIEW.ASYNC.S ;  /* 0x00000000000073c6 */ /* 0x001e220000000000 */
[----:B------:R-:W-:-:S02]  /*dbe0*/  IMAD.IADD R17, R17, 0x1, R21 ;  /* 0x0000000111117824 */ /* 0x000fc400078e0215 */
[----:B------:R-:W-:Y:S02]  /*dbf0*/  IMAD.MOV.U32 R21, RZ, RZ, R44 ;  /* 0x000000ffff157224 */ /* 0x000fe400078e002c */
[----:B------:R-:W-:Y:S01]  /*dc00*/  IMAD R2, R20, UR4, RZ ;  /* 0x0000000414027c24 */ /* 0x000fe2000f8e02ff */
[----:B-1----:R-:W-:Y:S01]  /*dc10*/  @P1 SHF.R.U32.HI R21, RZ, R23, R0 ;  /* 0x00000017ff151219 */ /* 0x002fe20000011600 */
[----:B------:R-:W-:-:S03]  /*dc20*/  IMAD.WIDE.U32 R16, R53, UR4, R16 ;  /* 0x0000000435107c25 */ /* 0x000fc6000f8e0010 */
[--C-:B------:R-:W-:Y:S01]  /*dc30*/  SHF.R.S32.HI R0, RZ, 0x1f, R21.reuse ;  /* 0x0000001fff007819 */ /* 0x100fe20000011415 */
[----:B------:R-:W-:Y:S01]  /*dc40*/  IMAD R23, R53, UR5, R2 ;  /* 0x0000000535177c24 */ /* 0x000fe2000f8e0202 */
[----:B------:R-:W-:Y:S01]  /*dc50*/  ULDC.64 UR4, c[0x0][0xae0] ;  /* 0x0002b80000047ab9 */ /* 0x000fe20000000a00 */
[----:B------:R-:W-:Y:S02]  /*dc60*/  IMAD.MOV R49, RZ, RZ, -R21 ;  /* 0x000000ffff317224 */ /* 0x000fe400078e0a15 */
[----:B------:R-:W-:Y:S02]  /*dc70*/  IMAD.IADD R17, R17, 0x1, R23 ;  /* 0x0000000111117824 */ /* 0x000fe400078e0217 */
[----:B------:R-:W-:Y:S02]  /*dc80*/  IMAD R0, R0, UR4, RZ ;  /* 0x0000000400007c24 */ /* 0x000fe4000f8e02ff */
[----:B------:R-:W-:Y:S02]  /*dc90*/  IMAD R23, R52, R49, R44 ;  /* 0x0000003134177224 */ /* 0x000fe400078e022c */
[----:B------:R-:W-:-:S02]  /*dca0*/  IMAD R49, R21, UR5, R0 ;  /* 0x0000000515317c24 */ /* 0x000fc4000f8e0200 */
[----:B------:R-:W-:Y:S01]  /*dcb0*/  IMAD.WIDE.U32 R16, R21, UR4, R16 ;  /* 0x0000000415107c25 */ /* 0x000fe2000f8e0010 */
[----:B------:R-:W-:Y:S01]  /*dcc0*/  SHF.R.S32.HI R0, RZ, 0x1f, R23 ;  /* 0x0000001fff007819 */ /* 0x000fe20000011417 */
[----:B------:R-:W-:Y:S02]  /*dcd0*/  ULDC.64 UR4, c[0x0][0xad8] ;  /* 0x0002b60000047ab9 */ /* 0x000fe40000000a00 */
[----:B------:R-:W-:Y:S02]  /*dce0*/  IMAD.IADD R17, R17, 0x1, R49 ;  /* 0x0000000111117824 */ /* 0x000fe400078e0231 */
[----:B------:R-:W-:Y:S02]  /*dcf0*/  IMAD R2, R0, UR4, RZ ;  /* 0x0000000400027c24 */ /* 0x000fe4000f8e02ff */
[----:B------:R-:W-:Y:S02]  /*dd00*/  IMAD.IADD R44, R165, 0x1, R18 ;  /* 0x00000001a52c7824 */ /* 0x000fe400078e0212 */
[----:B------:R-:W-:-:S02]  /*dd10*/  IMAD R21, R23, UR5, R2 ;  /* 0x0000000517157c24 */ /* 0x000fc4000f8e0202 */
[----:B------:R-:W-:Y:S01]  /*dd20*/  IMAD.WIDE.U32 R16, R23, UR4, R16 ;  /* 0x0000000417107c25 */ /* 0x000fe2000f8e0010 */
[CC--:B------:R-:W-:Y:S01]  /*dd30*/  ISETP.GE.AND P2, PT, R44.reuse, R55.reuse, PT ;  /* 0x000000372c00720c */ /* 0x0c0fe20003f46270 */
[----:B------:R-:W-:Y:S02]  /*dd40*/  ULDC.64 UR4, c[0x0][0xa80] ;  /* 0x0002a00000047ab9 */ /* 0x000fe40000000a00 */
[----:B------:R-:W-:Y:S01]  /*dd50*/  VIADD R0, R44, 0x20 ;  /* 0x000000202c007836 */ /* 0x000fe20000000000 */
[----:B------:R-:W-:Y:S01]  /*dd60*/  LEA R18, P3, R16, UR4, 0x1 ;  /* 0x0000000410127c11 */ /* 0x000fe2000f8608ff */
[----:B------:R-:W-:Y:S02]  /*dd70*/  IMAD.IADD R17, R17, 0x1, R21 ;  /* 0x0000000111117824 */ /* 0x000fe400078e0215 */
[----:B------:R-:W-:Y:S01]  /*dd80*/  VIADD R3, R3, 0x2a820 ;  /* 0x0002a82003037836 */ /* 0x000fe20000000000 */
[----:B------:R-:W-:Y:S01]  /*dd90*/  ISETP.GE.AND P0, PT, R0, R55, PT ;  /* 0x000000370000720c */ /* 0x000fe20003f06270 */
[----:B------:R-:W-:Y:S01]  /*dda0*/  VIADD R0, R44, 0x40 ;  /* 0x000000402c007836 */ /* 0x000fe20000000000 */
[----:B------:R-:W-:-:S02]  /*ddb0*/  LEA.HI.X R20, R16, UR5, R17, 0x1, P3 ;  /* 0x0000000510147c11 */ /* 0x000fc400098f0c11 */
[----:B------:R-:W-:Y:S01]  /*ddc0*/  PRMT R3, RZ, 0x654, R3 ;  /* 0x00000654ff037816 */ /* 0x000fe20000000003 */
[----:B0-----:R0:W1:Y:S01]  /*ddd0*/  SHFL.IDX PT, R16, R18, RZ, 0x181f ;  /* 0x00181fff12107589 */ /* 0x00106200000e0000 */
        /* <DEDUP_REMOVED lines=10> */
[-C--:B0-2---:R-:W-:Y:S02]  /*de80*/  @!P2 LEA.HI.X R3, R160, R0.reuse, R173, 0x1, P4 ;  /* 0x00000000a003a211 */ /* 0x085fe400020f0cad */
[----:B------:R-:W-:-:S03]  /*de90*/  @!P3 LEA.HI.X R17, R161, R0, R172, 0x1, P5 ;  /* 0x00000000a111b211 */ /* 0x000fc600028f0cac */
[----:B-----5:R3:W-:Y:S04]  /*dea0*/  @!P2 ST.E.128 desc[UR36][R2.64], R24 ;  /* 0x000000180200a985 */ /* 0x0207e8000c101d24 */
[----:B------:R3:W-:Y:S02]  /*deb0*/  @!P3 ST.E.128 desc[UR36][R16.64], R40 ;  /* 0x000000281000b985 */ /* 0x0007e4000c101d24 */
.L_x_1329:
[----:B------:R-:W-:Y:S05]  /*dec0*/  BSYNC B1 ;  /* 0x0000000000017941 */ /* 0x000fea0003800000 */
.L_x_1328:
        /* <DEDUP_REMOVED lines=9> */
[-C--:B0---4-:R-:W-:Y:S02]  /*df60*/  @!P3 LEA.HI.X R3, R160, R0.reuse, R173, 0x1, P0 ;  /* 0x00000000a003b211 */ /* 0x091fe400000f0cad */
[----:B------:R-:W-:-:S03]  /*df70*/  @!P4 LEA.HI.X R17, R161, R0, R172, 0x1, P2 ;  /* 0x00000000a111c211 */ /* 0x000fc600010f0cac */
[----:B-----5:R3:W-:Y:S04]  /*df80*/  @!P3 ST.E.128 desc[UR36][R2.64], R12 ;  /* 0x0000000c0200b985 */ /* 0x0207e8000c101d24 */
[----:B------:R3:W-:Y:S02]  /*df90*/  @!P4 ST.E.128 desc[UR36][R16.64], R36 ;  /* 0x000000241000c985 */ /* 0x0007e4000c101d24 */
.L_x_1331:
[----:B------:R-:W-:Y:S05]  /*dfa0*/  BSYNC B1 ;  /* 0x0000000000017941 */ /* 0x000fea0003800000 */
.L_x_1330:
        /* <DEDUP_REMOVED lines=13> */
.L_x_1333:
[----:B------:R-:W-:Y:S05]  /*e080*/  BSYNC B1 ;  /* 0x0000000000017941 */ /* 0x000fea0003800000 */
.L_x_1332:
        /* <DEDUP_REMOVED lines=12> */
[----:B----4-:R-:W-:-:S04]  /*e150*/  LEA R2, P0, R161, R18, 0x1 ;  /* 0x00000012a1027211 */ /* 0x010fc800078008ff */
[----:B------:R-:W-:-:S05]  /*e160*/  LEA.HI.X R3, R161, R20, R172, 0x1, P0 ;  /* 0x00000014a1037211 */ /* 0x000fca00000f0cac */
[----:B------:R0:W-:Y:S01]  /*e170*/  ST.E.128 desc[UR36][R2.64], R28 ;  /* 0x0000001c02007985 */ /* 0x0001e2000c101d24 */
[----:B------:R-:W-:Y:S05]  /*e180*/  BRA `(.L_x_1334) ;  /* 0x0000000800b07947 */ /* 0x000fea0003800000 */
.L_x_1326:
[----:B------:R-:W2:Y:S08]  /*e190*/  LDC.64 R4, c[0x0][0xc00] ;  /* 0x00030000ff047b82 */ /* 0x000eb00000000a00 */
[----:B0-----:R-:W0:Y:S01]  /*e1a0*/  LDC.64 R2, c[0x0][0xc00] ;  /* 0x00030000ff027b82 */ /* 0x001e220000000a00 */
[----:B------:R-:W-:Y:S01]  /*e1b0*/  ULDC UR4, c[0x0][0xa88] ;  /* 0x0002a20000047ab9 */ /* 0x000fe20000000800 */
[----:B------:R-:W-:-:S06]  /*e1c0*/  IMAD.MOV.U32 R6, RZ, RZ, RZ ;  /* 0x000000ffff067224 */ /* 0x000fcc00078e00ff */
[----:B------:R-:W3:Y:S01]  /*e1d0*/  LDC R17, c[0x0][0xbe8] ;  /* 0x0002fa00ff117b82 */ /* 0x000ee20000000800 */
[----:B--2---:R-:W-:-:S04]  /*e1e0*/  ISETP.NE.U32.AND P0, PT, R4, RZ, PT ;  /* 0x000000ff0400720c */ /* 0x004fc80003f05070 */
[----:B------:R-:W-:-:S03]  /*e1f0*/  ISETP.NE.AND.EX P0, PT, R5, RZ, PT, P0 ;  /* 0x000000ff0500720c */ /* 0x000fc60003f05300 */
[----:B------:R-:W2:Y:S01]  /*e200*/  LDC.64 R4, c[0x0][0xc08] ;  /* 0x00030200ff047b82 */ /* 0x000ea20000000a00 */
[----:B0-----:R-:W-:-:S04]  /*e210*/  IMAD.WIDE R2, R164, 0x4, R2 ;  /* 0x00000004a4027825 */ /* 0x001fc800078e0202 */
[----:B------:R-:W-:-:S05]  /*e220*/  IMAD.U32 R0, RZ, RZ, UR4 ;  /* 0x00000004ff007e24 */ /* 0x000fca000f8e00ff */
[----:B------:R0:W5:Y:S01]  /*e230*/  @P0 LDG.E R6, desc[UR36][R2.64] ;  /* 0x0000002402060981 */ /* 0x000162000c1e1900 */
[----:B--2---:R-:W-:-:S04]  /*e240*/  ISETP.NE.U32.AND P1, PT, R4, RZ, PT ;  /* 0x000000ff0400720c */ /* 0x004fc80003f25070 */
[----:B------:R-:W-:-:S13]  /*e250*/  ISETP.NE.AND.EX P1, PT, R5, RZ, PT, P1 ;  /* 0x000000ff0500720c */ /* 0x000fda0003f25310 */
[----:B------:R-:W2:Y:S02]  /*e260*/  @P1 LDC.64 R4, c[0x0][0xc08] ;  /* 0x00030200ff041b82 */ /* 0x000ea40000000a00 */
[----:B--2---:R-:W-:-:S05]  /*e270*/  @P1 IMAD.WIDE R4, R164, 0x4, R4 ;  /* 0x00000004a4041825 */ /* 0x004fca00078e0204 */
[----:B------:R0:W5:Y:S01]  /*e280*/  @P1 LDG.E R0, desc[UR36][R4.64] ;  /* 0x0000002404001981 */ /* 0x000162000c1e1900 */
[----:B---3--:R-:W-:Y:S02]  /*e290*/  ISETP.NE.AND P2, PT, R17, 0x1, PT ;  /* 0x000000011100780c */ /* 0x008fe40003f45270 */
[----:B------:R-:W-:Y:S02]  /*e2a0*/  ISETP.GE.AND P3, PT, R174, 0x80, PT ;  /* 0x00000080ae00780c */ /* 0x000fe40003f66270 */
[----:B------:R-:W-:-:S09]  /*e2b0*/  SHF.R.S32.HI R7, RZ, 0x1f, R164 ;  /* 0x0000001fff077819 */ /* 0x000fd200000114a4 */
[----:B------:R-:W2:Y:S08]  /*e2c0*/  @P2 LDC R16, c[0x0][0xbec] ;  /* 0x0002fb00ff102b82 */ /* 0x000eb00000000800 */
[----:B------:R-:W3:Y:S01]  /*e2d0*/  @P2 LDC R21, c[0x0][0xbf0] ;  /* 0x0002fc00ff152b82 */ /* 0x000ee20000000800 */
[----:B0-----:R-:W-:Y:S05]  /*e2e0*/  @P1 BRA `(.L_x_1335) ;  /* 0x0000000000101947 */ /* 0x001fea0003800000 */
[----:B------:R-:W-:Y:S05]  /*e2f0*/  @!P0 BRA `(.L_x_1335) ;  /* 0x00000000000c8947 */ /* 0x000fea0003800000 */
[----:B------:R-:W4:Y:S04]  /*e300*/  LDG.E R5, desc[UR36][R2.64] ;  /* 0x0000002402057981 */ /* 0x000f28000c1e1900 */
[----:B-----5:R-:W4:Y:S02]  /*e310*/  LDG.E R0, desc[UR36][R2.64+0x4] ;  /* 0x0000042402007981 */ /* 0x020f24000c1e1900 */
[----:B----4-:R-:W-:-:S07]  /*e320*/  IMAD.IADD R0, R0, 0x1, -R5 ;  /* 0x0000000100007824 */ /* 0x010fce00078e0a05 */
.L_x_1335:
        /* <DEDUP_REMOVED lines=9> */
[----:B0-----:R-:W-:-:S04]  /*e3c0*/  IADD3 R9, R18, -0x80, R3 ;  /* 0xffffff8012097810 */ /* 0x001fc80007ffe003 */
        /* <DEDUP_REMOVED lines=18> */
[----:B------:R-:W-:Y:S01]  /*e4f0*/  IADD3 R2, P0, R5, R2, RZ ;  /* 0x0000000205027210 */ /* 0x000fe20007f1e0ff */
[----:B------:R-:W-:Y:S02]  /*e500*/  IMAD.MOV R7, RZ, RZ, -R5 ;  /* 0x000000ffff077224 */ /* 0x000fe400078e0a05 */
[----:B------:R-:W-:Y:S01]  /*e510*/  IMAD R8, R13, UR5, R4 ;  /* 0x000000050d087c24 */ /* 0x000fe2000f8e0204 */
[----:B------:R-:W-:Y:S01]  /*e520*/  ULDC.64 UR4, c[0x0][0xb88] ;  /* 0x0002e20000047ab9 */ /* 0x000fe20000000a00 */
[----:B------:R-:W-:Y:S01]  /*e530*/  IMAD R7, R14, R7, R9 ;  /* 0x000000070e077224 */ /* 0x000fe200078e0209 */
[----:B------:R-:W-:-:S04]  /*e540*/  SHF.R.S32.HI R9, RZ, 0x1f, R5 ;  /* 0x0000001fff097819 */ /* 0x000fc80000011405 */
        /* <DEDUP_REMOVED lines=11> */
.L_x_1337:
[----:B------:R-:W-:Y:S05]  /*e600*/  BSYNC B1 ;  /* 0x0000000000017941 */ /* 0x000fea0003800000 */
.L_x_1336:
[----:B------:R-:W-:Y:S01]  /*e610*/  ULDC.64 UR4, c[0x0][0xaa0] ;  /* 0x0002a80000047ab9 */ /* 0x000fe20000000a00 */
[----:B------:R-:W-:Y:S01]  /*e620*/  IMAD R7, R162, 0x20, R165 ;  /* 0x00000020a2077824 */ /* 0x000fe200078e02a5 */
[----:B------:R-:W-:Y:S01]  /*e630*/  BSSY B1, `(.L_x_1338) ;  /* 0x0000037000017945 */ /* 0x000fe20003800000 */
[----:B0-----:R-:W-:Y:S02]  /*e640*/  IMAD R3, R11, UR4, RZ ;  /* 0x000000040b037c24 */ /* 0x001fe4000f8e02ff */
[----:B------:R-:W-:Y:S02]  /*e650*/  IMAD.IADD R9, R18, 0x1, R7 ;  /* 0x0000000112097824 */ /* 0x000fe400078e0207 */
[C---:B------:R-:W-:Y:S02]  /*e660*/  IMAD R5, R6.reuse, UR5, R3 ;  /* 0x0000000506057c24 */ /* 0x040fe4000f8e0203 */
[----:B------:R-:W-:Y:S01]  /*e670*/  IMAD.WIDE.U32 R2, R6, UR4, RZ ;  /* 0x0000000406027c25 */ /* 0x000fe2000f8e00ff */
[----:B------:R-:W-:-:S03]  /*e680*/  ULDC.64 UR4, c[0x0][0xae8] ;  /* 0x0002ba0000047ab9 */ /* 0x000fc60000000a00 */
[----:B------:R-:W-:Y:S02]  /*e690*/  IMAD.IADD R3, R3, 0x1, R5 ;  /* 0x0000000103037824 */ /* 0x000fe400078e0205 */
[----:B------:R-:W-:Y:S02]  /*e6a0*/  IMAD R6, R10, UR4, RZ ;  /* 0x000000040a067c24 */ /* 0x000fe4000f8e02ff */
[----:B--2---:R-:W-:-:S04]  /*e6b0*/  @P2 IMAD.HI.U32 R4, R9, R16, RZ ;  /* 0x0000001009042227 */ /* 0x004fc800078e00ff */
[C---:B------:R-:W-:Y:S02]  /*e6c0*/  IMAD R7, R163.reuse, UR5, R6 ;  /* 0x00000005a3077c24 */ /* 0x040fe4000f8e0206 */
[----:B------:R-:W-:Y:S01]  /*e6d0*/  IMAD.WIDE.U32 R2, R163, UR4, R2 ;  /* 0x00000004a3027c25 */ /* 0x000fe2000f8e0002 */
[----:B------:R-:W-:-:S03]  /*e6e0*/  ULDC.64 UR4, c[0x0][0xaf0] ;  /* 0x0002bc0000047ab9 */ /* 0x000fc60000000a00 */
[----:B------:R-:W-:Y:S01]  /*e6f0*/  IMAD.MOV.U32 R5, RZ, RZ, R9 ;  /* 0x000000ffff057224 */ /* 0x000fe200078e0009 */
[----:B---3--:R-:W-:Y:S01]  /*e700*/  @P2 SHF.R.U32.HI R5, RZ, R21, R4 ;  /* 0x00000015ff052219 */ /* 0x008fe20000011604 */
[----:B------:R-:W-:Y:S02]  /*e710*/  IMAD R6, R12, UR4, RZ ;  /* 0x000000040c067c24 */ /* 0x000fe4000f8e02ff */
[----:B------:R-:W-:Y:S01]  /*e720*/  IMAD.IADD R3, R3, 0x1, R7 ;  /* 0x0000000103037824 */ /* 0x000fe200078e0207 */
[----:B------:R-:W-:Y:S01]  /*e730*/  SHF.R.S32.HI R4, RZ, 0x1f, R5 ;  /* 0x0000001fff047819 */ /* 0x000fe20000011405 */
[C---:B------:R-:W-:Y:S02]  /*e740*/  IMAD R7, R13.reuse, UR5, R6 ;  /* 0x000000050d077c24 */ /* 0x040fe4000f8e0206 */
        /* <DEDUP_REMOVED lines=12> */
[----:B------:R-:W-:Y:S02]  /*e810*/  IMAD.IADD R18, R165, 0x1, R18 ;  /* 0x00000001a5127824 */ /* 0x000fe400078e0212 */
        /* <DEDUP_REMOVED lines=11> */
[----:B------:R0:W2:Y:S02]  /*e8d0*/  SHFL.IDX PT, R2, R4, RZ, 0x181f ;  /* 0x00181fff04027589 */ /* 0x0000a400000e0000 */
[----:B------:R-:W-:Y:S02]  /*e8e0*/  ISETP.GE.AND P0, PT, R0, R17, PT ;  /* 0x000000110000720c */ /* 0x000fe40003f06270 */
[----:B------:R0:W3:Y:S01]  /*e8f0*/  SHFL.IDX PT, R0, R5, RZ, 0x181f ;  /* 0x00181fff05007589 */ /* 0x0000e200000e0000 */
[----:B------:R-:W-:Y:S10]  /*e900*/  @P2 BRA `(.L_x_1339) ;  /* 0x0000000000242947 */ /* 0x000ff40003800000 */
        /* <DEDUP_REMOVED lines=9> */
.L_x_1339:
[----:B------:R-:W-:Y:S05]  /*e9a0*/  BSYNC B1 ;  /* 0x0000000000017941 */ /* 0x000fea0003800000 */
.L_x_1338:
        /* <DEDUP_REMOVED lines=13> */
.L_x_1341:
[----:B------:R-:W-:Y:S05]  /*ea80*/  BSYNC B1 ;  /* 0x0000000000017941 */ /* 0x000fea0003800000 */
.L_x_1340:
        /* <DEDUP_REMOVED lines=13> */
.L_x_1343:
[----:B------:R-:W-:Y:S05]  /*eb60*/  BSYNC B1 ;  /* 0x0000000000017941 */ /* 0x000fea0003800000 */
.L_x_1342:
        /* <DEDUP_REMOVED lines=14> */
.L_x_1334:
[----:B------:R-:W-:Y:S05]  /*ec50*/  BSYNC B0 ;  /* 0x0000000000007941 */ /* 0x000fea0003800000 */
.L_x_1325:
[----:B------:R-:W-:Y:S02]  /*ec60*/  ULDC UR4, c[0x0][0xc3c] ;  /* 0x00030f0000047ab9 */ /* 0x000fe40000000800 */
[----:B-1----:R-:W-:-:S13]  /*ec70*/  ISETP.GE.AND P0, PT, R47, UR4, PT ;  /* 0x000000042f007c0c */ /* 0x002fda000bf06270 */
[----:B------:R-:W-:Y:S05]  /*ec80*/  @!P0 BRA `(.L_x_1344) ;  /* 0xffffff2000248947 */ /* 0x000fea000383ffff */
[----:B------:R-:W-:Y:S05]  /*ec90*/  EXIT ;  /* 0x000000000000794d */ /* 0x000fea0003800000 */
.L_x_1235:
[----:B------:R-:W-:-:S08]  /*eca0*/  NOP ;  /* 0x0000000000007918 */ /* 0x000fd00000000000 */
[----:B0-----:R-:W0:-:S00]  /*ecb0*/  USETMAXREG.DEALLOC.CTAPOOL 0x28 ;  /* 0x00000028000079c8 */ /* 0x001e0000080e0500 */
[----:B0-----:R-:W2:Y:S01]  /*ecc0*/  LDL.LU R2, [R1] ;  /* 0x0000000001027983 */ /* 0x001ea20000300800 */
[----:B------:R-:W-:-:S06]  /*ecd0*/  LOP3.LUT R0, R0, 0x3, RZ, 0xc0, !PT ;  /* 0x0000000300007812 */ /* 0x000fcc00078ec0ff */
[----:B------:R-:W0:Y:S02]  /*ece0*/  SHFL.IDX PT, R0, R0, RZ, 0x1f ;  /* 0x00001fff00007589 */ /* 0x000e2400000e0000 */
[----:B0-----:R-:W-:Y:S01]  /*ecf0*/  ISETP.NE.AND P0, PT, R0, RZ, PT ;  /* 0x000000ff0000720c */ /* 0x001fe20003f05270 */
[----:B------:R-:W-:Y:S01]  /*ed00*/  IMAD.MOV.U32 R0, RZ, RZ, RZ ;  /* 0x000000ffff007224 */ /* 0x000fe200078e00ff */
[----:B--2---:R-:W-:-:S11]  /*ed10*/  LOP3.LUT R2, R2, 0xfffffeff, RZ, 0xc0, !PT ;  /* 0xfffffeff02027812 */ /* 0x004fd600078ec0ff */
[----:B------:R-:W-:-:S05]  /*ed20*/  @P0 LOP3.LUT R2, R2, 0x100, RZ, 0xfc, !PT ;  /* 0x0000010002020812 */ /* 0x000fca00078efcff */
[----:B------:R0:W-:Y:S01]  /*ed30*/  STL [R1], R2 ;  /* 0x0000000201007387 */ /* 0x0001e20000100800 */
[----:B------:R-:W-:Y:S05]  /*ed40*/  @!P0 BRA `(.L_x_1345) ;  /* 0x00000000001c8947 */ /* 0x000fea0003800000 */
[----:B------:R-:W1:Y:S08]  /*ed50*/  S2UR UR5, SR_CgaCtaId ;  /* 0x00000000000579c3 */ /* 0x000e700000008800 */
[----:B------:R-:W-:Y:S06]  /*ed60*/  BAR.SYNC.DEFER_BLOCKING 0x5, 0x180 ;  /* 0x0146000000007b1d */ /* 0x000fec0000010000 */
[----:B------:R-:W-:-:S02]  /*ed70*/  UMOV UR4, 0x400 ;  /* 0x0000040000047882 */ /* 0x000fc40000000000 */
[----:B-1----:R-:W-:-:S09]  /*ed80*/  ULEA UR4, UR5, UR4, 0x18 ;  /* 0x0000000405047291 */ /* 0x002fd2000f8ec03f */
[----:B------:R-:W1:Y:S01]  /*ed90*/  LDS.128 R16, [UR4+0x2a8d0] ;  /* 0x02a8d004ff107984 */ /* 0x000e620008000c00 */
[----:B------:R-:W-:Y:S06]  /*eda0*/  BAR.ARV 0x4, 0x180 ;  /* 0x0106000000007b1d */ /* 0x000fec0000002000 */
[----:B------:R-:W-:Y:S05]  /*edb0*/  BRA `(.L_x_1346) ;  /* 0x00000008008c7947 */ /* 0x000fea0003800000 */
.L_x_1345:
[----:B0-----:R-:W0:Y:S01]  /*edc0*/  S2R R2, SR_TID.X ;  /* 0x0000000000027919 */ /* 0x001e220000002100 */
        /* <DEDUP_REMOVED lines=36> */
[----:B------:R-:W-:Y:S01]  /*f010*/  IMAD.MOV.U32 R4, RZ, RZ, R3 ;  /* 0x000000ffff047224 */ /* 0x000fe200078e0003 */
[----:B------:R-:W-:Y:S01]  /*f020*/  UMOV UR4, URZ ;  /* 0x0000003f00047c82 */ /* 0x000fe20008000000 */
[----:B------:R-:W-:-:S05]  /*f030*/  ULDC UR5, c[0x0][0xc38] ;  /* 0x00030e0000057ab9 */ /* 0x000fca0000000800 */
.L_x_1351:
        /* <DEDUP_REMOVED lines=12> */
.L_x_1350:
[----:B------:R-:W-:Y:S05]  /*f100*/  BSYNC B0 ;  /* 0x0000000000007941 */ /* 0x000fea0003800000 */
.L_x_1349:
        /* <DEDUP_REMOVED lines=20> */
.L_x_1347:
[----:B------:R-:W-:-:S04]  /*f250*/  IMAD.IADD R11, R4, 0x1, -R3 ;  /* 0x00000001040b7824 */ /* 0x000fc800078e0a03 */
[----:B------:R-:W-:-:S05]  /*f260*/  IMAD R2, R6, UR5, R11 ;  /* 0x0000000506027c24 */ /* 0x000fca000f8e020b */
[----:B------:R-:W-:Y:S02]  /*f270*/  ISETP.GT.AND P0, PT, R2, UR6, PT ;  /* 0x0000000602007c0c */ /* 0x000fe4000bf04270 */
[----:B------:R-:W0:Y:S11]  /*f280*/  LDC.64 R2, c[0x0][0xc90] ;  /* 0x00032400ff027b82 */ /* 0x000e360000000a00 */
[----:B------:R-:W-:-:S04]  /*f290*/  VOTE.ANY R8, PT, !P0 ;  /* 0x0000000000087806 */ /* 0x000fc800040e0100 */
[----:B------:R-:W1:Y:S02]  /*f2a0*/  POPC R13, R8 ;  /* 0x00000008000d7309 */ /* 0x000e640000000000 */
[----:B-1----:R-:W-:-:S04]  /*f2b0*/  VIADD R19, R13, UR4 ;  /* 0x000000040d137c36 */ /* 0x002fc80008000000 */
[----:B0-----:R-:W-:-:S05]  /*f2c0*/  IMAD.WIDE R2, R19, 0x4, R2 ;  /* 0x0000000413027825 */ /* 0x001fca00078e0202 */
[----:B------:R-:W2:Y:S01]  /*f2d0*/  LDG.E R7, desc[UR36][R2.64] ;  /* 0x0000002402077981 */ /* 0x000ea2000c1e1900 */
[----:B------:R-:W-:-:S03]  /*f2e0*/  ISETP.NE.AND P0, PT, R8, RZ, PT ;  /* 0x000000ff0800720c */ /* 0x000fc60003f05270 */
[----:B------:R-:W2:Y:S02]  /*f2f0*/  SHFL.IDX PT, R0, R0, R13, 0x1f ;  /* 0x00001f0d00007589 */ /* 0x000ea400000e0000 */
[----:B--2---:R-:W-:-:S05]  /*f300*/  IMAD R4, R0, R7, RZ ;  /* 0x0000000700047224 */ /* 0x004fca00078e02ff */
[----:B------:R-:W-:-:S04]  /*f310*/  IABS R12, R4 ;  /* 0x00000004000c7213 */ /* 0x000fc80000000000 */
[----:B------:R-:W0:Y:S08]  /*f320*/  I2F.RP R9, R12 ;  /* 0x0000000c00097306 */ /* 0x000e300000209400 */
[----:B0-----:R-:W0:Y:S02]  /*f330*/  MUFU.RCP R9, R9 ;  /* 0x0000000900097308 */ /* 0x001e240000001000 */
[----:B0-----:R-:W-:-:S06]  /*f340*/  VIADD R10, R9, 0xffffffe ;  /* 0x0ffffffe090a7836 */ /* 0x001fcc0000000000 */
[----:B------:R0:W1:Y:S01]  /*f350*/  F2I.FTZ.U32.TRUNC.NTZ R3, R10 ;  /* 0x0000000a00037305 */ /* 0x000062000021f000 */
[----:B------:R-:W-:Y:S05]  /*f360*/  @!P0 BRA `(.L_x_1352) ;  /* 0x0000000000088947 */ /* 0x000fea0003800000 */
[----:B------:R-:W-:-:S05]  /*f370*/  VIADD R9, R13, 0xffffffff ;  /* 0xffffffff0d097836 */ /* 0x000fca0000000000 */
[----:B------:R2:W3:Y:S02]  /*f380*/  SHFL.IDX PT, R16, R6, R9, 0x1f ;  /* 0x00001f0906107589 */ /* 0x0004e400000e0000 */
.L_x_1352:
[----:B-1----:R-:W-:Y:S02]  /*f390*/  IMAD.MOV R2, RZ, RZ, -R3 ;  /* 0x000000ffff027224 */ /* 0x002fe400078e0a03 */
[----:B---3--:R-:W-:Y:S02]  /*f3a0*/  IMAD R16, R16, UR5, R11 ;  /* 0x0000000510107c24 */ /* 0x008fe4000f8e020b */
[----:B------:R-:W-:Y:S01]  /*f3b0*/  IMAD.MOV.U32 R11, RZ, RZ, R2 ;  /* 0x000000ffff0b7224 */ /* 0x000fe200078e0002 */
[----:B------:R-:W-:Y:S02]  /*f3c0*/  IABS R2, R4 ;  /* 0x0000000400027213 */ /* 0x000fe40000000000 */
[----:B--2---:R-:W-:Y:S01]  /*f3d0*/  IADD3 R9, -R16, UR6, RZ ;  /* 0x0000000610097c10 */ /* 0x004fe2000fffe1ff */
[----:B------:R-:W-:Y:S02]  /*f3e0*/  IMAD R11, R11, R12, RZ ;  /* 0x0000000c0b0b7224 */ /* 0x000fe400078e02ff */
[----:B------:R-:W-:Y:S01]  /*f3f0*/  IMAD.MOV R8, RZ, RZ, -R2 ;  /* 0x000000ffff087224 */ /* 0x000fe200078e0a02 */
        /* <DEDUP_REMOVED lines=8> */
[----:B------:R-:W-:Y:S02]  /*f480*/  @!P1 IMAD.IADD R3, R3, 0x1, -R12 ;  /* 0x0000000103039824 */ /* 0x000fe400078e0a0c */
[----:B------:R-:W-:Y:S01]  /*f490*/  @!P1 VIADD R2, R2, 0x1 ;  /* 0x0000000102029836 */ /* 0x000fe20000000000 */
[----:B------:R-:W-:Y:S02]  /*f4a0*/  ISETP.NE.AND P1, PT, R4, RZ, PT ;  /* 0x000000ff0400720c */ /* 0x000fe40003f25270 */
[----:B------:R-:W-:Y:S02]  /*f4b0*/  ISETP.GE.U32.AND P0, PT, R3, R12, PT ;  /* 0x0000000c0300720c */ /* 0x000fe40003f06070 */
[----:B------:R-:W-:-:S04]  /*f4c0*/  LOP3.LUT R3, R9, R4, RZ, 0x3c, !PT ;  /* 0x0000000409037212 */ /* 0x000fc800078e3cff */
[----:B------:R-:W-:-:S07]  /*f4d0*/  ISETP.GE.AND P2, PT, R3, RZ, PT ;  /* 0x000000ff0300720c */ /* 0x000fce0003f46270 */
[----:B------:R-:W-:-:S06]  /*f4e0*/  @P0 VIADD R2, R2, 0x1 ;  /* 0x0000000102020836 */ /* 0x000fcc0000000000 */
[----:B------:R-:W-:Y:S01]  /*f4f0*/  @!P2 IMAD.MOV R2, RZ, RZ, -R2 ;  /* 0x000000ffff02a224 */ /* 0x000fe200078e0a02 */
[----:B------:R-:W-:-:S05]  /*f500*/  @!P1 LOP3.LUT R2, RZ, R4, RZ, 0x33, !PT ;  /* 0x00000004ff029212 */ /* 0x000fca00078e33ff */
[----:B------:R-:W-:Y:S02]  /*f510*/  IMAD R11, R7, R2, RZ ;  /* 0x00000002070b7224 */ /* 0x000fe400078e02ff */
[----:B------:R-:W-:Y:S02]  /*f520*/  IMAD.MOV R2, RZ, RZ, -R2 ;  /* 0x000000ffff027224 */ /* 0x000fe400078e0a02 */
[----:B------:R-:W-:Y:S02]  /*f530*/  IMAD.MOV R6, RZ, RZ, -R11 ;  /* 0x000000ffff067224 */ /* 0x000fe400078e0a0b */
[----:B------:R-:W-:Y:S02]  /*f540*/  IMAD R4, R4, R2, R9 ;  /* 0x0000000204047224 */ /* 0x000fe400078e0209 */
[----:B------:R-:W-:Y:S01]  /*f550*/  IMAD.MOV.U32 R2, RZ, RZ, RZ ;  /* 0x000000ffff027224 */ /* 0x000fe200078e00ff */
[----:B------:R-:W-:Y:S02]  /*f560*/  VIADDMNMX R13, R6, UR5, R7, PT ;  /* 0x00000005060d7c46 */ /* 0x000fe4000b800107 */
[----:B------:R-:W-:-:S02]  /*f570*/  IABS R9, R4 ;  /* 0x0000000400097213 */ /* 0x000fc40000000000 */
[-C--:B------:R-:W-:Y:S01]  /*f580*/  IABS R8, R13.reuse ;  /* 0x0000000d00087213 */ /* 0x080fe20000000000 */
[----:B------:R-:W-:Y:S01]  /*f590*/  IMAD.MOV R18, RZ, RZ, -R13 ;  /* 0x000000ffff127224 */ /* 0x000fe200078e0a0d */
[----:B0-----:R-:W-:Y:S02]  /*f5a0*/  IABS R10, R13 ;  /* 0x0000000d000a7213 */ /* 0x001fe40000000000 */
[----:B------:R-:W0:Y:S08]  /*f5b0*/  I2F.RP R6, R8 ;  /* 0x0000000800067306 */ /* 0x000e300000209400 */
[----:B0-----:R-:W0:Y:S02]  /*f5c0*/  MUFU.RCP R6, R6 ;  /* 0x0000000600067308 */ /* 0x001e240000001000 */
[----:B0-----:R-:W-:-:S06]  /*f5d0*/  VIADD R3, R6, 0xffffffe ;  /* 0x0ffffffe06037836 */ /* 0x001fcc0000000000 */
[----:B------:R-:W0:Y:S02]  /*f5e0*/  F2I.FTZ.U32.TRUNC.NTZ R3, R3 ;  /* 0x0000000300037305 */ /* 0x000e24000021f000 */
[----:B0-----:R-:W-:-:S04]  /*f5f0*/  IMAD.MOV R7, RZ, RZ, -R3 ;  /* 0x000000ffff077224 */ /* 0x001fc800078e0a03 */
[----:B------:R-:W-:-:S04]  /*f600*/  IMAD R7, R7, R8, RZ ;  /* 0x0000000807077224 */ /* 0x000fc800078e02ff */
[----:B------:R-:W-:-:S04]  /*f610*/  IMAD.HI.U32 R2, R3, R7, R2 ;  /* 0x0000000703027227 */ /* 0x000fc800078e0002 */
[----:B------:R-:W-:Y:S02]  /*f620*/  IMAD.MOV R3, RZ, RZ, -R10 ;  /* 0x000000ffff037224 */ /* 0x000fe400078e0a0a */
        /* <DEDUP_REMOVED lines=8> */
[----:B------:R-:W-:Y:S01]  /*f6b0*/  ISETP.GE.AND P2, PT, R3, RZ, PT ;  /* 0x000000ff0300720c */ /* 0x000fe20003f46270 */
[----:B------:R-:W-:-:S06]  /*f6c0*/  IMAD.IADD R3, R4, 0x1, R11 ;  /* 0x0000000104037824 */ /* 0x000fcc00078e020b */
[----:B------:R-:W-:-:S06]  /*f6d0*/  @P0 VIADD R2, R2, 0x1 ;  /* 0x0000000102020836 */ /* 0x000fcc0000000000 */
[----:B------:R-:W-:Y:S01]  /*f6e0*/  @!P2 IMAD.MOV R2, RZ, RZ, -R2 ;  /* 0x000000ffff02a224 */ /* 0x000fe200078e0a02 */
[----:B------:R-:W-:-:S04]  /*f6f0*/  @!P1 LOP3.LUT R2, RZ, R13, RZ, 0x33, !PT ;  /* 0x0000000dff029212 */ /* 0x000fc800078e33ff */
[----:B------:R-:W-:Y:S01]  /*f700*/  LOP3.LUT R17, RZ, R2, RZ, 0x33, !PT ;  /* 0x00000002ff117212 */ /* 0x000fe200078e33ff */
[----:B------:R-:W-:-:S04]  /*f710*/  IMAD R18, R2, R18, R3 ;  /* 0x0000001202127224 */ /* 0x000fc800078e0203 */
[----:B------:R-:W-:Y:S01]  /*f720*/  IMAD.IADD R17, R0, 0x1, R17 ;  /* 0x0000000100117824 */ /* 0x000fe200078e0211 */
[----:B------:R-:W-:Y:S06]  /*f730*/  BRA `(.L_x_1353) ;  /* 0x0000000000147947 */ /* 0x000fec0003800000 */
.L_x_1348:
[----:B------:R-:W-:Y:S01]  /*f740*/  ULDC UR4, c[0x0][0xc3c] ;  /* 0x00030f0000047ab9 */ /* 0x000fe20000000800 */
[----:B------:R-:W-:Y:S02]  /*f750*/  IMAD.MOV.U32 R17, RZ, RZ, RZ ;  /* 0x000000ffff117224 */ /* 0x000fe400078e00ff */
[----:B------:R-:W-:Y:S02]  /*f760*/  IMAD.U32 R16, RZ, RZ, UR6 ;  /* 0x00000006ff107e24 */ /* 0x000fe4000f8e00ff */
[----:B------:R-:W-:Y:S02]  /*f770*/  IMAD.MOV.U32 R18, RZ, RZ, RZ ;  /* 0x000000ffff127224 */ /* 0x000fe400078e00ff */
[----:B------:R-:W-:-:S07]  /*f780*/  IMAD.U32 R19, RZ, RZ, UR4 ;  /* 0x00000004ff137e24 */ /* 0x000fce000f8e00ff */
.L_x_1353:
[----:B------:R-:W-:-:S13]  /*f790*/  ISETP.NE.AND P0, PT, R5, RZ, PT ;  /* 0x000000ff0500720c */ /* 0x000fda0003f05270 */
[----:B------:R-:W0:Y:S01]  /*f7a0*/  @!P0 S2R R3, SR_CgaCtaId ;  /* 0x0000000000038919 */ /* 0x000e220000008800 */
[----:B------:R-:W-:-:S04]  /*f7b0*/  @!P0 MOV R0, 0x400 ;  /* 0x0000040000008802 */ /* 0x000fc80000000f00 */
[----:B0-----:R-:W-:-:S05]  /*f7c0*/  @!P0 LEA R0, R3, R0, 0x18 ;  /* 0x0000000003008211 */ /* 0x001fca00078ec0ff */
[----:B------:R2:W-:Y:S01]  /*f7d0*/  @!P0 STS.128 [R0+0x2a8d0], R16 ;  /* 0x02a8d01000008388 */ /* 0x0005e20000000c00 */
[----:B------:R-:W-:Y:S06]  /*f7e0*/  BAR.ARV 0x5, 0x180 ;  /* 0x0146000000007b1d */ /* 0x000fec0000002000 */
.L_x_1346:
[----:B------:R3:W-:Y:S01]  /*f7f0*/  STL [R1+0x14], RZ ;  /* 0x000014ff01007387 */ /* 0x0007e20000100800 */
[----:B------:R-:W-:Y:S01]  /*f800*/  ULDC UR4, c[0x0][0xc3c] ;  /* 0x00030f0000047ab9 */ /* 0x000fe20000000800 */
[----:B------:R-:W-:Y:S01]  /*f810*/  IMAD.MOV.U32 R27, RZ, RZ, 0x1 ;  /* 0x00000001ff1b7424 */ /* 0x000fe200078e00ff */
[----:B-1----:R-:W-:Y:S01]  /*f820*/  ISETP.GE.AND P0, PT, R19, UR4, PT ;  /* 0x0000000413007c0c */ /* 0x002fe2000bf06270 */
[----:B------:R-:W-:-:S12]  /*f830*/  IMAD.MOV.U32 R25, RZ, RZ, RZ ;  /* 0x000000ffff197224 */ /* 0x000fd800078e00ff */
[----:B---3--:R-:W-:Y:S05]  /*f840*/  @P0 BRA `(.L_x_1354) ;  /* 0x0000004c005c0947 */ /* 0x008fea0003800000 */
[----:B--2---:R-:W2:Y:S01]  /*f850*/  LDL R0, [R1+0x18] ;  /* 0x0000180001007983 */ /* 0x004ea20000100800 */
[----:B------:R-:W1:Y:S01]  /*f860*/  S2UR UR5, SR_CgaCtaId ;  /* 0x00000000000579c3 */ /* 0x000e620000008800 */
[----:B------:R-:W-:Y:S01]  /*f870*/  BSSY B8, `(.L_x_1354) ;  /* 0x00004d4000087945 */ /* 0x000fe20003800000 */
[----:B------:R-:W-:Y:S01]  /*f880*/  IMAD.MOV.U32 R27, RZ, RZ, 0x1 ;  /* 0x00000001ff1b7424 */ /* 0x000fe200078e00ff */
[----:B------:R-:W3:Y:S01]  /*f890*/  S2R R5, SR_TID.X ;  /* 0x0000000000057919 */ /* 0x000ee20000002100 */
[----:B------:R-:W-:Y:S01]  /*f8a0*/  IMAD.MOV.U32 R25, RZ, RZ, RZ ;  /* 0x000000ffff197224 */ /* 0x000fe200078e00ff */
[----:B------:R-:W-:Y:S01]  /*f8b0*/  ULDC UR39, c[0x0][0xc] ;  /* 0x0000030000277ab9 */ /* 0x000fe20000000800 */
[----:B------:R4:W-:Y:S01]  /*f8c0*/  STL [R1+0x14], RZ ;  /* 0x000014ff01007387 */ /* 0x0009e20000100800 */
[C---:B---3--:R-:W-:Y:S02]  /*f8d0*/  LOP3.LUT R4, R5.reuse, 0x7f, RZ, 0xc0, !PT ;  /* 0x0000007f05047812 */ /* 0x048fe400078ec0ff */
[----:B--2---:R-:W-:Y:S01]  /*f8e0*/  R2UR UR4, R0 ;  /* 0x00000000000472ca */ /* 0x004fe200000e0000 */
[----:B------:R-:W-:-:S05]  /*f8f0*/  IMAD.SHL.U32 R0, R5, 0x8, RZ ;  /* 0x0000000805007824 */ /* 0x000fca00078e00ff */
[----:B0-----:R-:W-:-:S04]  /*f900*/  LOP3.LUT R2, R0, 0x1f8, RZ, 0xc0, !PT ;  /* 0x000001f800027812 */ /* 0x001fc800078ec0ff */
[----:B------:R-:W-:Y:S01]  /*f910*/  LOP3.LUT R3, R2, 0x38, R5, 0x78, !PT ;  /* 0x0000003802037812 */ /* 0x000fe200078e7805 */
[----:B------:R-:W-:Y:S01]  /*f920*/  IMAD.SHL.U32 R2, R5, 0x10, RZ ;  /* 0x0000001005027824 */ /* 0x000fe200078e00ff */
[----:B------:R-:W-:Y:S01]  /*f930*/  SHF.R.U32.HI R5, RZ, 0x3, R4 ;  /* 0x00000003ff057819 */ /* 0x000fe20000011604 */
[----:B------:R-:W-:Y:S01]  /*f940*/  ULOP3.LUT UR38, UR4, 0x2, URZ, 0xfc, !UPT ;  /* 0x0000000204267892 */ /* 0x000fe2000f8efc3f */
[----:B------:R-:W-:Y:S02]  /*f950*/  LOP3.LUT R32, R3, 0x200, R0, 0xf8, !PT ;  /* 0x0000020003207812 */ /* 0x000fe400078ef800 */
[----:B------:R-:W-:Y:S01]  /*f960*/  UMOV UR4, 0x400 ;  /* 0x0000040000047882 */ /* 0x000fe20000000000 */
[----:B------:R-:W-:Y:S01]  /*f970*/  LOP3.LUT R4, R0, 0x38, RZ, 0xc0, !PT ;  /* 0x0000003800047812 */ /* 0x000fe200078ec0ff */
[----:B-1----:R-:W-:Y:S01]  /*f980*/  ULEA UR4, UR5, UR4, 0x18 ;  /* 0x0000000405047291 */ /* 0x002fe2000f8ec03f */
[----:B------:R-:W-:Y:S02]  /*f990*/  LOP3.LUT R3, R5, 0x70, R2, 0xf8, !PT ;  /* 0x0000007005037812 */ /* 0x000fe400078ef802 */
[----:B------:R-:W-:-:S02]  /*f9a0*/  LOP3.LUT R2, R4, 0x40, RZ, 0xfc, !PT ;  /* 0x0000004004027812 */ /* 0x000fc400078efcff */
[----:B------:R-:W-:Y:S01]  /*f9b0*/  LOP3.LUT R0, R4, 0x80, RZ, 0xfc, !PT ;  /* 0x0000008004007812 */ /* 0x000fe200078efcff */
[----:B------:R-:W-:-:S04]  /*f9c0*/  IMAD.U32 R22, RZ, RZ, UR4 ;  /* 0x00000004ff167e24 */ /* 0x000fc8000f8e00ff */
[----:B----4-:R-:W-:-:S07]  /*f9d0*/  IMAD R33, R32, 0x2, R22 ;  /* 0x0000000220217824 */ /* 0x010fce00078e0216 */
.L_x_1425:
[----:B------:R-:W-:Y:S05]  /*f9e0*/  YIELD ;  /* 0x0000000000007946 */ /* 0x000fea0003800000 */
[----:B------:R-:W-:Y:S01]  /*f9f0*/  ULDC.64 UR4, c[0x0][0xa28] ;  /* 0x00028a0000047ab9 */ /* 0x000fe20000000a00 */
[----:B-1----:R-:W2:Y:S01]  /*fa00*/  LDL.LU R6, [R1] ;  /* 0x0000000001067983 */ /* 0x002ea20000300800 */
[----:B------:R-:W-:Y:S01]  /*fa10*/  ISETP.NE.U32.AND P0, PT, RZ, UR4, PT ;  /* 0x00000004ff007c0c */ /* 0x000fe2000bf05070 */
[----:B------:R-:W-:-:S03]  /*fa20*/  IMAD.MOV.U32 R36, RZ, RZ, RZ ;  /* 0x000000ffff247224 */ /* 0x000fc600078e00ff */
[----:B------:R-:W-:Y:S01]  /*fa30*/  ISETP.NE.AND.EX P0, PT, RZ, UR5, PT, P0 ;  /* 0x00000005ff007c0c */ /* 0x000fe2000bf05300 */
[----:B------:R-:W-:-:S12]  /*fa40*/  ULDC.64 UR4, c[0x0][0xa18] ;  /* 0x0002860000047ab9 */ /* 0x000fd80000000a00 */
[----:B0-----:R-:W0:Y:S02]  /*fa50*/  @P0 LDC.64 R2, c[0x0][0xa28] ;  /* 0x00028a00ff020b82 */ /* 0x001e240000000a00 */
[----:B0-----:R-:W-:-:S05]  /*fa60*/  @P0 IMAD.WIDE R2, R19, 0x4, R2 ;  /* 0x0000000413020825 */ /* 0x001fca00078e0202 */
[----:B------:R0:W5:Y:S01]  /*fa70*/  @P0 LDG.E R36, desc[UR36][R2.64] ;  /* 0x0000002402240981 */ /* 0x000162000c1e1900 */
[----:B------:R-:W-:Y:S01]  /*fa80*/  ISETP.NE.U32.AND P0, PT, RZ, UR4, PT ;  /* 0x00000004ff007c0c */ /* 0x000fe2000bf05070 */
[----:B------:R-:W-:-:S03]  /*fa90*/  IMAD.MOV.U32 R34, RZ, RZ, RZ ;  /* 0x000000ffff227224 */ /* 0x000fc600078e00ff */
[----:B------:R-:W-:Y:S01]  /*faa0*/  ISETP.NE.AND.EX P1, PT, RZ, UR5, PT, P0 ;  /* 0x00000005ff007c0c */ /* 0x000fe2000bf25300 */
[----:B------:R-:W-:Y:S02]  /*fab0*/  ULDC.64 UR4, c[0x0][0xa00] ;  /* 0x0002800000047ab9 */ /* 0x000fe40000000a00 */
[----:B------:R-:W-:Y:S01]  /*fac0*/  ISETP.NE.U32.AND P0, PT, RZ, UR4, PT ;  /* 0x00000004ff007c0c */ /* 0x000fe2000bf05070 */
[----:B0-----:R-:W0:Y:S03]  /*fad0*/  LDC.64 R2, c[0x0][0xa00] ;  /* 0x00028000ff027b82 */ /* 0x001e260000000a00 */
[----:B------:R-:W-:Y:S01]  /*fae0*/  ISETP.NE.AND.EX P2, PT, RZ, UR5, PT, P0 ;  /* 0x00000005ff007c0c */ /* 0x000fe2000bf45300 */
[----:B------:R-:W-:-:S05]  /*faf0*/  ULDC.64 UR4, c[0x0][0x418] ;  /* 0x0001060000047ab9 */ /* 0x000fca0000000a00 */
[----:B------:R-:W1:Y:S01]  /*fb00*/  @P1 LDC.64 R4, c[0x0][0xa18] ;  /* 0x00028600ff041b82 */ /* 0x000e620000000a00 */
[----:B0-----:R-:W-:-:S06]  /*fb10*/  IMAD.WIDE R2, R19, 0x4, R2 ;  /* 0x0000000413027825 */ /* 0x001fcc00078e0202 */
[----:B------:R0:W5:Y:S01]  /*fb20*/  @P2 LDG.E R34, desc[UR36][R2.64] ;  /* 0x0000002402222981 */ /* 0x000162000c1e1900 */
[----:B-1----:R-:W-:-:S05]  /*fb30*/  @P1 IMAD.WIDE R4, R19, 0x4, R4 ;  /* 0x0000000413041825 */ /* 0x002fca00078e0204 */
[----:B------:R0:W5:Y:S01]  /*fb40*/  @P1 LDG.E R29, desc[UR36][R4.64] ;  /* 0x00000024041d1981 */ /* 0x000162000c1e1900 */
[----:B------:R-:W-:-:S03]  /*fb50*/  UISETP.NE.U32.AND UP0, UPT, UR4, URZ, UPT ;  /* 0x0000003f0400728c */ /* 0x000fc6000bf05070 */
[----:B------:R-:W-:Y:S01]  /*fb60*/  ULDC UR4, c[0x0][0x424] ;  /* 0x0001090000047ab9 */ /* 0x000fe20000000800 */
[----:B------:R-:W-:-:S03]  /*fb70*/  UISETP.NE.AND.EX UP0, UPT, UR5, URZ, UPT, UP0 ;  /* 0x0000003f0500728c */ /* 0x000fc6000bf05300 */
[----:B------:R-:W-:Y:S01]  /*fb80*/  ULDC UR5, c[0x0][0x2f0] ;  /* 0x0000bc0000057ab9 */ /* 0x000fe20000000800 */
[----:B------:R-:W-:-:S04]  /*fb90*/  USEL UR4, UR4, 0x1, UP0 ;  /* 0x0000000104047887 */ /* 0x000fc80008000000 */
[----:B------:R-:W-:-:S06]  /*fba0*/  UIMAD UR4, UR4, UR5, URZ ;  /* 0x00000005040472a4 */ /* 0x000fcc000f8e023f */
[----:B------:R-:W-:Y:S01]  /*fbb0*/  IMAD.U32 R35, RZ, RZ, UR4 ;  /* 0x00000004ff237e24 */ /* 0x000fe2000f8e00ff */
[----:B--2---:R-:W-:-:S04]  /*fbc0*/  LOP3.LUT R6, R6, 0xffffff7f, RZ, 0xc0, !PT ;  /* 0xffffff7f06067812 */ /* 0x004fc800078ec0ff */
[----:B------:R-:W-:-:S05]  /*fbd0*/  @P2 LOP3.LUT R6, R6, 0x80, RZ, 0xfc, !PT ;  /* 0x0000008006062812 */ /* 0x000fca00078efcff */
[----:B------:R0:W-:Y:S01]  /*fbe0*/  STL [R1], R6 ;  /* 0x0000000601007387 */ /* 0x0001e20000100800 */
[----:B---3--:R-:W-:Y:S05]  /*fbf0*/  @P1 BRA `(.L_x_1355) ;  /* 0x0000000000181947 */ /* 0x008fea0003800000 */
[----:B------:R-:W-:Y:S02]  /*fc00*/  ULDC UR4, c[0x0][0x288] ;  /* 0x0000a20000047ab9 */ /* 0x000fe40000000800 */
[----:B-----5:R-:W-:Y:S01]  /*fc10*/  IMAD.U32 R29, RZ, RZ, UR4 ;  /* 0x00000004ff1d7e24 */ /* 0x020fe2000f8e00ff */
[----:B------:R-:W-:Y:S06]  /*fc20*/  @!P2 BRA `(.L_x_1355) ;  /* 0x00000000000ca947 */ /* 0x000fec0003800000 */
[----:B------:R-:W2:Y:S04]  /*fc30*/  LDG.E R0, desc[UR36][R2.64] ;  /* 0x0000002402007981 */ /* 0x000ea8000c1e1900 */
[----:B------:R-:W2:Y:S02]  /*fc40*/  LDG.E R29, desc[UR36][R2.64+0x4] ;  /* 0x00000424021d7981 */ /* 0x000ea4000c1e1900 */
[----:B--2---:R-:W-:-:S07]  /*fc50*/  IMAD.IADD R29, R29, 0x1, -R0 ;  /* 0x000000011d1d7824 */ /* 0x004fce00078e0a00 */
.L_x_1355:
[----:B------:R-:W-:Y:S02]  /*fc60*/  ULDC.64 UR4, c[0x0][0xa20] ;  /* 0x0002880000047ab9 */ /* 0x000fe40000000a00 */
[----:B------:R-:W-:-:S04]  /*fc70*/  ISETP.NE.U32.AND P0, PT, RZ, UR4, PT ;  /* 0x00000004ff007c0c */ /* 0x000fc8000bf05070 */
[----:B------:R-:W-:-:S13]  /*fc80*/  ISETP.NE.AND.EX P0, PT, RZ, UR5, PT, P0 ;  /* 0x00000005ff007c0c */ /* 0x000fda000bf05300 */
[----:B------:R-:W-:Y:S05]  /*fc90*/  @!P0 BRA `(.L_x_1356) ;  /* 0x0000000000108947 */ /* 0x000fea0003800000 */
[----:B0-----:R-:W0:Y:S02]  /*fca0*/  LDC.64 R2, c[0x0][0xa20] ;  /* 0x00028800ff027b82 */ /* 0x001e240000000a00 */
[----:B0-----:R-:W-:-:S05]  /*fcb0*/  IMAD.WIDE R2, R19, 0x4, R2 ;  /* 0x0000000413027825 */ /* 0x001fca00078e0202 */
[----:B------:R0:W5:Y:S01]  /*fcc0*/  LDG.E R35, desc[UR36][R2.64] ;  /* 0x0000002402237981 */ /* 0x000162000c1e1900 */
[----:B------:R-:W-:Y:S05]  /*fcd0*/  BRA `(.L_x_1357) ;  /* 0x0000000000247947 */ /* 0x000fea0003800000 */
.L_x_1356:
        /* <DEDUP_REMOVED lines=8> */
[----:B--2---:R-:W-:-:S07]  /*fd60*/  IMAD.IADD R35, R0, 0x1, -R35 ;  /* 0x0000000100237824 */ /* 0x004fce00078e0a23 */
.L_x_1357:
[----:B------:R-:W1:Y:S01]  /*fd70*/  LDC R0, c[0x0][0x448] ;  /* 0x00011200ff007b82 */ /* 0x000e620000000800 */
[----:B------:R-:W-:Y:S02]  /*fd80*/  IMAD.MOV.U32 R24, RZ, RZ, R6 ;  /* 0x000000ffff187224 */ /* 0x000fe400078e0006 */
[----:B------:R-:W-:Y:S02]  /*fd90*/  IMAD.SHL.U32 R26, R17, 0x80, RZ ;  /* 0x00000080111a7824 */ /* 0x000fe400078e00ff */
[----:B-----5:R-:W-:Y:S01]  /*fda0*/  IMAD.IADD R35, R35, 0x1, -R36 ;  /* 0x0000000123237824 */ /* 0x020fe200078e0a24 */
[----:B------:R-:W-:Y:S02]  /*fdb0*/  LOP3.LUT R24, R24, 0xffffffbf, RZ, 0xc0, !PT ;  /* 0xffffffbf18187812 */ /* 0x000fe400078ec0ff */
[----:B0-----:R-:W0:Y:S01]  /*fdc0*/  LDC.64 R2, c[0x0][0x9e0] ;  /* 0x00027800ff027b82 */ /* 0x001e220000000a00 */
[----:B-1----:R-:W-:Y:S01]  /*fdd0*/  ISETP.NE.AND P2, PT, R0, 0x1, PT ;  /* 0x000000010000780c */ /* 0x002fe20003f45270 */
[----:B------:R-:W-:Y:S01]  /*fde0*/  VIADD R0, R26, 0x7f ;  /* 0x0000007f1a007836 */ /* 0x000fe20000000000 */
[----:B0-----:R-:W-:-:S11]  /*fdf0*/  ISETP.GE.AND P1, PT, R3, 0x1, PT ;  /* 0x000000010300780c */ /* 0x001fd60003f26270 */
[----:B------:R-:W0:Y:S01]  /*fe00*/  @P2 LDC R5, c[0x0][0x44c] ;  /* 0x00011300ff052b82 */ /* 0x000e220000000800 */
[----:B------:R-:W-:-:S05]  /*fe10*/  @P2 LOP3.LUT R24, R24, 0x40, RZ, 0xfc, !PT ;  /* 0x0000004018182812 */ /* 0x000fca00078efcff */
[----:B------:R1:W-:Y:S02]  /*fe20*/  STL [R1], R24 ;  /* 0x0000001801007387 */ /* 0x0003e40000100800 */
[----:B------:R-:W2:Y:S01]  /*fe30*/  @P2 LDC R7, c[0x0][0x450] ;  /* 0x00011400ff072b82 */ /* 0x000ea20000000800 */
[----:B0-----:R-:W-:Y:S01]  /*fe40*/  @P2 IMAD.HI.U32 R4, R0, R5, RZ ;  /* 0x0000000500042227 */ /* 0x001fe200078e00ff */
[----:B------:R-:W-:-:S04]  /*fe50*/  IADD3 R5, R35, 0x1, -R29 ;  /* 0x0000000123057810 */ /* 0x000fc80007ffe81d */
[----:B--2---:R-:W-:-:S05]  /*fe60*/  @P2 SHF.R.U32.HI R0, RZ, R7, R4 ;  /* 0x00000007ff002219 */ /* 0x004fca0000011604 */
[----:B------:R-:W-:-:S04]  /*fe70*/  IMAD.IADD R7, R5, 0x1, R0 ;  /* 0x0000000105077824 */ /* 0x000fc800078e0200 */
[----:B------:R-:W-:Y:S01]  /*fe80*/  IMAD.IADD R2, R7, 0x1, R2 ;  /* 0x0000000107027824 */ /* 0x000fe200078e0202 */
[----:B-1----:R-:W-:Y:S06]  /*fe90*/  @!P1 BRA `(.L_x_1358) ;  /* 0x0000000000489947 */ /* 0x002fec0003800000 */
[C---:B------:R-:W-:Y:S01]  /*fea0*/  ISETP.GT.AND P0, PT, R7.reuse, RZ, PT ;  /* 0x000000ff0700720c */ /* 0x040fe20003f04270 */
[----:B------:R-:W-:Y:S01]  /*feb0*/  BSSY B0, `(.L_x_1359) ;  /* 0x000000e000007945 */ /* 0x000fe20003800000 */
[----:B------:R-:W-:-:S11]  /*fec0*/  VIADD R0, R7, 0xffffffff ;  /* 0xffffffff07007836 */ /* 0x000fd60000000000 */
        /* <DEDUP_REMOVED lines=8> */
.L_x_1360:
[----:B------:R-:W-:-:S13]  /*ff50*/  ISETP.NE.AND P0, PT, R3, 0x1, PT ;  /* 0x000000010300780c */ /* 0x000fda0003f05270 */
[----:B------:R-:W0:Y:S02]  /*ff60*/  @P0 LDC.64 R4, c[0x0][0x9e8] ;  /* 0x00027a00ff040b82 */ /* 0x000e240000000a00 */
[----:B0-----:R-:W-:-:S05]  /*ff70*/  @P0 IMAD.HI.U32 R4, R0, R4, RZ ;  /* 0x0000000400040227 */ /* 0x001fca00078e00ff */
[----:B------:R-:W-:-:S07]  /*ff80*/  @P0 SHF.R.U32.HI R0, RZ, R5, R4 ;  /* 0x00000005ff000219 */ /* 0x000fce0000011604 */
.L_x_1361:
[----:B------:R-:W-:Y:S05]  /*ff90*/  BSYNC B0 ;  /* 0x0000000000007941 */ /* 0x000fea0003800000 */
.L_x_1359:
[----:B------:R-:W-:-:S05]  /*ffa0*/  IMAD R5, R0, R3, R3 ;  /* 0x0000000300057224 */ /* 0x000fca00078e0203 */
[----:B------:R-:W-:-:S07]  /*ffb0*/  VIMNMX R2, R2, R5, PT ;  /* 0x0000000502027248 */ /* 0x000fce0003fe0100 */
.L_x_1358:
[----:B------:R-:W0:Y:S01]  /*ffc0*/  @P2 LDC R5, c[0x0][0x44c] ;  /* 0x00011300ff052b82 */ /* 0x000e220000000800 */
[----:B------:R-:W-:Y:S01]  /*ffd0*/  VIADD R2, R2, 0x5f ;  /* 0x0000005f02027836 */ /* 0x000fe20000000000 */
[----:B------:R-:W-:Y:S01]  /*ffe0*/  ULDC UR4, c[0x0][0x9dc] ;  /* 0x0002770000047ab9 */ /* 0x000fe20000000800 */
[----:B------:R-:W-:-:S05]  /*fff0*/  IMAD.MOV.U32 R0, RZ, RZ, R26 ;  /* 0x000000ffff007224 */ /* 0x000fca00078e001a */
[----:B------:R-:W1:Y:S01]  /*10000*/  @P2 LDC R7, c[0x0][0x450] ;  /* 0x00011400ff072b82 */ /* 0x000e620000000800 */
[----:B0-----:R-:W-:-:S05]  /*10010*/  @P2 IMAD.HI.U32 R4, R26, R5, RZ ;  /* 0x000000051a042227 */ /* 0x001fca00078e00ff */
[----:B-1----:R-:W-:Y:S01]  /*10020*/  @P2 SHF.R.U32.HI R0, RZ, R7, R4 ;  /* 0x00000007ff002219 */ /* 0x002fe20000011604 */
[----:B------:R-:W-:-:S04]  /*10030*/  IMAD.HI R4, R2, 0x2aaaaaab, RZ ;  /* 0x2aaaaaab02047827 */ /* 0x000fc800078e02ff */
[----:B------:R-:W-:Y:S01]  /*10040*/  VIADD R2, R35, 0x5f ;  /* 0x0000005f23027836 */ /* 0x000fe20000000000 */
[----:B------:R-:W-:-:S03]  /*10050*/  SHF.R.U32.HI R5, RZ, 0x1f, R4 ;  /* 0x0000001fff057819 */ /* 0x000fc60000011604 */
[----:B------:R-:W-:Y:S01]  /*10060*/  IMAD.HI R2, R2, 0x2aaaaaab, RZ ;  /* 0x2aaaaaab02027827 */ /* 0x000fe200078e02ff */
[----:B------:R-:W-:-:S04]  /*10070*/  LEA.HI.SX32 R4, R4, R5, 0x1c ;  /* 0x0000000504047211 */ /* 0x000fc800078fe2ff */
[----:B------:R-:W-:-:S04]  /*10080*/  SHF.R.U32.HI R5, RZ, 0x1f, R2 ;  /* 0x0000001fff057819 */ /* 0x000fc80000011602 */
[----:B------:R-:W-:Y:S02]  /*10090*/  LEA.HI.SX32 R5, R2, R5, 0x1c ;  /* 0x0000000502057211 */ /* 0x000fe400078fe2ff */
[----:B------:R-:W-:Y:S02]  /*100a0*/  IADD3 R2, R0, R35, -R29 ;  /* 0x0000002300027210 */ /* 0x000fe40007ffe81d */
[----:B------:R-:W-:-:S03]  /*100b0*/  VIMNMX R23, R5, R4, PT ;  /* 0x0000000405177248 */ /* 0x000fc60003fe0100 */
[----:B------:R-:W-:Y:S02]  /*100c0*/  VIADD R0, R2, -UR4 ;  /* 0x8000000402007c36 */ /* 0x000fe40008000000 */
[----:B------:R0:W-:Y:S01]  /*100d0*/  STL [R1+0x10], R23 ;  /* 0x0000101701007387 */ /* 0x0001e20000100800 */
[----:B------:R-:W-:Y:S05]  /*100e0*/  @!P1 BRA `(.L_x_1362) ;  /* 0x0000000000449947 */ /* 0x000fea0003800000 */
[----:B------:R-:W-:Y:S01]  /*100f0*/  ISETP.GT.AND P0, PT, R2, -0x1, PT ;  /* 0xffffffff0200780c */ /* 0x000fe20003f04270 */
[----:B------:R-:W-:-:S12]  /*10100*/  BSSY B0, `(.L_x_1363) ;  /* 0x000000d000007945 */ /* 0x000fd80003800000 */
[----:B------:R-:W-:Y:S05]  /*10110*/  @P0 BRA `(.L_x_1364) ;  /* 0x00000000001c0947 */ /* 0x000fea0003800000 */
[----:B------:R-:W-:Y:S02]  /*10120*/  ISETP.NE.AND P0, PT, R3, 0x1, PT ;  /* 0x000000010300780c */ /* 0x000fe40003f05270 */
[----:B------:R-:W-:-:S11]  /*10130*/  LOP3.LUT R7, RZ, R2, RZ, 0x33, !PT ;  /* 0x00000002ff077212 */ /* 0x000fd600078e33ff */
[----:B------:R-:W1:Y:S02]  /*10140*/  @P0 LDC.64 R4, c[0x0][0x9e8] ;  /* 0x00027a00ff040b82 */ /* 0x000e640000000a00 */
[----:B-1----:R-:W-:-:S05]  /*10150*/  @P0 IMAD.HI.U32 R4, R7, R4, RZ ;  /* 0x0000000407040227 */ /* 0x002fca00078e00ff */
[----:B------:R-:W-:-:S04]  /*10160*/  @P0 SHF.R.U32.HI R7, RZ, R5, R4 ;  /* 0x00000005ff070219 */ /* 0x000fc80000011604 */
[----:B------:R-:W-:Y:S01]  /*10170*/  LOP3.LUT R2, RZ, R7, RZ, 0x33, !PT ;  /* 0x00000007ff027212 */ /* 0x000fe200078e33ff */
[----:B------:R-:W-:Y:S06]  /*10180*/  BRA `(.L_x_1365) ;  /* 0x0000000000107947 */ /* 0x000fec0003800000 */
.L_x_1364:
[----:B------:R-:W-:-:S13]  /*10190*/  ISETP.NE.AND P0, PT, R3, 0x1, PT ;  /* 0x000000010300780c */ /* 0x000fda0003f05270 */
[----:B------:R-:W1:Y:S02]  /*101a0*/  @P0 LDC.64 R4, c[0x0][0x9e8] ;  /* 0x00027a00ff040b82 */ /* 0x000e640000000a00 */
[----:B-1----:R-:W-:-:S05]  /*101b0*/  @P0 IMAD.HI.U32 R4, R2, R4, RZ ;  /* 0x0000000402040227 */ /* 0x002fca00078e00ff */
[----:B------:R-:W-:-:S07]  /*101c0*/  @P0 SHF.R.U32.HI R2, RZ, R5, R4 ;  /* 0x00000005ff020219 */ /* 0x000fce0000011604 */
.L_x_1365:
[----:B------:R-:W-:Y:S05]  /*101d0*/  BSYNC B0 ;  /* 0x0000000000007941 */ /* 0x000fea0003800000 */
.L_x_1363:
[----:B------:R-:W-:-:S05]  /*101e0*/  IMAD R3, R2, R3, RZ ;  /* 0x0000000302037224 */ /* 0x000fca00078e02ff */
[----:B------:R-:W-:-:S07]  /*101f0*/  VIMNMX R0, R0, R3, !PT ;  /* 0x0000000300007248 */ /* 0x000fce0007fe0100 */
.L_x_1362:
[----:B------:R-:W-:Y:S01]  /*10200*/  IMAD.HI R0, R0, 0x2aaaaaab, RZ ;  /* 0x2aaaaaab00007827 */ /* 0x000fe200078e02ff */
[----:B------:R-:W-:Y:S04]  /*10210*/  BSSY B7, `(.L_x_1366) ;  /* 0x0000377000077945 */ /* 0x000fe80003800000 */
[----:B------:R-:W-:-:S04]  /*10220*/  SHF.R.U32.HI R3, RZ, 0x1f, R0 ;  /* 0x0000001fff037819 */ /* 0x000fc80000011600 */
[----:B------:R-:W-:-:S04]  /*10230*/  LEA.HI.SX32 R3, R0, R3, 0x1c ;  /* 0x0000000300037211 */ /* 0x000fc800078fe2ff */
[----:B------:R-:W-:-:S04]  /*10240*/  VIMNMX R37, RZ, R3, !PT ;  /* 0x00000003ff257248 */ /* 0x000fc80007fe0100 */
[----:B------:R-:W-:-:S13]  /*10250*/  ISETP.GT.AND P0, PT, R23, R37, PT ;  /* 0x000000251700720c */ /* 0x000fda0003f04270 */
        /* <DEDUP_REMOVED lines=8> */
[----:B------:R-:W1:Y:S08]  /*102e0*/  FLO.U32 R0, UR4 ;  /* 0x0000000400007d00 */ /* 0x000e7000080e0000 */
[----:B------:R-:W2:Y:S01]  /*102f0*/  POPC R5, UR4 ;  /* 0x0000000400057d09 */ /* 0x000ea20008000000 */
[----:B-1----:R-:W-:-:S13]  /*10300*/  ISETP.EQ.U32.AND P0, PT, R0, R7, PT ;  /* 0x000000070000720c */ /* 0x002fda0003f02070 */
[----:B--2---:R-:W2:Y:S01]  /*10310*/  @P0 ATOMG.E.ADD.STRONG.GPU PT, R3, desc[UR36][R2.64], R5 ;  /* 0x00000005020309a8 */ /* 0x004ea200081ee1e4 */
[----:B------:R-:W1:Y:S02]  /*10320*/  S2R R4, SR_LTMASK ;  /* 0x0000000000047919 */ /* 0x000e640000003900 */
[----:B-1----:R-:W-:-:S04]  /*10330*/  LOP3.LUT R4, R4, UR4, RZ, 0xc0, !PT ;  /* 0x0000000404047c12 */ /* 0x002fc8000f8ec0ff */
[----:B------:R-:W1:Y:S01]  /*10340*/  POPC R7, R4 ;  /* 0x0000000400077309 */ /* 0x000e620000000000 */
[----:B--2---:R-:W1:Y:S02]  /*10350*/  SHFL.IDX PT, R0, R3, R0, 0x1f ;  /* 0x00001f0003007589 */ /* 0x004e6400000e0000 */
[----:B-1----:R-:W-:Y:S01]  /*10360*/  IADD3 R16, R0, UR39, R7 ;  /* 0x0000002700107c10 */ /* 0x002fe2000fffe007 */
[----:B------:R-:W-:Y:S06]  /*10370*/  BRA `(.L_x_1368) ;  /* 0x0000003400807947 */ /* 0x000fec0003800000 */
.L_x_1367:
        /* <DEDUP_REMOVED lines=8> */
[----:B------:R-:W-:Y:S02]  /*10400*/  IMAD.U32 R4, RZ, RZ, UR6 ;  /* 0x00000006ff047e24 */ /* 0x000fe4000f8e00ff */
[----:B------:R-:W1:Y:S01]  /*10410*/  LDC.64 R2, c[0x4][R2] ;  /* 0x0100000002027b82 */ /* 0x000e620000000a00 */
        /* <DEDUP_REMOVED lines=9> */
[----:B01----:R-:W-:Y:S05]  /*104b0*/  CALL.ABS.NOINC R2 ;  /* 0x0000000002007343 */ /* 0x003fea0003c00000 */
.L_x_1370:
[----:B------:R-:W-:Y:S05]  /*104c0*/  BSYNC B6 ;  /* 0x0000000000067941 */ /* 0x000fea0003800000 */
.L_x_1369:
        /* <DEDUP_REMOVED lines=9> */
[----:B------:R-:W-:Y:S02]  /*10560*/  IMAD.U32 R4, RZ, RZ, UR6 ;  /* 0x00000006ff047e24 */ /* 0x000fe4000f8e00ff */
[----:B------:R-:W-:Y:S02]  /*10570*/  IMAD.U32 R5, RZ, RZ, UR7 ;  /* 0x00000007ff057e24 */ /* 0x000fe4000f8e00ff */
[----:B------:R-:W-:Y:S02]  /*10580*/  IMAD.U32 R6, RZ, RZ, UR8 ;  /* 0x00000008ff067e24 */ /* 0x000fe4000f8e00ff */
[----:B------:R-:W-:-:S02]  /*10590*/  IMAD.U32 R7, RZ, RZ, UR9 ;  /* 0x00000009ff077e24 */ /* 0x000fc4000f8e00ff */
[----:B------:R-:W-:Y:S02]  /*105a0*/  IMAD.U32 R10, RZ, RZ, UR4 ;  /* 0x00000004ff0a7e24 */ /* 0x000fe4000f8e00ff */
[----:B------:R-:W-:Y:S02]  /*105b0*/  IMAD.U32 R11, RZ, RZ, UR5 ;  /* 0x00000005ff0b7e24 */ /* 0x000fe4000f8e00ff */
[----:B------:R-:W-:Y:S02]  /*105c0*/  IMAD.MOV.U32 R8, RZ, RZ, 0x70 ;  /* 0x00000070ff087424 */ /* 0x000fe400078e00ff */
[----:B------:R-:W-:Y:S02]  /*105d0*/  IMAD.MOV.U32 R12, RZ, RZ, 0x1 ;  /* 0x00000001ff0c7424 */ /* 0x000fe400078e00ff */
[----:B-1----:R-:W-:-:S07]  /*105e0*/  IMAD.MOV.U32 R13, RZ, RZ, RZ ;  /* 0x000000ffff0d7224 */ /* 0x002fce00078e00ff */
[----:B------:R-:W-:-:S07]  /*105f0*/  LEPC R20, `(.L_x_1373) ;  /* 0x000000001014794e */ /* 0x000fce0000000000 */
[----:B0-2---:R-:W-:Y:S05]  /*10600*/  CALL.ABS.NOINC R2 ;  /* 0x0000000002007343 */ /* 0x005fea0003c00000 */
.L_x_1373:
[----:B------:R0:W1:Y:S01]  /*10610*/  LDC.64 R2, c[0x4][R17] ;  /* 0x0100000011027b82 */ /* 0x0000620000000a00 */
[----:B------:R-:W-:Y:S01]  /*10620*/  ULDC.64 UR6, c[0x4][0x90] ;  /* 0x0100240000067ab9 */ /* 0x000fe20000000a00 */
[----:B------:R-:W-:Y:S01]  /*10630*/  ULDC.64 UR8, c[0x4][0x98] ;  /* 0x0100260000087ab9 */ /* 0x000fe20000000a00 */
[----:B------:R-:W-:Y:S01]  /*10640*/  ULDC.64 UR4, c[0x4][0x18] ;  /* 0x0100060000047ab9 */ /* 0x000fe20000000a00 */
        /* <DEDUP_REMOVED lines=8> */
[----:B0-----:R-:W-:-:S07]  /*106d0*/  IMAD.MOV.U32 R13, RZ, RZ, RZ ;  /* 0x000000ffff0d7224 */ /* 0x001fce00078e00ff */
[----:B------:R-:W-:-:S07]  /*106e0*/  LEPC R20, `(.L_x_1372) ;  /* 0x000000001014794e */ /* 0x000fce0000000000 */
[----:B-1----:R-:W-:Y:S05]  /*106f0*/  CALL.ABS.NOINC R2 ;  /* 0x0000000002007343 */ /* 0x002fea0003c00000 */
.L_x_1372:
[----:B------:R-:W-:Y:S05]  /*10700*/  BSYNC B6 ;  /* 0x0000000000067941 */ /* 0x000fea0003800000 */
.L_x_1371:
[----:B------:R-:W1:Y:S01]  /*10710*/  S2R R2, SR_TID.X ;  /* 0x0000000000027919 */ /* 0x000e620000002100 */
[----:B------:R-:W-:Y:S01]  /*10720*/  ULDC.64 UR4, c[0x0][0x9f8] ;  /* 0x00027e0000047ab9 */ /* 0x000fe20000000a00 */
[----:B------:R-:W-:Y:S01]  /*10730*/  IMAD.MOV.U32 R31, RZ, RZ, R19 ;  /* 0x000000ffff1f7224 */ /* 0x000fe200078e0013 */
[----:B------:R-:W-:Y:S01]  /*10740*/  ISETP.NE.U32.AND P0, PT, RZ, UR4, PT ;  /* 0x00000004ff007c0c */ /* 0x000fe2000bf05070 */
[----:B------:R-:W2:Y:S01]  /*10750*/  S2R R21, SR_TID.X ;  /* 0x0000000000157919 */ /* 0x000ea20000002100 */
[----:B------:R-:W3:Y:S01]  /*10760*/  LDC R8, c[0x0][0x430] ;  /* 0x00010c00ff087b82 */ /* 0x000ee20000000800 */
[----:B------:R-:W-:Y:S01]  /*10770*/  IMAD.MOV.U32 R20, RZ, RZ, R24 ;  /* 0x000000ffff147224 */ /* 0x000fe200078e0018 */
[----:B------:R-:W-:Y:S01]  /*10780*/  ISETP.NE.AND.EX P0, PT, RZ, UR5, PT, P0 ;  /* 0x00000005ff007c0c */ /* 0x000fe2000bf05300 */
[----:B------:R-:W-:Y:S01]  /*10790*/  ULDC UR4, c[0x0][0x320] ;  /* 0x0000c80000047ab9 */ /* 0x000fe20000000800 */
[----:B-1----:R-:W-:-:S11]  /*107a0*/  LOP3.LUT R17, R2, 0x7f, RZ, 0xc0, !PT ;  /* 0x0000007f02117812 */ /* 0x002fd600078ec0ff */
[----:B------:R-:W1:Y:S01]  /*107b0*/  @P0 LDC.64 R2, c[0x0][0x9f8] ;  /* 0x00027e00ff020b82 */ /* 0x000e620000000a00 */
[----:B---3--:R-:W-:Y:S02]  /*107c0*/  ISETP.NE.AND P1, PT, R8, 0x1, PT ;  /* 0x000000010800780c */ /* 0x008fe40003f25270 */
[----:B------:R-:W-:Y:S01]  /*107d0*/  SHF.R.U32.HI R24, RZ, 0x3, R17 ;  /* 0x00000003ff187819 */ /* 0x000fe20000011611 */
[----:B-1----:R-:W-:-:S10]  /*107e0*/  @P0 IMAD.WIDE R2, R19, 0x4, R2 ;  /* 0x0000000413020825 */ /* 0x002fd400078e0202 */
[----:B------:R-:W1:Y:S01]  /*107f0*/  @P1 LDC R7, c[0x0][0x434] ;  /* 0x00010d00ff071b82 */ /* 0x000e620000000800 */
[----:B------:R3:W4:Y:S01]  /*10800*/  @P0 LDG.E R31, desc[UR36][R2.64] ;  /* 0x00000024021f0981 */ /* 0x000722000c1e1900 */
[----:B--2---:R-:W-:Y:S01]  /*10810*/  IMAD.SHL.U32 R17, R21, 0x10, RZ ;  /* 0x0000001015117824 */ /* 0x004fe200078e00ff */
[----:B------:R-:W-:-:S05]  /*10820*/  LOP3.LUT R20, R20, 0xffffffdf, RZ, 0xc0, !PT ;  /* 0xffffffdf14147812 */ /* 0x000fca00078ec0ff */
[----:B------:R-:W2:Y:S01]  /*10830*/  @P1 LDC R5, c[0x0][0x438] ;  /* 0x00010e00ff051b82 */ /* 0x000ea20000000800 */
[----:B------:R-:W-:Y:S01]  /*10840*/  LOP3.LUT R17, R24, 0x70, R17, 0xf8, !PT ;  /* 0x0000007018117812 */ /* 0x000fe200078ef811 */
[----:B------:R-:W-:Y:S01]  /*10850*/  VIADD R24, R23, 0xffffffff ;  /* 0xffffffff17187836 */ /* 0x000fe20000000000 */
[----:B------:R-:W-:Y:S01]  /*10860*/  @P1 LOP3.LUT R20, R20, 0x20, RZ, 0xfc, !PT ;  /* 0x0000002014141812 */ /* 0x000fe200078efcff */
[----:B0-----:R-:W0:Y:S02]  /*10870*/  S2R R23, SR_TID.X ;  /* 0x0000000000177919 */ /* 0x001e240000002100 */
[----:B------:R-:W-:-:S05]  /*10880*/  IMAD R0, R24, 0x60, R17 ;  /* 0x0000006018007824 */ /* 0x000fca00078e0211 */
[C---:B------:R-:W-:Y:S01]  /*10890*/  ISETP.GE.AND P0, PT, R0.reuse, R35, PT ;  /* 0x000000230000720c */ /* 0x040fe20003f06270 */
[----:B------:R-:W-:-:S03]  /*108a0*/  IMAD.IADD R0, R0, 0x1, R36 ;  /* 0x0000000100007824 */ /* 0x000fc600078e0224 */
[----:B------:R-:W-:Y:S01]  /*108b0*/  ISETP.GT.U32.OR P0, PT, R17, 0x5f, P0 ;  /* 0x0000005f1100780c */ /* 0x000fe20000704470 */
[----:B-1----:R-:W-:-:S04]  /*108c0*/  @P1 IMAD.HI.U32 R6, R0, R7, RZ ;  /* 0x0000000700061227 */ /* 0x002fc800078e00ff */
[----:B------:R-:W-:Y:S01]  /*108d0*/  IMAD.MOV.U32 R4, RZ, RZ, R0 ;  /* 0x000000ffff047224 */ /* 0x000fe200078e0000 */
[----:B--2---:R-:W-:-:S07]  /*108e0*/  @P1 SHF.R.U32.HI R4, RZ, R5, R6 ;  /* 0x00000005ff041219 */ /* 0x004fce0000011606 */
[----:B---3--:R-:W1:Y:S01]  /*108f0*/  @!P0 LDC.64 R2, c[0x0][0x428] ;  /* 0x00010a00ff028b82 */ /* 0x008e620000000a00 */
[----:B------:R-:W-:-:S04]  /*10900*/  IMAD.MOV R5, RZ, RZ, -R4 ;  /* 0x000000ffff057224 */ /* 0x000fc800078e0a04 */
[----:B------:R-:W-:Y:S01]  /*10910*/  IMAD R0, R8, R5, R0 ;  /* 0x0000000508007224 */ /* 0x000fe200078e0200 */
[----:B------:R-:W-:Y:S01]  /*10920*/  @!P0 SHF.R.S32.HI R5, RZ, 0x1f, R4 ;  /* 0x0000001fff058819 */ /* 0x000fe20000011404 */
[----:B0-----:R-:W-:-:S05]  /*10930*/  IMAD.SHL.U32 R23, R23, 0x8, RZ ;  /* 0x0000000817177824 */ /* 0x001fca00078e00ff */
[----:B------:R-:W-:-:S04]  /*10940*/  LOP3.LUT R23, R23, 0x38, RZ, 0xc0, !PT ;  /* 0x0000003817177812 */ /* 0x000fc800078ec0ff */
[C---:B------:R-:W-:Y:S02]  /*10950*/  LOP3.LUT R9, R23.reuse, 0x40, RZ, 0xfc, !PT ;  /* 0x0000004017097812 */ /* 0x040fe400078efcff */
[----:B------:R-:W-:Y:S02]  /*10960*/  ISETP.GE.AND P1, PT, R23, UR4, PT ;  /* 0x0000000417007c0c */ /* 0x000fe4000bf26270 */
[----:B------:R-:W-:Y:S01]  /*10970*/  ISETP.GE.AND P2, PT, R9, UR4, PT ;  /* 0x0000000409007c0c */ /* 0x000fe2000bf46270 */
[----:B------:R-:W-:Y:S01]  /*10980*/  ULDC UR4, c[0x0][0x2f4] ;  /* 0x0000bd0000047ab9 */ /* 0x000fe20000000800 */
[----:B------:R-:W-:Y:S02]  /*10990*/  SEL R28, RZ, 0x1, P1 ;  /* 0x00000001ff1c7807 */ /* 0x000fe40000800000 */
[----:B------:R-:W-:Y:S02]  /*109a0*/  LOP3.LUT R20, R20, 0xfffffffb, RZ, 0xc0, !PT ;  /* 0xfffffffb14147812 */ /* 0x000fe400078ec0ff */
[----:B------:R-:W-:Y:S01]  /*109b0*/  LOP3.LUT R8, R23, 0x80, RZ, 0xfc, !PT ;  /* 0x0000008017087812 */ /* 0x000fe200078efcff */
[----:B------:R-:W-:Y:S01]  /*109c0*/  UMOV UR5, 0xffffffff ;  /* 0xffffffff00057882 */ /* 0x000fe20000000000 */
[----:B----4-:R-:W-:Y:S01]  /*109d0*/  SHF.R.S32.HI R6, RZ, 0x1f, R31 ;  /* 0x0000001fff067819 */ /* 0x010fe2000001141f */
[----:B-1----:R-:W-:-:S04]  /*109e0*/  @!P0 IMAD.WIDE.U32 R4, R31, R2, R4 ;  /* 0x000000021f048225 */ /* 0x002fc800078e0004 */
[----:B------:R0:W-:Y:S02]  /*109f0*/  STL [R1+0x4], R6 ;  /* 0x0000040601007387 */ /* 0x0001e40000100800 */
[----:B0-----:R-:W-:Y:S01]  /*10a00*/  @!P0 IMAD R6, R6, R2, RZ ;  /* 0x0000000206068224 */ /* 0x001fe200078e02ff */
[----:B------:R-:W-:-:S03]  /*10a10*/  SEL R2, RZ, 0xffffffff, P2 ;  /* 0xffffffffff027807 */ /* 0x000fc60001000000 */
[----:B------:R-:W-:Y:S02]  /*10a20*/  @!P0 IMAD R6, R31, R3, R6 ;  /* 0x000000031f068224 */ /* 0x000fe400078e0206 */
[----:B------:R-:W-:Y:S01]  /*10a30*/  IMAD.SHL.U32 R3, R2, 0x2, RZ ;  /* 0x0000000202037824 */ /* 0x000fe200078e00ff */
[----:B------:R-:W-:Y:S01]  /*10a40*/  ISETP.GE.AND P2, PT, R23, UR4, PT ;  /* 0x0000000417007c0c */ /* 0x000fe2000bf46270 */
[----:B------:R-:W-:-:S03]  /*10a50*/  @!P0 IMAD.IADD R6, R5, 0x1, R6 ;  /* 0x0000000105068824 */ /* 0x000fc600078e0206 */
[----:B------:R-:W-:Y:S02]  /*10a60*/  LOP3.LUT R28, R3, 0x2, R28, 0xe2, !PT ;  /* 0x00000002031c7812 */ /* 0x000fe400078ee21c */
[----:B------:R-:W0:Y:S07]  /*10a70*/  @!P0 LDC.64 R2, c[0x0][0x418] ;  /* 0x00010600ff028b82 */ /* 0x000e2e0000000a00 */
[----:B------:R-:W-:Y:S02]  /*10a80*/  @P2 LOP3.LUT R20, R20, 0x4, RZ, 0xfc, !PT ;  /* 0x0000000414142812 */ /* 0x000fe400078efcff */
[----:B0-----:R-:W-:-:S04]  /*10a90*/  @!P0 LEA R2, P1, R4, R2, 0x2 ;  /* 0x0000000204028211 */ /* 0x001fc800078210ff */
[----:B------:R-:W-:Y:S01]  /*10aa0*/  @!P0 LEA.HI.X R3, R4, R3, R6, 0x2, P1 ;  /* 0x0000000304038211 */ /* 0x000fe200008f1406 */
[----:B------:R-:W-:Y:S01]  /*10ab0*/  IMAD.MOV.U32 R4, RZ, RZ, RZ ;  /* 0x000000ffff047224 */ /* 0x000fe200078e00ff */
[----:B------:R-:W-:Y:S02]  /*10ac0*/  ISETP.GE.AND P1, PT, R9, UR4, PT ;  /* 0x0000000409007c0c */ /* 0x000fe4000bf26270 */
[----:B------:R-:W-:-:S03]  /*10ad0*/  LOP3.LUT R20, R20, 0xfffffffd, RZ, 0xc0, !PT ;  /* 0xfffffffd14147812 */ /* 0x000fc600078ec0ff */
[----:B------:R0:W5:Y:S01]  /*10ae0*/  @!P0 LDG.E R4, desc[UR36][R2.64] ;  /* 0x0000002402048981 */ /* 0x000162000c1e1900 */
[----:B------:R-:W-:-:S07]  /*10af0*/  ISETP.GE.AND P0, PT, R8, UR4, PT ;  /* 0x0000000408007c0c */ /* 0x000fce000bf06270 */
[----:B------:R-:W-:Y:S01]  /*10b00*/  @P1 LOP3.LUT R20, R20, 0x2, RZ, 0xfc, !PT ;  /* 0x0000000214141812 */ /* 0x000fe200078efcff */
[----:B0-----:R-:W-:-:S03]  /*10b10*/  IMAD.U32 R2, RZ, RZ, UR38 ;  /* 0x00000026ff027e24 */ /* 0x001fc6000f8e00ff */
[----:B------:R-:W-:-:S04]  /*10b20*/  LOP3.LUT R20, R20, 0xfffffffe, RZ, 0xc0, !PT ;  /* 0xfffffffe14147812 */ /* 0x000fc800078ec0ff */
[----:B------:R-:W-:-:S05]  /*10b30*/  @P0 LOP3.LUT R20, R20, 0x1, RZ, 0xfc, !PT ;  /* 0x0000000114140812 */ /* 0x000fca00078efcff */
[----:B------:R0:W-:Y:S01]  /*10b40*/  STL [R1], R20 ;  /* 0x0000001401007387 */ /* 0x0001e20000100800 */
[----:B------:R-:W-:Y:S05]  /*10b50*/  BRA.DIV UR5, `(.L_x_1374) ;  /* 0x00000042055c7947 */ /* 0x000fea000b800000 */
.L_x_1442:
[----:B------:R-:W-:Y:S01]  /*10b60*/  ISETP.NE.AND P0, PT, R2, 0x3, PT ;  /* 0x000000030200780c */ /* 0x000fe20003f05270 */
[----:B------:R-:W-:Y:S01]  /*10b70*/  IMAD.MOV.U32 R3, RZ, RZ, R20 ;  /* 0x000000ffff037224 */ /* 0x000fe200078e0014 */
[----:B------:R-:W-:Y:S02]  /*10b80*/  ISETP.GT.U32.AND P1, PT, R17, 0x5f, PT ;  /* 0x0000005f1100780c */ /* 0x000fe40003f24070 */
[----:B------:R-:W-:Y:S02]  /*10b90*/  SHF.R.S32.HI R30, RZ, 0x1f, R18 ;  /* 0x0000001fff1e7819 */ /* 0x000fe40000011412 */
[----:B------:R-:W-:-:S07]  /*10ba0*/  LOP3.LUT R3, R3, 0xffffffef, RZ, 0xc0, !PT ;  /* 0xffffffef03037812 */ /* 0x000fce00078ec0ff */
[----:B------:R-:W-:-:S04]  /*10bb0*/  @P0 LOP3.LUT R3, R3, 0x10, RZ, 0xfc, !PT ;  /* 0x0000001003030812 */ /* 0x000fc800078efcff */
[----:B------:R-:W-:-:S04]  /*10bc0*/  LOP3.LUT R3, R3, 0xfffffff7, RZ, 0xc0, !PT ;  /* 0xfffffff703037812 */ /* 0x000fc800078ec0ff */
[----:B------:R-:W-:-:S05]  /*10bd0*/  @P1 LOP3.LUT R3, R3, 0x8, RZ, 0xfc, !PT ;  /* 0x0000000803031812 */ /* 0x000fca00078efcff */
[----:B------:R1:W-:Y:S01]  /*10be0*/  STL [R1], R3 ;  /* 0x0000000301007387 */ /* 0x0003e20000100800 */
[----:B------:R-:W-:Y:S05]  /*10bf0*/  @!P0 BRA `(.L_x_1375) ;  /* 0x0000000000048947 */ /* 0x000fea0003800000 */
[----:B------:R-:W-:Y:S01]  /*10c00*/  BPT.TRAP 0x1 ;  /* 0x000000040000795c */ /* 0x000fe20000300000 */
.L_x_1375:
[----:B------:R-:W-:Y:S01]  /*10c10*/  SHF.R.S32.HI R5, RZ, 0x1f, R0 ;  /* 0x0000001fff057819 */ /* 0x000fe20000011400 */
[----:B------:R-:W-:Y:S01]  /*10c20*/  ULDC.64 UR4, c[0x0][0x328] ;  /* 0x0000ca0000047ab9 */ /* 0x000fe20000000a00 */
[----:B------:R-:W-:Y:S03]  /*10c30*/  BSSY B0, `(.L_x_1376) ;  /* 0x0000017000007945 */ /* 0x000fe60003800000 */
[----:B-1----:R-:W-:-:S04]  /*10c40*/  IMAD R3, R5, UR4, RZ ;  /* 0x0000000405037c24 */ /* 0x002fc8000f8e02ff */
[C---:B------:R-:W-:Y:S02]  /*10c50*/  IMAD R6, R0.reuse, UR5, R3 ;  /* 0x0000000500067c24 */ /* 0x040fe4000f8e0203 */
[----:B------:R-:W-:Y:S01]  /*10c60*/  IMAD.WIDE.U32 R2, R0, UR4, RZ ;  /* 0x0000000400027c25 */ /* 0x000fe2000f8e00ff */
        /* <DEDUP_REMOVED lines=17> */
[----:B------:R-:W1:Y:S02]  /*10d80*/  SYNCS.PHASECHK.TRANS64.TRYWAIT P0, [R7+URZ+0x2a840], R2 ;  /* 0x02a84002070075a7 */ /* 0x000e64000800017f */
[----:B-1----:R-:W-:Y:S05]  /*10d90*/  @!P0 BRA `(.L_x_1377) ;  /* 0x0000003c00fc8947 */ /* 0x002fea0003800000 */
.L_x_1443:
[----:B------:R-:W-:Y:S05]  /*10da0*/  BSYNC B0 ;  /* 0x0000000000007941 */ /* 0x000fea0003800000 */
.L_x_1376:
[----:B------:R-:W2:Y:S01]  /*10db0*/  LDL R3, [R1] ;  /* 0x0000000001037983 */ /* 0x000ea20000100800 */
[----:B------:R-:W-:Y:S02]  /*10dc0*/  ULDC.64 UR4, c[0x0][0x300] ;  /* 0x0000c00000047ab9 */ /* 0x000fe40000000a00 */
[----:B------:R-:W-:Y:S01]  /*10dd0*/  IMAD R5, R5, UR4, RZ ;  /* 0x0000000405057c24 */ /* 0x000fe2000f8e02ff */
[----:B------:R-:W3:Y:S03]  /*10de0*/  S2R R8, SR_TID.X ;  /* 0x0000000000087919 */ /* 0x000ee60000002100 */
[----:B------:R-:W-:Y:S01]  /*10df0*/  IMAD R5, R0, UR5, R5 ;  /* 0x0000000500057c24 */ /* 0x000fe2000f8e0205 */
[----:B---3--:R-:W-:-:S04]  /*10e00*/  LOP3.LUT R8, R8, 0x7f, RZ, 0xc0, !PT ;  /* 0x0000007f08087812 */ /* 0x008fc800078ec0ff */
[----:B------:R-:W-:Y:S02]  /*10e10*/  SHF.R.U32.HI R9, RZ, 0x3, R8 ;  /* 0x00000003ff097819 */ /* 0x000fe40000011608 */
[----:B------:R-:W3:Y:S01]  /*10e20*/  S2R R8, SR_TID.X ;  /* 0x0000000000087919 */ /* 0x000ee20000002100 */
[C---:B--2---:R-:W-:Y:S02]  /*10e30*/  LOP3.LUT P4, RZ, R3.reuse, 0x4, RZ, 0xc0, !PT ;  /* 0x0000000403ff7812 */ /* 0x044fe4000788c0ff */
[C---:B------:R-:W-:Y:S02]  /*10e40*/  LOP3.LUT P3, RZ, R3.reuse, 0x2, RZ, 0xc0, !PT ;  /* 0x0000000203ff7812 */ /* 0x040fe4000786c0ff */
[----:B------:R-:W-:Y:S01]  /*10e50*/  LOP3.LUT P2, RZ, R3, 0x1, RZ, 0xc0, !PT ;  /* 0x0000000103ff7812 */ /* 0x000fe2000784c0ff */
[----:B-1----:R-:W-:Y:S01]  /*10e60*/  IMAD.WIDE.U32 R2, R0, UR4, RZ ;  /* 0x0000000400027c25 */ /* 0x002fe2000f8e00ff */
[----:B------:R-:W-:-:S03]  /*10e70*/  ULDC.64 UR4, c[0x0][0x310] ;  /* 0x0000c40000047ab9 */ /* 0x000fc60000000a00 */
[----:B------:R-:W-:Y:S02]  /*10e80*/  IMAD.IADD R3, R3, 0x1, R5 ;  /* 0x0000000103037824 */ /* 0x000fe400078e0205 */
[----:B------:R-:W-:Y:S02]  /*10e90*/  IMAD R6, R6, UR4, RZ ;  /* 0x0000000406067c24 */ /* 0x000fe4000f8e02ff */
[----:B------:R-:W-:-:S04]  /*10ea0*/  IMAD.WIDE.U32 R2, R4, UR4, R2 ;  /* 0x0000000404027c25 */ /* 0x000fc8000f8e0002 */
[----:B------:R-:W-:Y:S01]  /*10eb0*/  IMAD R6, R4, UR5, R6 ;  /* 0x0000000504067c24 */ /* 0x000fe2000f8e0206 */
[----:B------:R-:W-:Y:S01]  /*10ec0*/  ULDC.64 UR4, c[0x0][0x308] ;  /* 0x0000c20000047ab9 */ /* 0x000fe20000000a00 */
[----:B------:R-:W-:Y:S02]  /*10ed0*/  IMAD R5, R25, 0x4800, R32 ;  /* 0x0000480019057824 */ /* 0x000fe400078e0220 */
[----:B------:R-:W-:Y:S02]  /*10ee0*/  IMAD.IADD R3, R3, 0x1, R6 ;  /* 0x0000000103037824 */ /* 0x000fe400078e0206 */
[----:B------:R-:W-:Y:S02]  /*10ef0*/  IMAD R0, R30, UR4, RZ ;  /* 0x000000041e007c24 */ /* 0x000fe4000f8e02ff */
[----:B------:R-:W-:-:S04]  /*10f00*/  IMAD.WIDE.U32 R2, R18, UR4, R2 ;  /* 0x0000000412027c25 */ /* 0x000fc8000f8e0002 */
[----:B------:R-:W-:Y:S01]  /*10f10*/  IMAD R0, R18, UR5, R0 ;  /* 0x0000000512007c24 */ /* 0x000fe2000f8e0200 */
[----:B------:R-:W-:Y:S01]  /*10f20*/  ULDC.64 UR4, c[0x0][0x2e8] ;  /* 0x0000ba0000047ab9 */ /* 0x000fe20000000a00 */
[----:B------:R-:W-:Y:S01]  /*10f30*/  IMAD R6, R24, -0x60, R35 ;  /* 0xffffffa018067824 */ /* 0x000fe200078e0223 */
[----:B------:R-:W-:Y:S01]  /*10f40*/  LEA R4, P0, R2, UR4, 0x1 ;  /* 0x0000000402047c11 */ /* 0x000fe2000f8008ff */
[----:B------:R-:W-:Y:S01]  /*10f50*/  IMAD.IADD R0, R3, 0x1, R0 ;  /* 0x0000000103007824 */ /* 0x000fe200078e0200 */
[----:B------:R-:W-:Y:S01]  /*10f60*/  UMOV UR4, 0xffffffff ;  /* 0xffffffff00047882 */ /* 0x000fe20000000000 */
[----:B------:R-:W-:Y:S02]  /*10f70*/  IMAD.IADD R6, R6, 0x1, -R9 ;  /* 0x0000000106067824 */ /* 0x000fe400078e0a09 */
[----:B---3--:R-:W-:Y:S01]  /*10f80*/  IMAD.SHL.U32 R9, R8, 0x8, RZ ;  /* 0x0000000808097824 */ /* 0x008fe200078e00ff */
[----:B------:R-:W-:Y:S02]  /*10f90*/  LEA.HI.X R0, R2, UR5, R0, 0x1, P0 ;  /* 0x0000000502007c11 */ /* 0x000fe400080f0c00 */
[----:B------:R-:W-:-:S02]  /*10fa0*/  ISETP.GE.AND P0, PT, R6, 0x1, PT ;  /* 0x000000010600780c */ /* 0x000fc40003f06270 */
[----:B------:R-:W-:Y:S01]  /*10fb0*/  LOP3.LUT R9, R9, 0x38, RZ, 0xc0, !PT ;  /* 0x0000003809097812 */ /* 0x000fe200078ec0ff */
[----:B------:R-:W-:Y:S10]  /*10fc0*/  BRA.DIV UR4, `(.L_x_1378) ;  /* 0x0000003e04847947 */ /* 0x000ff4000b800000 */
[----:B------:R-:W1:Y:S01]  /*10fd0*/  SHFL.IDX PT, R3, R4, RZ, 0x181f ;  /* 0x00181fff04037589 */ /* 0x000e6200000e0000 */
[----:B------:R-:W-:-:S03]  /*10fe0*/  @P0 IMAD R8, R5, 0x2, R22 ;  /* 0x0000000205080824 */ /* 0x000fc600078e0216 */
[----:B------:R-:W2:Y:S01]  /*10ff0*/  SHFL.IDX PT, R2, R0, RZ, 0x181f ;  /* 0x00181fff00027589 */ /* 0x000ea200000e0000 */
[----:B-1----:R-:W-:-:S05]  /*11000*/  @P0 LEA R3, P1, R9, R3, 0x1 ;  /* 0x0000000309030211 */ /* 0x002fca00078208ff */
[----:B--2---:R-:W-:Y:S01]  /*11010*/  @P0 IMAD.X R2, RZ, RZ, R2, P1 ;  /* 0x000000ffff020224 */ /* 0x004fe200008e0602 */
        /* <DEDUP_REMOVED lines=8> */
[----:B-1----:R-:W1:Y:S01]  /*110a0*/  SHFL.IDX PT, R3, R4, 0x1, 0x181f ;  /* 0x00381f0004037f89 */ /* 0x002e6200000e0000 */
[----:B------:R-:W-:-:S03]  /*110b0*/  @P1 IMAD R8, R5, 0x2, R22 ;  /* 0x0000000205081824 */ /* 0x000fc600078e0216 */
[----:B------:R-:W2:Y:S01]  /*110c0*/  SHFL.IDX PT, R2, R0, 0x1, 0x181f ;  /* 0x00381f0000027f89 */ /* 0x000ea200000e0000 */
[----:B-1----:R-:W-:-:S05]  /*110d0*/  @P1 LEA R3, P0, R9, R3, 0x1 ;  /* 0x0000000309031211 */ /* 0x002fca00078008ff */
[----:B--2---:R-:W-:-:S05]  /*110e0*/  @P1 IMAD.X R2, RZ, RZ, R2, P0 ;  /* 0x000000ffff021224 */ /* 0x004fca00000e0602 */
[----:B------:R-:W-:-:S04]  /*110f0*/  @P1 LOP3.LUT R3, R3, R2, RZ, 0x3c, !PT ;  /* 0x0000000203031212 */ /* 0x000fc800078e3cff */
[----:B------:R-:W-:-:S04]  /*11100*/  @P1 LOP3.LUT R2, R3, R2, RZ, 0x3c, !PT ;  /* 0x0000000203021212 */ /* 0x000fc800078e3cff */
[----:B------:R-:W-:-:S05]  /*11110*/  @P1 LOP3.LUT R3, R3, R2, RZ, 0x3c, !PT ;  /* 0x0000000203031212 */ /* 0x000fca00078e3cff */
[----:B------:R-:W-:Y:S04]  /*11120*/  @P1 LDGSTS.E.BYPASS.LTC128B.128 [R8+0x18c00], desc[UR36][R2.64], !P4 ;  /* 0x18c0000002081fae */ /* 0x000fe8000e101d64 */
[----:B------:R-:W-:Y:S04]  /*11130*/  @P1 LDGSTS.E.BYPASS.LTC128B.128 [R8+0x1bc00], desc[UR36][R2.64+0x80], !P3 ;  /* 0x1bc0008002081fae */ /* 0x000fe8000d901d64 */
[----:B------:R1:W-:Y:S01]  /*11140*/  @P1 LDGSTS.E.BYPASS.LTC128B.128 [R8+0x1ec00], desc[UR36][R2.64+0x100], !P2 ;  /* 0x1ec0010002081fae */ /* 0x0003e2000d101d64 */
[----:B------:R-:W-:-:S03]  /*11150*/  ISETP.GE.AND P1, PT, R6, 0x21, PT ;  /* 0x000000210600780c */ /* 0x000fc60003f26270 */
[----:B-1----:R-:W1:Y:S10]  /*11160*/  SHFL.IDX PT, R3, R4, 0x2, 0x181f ;  /* 0x00581f0004037f89 */ /* 0x002e7400000e0000 */
[----:B------:R-:W-:Y:S01]  /*11170*/  @P1 IMAD R8, R5, 0x2, R22 ;  /* 0x0000000205081824 */ /* 0x000fe200078e0216 */
        /* <DEDUP_REMOVED lines=24> */
[----:B------:R-:W2:Y:S04]  /*11300*/  SHFL.IDX PT, R2, R0, 0x4, 0x181f ;  /* 0x00981f0000027f89 */ /* 0x000ea800000e0000 */
[----:B------:R-:W3:Y:S01]  /*11310*/  SHFL.IDX PT, R0, R0, 0x5, 0x181f ;  /* 0x00b81f0000007f89 */ /* 0x000ee200000e0000 */
[----:B-1----:R-:W-:-:S05]  /*11320*/  @P1 LEA R3, P0, R9, R3, 0x1 ;  /* 0x0000000309031211 */ /* 0x002fca00078008ff */
[----:B--2---:R-:W-:-:S05]  /*11330*/  @P1 IMAD.X R2, RZ, RZ, R2, P0 ;  /* 0x000000ffff021224 */ /* 0x004fca00000e0602 */
[----:B------:R-:W-:-:S04]  /*11340*/  @P1 LOP3.LUT R3, R3, R2, RZ, 0x3c, !PT ;  /* 0x0000000203031212 */ /* 0x000fc800078e3cff */
[----:B------:R-:W-:-:S04]  /*11350*/  @P1 LOP3.LUT R2, R3, R2, RZ, 0x3c, !PT ;  /* 0x0000000203021212 */ /* 0x000fc800078e3cff */
[----:B------:R-:W-:-:S05]  /*11360*/  @P1 LOP3.LUT R3, R3, R2, RZ, 0x3c, !PT ;  /* 0x0000000203031212 */ /* 0x000fca00078e3cff */
[----:B------:R-:W-:Y:S04]  /*11370*/  @P1 LDGSTS.E.BYPASS.LTC128B.128 [R8+0x1a400], desc[UR36][R2.64], !P4 ;  /* 0x1a40000002081fae */ /* 0x000fe8000e101d64 */
[----:B------:R-:W-:Y:S04]  /*11380*/  @P1 LDGSTS.E.BYPASS.LTC128B.128 [R8+0x1d400], desc[UR36][R2.64+0x80], !P3 ;  /* 0x1d40008002081fae */ /* 0x000fe8000d901d64 */
[----:B------:R1:W-:Y:S04]  /*11390*/  @P1 LDGSTS.E.BYPASS.LTC128B.128 [R8+0x20400], desc[UR36][R2.64+0x100], !P2 ;  /* 0x2040010002081fae */ /* 0x0003e8000d101d64 */
[----:B-1-3--:R1:W2:Y:S02]  /*113a0*/  SHFL.IDX PT, R2, R4, 0x5, 0x181f ;  /* 0x00b81f0004027f89 */ /* 0x00a2a400000e0000 */
.L_x_1457:
[----:B------:R-:W-:-:S13]  /*113b0*/  ISETP.GE.AND P0, PT, R6, 0x51, PT ;  /* 0x000000510600780c */ /* 0x000fda0003f06270 */
[----:B--2---:R-:W-:Y:S01]  /*113c0*/  @P0 LEA R2, P1, R9, R2, 0x1 ;  /* 0x0000000209020211 */ /* 0x004fe200078208ff */
        /* <DEDUP_REMOVED lines=10> */
.L_x_1379:
[----:B------:R-:W-:Y:S02]  /*11470*/  PLOP3.LUT P1, PT, P1, P0, PT, 0xa2, 0x0 ;  /* 0x000000000000781c */ /* 0x000fe40000f21472 */
[----:B------:R-:W-:-:S08]  /*11480*/  @P0 R2UR P1, UR4, R7 ;  /* 0x00000000070402ca */ /* 0x000fd00000020000 */
[----:B------:R-:W-:-:S05]  /*11490*/  @P0 PLOP3.LUT P0, PT, P1, PT, PT, 0x80, 0x0 ;  /* 0x000000000000081c */ /* 0x000fca0000f0f070 */
[----:B------:R-:W-:Y:S01]  /*114a0*/  @!P1 SYNCS.ARRIVE.TRANS64.RED.A0T1 RZ, [UR4+0x2a830], RZ ;  /* 0x02a830ffffff99a7 */ /* 0x000fe20008200404 */
[----:B------:R-:W-:Y:S07]  /*114b0*/  @!P1 ARRIVES.LDGSTSBAR.64.TRANSCNT [UR4+0x2a830] ;  /* 0x02a83000ff0099b0 */ /* 0x000fee0008000a84 */
[----:B------:R-:W-:Y:S05]  /*114c0*/  @P0 BRA.U.ANY `(.L_x_1379) ;  /* 0xfffffffd00e80947 */ /* 0x000fea000393ffff */
[----:B------:R-:W-:Y:S01]  /*114d0*/  NOP ;  /* 0x0000000000007918 */ /* 0x000fe20000000000 */
[----:B------:R-:W3:Y:S02]  /*114e0*/  LDL R0, [R1] ;  /* 0x0000000001007983 */ /* 0x000ee40000100800 */
[----:B---3--:R-:W-:-:S13]  /*114f0*/  LOP3.LUT P2, RZ, R0, 0x10, RZ, 0xc0, !PT ;  /* 0x0000001000ff7812 */ /* 0x008fda000784c0ff */
[----:B------:R-:W-:Y:S05]  /*11500*/  @!P2 BRA `(.L_x_1380) ;  /* 0x000000000004a947 */ /* 0x000fea0003800000 */
[----:B------:R-:W-:Y:S01]  /*11510*/  BPT.TRAP 0x1 ;  /* 0x000000040000795c */ /* 0x000fe20000300000 */
.L_x_1380:
[----:B------:R3:W-:Y:S02]  /*11520*/  SYNCS.ARRIVE.TRANS64.A1T0 RZ, [R7+URZ+0x2a830], RZ ;  /* 0x02a830ff07ff79a7 */ /* 0x0007e4000810003f */
[----:B------:R-:W-:Y:S05]  /*11530*/  WARPSYNC.ALL ;  /* 0x0000000000007948 */ /* 0x000fea0003800000 */
[----:B------:R-:W-:Y:S01]  /*11540*/  ULDC.64 UR4, c[0x0][0x298] ;  /* 0x0000a60000047ab9 */ /* 0x000fe20000000a00 */
[----:B--2---:R-:W-:Y:S01]  /*11550*/  VIADD R2, R22, 0xc400 ;  /* 0x0000c40016027836 */ /* 0x004fe20000000000 */
[----:B------:R-:W-:Y:S01]  /*11560*/  SHF.R.S32.HI R0, RZ, 0x1f, R34 ;  /* 0x0000001fff007819 */ /* 0x000fe20000011422 */
[----:B-1----:R-:W-:Y:S01]  /*11570*/  IMAD.WIDE.U32 R4, R34, UR4, RZ ;  /* 0x0000000422047c25 */ /* 0x002fe2000f8e00ff */
[----:B------:R-:W-:Y:S01]  /*11580*/  BSSY B6, `(.L_x_1381) ;  /* 0x0000018000067945 */ /* 0x000fe20003800000 */
[----:B------:R-:W-:Y:S01]  /*11590*/  BAR.SYNC.DEFER_BLOCKING 0x8, 0x180 ;  /* 0x0206000000007b1d */ /* 0x000fe20000010000 */
[----:B------:R-:W-:Y:S01]  /*115a0*/  LOP3.LUT P0, RZ, R2, 0x3ff, RZ, 0xc0, !PT ;  /* 0x000003ff02ff7812 */ /* 0x000fe2000780c0ff */
[----:B------:R-:W-:-:S04]  /*115b0*/  IMAD R3, R0, UR4, RZ ;  /* 0x0000000400037c24 */ /* 0x000fc8000f8e02ff */
[----:B------:R-:W-:Y:S01]  /*115c0*/  IMAD R0, R34, UR5, R3 ;  /* 0x0000000522007c24 */ /* 0x000fe2000f8e0203 */
[----:B------:R1:W-:Y:S03]  /*115d0*/  STL.64 [R1+0x8], R4 ;  /* 0x0000080401007387 */ /* 0x0003e60000100a00 */
[----:B------:R-:W-:-:S04]  /*115e0*/  IMAD.IADD R34, R5, 0x1, R0 ;  /* 0x0000000105227824 */ /* 0x000fc800078e0200 */
[----:B------:R-:W-:Y:S05]  /*115f0*/  @!P0 BRA `(.L_x_1382) ;  /* 0x0000000000408947 */ /* 0x000fea0003800000 */
[----:B------:R-:W-:Y:S01]  /*11600*/  MOV R2, 0x0 ;  /* 0x0000000000027802 */ /* 0x000fe20000000f00 */
[----:B------:R-:W-:Y:S01]  /*11610*/  ULDC.64 UR6, c[0x4][0x90] ;  /* 0x0100240000067ab9 */ /* 0x000fe20000000a00 */
[----:B------:R-:W-:Y:S01]  /*11620*/  ULDC.64 UR8, c[0x4][0x98] ;  /* 0x0100260000087ab9 */ /* 0x000fe20000000a00 */
[----:B------:R-:W-:Y:S01]  /*11630*/  ULDC.64 UR4, c[0x4][0x20] ;  /* 0x0100080000047ab9 */ /* 0x000fe20000000a00 */
[----:B-1----:R-:W-:Y:S02]  /*11640*/  IMAD.U32 R4, RZ, RZ, UR6 ;  /* 0x00000006ff047e24 */ /* 0x002fe4000f8e00ff */
[----:B------:R-:W1:Y:S01]  /*11650*/  LDC.64 R2, c[0x4][R2] ;  /* 0x0100000002027b82 */ /* 0x000e620000000a00 */
[----:B------:R-:W-:Y:S02]  /*11660*/  IMAD.U32 R5, RZ, RZ, UR7 ;  /* 0x00000007ff057e24 */ /* 0x000fe4000f8e00ff */
[----:B------:R-:W-:Y:S02]  /*11670*/  IMAD.U32 R6, RZ, RZ, UR8 ;  /* 0x00000008ff067e24 */ /* 0x000fe4000f8e00ff */
[----:B---3--:R-:W-:-:S02]  /*11680*/  IMAD.U32 R7, RZ, RZ, UR9 ;  /* 0x00000009ff077e24 */ /* 0x008fc4000f8e00ff */
[----:B------:R-:W-:Y:S02]  /*11690*/  IMAD.U32 R10, RZ, RZ, UR4 ;  /* 0x00000004ff0a7e24 */ /* 0x000fe4000f8e00ff */
[----:B------:R-:W-:Y:S02]  /*116a0*/  IMAD.U32 R11, RZ, RZ, UR5 ;  /* 0x00000005ff0b7e24 */ /* 0x000fe4000f8e00ff */
[----:B------:R-:W-:Y:S02]  /*116b0*/  IMAD.MOV.U32 R8, RZ, RZ, 0x70 ;  /* 0x00000070ff087424 */ /* 0x000fe400078e00ff */
[----:B------:R-:W-:Y:S02]  /*116c0*/  IMAD.MOV.U32 R12, RZ, RZ, 0x1 ;  /* 0x00000001ff0c7424 */ /* 0x000fe400078e00ff */
[----:B------:R-:W-:-:S07]  /*116d0*/  IMAD.MOV.U32 R13, RZ, RZ, RZ ;  /* 0x000000ffff0d7224 */ /* 0x000fce00078e00ff */
[----:B0-----:R-:W-:-:S07]  /*116e0*/  LEPC R20, `(.L_x_1382) ;  /* 0x000000001014794e */ /* 0x001fce0000000000 */
[----:B-1----:R-:W-:Y:S05]  /*116f0*/  CALL.ABS.NOINC R2 ;  /* 0x0000000002007343 */ /* 0x002fea0003c00000 */
.L_x_1382:
[----:B------:R-:W-:Y:S05]  /*11700*/  BSYNC B6 ;  /* 0x0000000000067941 */ /* 0x000fea0003800000 */
.L_x_1381:
[----:B0-----:R-:W2:Y:S01]  /*11710*/  LDL.LU.64 R20, [R1+0x8] ;  /* 0x0000080001147983 */ /* 0x001ea20000300a00 */
[----:B------:R-:W-:-:S03]  /*11720*/  ULDC.64 UR4, c[0x0][0x2d8] ;  /* 0x0000b60000047ab9 */ /* 0x000fc60000000a00 */
[----:B------:R-:W4:Y:S01]  /*11730*/  LDL R2, [R1] ;  /* 0x0000000001027983 */ /* 0x000f220000100800 */
[----:B------:R-:W-:Y:S02]  /*11740*/  IMAD R0, R30, UR4, RZ ;  /* 0x000000041e007c24 */ /* 0x000fe4000f8e02ff */
[----:B------:R-:W-:Y:S01]  /*11750*/  IMAD.MOV.U32 R3, RZ, RZ, R34 ;  /* 0x000000ffff037224 */ /* 0x000fe200078e0022 */
[----:B------:R-:W3:Y:S01]  /*11760*/  S2R R9, SR_TID.X ;  /* 0x0000000000097919 */ /* 0x000ee20000002100 */
[----:B-1----:R-:W-:Y:S01]  /*11770*/  IMAD R5, R18, UR5, R0 ;  /* 0x0000000512057c24 */ /* 0x002fe2000f8e0200 */
[----:B------:R-:W-:Y:S01]  /*11780*/  SHF.R.S32.HI R0, RZ, 0x1f, R19 ;  /* 0x0000001fff007819 */ /* 0x000fe20000011413 */
[----:B---3--:R-:W-:-:S05]  /*11790*/  IMAD.SHL.U32 R7, R9, 0x8, RZ ;  /* 0x0000000809077824 */ /* 0x008fca00078e00ff */
[----:B------:R-:W-:Y:S01]  /*117a0*/  LOP3.LUT R7, R7, 0x38, RZ, 0xc0, !PT ;  /* 0x0000003807077812 */ /* 0x000fe200078ec0ff */
[----:B--2---:R-:W0:Y:S01]  /*117b0*/  S2R R21, SR_TID.X ;  /* 0x0000000000157919 */ /* 0x004e220000002100 */
[----:B----4-:R-:W-:Y:S01]  /*117c0*/  LOP3.LUT P6, RZ, R2, 0x80, RZ, 0xc0, !PT ;  /* 0x0000008002ff7812 */ /* 0x010fe200078cc0ff */
[----:B------:R-:W-:Y:S02]  /*117d0*/  IMAD.MOV.U32 R2, RZ, RZ, R20 ;  /* 0x000000ffff027224 */ /* 0x000fe400078e0014 */
[----:B------:R-:W1:Y:S01]  /*117e0*/  LDC R20, c[0x0][0x448] ;  /* 0x00011200ff147b82 */ /* 0x000e620000000800 */
[----:B------:R-:W-:Y:S01]  /*117f0*/  SEL R0, R0, RZ, !P6 ;  /* 0x000000ff00007207 */ /* 0x000fe20007000000 */
[----:B------:R-:W-:Y:S01]  /*11800*/  IMAD.WIDE.U32 R2, R18, UR4, R2 ;  /* 0x0000000412027c25 */ /* 0x000fe2000f8e0002 */
[----:B------:R-:W-:Y:S01]  /*11810*/  SEL R4, R19, RZ, !P6 ;  /* 0x000000ff13047207 */ /* 0x000fe20007000000 */
[----:B------:R-:W-:Y:S02]  /*11820*/  ULDC.64 UR4, c[0x0][0x2e0] ;  /* 0x0000b80000047ab9 */ /* 0x000fe40000000a00 */
[----:B------:R-:W-:-:S02]  /*11830*/  IMAD.IADD R3, R3, 0x1, R5 ;  /* 0x0000000103037824 */ /* 0x000fc400078e0205 */
[----:B------:R-:W-:Y:S02]  /*11840*/  IMAD R0, R0, UR4, RZ ;  /* 0x0000000400007c24 */ /* 0x000fe4000f8e02ff */
[----:B------:R-:W-:-:S04]  /*11850*/  IMAD.WIDE.U32 R2, R4, UR4, R2 ;  /* 0x0000000404027c25 */ /* 0x000fc8000f8e0002 */
[----:B------:R-:W-:Y:S01]  /*11860*/  IMAD R0, R4, UR5, R0 ;  /* 0x0000000504007c24 */ /* 0x000fe2000f8e0200 */
[----:B------:R-:W-:-:S03]  /*11870*/  ULDC.64 UR4, c[0x0][0x2d0] ;  /* 0x0000b40000047ab9 */ /* 0x000fc60000000a00 */
[----:B------:R-:W-:Y:S01]  /*11880*/  IMAD.IADD R3, R3, 0x1, R0 ;  /* 0x0000000103037824 */ /* 0x000fe200078e0200 */
[----:B-1----:R-:W-:Y:S02]  /*11890*/  ISETP.NE.AND P6, PT, R20, 0x1, PT ;  /* 0x000000011400780c */ /* 0x002fe40003fc5270 */
[----:B------:R-:W1:Y:S01]  /*118a0*/  S2R R20, SR_TID.X ;  /* 0x0000000000147919 */ /* 0x000e620000002100 */
[----:B0-----:R-:W-:-:S04]  /*118b0*/  LOP3.LUT R21, R21, 0x7f, RZ, 0xc0, !PT ;  /* 0x0000007f15157812 */ /* 0x001fc800078ec0ff */
[----:B------:R-:W-:-:S06]  /*118c0*/  SHF.R.U32.HI R21, RZ, 0x3, R21 ;  /* 0x00000003ff157819 */ /* 0x000fcc0000011615 */
[----:B------:R-:W0:Y:S08]  /*118d0*/  @P6 LDC R6, c[0x0][0x44c] ;  /* 0x00011300ff066b82 */ /* 0x000e300000000800 */
[----:B------:R-:W2:Y:S01]  /*118e0*/  @P6 LDC R5, c[0x0][0x450] ;  /* 0x00011400ff056b82 */ /* 0x000ea20000000800 */
[----:B-1----:R-:W-:-:S05]  /*118f0*/  IMAD.SHL.U32 R20, R20, 0x10, RZ ;  /* 0x0000001014147824 */ /* 0x002fca00078e00ff */
[----:B------:R-:W-:Y:S01]  /*11900*/  LOP3.LUT R20, R21, 0x70, R20, 0xf8, !PT ;  /* 0x0000007015147812 */ /* 0x000fe200078ef814 */
[----:B------:R-:W-:-:S04]  /*11910*/  IMAD.SHL.U32 R21, R9, 0x8, RZ ;  /* 0x0000000809157824 */ /* 0x000fc800078e00ff */
[----:B------:R-:W-:Y:S01]  /*11920*/  IMAD.IADD R0, R20, 0x1, R26 ;  /* 0x0000000114007824 */ /* 0x000fe200078e021a */
[----:B------:R-:W-:Y:S02]  /*11930*/  LOP3.LUT R21, R21, 0x38, RZ, 0xc0, !PT ;  /* 0x0000003815157812 */ /* 0x000fe400078ec0ff */
[----:B------:R-:W-:Y:S01]  /*11940*/  LOP3.LUT R20, R9, 0x7f, RZ, 0xc0, !PT ;  /* 0x0000007f09147812 */ /* 0x000fe200078ec0ff */
[----:B0-----:R-:W-:Y:S01]  /*11950*/  @P6 IMAD.HI.U32 R6, R0, R6, RZ ;  /* 0x0000000600066227 */ /* 0x001fe200078e00ff */
[C---:B------:R-:W-:Y:S02]  /*11960*/  LOP3.LUT R8, R21.reuse, 0x40, RZ, 0xfc, !PT ;  /* 0x0000004015087812 */ /* 0x040fe400078efcff */
[----:B------:R-:W-:Y:S01]  /*11970*/  LOP3.LUT R9, R21, 0x80, RZ, 0xfc, !PT ;  /* 0x0000008015097812 */ /* 0x000fe200078efcff */
[----:B------:R-:W-:Y:S01]  /*11980*/  IMAD.MOV.U32 R4, RZ, RZ, R0 ;  /* 0x000000ffff047224 */ /* 0x000fe200078e0000 */
[----:B--2---:R-:W-:Y:S02]  /*11990*/  @P6 SHF.R.U32.HI R4, RZ, R5, R6 ;  /* 0x00000005ff046219 */ /* 0x004fe40000011606 */
[----:B------:R-:W0:Y:S03]  /*119a0*/  LDC R6, c[0x0][0x448] ;  /* 0x00011200ff067b82 */ /* 0x000e260000000800 */
[----:B------:R-:W-:-:S02]  /*119b0*/  IMAD.MOV R5, RZ, RZ, -R4 ;  /* 0x000000ffff057224 */ /* 0x000fc400078e0a04 */
[----:B------:R-:W-:-:S04]  /*119c0*/  IMAD.WIDE.U32 R2, R4, UR4, R2 ;  /* 0x0000000404027c25 */ /* 0x000fc8000f8e0002 */
[----:B0-----:R-:W-:Y:S01]  /*119d0*/  IMAD R0, R6, R5, R0 ;  /* 0x0000000506007224 */ /* 0x001fe200078e0200 */
[----:B------:R-:W-:-:S05]  /*119e0*/  SHF.R.S32.HI R5, RZ, 0x1f, R4 ;  /* 0x0000001fff057819 */ /* 0x000fca0000011404 */
[----:B------:R-:W-:-:S04]  /*119f0*/  IMAD R5, R5, UR4, RZ ;  /* 0x0000000405057c24 */ /* 0x000fc8000f8e02ff */
        /* <DEDUP_REMOVED lines=8> */
[C---:B------:R-:W-:Y:S01]  /*11a80*/  LEA R0, P0, R2.reuse, UR4, 0x1 ;  /* 0x0000000402007c11 */ /* 0x040fe2000f8008ff */
[----:B------:R-:W-:Y:S01]  /*11a90*/  IMAD.IADD R4, R3, 0x1, R5 ;  /* 0x0000000103047824 */ /* 0x000fe200078e0205 */
[----:B------:R-:W-:Y:S02]  /*11aa0*/  ULDC UR4, c[0x0][0x2b8] ;  /* 0x0000ae0000047ab9 */ /* 0x000fe40000000800 */
[----:B------:R-:W-:Y:S02]  /*11ab0*/  ISETP.GE.AND P3, PT, R7, UR4, PT ;  /* 0x0000000407007c0c */ /* 0x000fe4000bf66270 */
[----:B------:R-:W-:Y:S01]  /*11ac0*/  LEA.HI.X R4, R2, UR5, R4, 0x1, P0 ;  /* 0x0000000502047c11 */ /* 0x000fe200080f0c04 */
[----:B------:R-:W-:Y:S01]  /*11ad0*/  UMOV UR5, 0xffffffff ;  /* 0xffffffff00057882 */ /* 0x000fe20000000000 */
[----:B------:R-:W-:-:S02]  /*11ae0*/  ISETP.GE.AND P2, PT, R8, UR4, PT ;  /* 0x0000000408007c0c */ /* 0x000fc4000bf46270 */
[----:B------:R-:W-:Y:S02]  /*11af0*/  ISETP.GE.AND P0, PT, R9, UR4, PT ;  /* 0x0000000409007c0c */ /* 0x000fe4000bf06270 */
[----:B------:R-:W-:Y:S01]  /*11b00*/  SHF.R.U32.HI R8, RZ, 0x3, R20 ;  /* 0x00000003ff087819 */ /* 0x000fe20000011614 */
[----:B------:R-:W-:Y:S10]  /*11b10*/  BRA.DIV UR5, `(.L_x_1383) ;  /* 0x0000003a05d87947 */ /* 0x000ff4000b800000 */
[----:B------:R-:W0:Y:S01]  /*11b20*/  SHFL.IDX PT, R3, R0, RZ, 0x181f ;  /* 0x00181fff00037589 */ /* 0x000e2200000e0000 */
[----:B------:R-:W-:Y:S02]  /*11b30*/  IMAD R29, R29, R6, RZ ;  /* 0x000000061d1d7224 */ /* 0x000fe400078e02ff */
[----:B------:R-:W-:Y:S01]  /*11b40*/  IMAD.IADD R26, R8, 0x1, R26 ;  /* 0x00000001081a7824 */ /* 0x000fe200078e021a */
[----:B------:R-:W1:Y:S04]  /*11b50*/  SHFL.IDX PT, R2, R4, RZ, 0x181f ;  /* 0x00181fff04027589 */ /* 0x000e6800000e0000 */
[----:B------:R-:W-:Y:S01]  /*11b60*/  ISETP.GE.AND P1, PT, R26, R29, PT ;  /* 0x0000001d1a00720c */ /* 0x000fe20003f26270 */
[----:B------:R-:W-:-:S12]  /*11b70*/  SHFL.IDX PT, R14, R0, 0x7, 0x181f ;  /* 0x00f81f00000e7f89 */ /* 0x000fd800000e0000 */
[----:B0-----:R-:W-:-:S05]  /*11b80*/  @!P1 LEA R5, P4, R7, R3, 0x1 ;  /* 0x0000000307059211 */ /* 0x001fca00078808ff */
[----:B-1----:R-:W-:Y:S02]  /*11b90*/  @!P1 IMAD.X R3, RZ, RZ, R2, P4 ;  /* 0x000000ffff039224 */ /* 0x002fe400020e0602 */
        /* <DEDUP_REMOVED lines=71> */
.L_x_1474:
[----:B------:R-:W-:Y:S01]  /*12010*/  VIADD R26, R26, 0x70 ;  /* 0x000000701a1a7836 */ /* 0x000fe20000000000 */
[----:B------:R-:W-:Y:S04]  /*12020*/  BSSY B0, `(.L_x_1384) ;  /* 0x000000b000007945 */ /* 0x000fe80003800000 */
[----:B------:R-:W-:-:S13]  /*12030*/  ISETP.GE.AND P1, PT, R26, R29, PT ;  /* 0x0000001d1a00720c */ /* 0x000fda0003f26270 */
[----:B------:R-:W-:Y:S05]  /*12040*/  @P1 BRA `(.L_x_1385) ;  /* 0x0000000000201947 */ /* 0x000fea0003800000 */
[----:B0-----:R-:W-:-:S05]  /*12050*/  LEA R2, P1, R7, R14, 0x1 ;  /* 0x0000000e07027211 */ /* 0x001fca00078208ff */
[----:B------:R-:W-:-:S05]  /*12060*/  IMAD.X R3, RZ, RZ, R4, P1 ;  /* 0x000000ffff037224 */ /* 0x000fca00008e0604 */
[----:B------:R-:W-:Y:S01]  /*12070*/  @!PT LDS RZ, [RZ] ;  /* 0x00000000fffff984 */ /* 0x000fe20000000800 */
[----:B------:R-:W-:Y:S01]  /*12080*/  @!PT LDS RZ, [RZ] ;  /* 0x00000000fffff984 */ /* 0x000fe20000000800 */
[----:B------:R-:W-:Y:S01]  /*12090*/  @!PT LDS RZ, [RZ] ;  /* 0x00000000fffff984 */ /* 0x000fe20000000800 */
[----:B------:R1:W-:Y:S04]  /*120a0*/  LDGSTS.E.BYPASS.LTC128B.128 [R33+0xfc00], desc[UR36][R2.64], !P3 ;  /* 0x0fc0000002217fae */ /* 0x0003e8000d901d64 */
[----:B------:R1:W-:Y:S04]  /*120b0*/  LDGSTS.E.BYPASS.LTC128B.128 [R33+0x13c00], desc[UR36][R2.64+0x80], !P2 ;  /* 0x13c0008002217fae */ /* 0x0003e8000d101d64 */
[----:B------:R1:W-:Y:S02]  /*120c0*/  LDGSTS.E.BYPASS.LTC128B.128 [R33+0x17c00], desc[UR36][R2.64+0x100], !P0 ;  /* 0x17c0010002217fae */ /* 0x0003e4000c101d64 */
.L_x_1385:
[----:B------:R-:W-:Y:S05]  /*120d0*/  BSYNC B0 ;  /* 0x0000000000007941 */ /* 0x000fea0003800000 */
.L_x_1384:
[----:B------:R-:W-:Y:S01]  /*120e0*/  NOP ;  /* 0x0000000000007918 */ /* 0x000fe20000000000 */
[----:B------:R-:W-:-:S13]  /*120f0*/  PLOP3.LUT P0, PT, PT, PT, PT, 0x80, 0x0 ;  /* 0x000000000000781c */ /* 0x000fda0003f0f070 */
.L_x_1386:
[----:B------:R-:W-:Y:S02]  /*12100*/  PLOP3.LUT P1, PT, P1, P0, PT, 0xa2, 0x0 ;  /* 0x000000000000781c */ /* 0x000fe40000f21472 */
[----:B------:R-:W-:-:S08]  /*12110*/  @P0 R2UR P1, UR4, R22 ;  /* 0x00000000160402ca */ /* 0x000fd00000020000 */
[----:B------:R-:W-:-:S05]  /*12120*/  @P0 PLOP3.LUT P0, PT, P1, PT, PT, 0x80, 0x0 ;  /* 0x000000000000081c */ /* 0x000fca0000f0f070 */
[----:B------:R-:W-:Y:S01]  /*12130*/  @!P1 SYNCS.ARRIVE.TRANS64.RED.A0T1 RZ, [UR4+0x2a800], RZ ;  /* 0x02a800ffffff99a7 */ /* 0x000fe20008200404 */
[----:B------:R-:W-:Y:S07]  /*12140*/  @!P1 ARRIVES.LDGSTSBAR.64.TRANSCNT [UR4+0x2a800] ;  /* 0x02a80000ff0099b0 */ /* 0x000fee0008000a84 */
[----:B------:R-:W-:Y:S05]  /*12150*/  @P0 BRA.U.ANY `(.L_x_1386) ;  /* 0xfffffffd00e80947 */ /* 0x000fea000393ffff */
[----:B01----:R-:W2:Y:S04]  /*12160*/  LDL.LU R3, [R1+0x14] ;  /* 0x0000140001037983 */ /* 0x003ea80000300800 */
[----:B------:R-:W3:Y:S01]  /*12170*/  LDL.LU R2, [R1+0x10] ;  /* 0x0000100001027983 */ /* 0x000ee20000300800 */
[----:B--2---:R-:W-:-:S05]  /*12180*/  VIADD R3, R3, 0x1 ;  /* 0x0000000103037836 */ /* 0x004fca0000000000 */
[----:B------:R-:W-:Y:S01]  /*12190*/  LEA.HI R0, R3, R3, RZ, 0x1 ;  /* 0x0000000303007211 */ /* 0x000fe200078f08ff */
[----:B------:R0:W-:Y:S03]  /*121a0*/  STL [R1+0x14], R3 ;  /* 0x0000140301007387 */ /* 0x0001e60000100800 */
[----:B------:R-:W-:-:S05]  /*121b0*/  LOP3.LUT R0, R0, 0xfffffffe, RZ, 0xc0, !PT ;  /* 0xfffffffe00007812 */ /* 0x000fca00078ec0ff */
[----:B0-----:R-:W-:Y:S02]  /*121c0*/  IMAD.IADD R3, R3, 0x1, -R0 ;  /* 0x0000000103037824 */ /* 0x001fe400078e0a00 */
[----:B---3--:R-:W-:-:S03]  /*121d0*/  VIADD R0, R2, 0xfffffffe ;  /* 0xfffffffe02007836 */ /* 0x008fc60000000000 */
[----:B------:R-:W-:Y:S01]  /*121e0*/  SHF.L.U32 R3, R3, 0x1f, RZ ;  /* 0x0000001f03037819 */ /* 0x000fe200000006ff */
[----:B------:R-:W-:Y:S01]  /*121f0*/  NOP ;  /* 0x0000000000007918 */ /* 0x000fe20000000000 */
[----:B------:R0:W-:Y:S01]  /*12200*/  SYNCS.ARRIVE.TRANS64.A1T0 RZ, [R22+URZ+0x2a800], RZ ;  /* 0x02a800ff16ff79a7 */ /* 0x0001e2000810003f */
[----:B------:R-:W-:Y:S01]  /*12210*/  BSSY B0, `(.L_x_1387) ;  /* 0x0000003000007945 */ /* 0x000fe20003800000 */
[----:B------:R-:W1:Y:S03]  /*12220*/  SYNCS.PHASECHK.TRANS64.TRYWAIT P0, [R22+URZ+0x2a820], R3 ;  /* 0x02a82003160075a7 */ /* 0x000e66000800017f */
[----:B01----:R-:W-:Y:S05]  /*12230*/  @!P0 BRA `(.L_x_1388) ;  /* 0x0000003c00c88947 */ /* 0x003fea0003800000 */
.L_x_1475:
[----:B------:R-:W-:Y:S05]  /*12240*/  BSYNC B0 ;  /* 0x0000000000007941 */ /* 0x000fea0003800000 */
.L_x_1387:
[----:B------:R-:W-:Y:S01]  /*12250*/  ISETP.GE.AND P0, PT, R0, R37, PT ;  /* 0x000000250000720c */ /* 0x000fe20003f06270 */
[----:B------:R-:W-:-:S12]  /*12260*/  BSSY B0, `(.L_x_1389) ;  /* 0x00000ff000007945 */ /* 0x000fd80003800000 */
[----:B------:R-:W-:Y:S05]  /*12270*/  @!P0 BRA `(.L_x_1390) ;  /* 0x0000000c00f48947 */ /* 0x000fea0003800000 */
[----:B------:R-:W-:Y:S02]  /*12280*/  IMAD.MOV.U32 R10, RZ, RZ, R25 ;  /* 0x000000ffff0a7224 */ /* 0x000fe400078e0019 */
[----:B------:R-:W-:Y:S02]  /*12290*/  IMAD.MOV.U32 R20, RZ, RZ, R27 ;  /* 0x000000ffff147224 */ /* 0x000fe400078e001b */
[----:B------:R-:W-:-:S07]  /*122a0*/  IMAD.MOV.U32 R29, RZ, RZ, R24 ;  /* 0x000000ffff1d7224 */ /* 0x000fce00078e0018 */
.L_x_1403:
[----:B------:R-:W1:Y:S01]  /*122b0*/  S2R R2, SR_TID.X ;  /* 0x0000000000027919 */ /* 0x000e620000002100 */
[----:B0-----:R-:W0:Y:S01]  /*122c0*/  LDC R3, c[0x0][0x430] ;  /* 0x00010c00ff037b82 */ /* 0x001e220000000800 */
[----:B------:R-:W2:Y:S01]  /*122d0*/  LDL R7, [R1+0x4] ;  /* 0x0000040001077983 */ /* 0x000ea20000100800 */
[----:B------:R-:W3:Y:S01]  /*122e0*/  S2R R5, SR_TID.X ;  /* 0x0000000000057919 */ /* 0x000ee20000002100 */
[----:B-1----:R-:W-:-:S04]  /*122f0*/  LOP3.LUT R2, R2, 0x7f, RZ, 0xc0, !PT ;  /* 0x0000007f02027812 */ /* 0x002fc800078ec0ff */
[----:B------:R-:W-:Y:S02]  /*12300*/  SHF.R.U32.HI R4, RZ, 0x3, R2 ;  /* 0x00000003ff047819 */ /* 0x000fe40000011602 */
[----:B------:R-:W4:Y:S01]  /*12310*/  LDL R2, [R1] ;  /* 0x0000000001027983 */ /* 0x000f220000100800 */
[----:B0-----:R-:W-:Y:S01]  /*12320*/  ISETP.NE.AND P0, PT, R3, 0x1, PT ;  /* 0x000000010300780c */ /* 0x001fe20003f05270 */
[----:B---3--:R-:W-:-:S05]  /*12330*/  IMAD.SHL.U32 R6, R5, 0x10, RZ ;  /* 0x0000001005067824 */ /* 0x008fca00078e00ff */
[----:B------:R-:W-:-:S04]  /*12340*/  LOP3.LUT R6, R4, 0x70, R6, 0xf8, !PT ;  /* 0x0000007004067812 */ /* 0x000fc800078ef806 */
[----:B------:R-:W-:-:S03]  /*12350*/  ISETP.GT.U32.AND P2, PT, R6, 0x5f, PT ;  /* 0x0000005f0600780c */ /* 0x000fc60003f44070 */
[----:B------:R-:W0:Y:S01]  /*12360*/  @P0 LDC R3, c[0x0][0x434] ;  /* 0x00010d00ff030b82 */ /* 0x000e220000000800 */
[----:B------:R-:W-:-:S09]  /*12370*/  IMAD R8, R0, 0x60, R36 ;  /* 0x0000006000087824 */ /* 0x000fd200078e0224 */
[----:B------:R-:W1:Y:S01]  /*12380*/  @!P2 LDC.64 R4, c[0x0][0x428] ;  /* 0x00010a00ff04ab82 */ /* 0x000e620000000a00 */
[----:B------:R-:W-:-:S04]  /*12390*/  IMAD.IADD R8, R6, 0x1, R8 ;  /* 0x0000000106087824 */ /* 0x000fc800078e0208 */
[----:B------:R-:W-:Y:S02]  /*123a0*/  IMAD.MOV.U32 R6, RZ, RZ, R8 ;  /* 0x000000ffff067224 */ /* 0x000fe400078e0008 */
[----:B0-----:R-:W-:Y:S01]  /*123b0*/  @P0 IMAD.HI.U32 R3, R8, R3, RZ ;  /* 0x0000000308030227 */ /* 0x001fe200078e00ff */
[----:B----4-:R-:W-:Y:S02]  /*123c0*/  LOP3.LUT P1, RZ, R2, 0x10, RZ, 0xc0, !PT ;  /* 0x0000001002ff7812 */ /* 0x010fe4000782c0ff */
[----:B------:R-:W0:Y:S02]  /*123d0*/  @P0 LDC R2, c[0x0][0x438] ;  /* 0x00010e00ff020b82 */ /* 0x000e240000000800 */
[----:B0-----:R-:W-:-:S04]  /*123e0*/  @P0 SHF.R.U32.HI R6, RZ, R2, R3 ;  /* 0x00000002ff060219 */ /* 0x001fc80000011603 */
[--C-:B------:R-:W-:Y:S01]  /*123f0*/  @!P2 SHF.R.S32.HI R3, RZ, 0x1f, R6.reuse ;  /* 0x0000001fff03a819 */ /* 0x100fe20000011406 */
[----:B------:R-:W-:-:S04]  /*12400*/  @!P2 IMAD.MOV.U32 R2, RZ, RZ, R6 ;  /* 0x000000ffff02a224 */ /* 0x000fc800078e0006 */
[----:B-1----:R-:W-:-:S04]  /*12410*/  @!P2 IMAD.WIDE.U32 R2, R31, R4, R2 ;  /* 0x000000041f02a225 */ /* 0x002fc800078e0002 */
[----:B--2---:R-:W-:-:S04]  /*12420*/  @!P2 IMAD R4, R7, R4, RZ ;  /* 0x000000040704a224 */ /* 0x004fc800078e02ff */
[----:B------:R-:W-:Y:S02]  /*12430*/  @!P2 IMAD R7, R31, R5, R4 ;  /* 0x000000051f07a224 */ /* 0x000fe400078e0204 */
[----:B------:R-:W0:Y:S02]  /*12440*/  @!P2 LDC.64 R4, c[0x0][0x418] ;  /* 0x00010600ff04ab82 */ /* 0x000e240000000a00 */
[----:B------:R-:W-:Y:S02]  /*12450*/  @!P2 IMAD.IADD R3, R7, 0x1, R3 ;  /* 0x000000010703a824 */ /* 0x000fe400078e0203 */
[----:B------:R-:W-:Y:S01]  /*12460*/  IMAD.MOV.U32 R7, RZ, RZ, RZ ;  /* 0x000000ffff077224 */ /* 0x000fe200078e00ff */
[----:B0-----:R-:W-:-:S04]  /*12470*/  @!P2 LEA R4, P0, R2, R4, 0x2 ;  /* 0x000000040204a211 */ /* 0x001fc800078010ff */
[----:B------:R-:W-:-:S05]  /*12480*/  @!P2 LEA.HI.X R5, R2, R5, R3, 0x2, P0 ;  /* 0x000000050205a211 */ /* 0x000fca00000f1403 */
[----:B------:R0:W5:Y:S01]  /*12490*/  @!P2 LDG.E R7, desc[UR36][R4.64] ;  /* 0x000000240407a981 */ /* 0x000162000c1e1900 */
[----:B------:R-:W-:Y:S01]  /*124a0*/  VIADD R25, R10, 0x1 ;  /* 0x000000010a197836 */ /* 0x000fe20000000000 */
[----:B------:R-:W-:Y:S05]  /*124b0*/  YIELD ;  /* 0x0000000000007946 */ /* 0x000fea0003800000 */
[----:B------:R-:W-:Y:S01]  /*124c0*/  ISETP.NE.AND P0, PT, R25, 0x2, PT ;  /* 0x000000021900780c */ /* 0x000fe20003f05270 */
[----:B------:R-:W-:Y:S01]  /*124d0*/  IMAD.MOV R3, RZ, RZ, -R6 ;  /* 0x000000ffff037224 */ /* 0x000fe200078e0a06 */
[----:B------:R-:W-:Y:S02]  /*124e0*/  ULDC UR4, c[0x0][0x430] ;  /* 0x00010c0000047ab9 */ /* 0x000fe40000000800 */
[----:B------:R-:W-:Y:S01]  /*124f0*/  SEL R27, RZ, 0x1, P0 ;  /* 0x00000001ff1b7807 */ /* 0x000fe20000000000 */
[----:B------:R-:W-:Y:S01]  /*12500*/  IMAD R8, R3, UR4, R8 ;  /* 0x0000000403087c24 */ /* 0x000fe2000f8e0208 */
[----:B------:R-:W-:Y:S01]  /*12510*/  SEL R25, R25, RZ, P0 ;  /* 0x000000ff19197207 */ /* 0x000fe20000000000 */
[----:B------:R-:W-:Y:S01]  /*12520*/  IMAD.MOV.U32 R24, RZ, RZ, R0 ;  /* 0x000000ffff187224 */ /* 0x000fe200078e0000 */
[----:B------:R-:W-:Y:S01]  /*12530*/  LOP3.LUT R27, R20, R27, RZ, 0x3c, !PT ;  /* 0x0000001b141b7212 */ /* 0x000fe200078e3cff */
[----:B0-----:R-:W-:Y:S06]  /*12540*/  @!P1 BRA `(.L_x_1391) ;  /* 0x0000000000049947 */ /* 0x001fec0003800000 */
[----:B------:R-:W-:Y:S01]  /*12550*/  BPT.TRAP 0x1 ;  /* 0x000000040000795c */ /* 0x000fe20000300000 */
.L_x_1391:
[----:B------:R-:W-:Y:S01]  /*12560*/  IMAD R6, R25, 0x8, R22 ;  /* 0x0000000819067824 */ /* 0x000fe200078e0216 */
[----:B------:R-:W-:Y:S01]  /*12570*/  SHF.L.U32 R3, R27, 0x1f, RZ ;  /* 0x0000001f1b037819 */ /* 0x000fe200000006ff */
[----:B------:R-:W-:Y:S03]  /*12580*/  BSSY B1, `(.L_x_1392) ;  /* 0x0000003000017945 */ /* 0x000fe60003800000 */
[----:B------:R-:W0:Y:S02]  /*12590*/  SYNCS.PHASECHK.TRANS64.TRYWAIT P0, [R6+URZ+0x2a840], R3 ;  /* 0x02a84003060075a7 */ /* 0x000e24000800017f */
[----:B0-----:R-:W-:Y:S05]  /*125a0*/  @!P0 BRA `(.L_x_1393) ;  /* 0x0000003c00008947 */ /* 0x001fea0003800000 */
.L_x_1476:
[----:B------:R-:W-:Y:S05]  /*125b0*/  BSYNC B1 ;  /* 0x0000000000017941 */ /* 0x000fea0003800000 */
.L_x_1392:
[----:B------:R-:W2:Y:S01]  /*125c0*/  LDL R0, [R1] ;  /* 0x0000000001007983 */ /* 0x000ea20000100800 */
[----:B------:R-:W-:Y:S01]  /*125d0*/  SHF.R.S32.HI R21, RZ, 0x1f, R8 ;  /* 0x0000001fff157819 */ /* 0x000fe20000011408 */
[----:B------:R-:W-:Y:S01]  /*125e0*/  ULDC.64 UR4, c[0x0][0x300] ;  /* 0x0000c00000047ab9 */ /* 0x000fe20000000a00 */
[----:B-----5:R-:W-:Y:S01]  /*125f0*/  SHF.R.S32.HI R26, RZ, 0x1f, R7 ;  /* 0x0000001fff1a7819 */ /* 0x020fe20000011407 */
[----:B0-----:R-:W-:-:S04]  /*12600*/  IMAD.WIDE.U32 R2, R8, UR4, RZ ;  /* 0x0000000408027c25 */ /* 0x001fc8000f8e00ff */
[----:B------:R-:W-:Y:S01]  /*12610*/  IMAD R4, R25, 0x4800, R32 ;  /* 0x0000480019047824 */ /* 0x000fe200078e0220 */
[C---:B--2---:R-:W-:Y:S02]  /*12620*/  LOP3.LUT P3, RZ, R0.reuse, 0x4, RZ, 0xc0, !PT ;  /* 0x0000000400ff7812 */ /* 0x044fe4000786c0ff */
[C---:B------:R-:W-:Y:S02]  /*12630*/  LOP3.LUT P2, RZ, R0.reuse, 0x2, RZ, 0xc0, !PT ;  /* 0x0000000200ff7812 */ /* 0x040fe4000784c0ff */
[----:B------:R-:W-:Y:S01]  /*12640*/  LOP3.LUT P1, RZ, R0, 0x1, RZ, 0xc0, !PT ;  /* 0x0000000100ff7812 */ /* 0x000fe2000782c0ff */
[----:B------:R-:W-:-:S04]  /*12650*/  IMAD R0, R21, UR4, RZ ;  /* 0x0000000415007c24 */ /* 0x000fc8000f8e02ff */
[----:B------:R-:W-:Y:S01]  /*12660*/  IMAD R0, R8, UR5, R0 ;  /* 0x0000000508007c24 */ /* 0x000fe2000f8e0200 */
        /* <DEDUP_REMOVED lines=17> */
[----:B------:R-:W-:Y:S01]  /*12780*/  IMAD R4, R4, 0x2, R22 ;  /* 0x0000000204047824 */ /* 0x000fe200078e0216 */
        /* <DEDUP_REMOVED lines=40> */
.L_x_1490:
        /* <DEDUP_REMOVED lines=10> */
.L_x_1395:
[----:B------:R-:W-:Y:S02]  /*12ab0*/  PLOP3.LUT P1, PT, P1, P0, PT, 0xa2, 0x0 ;  /* 0x000000000000781c */ /* 0x000fe40000f21472 */
[----:B------:R-:W-:-:S08]  /*12ac0*/  @P0 R2UR P1, UR4, R6 ;  /* 0x00000000060402ca */ /* 0x000fd00000020000 */
[----:B------:R-:W-:-:S05]  /*12ad0*/  @P0 PLOP3.LUT P0, PT, P1, PT, PT, 0x80, 0x0 ;  /* 0x000000000000081c */ /* 0x000fca0000f0f070 */
[----:B------:R-:W-:Y:S01]  /*12ae0*/  @!P1 SYNCS.ARRIVE.TRANS64.RED.A0T1 RZ, [UR4+0x2a830], RZ ;  /* 0x02a830ffffff99a7 */ /* 0x000fe20008200404 */
[----:B------:R-:W-:Y:S07]  /*12af0*/  @!P1 ARRIVES.LDGSTSBAR.64.TRANSCNT [UR4+0x2a830] ;  /* 0x02a83000ff0099b0 */ /* 0x000fee0008000a84 */
[----:B------:R-:W-:Y:S05]  /*12b00*/  @P0 BRA.U.ANY `(.L_x_1395) ;  /* 0xfffffffd00e80947 */ /* 0x000fea000393ffff */
[----:B------:R-:W-:Y:S01]  /*12b10*/  NOP ;  /* 0x0000000000007918 */ /* 0x000fe20000000000 */
[----:B-1----:R-:W2:Y:S02]  /*12b20*/  LDL R2, [R1] ;  /* 0x0000000001027983 */ /* 0x002ea40000100800 */
[----:B--2---:R-:W-:-:S13]  /*12b30*/  LOP3.LUT P2, RZ, R2, 0x10, RZ, 0xc0, !PT ;  /* 0x0000001002ff7812 */ /* 0x004fda000784c0ff */
[----:B------:R-:W-:Y:S05]  /*12b40*/  @!P2 BRA `(.L_x_1396) ;  /* 0x000000000004a947 */ /* 0x000fea0003800000 */
[----:B------:R-:W-:Y:S01]  /*12b50*/  BPT.TRAP 0x1 ;  /* 0x000000040000795c */ /* 0x000fe20000300000 */
.L_x_1396:
[----:B------:R1:W-:Y:S01]  /*12b60*/  SYNCS.ARRIVE.TRANS64.A1T0 RZ, [R6+URZ+0x2a830], RZ ;  /* 0x02a830ff06ff79a7 */ /* 0x0003e2000810003f */
[----:B------:R-:W-:Y:S05]  /*12b70*/  @!P2 BRA `(.L_x_1397) ;  /* 0x000000000004a947 */ /* 0x000fea0003800000 */
[----:B------:R-:W-:Y:S01]  /*12b80*/  BPT.TRAP 0x1 ;  /* 0x000000040000795c */ /* 0x000fe20000300000 */
.L_x_1397:
[----:B------:R-:W-:Y:S01]  /*12b90*/  SHF.L.U32 R2, R20, 0x1f, RZ ;  /* 0x0000001f14027819 */ /* 0x000fe200000006ff */
[----:B0-----:R-:W-:Y:S01]  /*12ba0*/  IMAD R5, R10, 0x8, R22 ;  /* 0x000000080a057824 */ /* 0x001fe200078e0216 */
[----:B------:R-:W-:Y:S03]  /*12bb0*/  BSSY B1, `(.L_x_1398) ;  /* 0x0000003000017945 */ /* 0x000fe60003800000 */
[----:B------:R-:W0:Y:S02]  /*12bc0*/  SYNCS.PHASECHK.TRANS64.TRYWAIT P0, [R5+URZ+0x2a860], R2 ;  /* 0x02a86002050075a7 */ /* 0x000e24000800017f */
[----:B0-----:R-:W-:Y:S05]  /*12bd0*/  @!P0 BRA `(.L_x_1399) ;  /* 0x0000003c00648947 */ /* 0x001fea0003800000 */
.L_x_1491:
[----:B------:R-:W-:Y:S05]  /*12be0*/  BSYNC B1 ;  /* 0x0000000000017941 */ /* 0x000fea0003800000 */
.L_x_1398:
[----:B------:R-:W2:Y:S01]  /*12bf0*/  S2R R3, SR_TID.X ;  /* 0x0000000000037919 */ /* 0x000ea20000002100 */
[----:B------:R-:W-:Y:S01]  /*12c00*/  UMOV UR4, 0xffffffff ;  /* 0xffffffff00047882 */ /* 0x000fe20000000000 */
[----:B-1----:R-:W-:Y:S01]  /*12c10*/  IMAD R6, R29, -0x60, R35 ;  /* 0xffffffa01d067824 */ /* 0x002fe200078e0223 */
[----:B------:R-:W-:Y:S01]  /*12c20*/  LOP3.LUT P0, RZ, R28, 0x2, RZ, 0xc0, !PT ;  /* 0x000000021cff7812 */ /* 0x000fe2000780c0ff */
[----:B------:R-:W-:Y:S01]  /*12c30*/  IMAD R4, R10, 0x3000, R32 ;  /* 0x000030000a047824 */ /* 0x000fe200078e0220 */
[----:B--2---:R-:W-:-:S04]  /*12c40*/  LOP3.LUT R3, R3, 0x7f, RZ, 0xc0, !PT ;  /* 0x0000007f03037812 */ /* 0x004fc800078ec0ff */
[----:B------:R-:W-:-:S05]  /*12c50*/  SHF.R.U32.HI R3, RZ, 0x3, R3 ;  /* 0x00000003ff037819 */ /* 0x000fca0000011603 */
[----:B------:R-:W-:Y:S01]  /*12c60*/  IMAD.IADD R6, R6, 0x1, -R3 ;  /* 0x0000000106067824 */ /* 0x000fe200078e0a03 */
[----:B------:R-:W-:Y:S06]  /*12c70*/  BRA.DIV UR4, `(.L_x_1400) ;  /* 0x0000003e04507947 */ /* 0x000fec000b800000 */
[----:B0-----:R-:W0:Y:S01]  /*12c80*/  SHFL.IDX PT, R2, R17, RZ, 0x181f ;  /* 0x00181fff11027589 */ /* 0x001e2200000e0000 */
        /* <DEDUP_REMOVED lines=44> */
.L_x_1505:
        /* <DEDUP_REMOVED lines=21> */
.L_x_1401:
[----:B------:R-:W-:Y:S02]  /*130a0*/  PLOP3.LUT P1, PT, P1, P0, PT, 0xa2, 0x0 ;  /* 0x000000000000781c */ /* 0x000fe40000f21472 */
[----:B------:R-:W-:-:S08]  /*130b0*/  @P0 R2UR P1, UR4, R5 ;  /* 0x00000000050402ca */ /* 0x000fd00000020000 */
[----:B------:R-:W-:-:S05]  /*130c0*/  @P0 PLOP3.LUT P0, PT, P1, PT, PT, 0x80, 0x0 ;  /* 0x000000000000081c */ /* 0x000fca0000f0f070 */
[----:B------:R-:W-:Y:S01]  /*130d0*/  @!P1 SYNCS.ARRIVE.TRANS64.RED.A0T1 RZ, [UR4+0x2a850], RZ ;  /* 0x02a850ffffff99a7 */ /* 0x000fe20008200404 */
[----:B------:R-:W-:Y:S07]  /*130e0*/  @!P1 ARRIVES.LDGSTSBAR.64.TRANSCNT [UR4+0x2a850] ;  /* 0x02a85000ff0099b0 */ /* 0x000fee0008000a84 */
[----:B------:R-:W-:Y:S05]  /*130f0*/  @P0 BRA.U.ANY `(.L_x_1401) ;  /* 0xfffffffd00e80947 */ /* 0x000fea000393ffff */
[----:B------:R-:W-:Y:S01]  /*13100*/  NOP ;  /* 0x0000000000007918 */ /* 0x000fe20000000000 */
[----:B------:R-:W2:Y:S02]  /*13110*/  LDL R0, [R1] ;  /* 0x0000000001007983 */ /* 0x000ea40000100800 */
[----:B--2---:R-:W-:-:S13]  /*13120*/  LOP3.LUT P2, RZ, R0, 0x10, RZ, 0xc0, !PT ;  /* 0x0000001000ff7812 */ /* 0x004fda000784c0ff */
[----:B------:R-:W-:Y:S05]  /*13130*/  @!P2 BRA `(.L_x_1402) ;  /* 0x000000000004a947 */ /* 0x000fea0003800000 */
[----:B------:R-:W-:Y:S01]  /*13140*/  BPT.TRAP 0x1 ;  /* 0x000000040000795c */ /* 0x000fe20000300000 */
.L_x_1402:
        /* <DEDUP_REMOVED lines=9> */
[----:B------:R-:W-:Y:S02]  /*131e0*/  IMAD.IADD R23, R7, 0x1, R3 ;  /* 0x0000000107177824 */ /* 0x000fe400078e0203 */
[----:B------:R-:W-:Y:S02]  /*131f0*/  IMAD.MOV.U32 R10, RZ, RZ, R25 ;  /* 0x000000ffff0a7224 */ /* 0x000fe400078e0019 */
[----:B------:R-:W-:Y:S01]  /*13200*/  IMAD.MOV.U32 R20, RZ, RZ, R27 ;  /* 0x000000ffff147224 */ /* 0x000fe200078e001b */
[----:B------:R-:W-:Y:S01]  /*13210*/  LEA.HI.X R23, R2, UR5, R23, 0x1, P0 ;  /* 0x0000000502177c11 */ /* 0x000fe200080f0c17 */
[----:B------:R-:W-:Y:S01]  /*13220*/  IMAD.MOV.U32 R29, RZ, RZ, R24 ;  /* 0x000000ffff1d7224 */ /* 0x000fe200078e0018 */
[----:B------:R-:W-:-:S13]  /*13230*/  ISETP.GT.AND P0, PT, R24, R37, PT ;  /* 0x000000251800720c */ /* 0x000fda0003f04270 */
[----:B-1----:R-:W-:Y:S05]  /*13240*/  @P0 BRA `(.L_x_1403) ;  /* 0xfffffff000180947 */ /* 0x002fea000383ffff */
.L_x_1390:
[----:B------:R-:W-:Y:S05]  /*13250*/  BSYNC B0 ;  /* 0x0000000000007941 */ /* 0x000fea0003800000 */
.L_x_1389:
        /* <DEDUP_REMOVED lines=17> */
.L_x_1405:
[----:B------:R-:W-:Y:S05]  /*13370*/  BSYNC B0 ;  /* 0x0000000000007941 */ /* 0x000fea0003800000 */
.L_x_1404:
[----:B------:R-:W2:Y:S02]  /*13380*/  LDL R0, [R1] ;  /* 0x0000000001007983 */ /* 0x000ea40000100800 */
[----:B--2---:R-:W-:-:S13]  /*13390*/  LOP3.LUT P0, RZ, R0, 0x10, RZ, 0xc0, !PT ;  /* 0x0000001000ff7812 */ /* 0x004fda000780c0ff */
[----:B------:R-:W-:Y:S05]  /*133a0*/  @!P0 BRA `(.L_x_1406) ;  /* 0x0000000000048947 */ /* 0x000fea0003800000 */
[----:B------:R-:W-:Y:S01]  /*133b0*/  BPT.TRAP 0x1 ;  /* 0x000000040000795c */ /* 0x000fe20000300000 */
.L_x_1406:
[----:B------:R-:W-:Y:S01]  /*133c0*/  IMAD R0, R25, 0x8, R22 ;  /* 0x0000000819007824 */ /* 0x000fe200078e0216 */
[----:B0-----:R-:W-:Y:S01]  /*133d0*/  SHF.L.U32 R3, R27, 0x1f, RZ ;  /* 0x0000001f1b037819 */ /* 0x001fe200000006ff */
[----:B------:R-:W-:Y:S01]  /*133e0*/  BSSY B0, `(.L_x_1407) ;  /* 0x0000004000007945 */ /* 0x000fe20003800000 */
[----:B------:R-:W-:Y:S02]  /*133f0*/  IMAD R6, R24, -0x60, R35 ;  /* 0xffffffa018067824 */ /* 0x000fe400078e0223 */
[----:B------:R-:W0:Y:S02]  /*13400*/  SYNCS.PHASECHK.TRANS64.TRYWAIT P0, [R0+URZ+0x2a860], R3 ;  /* 0x02a86003000075a7 */ /* 0x000e24000800017f */
[----:B0-----:R-:W-:Y:S05]  /*13410*/  @!P0 BRA `(.L_x_1408) ;  /* 0x0000003c00588947 */ /* 0x001fea0003800000 */
.L_x_1506:
[----:B------:R-:W-:Y:S05]  /*13420*/  BSYNC B0 ;  /* 0x0000000000007941 */ /* 0x000fea0003800000 */
.L_x_1407:
        /* <DEDUP_REMOVED lines=28> */
[----:B------:R-:W-:Y:S02]  /*135f0*/  ISETP.LT.OR P3, PT, R6, 0x11, !P0 ;  /* 0x000000110600780c */ /* 0x000fe40004761670 */
        /* <DEDUP_REMOVED lines=28> */
.L_x_1520:
        /* <DEDUP_REMOVED lines=11> */
.L_x_1410:
[----:B------:R-:W-:Y:S02]  /*13870*/  PLOP3.LUT P1, PT, P1, P0, PT, 0xa2, 0x0 ;  /* 0x000000000000781c */ /* 0x000fe40000f21472 */
[----:B------:R-:W-:-:S08]  /*13880*/  @P0 R2UR P1, UR4, R0 ;  /* 0x00000000000402ca */ /* 0x000fd00000020000 */
[----:B------:R-:W-:-:S05]  /*13890*/  @P0 PLOP3.LUT P0, PT, P1, PT, PT, 0x80, 0x0 ;  /* 0x000000000000081c */ /* 0x000fca0000f0f070 */
[----:B------:R-:W-:Y:S01]  /*138a0*/  @!P1 SYNCS.ARRIVE.TRANS64.RED.A0T1 RZ, [UR4+0x2a850], RZ ;  /* 0x02a850ffffff99a7 */ /* 0x000fe20008200404 */
[----:B------:R-:W-:Y:S07]  /*138b0*/  @!P1 ARRIVES.LDGSTSBAR.64.TRANSCNT [UR4+0x2a850] ;  /* 0x02a85000ff0099b0 */ /* 0x000fee0008000a84 */
[----:B------:R-:W-:Y:S05]  /*138c0*/  @P0 BRA.U.ANY `(.L_x_1410) ;  /* 0xfffffffd00e80947 */ /* 0x000fea000393ffff */
[----:B------:R-:W-:Y:S01]  /*138d0*/  NOP ;  /* 0x0000000000007918 */ /* 0x000fe20000000000 */
[----:B0-----:R-:W2:Y:S02]  /*138e0*/  LDL R2, [R1] ;  /* 0x0000000001027983 */ /* 0x001ea40000100800 */
[----:B--2---:R-:W-:-:S13]  /*138f0*/  LOP3.LUT P2, RZ, R2, 0x10, RZ, 0xc0, !PT ;  /* 0x0000001002ff7812 */ /* 0x004fda000784c0ff */
[----:B------:R-:W-:Y:S05]  /*13900*/  @!P2 BRA `(.L_x_1411) ;  /* 0x000000000004a947 */ /* 0x000fea0003800000 */
[----:B------:R-:W-:Y:S01]  /*13910*/  BPT.TRAP 0x1 ;  /* 0x000000040000795c */ /* 0x000fe20000300000 */
.L_x_1411:
[----:B------:R-:W-:Y:S01]  /*13920*/  VIADD R25, R25, 0x1 ;  /* 0x0000000119197836 */ /* 0x000fe20000000000 */
[----:B------:R0:W-:Y:S04]  /*13930*/  SYNCS.ARRIVE.TRANS64.A1T0 RZ, [R0+URZ+0x2a850], RZ ;  /* 0x02a850ff00ff79a7 */ /* 0x0001e8000810003f */
[----:B------:R-:W-:-:S04]  /*13940*/  ISETP.NE.AND P0, PT, R25, 0x2, PT ;  /* 0x000000021900780c */ /* 0x000fc80003f05270 */
[----:B0-----:R-:W-:Y:S02]  /*13950*/  SEL R0, RZ, 0x1, P0 ;  /* 0x00000001ff007807 */ /* 0x001fe40000000000 */
[----:B------:R-:W-:Y:S02]  /*13960*/  SEL R25, R25, RZ, P0 ;  /* 0x000000ff19197207 */ /* 0x000fe40000000000 */
[----:B------:R-:W-:-:S07]  /*13970*/  LOP3.LUT R27, R27, R0, RZ, 0x3c, !PT ;  /* 0x000000001b1b7212 */ /* 0x000fce00078e3cff */
.L_x_1368:
[----:B------:R-:W-:Y:S05]  /*13980*/  BSYNC B7 ;  /* 0x0000000000077941 */ /* 0x000fea0003800000 */
.L_x_1366:
[----:B------:R-:W2:Y:S02]  /*13990*/  LDL R0, [R1] ;  /* 0x0000000001007983 */ /* 0x000ea40000100800 */
[----:B--2---:R-:W-:-:S13]  /*139a0*/  LOP3.LUT P0, RZ, R0, 0x100, RZ, 0xc0, !PT ;  /* 0x0000010000ff7812 */ /* 0x004fda000780c0ff */
        /* <DEDUP_REMOVED lines=10> */
.L_x_1412:
        /* <DEDUP_REMOVED lines=8> */
[----:B------:R-:W1:Y:S02]  /*13ad0*/  @!P1 LDC.64 R2, c[0x0][0xc80] ;  /* 0x00032000ff029b82 */ /* 0x000e640000000a00 */
[----:B-1----:R-:W-:-:S06]  /*13ae0*/  @!P1 IMAD.WIDE R2, R5, 0x4, R2 ;  /* 0x0000000405029825 */ /* 0x002fcc00078e0202 */
[----:B------:R-:W2:Y:S01]  /*13af0*/  @!P1 LDG.E R2, desc[UR36][R2.64] ;  /* 0x0000002402029981 */ /* 0x000ea2000c1e1900 */
[----:B------:R-:W-:Y:S01]  /*13b00*/  IMAD.MOV.U32 R5, RZ, RZ, RZ ;  /* 0x000000ffff057224 */ /* 0x000fe200078e00ff */
[C---:B------:R-:W-:Y:S02]  /*13b10*/  ISETP.GE.U32.AND P2, PT, R8.reuse, 0x2, PT ;  /* 0x000000020800780c */ /* 0x040fe40003f46070 */
[C---:B------:R-:W-:Y:S01]  /*13b20*/  ISETP.GE.U32.AND P3, PT, R8.reuse, 0x4, PT ;  /* 0x000000040800780c */ /* 0x040fe20003f66070 */
[----:B------:R-:W-:Y:S01]  /*13b30*/  SHFL.IDX PT, R0, R16, RZ, 0x1f ;  /* 0x00001fff10007589 */ /* 0x000fe200000e0000 */
[C---:B------:R-:W-:Y:S02]  /*13b40*/  ISETP.GE.U32.AND P4, PT, R8.reuse, 0x8, PT ;  /* 0x000000080800780c */ /* 0x040fe40003f86070 */
[C---:B------:R-:W-:Y:S01]  /*13b50*/  ISETP.GE.U32.AND P5, PT, R8.reuse, 0x10, PT ;  /* 0x000000100800780c */ /* 0x040fe20003fa6070 */
[----:B------:R-:W-:Y:S01]  /*13b60*/  SHFL.IDX PT, R4, R16, 0x1, 0x1f ;  /* 0x00201f0010047f89 */ /* 0x000fe200000e0000 */
[----:B--2---:R-:W-:Y:S01]  /*13b70*/  @!P1 IMAD.MOV.U32 R5, RZ, RZ, R2 ;  /* 0x000000ffff059224 */ /* 0x004fe200078e0002 */
[----:B------:R-:W-:-:S04]  /*13b80*/  ISETP.NE.AND P1, PT, R8, RZ, PT ;  /* 0x000000ff0800720c */ /* 0x000fc80003f25270 */
[----:B------:R-:W1:Y:S02]  /*13b90*/  SHFL.UP PT, R14, R5, 0x1, RZ ;  /* 0x04200000050e7989 */ /* 0x000e6400000e00ff */
[----:B-1----:R-:W-:-:S05]  /*13ba0*/  SEL R6, R14, RZ, P1 ;  /* 0x000000ff0e067207 */ /* 0x002fca0000800000 */
[----:B------:R-:W-:-:S05]  /*13bb0*/  IMAD.IADD R6, R5, 0x1, R6 ;  /* 0x0000000105067824 */ /* 0x000fca00078e0206 */
        /* <DEDUP_REMOVED lines=12> */
[----:B------:R1:W2:Y:S02]  /*13c80*/  SHFL.IDX PT, R14, R6, 0x1f, 0x1f ;  /* 0x03e01f00060e7f89 */ /* 0x0002a400000e0000 */
.L_x_1530:
[----:B------:R-:W-:Y:S02]  /*13c90*/  ULDC UR4, c[0x0][0xc38] ;  /* 0x00030e0000047ab9 */ /* 0x000fe40000000800 */
[----:B------:R-:W-:-:S04]  /*13ca0*/  IMAD.U32 R7, RZ, RZ, UR4 ;  /* 0x00000004ff077e24 */ /* 0x000fc8000f8e00ff */
[----:B--2---:R-:W-:-:S04]  /*13cb0*/  IMAD R14, R14, R7, RZ ;  /* 0x000000070e0e7224 */ /* 0x004fc800078e02ff */
[----:B------:R-:W-:-:S05]  /*13cc0*/  IMAD.IADD R9, R4, 0x1, R14 ;  /* 0x0000000104097824 */ /* 0x000fca00078e020e */
[----:B------:R-:W-:-:S13]  /*13cd0*/  ISETP.GT.AND P6, PT, R9, R0, PT ;  /* 0x000000000900720c */ /* 0x000fda0003fc4270 */
[----:B------:R-:W-:Y:S05]  /*13ce0*/  @P6 BRA `(.L_x_1415) ;  /* 0x00000000009c6947 */ /* 0x000fea0003800000 */
.L_x_1420:
[----:B------:R-:W2:Y:S01]  /*13cf0*/  LDC R2, c[0x0][0xc3c] ;  /* 0x00030f00ff027b82 */ /* 0x000ea20000000800 */
[----:B------:R-:W-:-:S05]  /*13d00*/  VIADD R19, R19, 0x1f ;  /* 0x0000001f13137836 */ /* 0x000fca0000000000 */
[----:B--2---:R-:W-:-:S13]  /*13d10*/  ISETP.GE.AND P6, PT, R19, R2, PT ;  /* 0x000000021300720c */ /* 0x004fda0003fc6270 */
[----:B------:R-:W-:Y:S05]  /*13d20*/  @P6 BRA `(.L_x_1416) ;  /* 0x0000000400d06947 */ /* 0x000fea0003800000 */
[----:B------:R-:W2:Y:S01]  /*13d30*/  S2R R3, SR_TID.X ;  /* 0x0000000000037919 */ /* 0x000ea20000002100 */
[----:B------:R-:W-:Y:S01]  /*13d40*/  BSSY B0, `(.L_x_1417) ;  /* 0x0000009000007945 */ /* 0x000fe20003800000 */
[----:B------:R-:W-:Y:S01]  /*13d50*/  IMAD.MOV.U32 R5, RZ, RZ, RZ ;  /* 0x000000ffff057224 */ /* 0x000fe200078e00ff */
[----:B--2---:R-:W-:-:S05]  /*13d60*/  LOP3.LUT R3, R3, 0x1f, RZ, 0xc0, !PT ;  /* 0x0000001f03037812 */ /* 0x004fca00078ec0ff */
[----:B------:R-:W-:-:S05]  /*13d70*/  IMAD.IADD R7, R19, 0x1, R3 ;  /* 0x0000000113077824 */ /* 0x000fca00078e0203 */
[----:B------:R-:W-:-:S13]  /*13d80*/  ISETP.GE.OR P6, PT, R7, R2, !P0 ;  /* 0x000000020700720c */ /* 0x000fda00047c6670 */
[----:B------:R-:W-:Y:S05]  /*13d90*/  @P6 BRA `(.L_x_1418) ;  /* 0x00000000000c6947 */ /* 0x000fea0003800000 */
[----:B------:R-:W2:Y:S02]  /*13da0*/  LDC.64 R2, c[0x0][0xc80] ;  /* 0x00032000ff027b82 */ /* 0x000ea40000000a00 */
[----:B--2---:R-:W-:-:S05]  /*13db0*/  IMAD.WIDE R2, R7, 0x4, R2 ;  /* 0x0000000407027825 */ /* 0x004fca00078e0202 */
[----:B------:R2:W5:Y:S02]  /*13dc0*/  LDG.E R5, desc[UR36][R2.64] ;  /* 0x0000002402057981 */ /* 0x000564000c1e1900 */
.L_x_1418:
[----:B------:R-:W-:Y:S05]  /*13dd0*/  BSYNC B0 ;  /* 0x0000000000007941 */ /* 0x000fea0003800000 */
.L_x_1417:
[----:B------:R-:W-:-:S03]  /*13de0*/  UMOV UR4, 0xffffffff ;  /* 0xffffffff00047882 */ /* 0x000fc60000000000 */
[----:B------:R-:W-:Y:S05]  /*13df0*/  BRA.DIV UR4, `(.L_x_1419) ;  /* 0x0000004204047947 */ /* 0x000fea000b800000 */
[----:B-----5:R-:W3:Y:S02]  /*13e00*/  SHFL.UP PT, R14, R5, 0x1, RZ ;  /* 0x04200000050e7989 */ /* 0x020ee400000e00ff */
        /* <DEDUP_REMOVED lines=13> */
[----:B-1----:R-:W-:-:S05]  /*13ee0*/  IMAD.IADD R6, R4, 0x1, R7 ;  /* 0x0000000104067824 */ /* 0x002fca00078e0207 */
[----:B------:R1:W2:Y:S02]  /*13ef0*/  SHFL.IDX PT, R14, R6, 0x1f, 0x1f ;  /* 0x03e01f00060e7f89 */ /* 0x0002a400000e0000 */
.L_x_1538:
[----:B------:R-:W-:Y:S02]  /*13f00*/  ULDC UR4, c[0x0][0xc38] ;  /* 0x00030e0000047ab9 */ /* 0x000fe40000000800 */
[----:B------:R-:W-:-:S04]  /*13f10*/  IMAD.U32 R7, RZ, RZ, UR4 ;  /* 0x00000004ff077e24 */ /* 0x000fc8000f8e00ff */
[----:B--2---:R-:W-:-:S04]  /*13f20*/  IMAD R14, R14, R7, RZ ;  /* 0x000000070e0e7224 */ /* 0x004fc800078e02ff */
[----:B------:R-:W-:-:S05]  /*13f30*/  IMAD.IADD R9, R14, 0x1, R9 ;  /* 0x000000010e097824 */ /* 0x000fca00078e0209 */
[----:B------:R-:W-:-:S13]  /*13f40*/  ISETP.GT.AND P6, PT, R9, R0, PT ;  /* 0x000000000900720c */ /* 0x000fda0003fc4270 */
[----:B------:R-:W-:Y:S05]  /*13f50*/  @!P6 BRA `(.L_x_1420) ;  /* 0xfffffffc0064e947 */ /* 0x000fea000383ffff */
.L_x_1415:
        /* <DEDUP_REMOVED lines=8> */
.L_x_1542:
[----:B------:R-:W-:Y:S01]  /*13fe0*/  ISETP.NE.AND P0, PT, R2, RZ, PT ;  /* 0x000000ff0200720c */ /* 0x000fe20003f05270 */
[----:B------:R-:W-:-:S12]  /*13ff0*/  IMAD.MOV.U32 R14, RZ, RZ, RZ ;  /* 0x000000ffff0e7224 */ /* 0x000fd800078e00ff */
[----:B------:R-:W-:Y:S05]  /*14000*/  @!P0 BRA `(.L_x_1422) ;  /* 0x0000000000108947 */ /* 0x000fea0003800000 */
[----:B------:R-:W-:Y:S01]  /*14010*/  UMOV UR4, 0xffffffff ;  /* 0xffffffff00047882 */ /* 0x000fe20000000000 */
[----:B------:R-:W-:Y:S02]  /*14020*/  VIADD R12, R4, 0xffffffff ;  /* 0xffffffff040c7836 */ /* 0x000fe40000000000 */
[----:B------:R-:W-:Y:S05]  /*14030*/  BRA.DIV UR4, `(.L_x_1423) ;  /* 0x0000004204787947 */ /* 0x000fea000b800000 */
[----:B------:R4:W0:Y:S02]  /*14040*/  SHFL.IDX PT, R14, R6, R12, 0x1f ;  /* 0x00001f0c060e7589 */ /* 0x00082400000e0000 */
.L_x_1422:
[----:B------:R-:W5:Y:S01]  /*14050*/  LDC.64 R2, c[0x0][0xc90] ;  /* 0x00032400ff027b82 */ /* 0x000f620000000a00 */
[----:B------:R-:W-:-:S04]  /*14060*/  IMAD.IADD R19, R4, 0x1, R19 ;  /* 0x0000000104137824 */ /* 0x000fc800078e0213 */
[----:B-----5:R-:W-:-:S05]  /*14070*/  IMAD.WIDE R2, R19, 0x4, R2 ;  /* 0x0000000413027825 */ /* 0x020fca00078e0202 */
[----:B-1--4-:R1:W2:Y:S01]  /*14080*/  LDG.E R6, desc[UR36][R2.64] ;  /* 0x0000002402067981 */ /* 0x0122a2000c1e1900 */
[----:B0-----:R-:W-:Y:S02]  /*14090*/  IMAD R16, R14, R7, R16 ;  /* 0x000000070e107224 */ /* 0x001fe400078e0210 */
[----:B-1----:R-:W-:Y:S02]  /*140a0*/  IMAD.MOV.U32 R2, RZ, RZ, RZ ;  /* 0x000000ffff027224 */ /* 0x002fe400078e00ff */
[----:B--23--:R-:W-:-:S05]  /*140b0*/  IMAD R4, R5, R6, RZ ;  /* 0x0000000605047224 */ /* 0x00cfca00078e02ff */
[----:B------:R-:W-:-:S04]  /*140c0*/  IABS R8, R4 ;  /* 0x0000000400087213 */ /* 0x000fc80000000000 */
[----:B------:R-:W0:Y:S08]  /*140d0*/  I2F.RP R10, R8 ;  /* 0x00000008000a7306 */ /* 0x000e300000209400 */
[----:B0-----:R-:W0:Y:S02]  /*140e0*/  MUFU.RCP R10, R10 ;  /* 0x0000000a000a7308 */ /* 0x001e240000001000 */
[----:B0-----:R-:W-:-:S06]  /*140f0*/  VIADD R11, R10, 0xffffffe ;  /* 0x0ffffffe0a0b7836 */ /* 0x001fcc0000000000 */
[----:B------:R-:W0:Y:S02]  /*14100*/  F2I.FTZ.U32.TRUNC.NTZ R3, R11 ;  /* 0x0000000b00037305 */ /* 0x000e24000021f000 */
[----:B0-----:R-:W-:-:S04]  /*14110*/  IMAD.MOV R9, RZ, RZ, -R3 ;  /* 0x000000ffff097224 */ /* 0x001fc800078e0a03 */
        /* <DEDUP_REMOVED lines=15> */
[----:B------:R-:W-:-:S04]  /*14210*/  @P0 VIADD R2, R2, 0x1 ;  /* 0x0000000102020836 */ /* 0x000fc80000000000 */
[----:B------:R-:W-:Y:S01]  /*14220*/  @!P2 IMAD.MOV R2, RZ, RZ, -R2 ;  /* 0x000000ffff02a224 */ /* 0x000fe200078e0a02 */
[----:B------:R-:W-:-:S05]  /*14230*/  @!P1 LOP3.LUT R2, RZ, R4, RZ, 0x33, !PT ;  /* 0x00000004ff029212 */ /* 0x000fca00078e33ff */
[----:B------:R-:W-:Y:S02]  /*14240*/  IMAD R0, R6, R2, RZ ;  /* 0x0000000206007224 */ /* 0x000fe400078e02ff */
[----:B------:R-:W-:Y:S02]  /*14250*/  IMAD.MOV R2, RZ, RZ, -R2 ;  /* 0x000000ffff027224 */ /* 0x000fe400078e0a02 */
[----:B------:R-:W-:Y:S02]  /*14260*/  IMAD.MOV R3, RZ, RZ, -R0 ;  /* 0x000000ffff037224 */ /* 0x000fe400078e0a00 */
[----:B------:R-:W-:-:S03]  /*14270*/  IMAD R9, R4, R2, R9 ;  /* 0x0000000204097224 */ /* 0x000fc600078e0209 */
[----:B------:R-:W-:-:S04]  /*14280*/  VIADDMNMX R6, R3, R7, R6, PT ;  /* 0x0000000703067246 */ /* 0x000fc80003800106 */
[-C--:B------:R-:W-:Y:S02]  /*14290*/  IABS R7, R6.reuse ;  /* 0x0000000600077213 */ /* 0x080fe40000000000 */
[----:B------:R-:W-:Y:S02]  /*142a0*/  IABS R4, R6 ;  /* 0x0000000600047213 */ /* 0x000fe40000000000 */
[----:B------:R-:W0:Y:S03]  /*142b0*/  I2F.RP R8, R7 ;  /* 0x0000000700087306 */ /* 0x000e260000209400 */
[----:B------:R-:W-:-:S05]  /*142c0*/  IMAD.MOV R4, RZ, RZ, -R4 ;  /* 0x000000ffff047224 */ /* 0x000fca00078e0a04 */
[----:B0-----:R-:W0:Y:S02]  /*142d0*/  MUFU.RCP R8, R8 ;  /* 0x0000000800087308 */ /* 0x001e240000001000 */
[----:B0-----:R-:W-:-:S06]  /*142e0*/  VIADD R3, R8, 0xffffffe ;  /* 0x0ffffffe08037836 */ /* 0x001fcc0000000000 */
[----:B------:R-:W0:Y:S02]  /*142f0*/  F2I.FTZ.U32.TRUNC.NTZ R3, R3 ;  /* 0x0000000300037305 */ /* 0x000e24000021f000 */
[----:B0-----:R-:W-:-:S04]  /*14300*/  IMAD.MOV R2, RZ, RZ, -R3 ;  /* 0x000000ffff027224 */ /* 0x001fc800078e0a03 */
[----:B------:R-:W-:Y:S02]  /*14310*/  IMAD R11, R2, R7, RZ ;  /* 0x00000007020b7224 */ /* 0x000fe400078e02ff */
[----:B------:R-:W-:-:S04]  /*14320*/  IMAD.MOV.U32 R2, RZ, RZ, RZ ;  /* 0x000000ffff027224 */ /* 0x000fc800078e00ff */
[----:B------:R-:W-:Y:S01]  /*14330*/  IMAD.HI.U32 R2, R3, R11, R2 ;  /* 0x0000000b03027227 */ /* 0x000fe200078e0002 */
[----:B------:R-:W-:Y:S02]  /*14340*/  IABS R11, R9 ;  /* 0x00000009000b7213 */ /* 0x000fe40000000000 */
[C---:B------:R-:W-:Y:S01]  /*14350*/  LOP3.LUT R3, R9.reuse, R6, RZ, 0x3c, !PT ;  /* 0x0000000609037212 */ /* 0x040fe200078e3cff */
[----:B------:R-:W-:Y:S02]  /*14360*/  IMAD.IADD R9, R9, 0x1, R0 ;  /* 0x0000000109097824 */ /* 0x000fe400078e0200 */
[----:B------:R-:W-:Y:S01]  /*14370*/  IMAD.HI.U32 R2, R2, R11, RZ ;  /* 0x0000000b02027227 */ /* 0x000fe200078e00ff */
[----:B------:R-:W-:-:S03]  /*14380*/  ISETP.GE.AND P2, PT, R3, RZ, PT ;  /* 0x000000ff0300720c */ /* 0x000fc60003f46270 */
[----:B------:R-:W-:-:S05]  /*14390*/  IMAD R4, R2, R4, R11 ;  /* 0x0000000402047224 */ /* 0x000fca00078e020b */
[----:B------:R-:W-:-:S13]  /*143a0*/  ISETP.GT.U32.AND P1, PT, R7, R4, PT ;  /* 0x000000040700720c */ /* 0x000fda0003f24070 */
[----:B------:R-:W-:Y:S02]  /*143b0*/  @!P1 IMAD.IADD R4, R4, 0x1, -R7 ;  /* 0x0000000104049824 */ /* 0x000fe400078e0a07 */
[----:B------:R-:W-:Y:S01]  /*143c0*/  @!P1 VIADD R2, R2, 0x1 ;  /* 0x0000000102029836 */ /* 0x000fe20000000000 */
[----:B------:R-:W-:Y:S02]  /*143d0*/  ISETP.NE.AND P1, PT, R6, RZ, PT ;  /* 0x000000ff0600720c */ /* 0x000fe40003f25270 */
[----:B------:R-:W-:-:S13]  /*143e0*/  ISETP.GE.U32.AND P0, PT, R4, R7, PT ;  /* 0x000000070400720c */ /* 0x000fda0003f06070 */
[----:B------:R-:W-:-:S04]  /*143f0*/  @P0 VIADD R2, R2, 0x1 ;  /* 0x0000000102020836 */ /* 0x000fc80000000000 */
[----:B------:R-:W-:Y:S01]  /*14400*/  @!P2 IMAD.MOV R2, RZ, RZ, -R2 ;  /* 0x000000ffff02a224 */ /* 0x000fe200078e0a02 */
[----:B------:R-:W-:Y:S01]  /*14410*/  @!P1 LOP3.LUT R2, RZ, R6, RZ, 0x33, !PT ;  /* 0x00000006ff029212 */ /* 0x000fe200078e33ff */
[----:B------:R-:W-:-:S04]  /*14420*/  IMAD.MOV R6, RZ, RZ, -R6 ;  /* 0x000000ffff067224 */ /* 0x000fc800078e0a06 */
[----:B------:R-:W-:Y:S01]  /*14430*/  IMAD R18, R2, R6, R9 ;  /* 0x0000000602127224 */ /* 0x000fe200078e0209 */
[----:B------:R-:W-:-:S05]  /*14440*/  LOP3.LUT R2, RZ, R2, RZ, 0x33, !PT ;  /* 0x00000002ff027212 */ /* 0x000fca00078e33ff */
[----:B------:R-:W-:Y:S01]  /*14450*/  IMAD.IADD R17, R5, 0x1, R2 ;  /* 0x0000000105117824 */ /* 0x000fe200078e0202 */
[----:B------:R-:W-:Y:S06]  /*14460*/  BRA `(.L_x_1424) ;  /* 0x00000000001c7947 */ /* 0x000fec0003800000 */
.L_x_1416:
[----:B------:R-:W-:Y:S01]  /*14470*/  UMOV UR4, URZ ;  /* 0x0000003f00047c82 */ /* 0x000fe20008000000 */
[----:B------:R-:W-:Y:S01]  /*14480*/  UMOV UR5, URZ ;  /* 0x0000003f00057c82 */ /* 0x000fe20008000000 */
[----:B------:R-:W-:Y:S01]  /*14490*/  ULDC UR6, c[0x0][0xc3c] ;  /* 0x00030f0000067ab9 */ /* 0x000fe20000000800 */
[----:B------:R-:W-:Y:S02]  /*144a0*/  IMAD.MOV.U32 R16, RZ, RZ, R0 ;  /* 0x000000ffff107224 */ /* 0x000fe400078e0000 */
[----:B------:R-:W-:Y:S02]  /*144b0*/  IMAD.U32 R17, RZ, RZ, UR4 ;  /* 0x00000004ff117e24 */ /* 0x000fe4000f8e00ff */
[----:B------:R-:W-:Y:S02]  /*144c0*/  IMAD.U32 R18, RZ, RZ, UR5 ;  /* 0x00000005ff127e24 */ /* 0x000fe4000f8e00ff */
[----:B------:R-:W-:-:S07]  /*144d0*/  IMAD.U32 R19, RZ, RZ, UR6 ;  /* 0x00000006ff137e24 */ /* 0x000fce000f8e00ff */
.L_x_1424:
[----:B------:R-:W2:Y:S01]  /*144e0*/  S2R R0, SR_TID.X ;  /* 0x0000000000007919 */ /* 0x000ea20000002100 */
        /* <DEDUP_REMOVED lines=9> */
.L_x_1413:
[----:B------:R-:W-:Y:S02]  /*14580*/  ULDC UR4, c[0x0][0xc3c] ;  /* 0x00030f0000047ab9 */ /* 0x000fe40000000800 */
[----:B--2---:R-:W-:-:S13]  /*14590*/  ISETP.GE.AND P0, PT, R19, UR4, PT ;  /* 0x0000000413007c0c */ /* 0x004fda000bf06270 */
[----:B------:R-:W-:Y:S05]  /*145a0*/  @!P0 BRA `(.L_x_1425) ;  /* 0xffffffb4000c8947 */ /* 0x000fea000383ffff */
[----:B------:R-:W-:Y:S05]  /*145b0*/  BSYNC B8 ;  /* 0x0000000000087941 */ /* 0x000fea0003800000 */
.L_x_1354:
[----:B--2---:R-:W2:Y:S01]  /*145c0*/  LDL.LU R0, [R1+0x14] ;  /* 0x0000140001007983 */ /* 0x004ea20000300800 */
[----:B------:R-:W-:Y:S01]  /*145d0*/  BSSY B0, `(.L_x_1426) ;  /* 0x000000b000007945 */ /* 0x000fe20003800000 */
[----:B------:R-:W4:Y:S01]  /*145e0*/  S2R R5, SR_CgaCtaId ;  /* 0x0000000000057919 */ /* 0x000f220000008800 */
[----:B--2---:R-:W-:-:S05]  /*145f0*/  VIADD R0, R0, 0x1 ;  /* 0x0000000100007836 */ /* 0x004fca0000000000 */
[----:B0-----:R-:W-:-:S04]  /*14600*/  LEA.HI R2, R0, R0, RZ, 0x1 ;  /* 0x0000000000027211 */ /* 0x001fc800078f08ff */
[----:B------:R-:W-:Y:S02]  /*14610*/  LOP3.LUT R3, R2, 0xfffffffe, RZ, 0xc0, !PT ;  /* 0xfffffffe02037812 */ /* 0x000fe400078ec0ff */
[----:B------:R-:W-:-:S03]  /*14620*/  MOV R2, 0x400 ;  /* 0x0000040000027802 */ /* 0x000fc60000000f00 */
[----:B------:R-:W-:Y:S01]  /*14630*/  IMAD.IADD R0, R0, 0x1, -R3 ;  /* 0x0000000100007824 */ /* 0x000fe200078e0a03 */
[----:B----4-:R-:W-:-:S04]  /*14640*/  LEA R5, R5, R2, 0x18 ;  /* 0x0000000205057211 */ /* 0x010fc800078ec0ff */
[----:B------:R-:W-:-:S04]  /*14650*/  SHF.L.U32 R0, R0, 0x1f, RZ ;  /* 0x0000001f00007819 */ /* 0x000fc800000006ff */
[----:B------:R-:W0:Y:S02]  /*14660*/  SYNCS.PHASECHK.TRANS64.TRYWAIT P0, [R5+URZ+0x2a820], R0 ;  /* 0x02a82000050075a7 */ /* 0x000e24000800017f */
[----:B0-----:R-:W-:Y:S05]  /*14670*/  @!P0 BRA `(.L_x_1427) ;  /* 0x0000003c000c8947 */ /* 0x001fea0003800000 */
.L_x_1545:
[----:B------:R-:W-:Y:S05]  /*14680*/  BSYNC B0 ;  /* 0x0000000000007941 */ /* 0x000fea0003800000 */
.L_x_1426:
[----:B------:R-:W-:-:S03]  /*14690*/  UMOV UR4, 0xffffffff ;  /* 0xffffffff00047882 */ /* 0x000fc60000000000 */
[----:B------:R-:W-:Y:S05]  /*146a0*/  BRA.DIV UR4, `(.L_x_1428) ;  /* 0x0000003e04147947 */ /* 0x000fea000b800000 */
[----:B0-----:R-:W0:Y:S02]  /*146b0*/  S2R R0, SR_TID.X ;  /* 0x0000000000007919 */ /* 0x001e240000002100 */
[----:B0-----:R-:W-:-:S04]  /*146c0*/  SHF.R.U32.HI R0, RZ, 0x5, R0 ;  /* 0x00000005ff007819 */ /* 0x001fc80000011600 */
[----:B------:R-:W-:-:S05]  /*146d0*/  LOP3.LUT R0, R0, 0x3, RZ, 0xc0, !PT ;  /* 0x0000000300007812 */ /* 0x000fca00078ec0ff */
[----:B------:R0:W2:Y:S02]  /*146e0*/  SHFL.IDX PT, R14, R0, RZ, 0x1f ;  /* 0x00001fff000e7589 */ /* 0x0000a400000e0000 */
.L_x_1548:
[----:B--2---:R-:W-:Y:S01]  /*146f0*/  ISETP.NE.AND P0, PT, R14, RZ, PT ;  /* 0x000000ff0e00720c */ /* 0x004fe20003f05270 */
[----:B------:R-:W-:-:S12]  /*14700*/  BSSY B0, `(.L_x_1429) ;  /* 0x0000026000007945 */ /* 0x000fd80003800000 */
[----:B------:R-:W-:Y:S05]  /*14710*/  @P0 BRA `(.L_x_1430) ;  /* 0x0000000000900947 */ /* 0x000fea0003800000 */
[----:B------:R-:W-:-:S03]  /*14720*/  UMOV UR4, 0xffffffff ;  /* 0xffffffff00047882 */ /* 0x000fc60000000000 */
[----:B------:R-:W-:Y:S05]  /*14730*/  BRA.DIV UR4, `(.L_x_1431) ;  /* 0x0000003e04247947 */ /* 0x000fea000b800000 */
[----:B------:R-:W-:-:S13]  /*14740*/  ELECT P6, URZ, PT ;  /* 0x00000000003f782f */ /* 0x000fda00038c0000 */
.L_x_1551:
        /* <DEDUP_REMOVED lines=8> */
.L_x_1432:
[----:B------:R-:W-:Y:S01]  /*147d0*/  IMAD R3, R25, 0x8, R5 ;  /* 0x0000000819037824 */ /* 0x000fe200078e0205 */
[----:B------:R-:W-:Y:S01]  /*147e0*/  SHF.L.U32 R2, R27, 0x1f, RZ ;  /* 0x0000001f1b027819 */ /* 0x000fe200000006ff */
[----:B------:R-:W-:-:S03]  /*147f0*/  VIADD R25, R25, 0x1 ;  /* 0x0000000119197836 */ /* 0x000fc60000000000 */
[----:B------:R-:W0:Y:S02]  /*14800*/  SYNCS.PHASECHK.TRANS64.TRYWAIT P1, [R3+URZ+0x2a840], R2 ;  /* 0x02a84002030075a7 */ /* 0x000e24000802017f */
[----:B------:R-:W-:-:S04]  /*14810*/  ISETP.NE.AND P2, PT, R25, 0x2, PT ;  /* 0x000000021900780c */ /* 0x000fc80003f45270 */
[----:B------:R-:W-:Y:S01]  /*14820*/  SEL R0, RZ, 0x1, P2 ;  /* 0x00000001ff007807 */ /* 0x000fe20001000000 */
[----:B0-----:R-:W-:Y:S08]  /*14830*/  @!P1 BRA `(.L_x_1433) ;  /* 0x0000003c00049947 */ /* 0x001ff00003800000 */
.L_x_1552:
[----:B------:R-:W-:Y:S02]  /*14840*/  SEL R25, R25, RZ, P2 ;  /* 0x000000ff19197207 */ /* 0x000fe40001000000 */
[----:B------:R-:W-:Y:S01]  /*14850*/  LOP3.LUT R0, R27, R0, RZ, 0x3c, !PT ;  /* 0x000000001b007212 */ /* 0x000fe200078e3cff */
[----:B------:R-:W-:Y:S06]  /*14860*/  @!P0 BRA `(.L_x_1434) ;  /* 0x0000000000048947 */ /* 0x000fec0003800000 */
[----:B------:R-:W-:Y:S01]  /*14870*/  BPT.TRAP 0x1 ;  /* 0x000000040000795c */ /* 0x000fe20000300000 */
.L_x_1434:
[----:B------:R-:W-:Y:S01]  /*14880*/  IMAD R25, R25, 0x8, R5 ;  /* 0x0000000819197824 */ /* 0x000fe200078e0205 */
[----:B------:R-:W-:-:S04]  /*14890*/  SHF.L.U32 R0, R0, 0x1f, RZ ;  /* 0x0000001f00007819 */ /* 0x000fc800000006ff */
[----:B------:R-:W2:Y:S02]  /*148a0*/  SYNCS.PHASECHK.TRANS64.TRYWAIT P1, [R25+URZ+0x2a840], R0 ;  /* 0x02a84000190075a7 */ /* 0x000ea4000802017f */
[----:B--2---:R-:W-:Y:S05]  /*148b0*/  @!P1 BRA `(.L_x_1435) ;  /* 0x0000003800f89947 */ /* 0x004fea0003800000 */
.L_x_1553:
[----:B------:R-:W-:Y:S05]  /*148c0*/  @!P0 BRA `(.L_x_1436) ;  /* 0x0000000000048947 */ /* 0x000fea0003800000 */
[----:B------:R-:W-:Y:S01]  /*148d0*/  BPT.TRAP 0x1 ;  /* 0x000000040000795c */ /* 0x000fe20000300000 */
.L_x_1436:
[----:B------:R-:W4:Y:S02]  /*148e0*/  SYNCS.PHASECHK.TRANS64.TRYWAIT P1, [R3+URZ+0x2a860], R2 ;  /* 0x02a86002030075a7 */ /* 0x000f24000802017f */
[----:B----4-:R-:W-:Y:S05]  /*148f0*/  @!P1 BRA `(.L_x_1437) ;  /* 0x0000003800fc9947 */ /* 0x010fea0003800000 */
.L_x_1554:
[----:B------:R-:W-:Y:S05]  /*14900*/  @!P0 BRA `(.L_x_1438) ;  /* 0x0000000000048947 */ /* 0x000fea0003800000 */
[----:B------:R-:W-:Y:S01]  /*14910*/  BPT.TRAP 0x1 ;  /* 0x000000040000795c */ /* 0x000fe20000300000 */
.L_x_1438:
[----:B------:R0:W0:Y:S02]  /*14920*/  SYNCS.PHASECHK.TRANS64.TRYWAIT P0, [R25+URZ+0x2a860], R0 ;  /* 0x02a86000190075a7 */ /* 0x000024000800017f */
[----:B0-----:R-:W-:Y:S05]  /*14930*/  @!P0 NANOSLEEP.SYNCS 0x989680 ;  /* 0x009896800000895d */ /* 0x001fea0003900000 */
[----:B------:R-:W0:Y:S02]  /*14940*/  @!P0 SYNCS.PHASECHK.TRANS64 P0, [R25+URZ+0x2a860], R0 ;  /* 0x02a86000190085a7 */ /* 0x000e24000800007f */
[----:B0-----:R-:W-:Y:S05]  /*14950*/  @!P0 BRA `(.L_x_1438) ;  /* 0xfffffffc00f08947 */ /* 0x001fea000383ffff */
.L_x_1430:
[----:B------:R-:W-:Y:S05]  /*14960*/  BSYNC B0 ;  /* 0x0000000000007941 */ /* 0x000fea0003800000 */
.L_x_1429:
[----:B------:R-:W-:Y:S05]  /*14970*/  EXIT ;  /* 0x000000000000794d */ /* 0x000fea0003800000 */
.L_x_1248:
[----:B0-----:R-:W-:-:S04]  /*14980*/  IMAD.U32 R3, RZ, RZ, UR40 ;  /* 0x00000028ff037e24 */ /* 0x001fc8000f8e00ff */
[----:B------:R0:W1:Y:S03]  /*14990*/  SYNCS.PHASECHK.TRANS64.TRYWAIT P1, [R3+URZ+0x2a800], R0 ;  /* 0x02a80000030075a7 */ /* 0x000066000802017f */
[----:B-1----:R-:W-:Y:S05]  /*149a0*/  @!P1 NANOSLEEP.SYNCS 0x989680 ;  /* 0x009896800000995d */ /* 0x002fea0003900000 */
[----:B------:R-:W1:Y:S02]  /*149b0*/  @!P1 SYNCS.PHASECHK.TRANS64 P1, [R3+URZ+0x2a800], R0 ;  /* 0x02a80000030095a7 */ /* 0x000e64000802007f */
[----:B-1----:R-:W-:Y:S05]  /*149c0*/  @!P1 BRA `(.L_x_1248) ;  /* 0xfffffffc00ec9947 */ /* 0x002fea000383ffff */
[----:B------:R-:W-:Y:S05]  /*149d0*/  BRA `(.L_x_1439) ;  /* 0xfffffed000047947 */ /* 0x000fea000383ffff */
.L_x_1252:
[----:B-1----:R1:W2:Y:S02]  /*149e0*/  SYNCS.PHASECHK.TRANS64.TRYWAIT P1, [R3+URZ+0x2a830], R0 ;  /* 0x02a83000030075a7 */ /* 0x0022a4000802017f */
[----:B--2---:R-:W-:Y:S05]  /*149f0*/  @!P1 NANOSLEEP.SYNCS 0x989680 ;  /* 0x009896800000995d */ /* 0x004fea0003900000 */
[----:B------:R-:W2:Y:S02]  /*14a00*/  @!P1 SYNCS.PHASECHK.TRANS64 P1, [R3+URZ+0x2a830], R0 ;  /* 0x02a83000030095a7 */ /* 0x000ea4000802007f */
[----:B--2---:R-:W-:Y:S05]  /*14a10*/  @!P1 BRA `(.L_x_1252) ;  /* 0xfffffffc00f09947 */ /* 0x004fea000383ffff */
[----:B------:R-:W-:Y:S05]  /*14a20*/  BRA `(.L_x_1251) ;  /* 0xfffffed000207947 */ /* 0x000fea000383ffff */
.L_x_1269:
[----:B-1----:R-:W-:-:S04]  /*14a30*/  IMAD.U32 R10, RZ, RZ, UR6 ;  /* 0x00000006ff0a7e24 */ /* 0x002fc8000f8e00ff */
[----:B------:R1:W2:Y:S03]  /*14a40*/  SYNCS.PHASECHK.TRANS64.TRYWAIT P1, [R10+URZ+0x2a830], R9 ;  /* 0x02a830090a0075a7 */ /* 0x0002a6000802017f */
[----:B--2---:R-:W-:Y:S05]  /*14a50*/  @!P1 NANOSLEEP.SYNCS 0x989680 ;  /* 0x009896800000995d */ /* 0x004fea0003900000 */
[----:B------:R-:W2:Y:S02]  /*14a60*/  @!P1 SYNCS.PHASECHK.TRANS64 P1, [R10+URZ+0x2a830], R9 ;  /* 0x02a830090a0095a7 */ /* 0x000ea4000802007f */
[----:B--2---:R-:W-:Y:S05]  /*14a70*/  @!P1 BRA `(.L_x_1269) ;  /* 0xfffffffc00ec9947 */ /* 0x004fea000383ffff */
[----:B------:R-:W-:Y:S05]  /*14a80*/  BRA `(.L_x_1268) ;  /* 0xfffffefc001c7947 */ /* 0x000fea000383ffff */
.L_x_1273:
[----:B01----:R-:W-:-:S04]  /*14a90*/  IMAD.U32 R9, RZ, RZ, UR5 ;  /* 0x00000005ff097e24 */ /* 0x003fc8000f8e00ff */
[----:B------:R0:W1:Y:S03]  /*14aa0*/  SYNCS.PHASECHK.TRANS64.TRYWAIT P1, [R9+URZ+0x2a850], R0 ;  /* 0x02a85000090075a7 */ /* 0x000066000802017f */
[----:B-1----:R-:W-:Y:S05]  /*14ab0*/  @!P1 NANOSLEEP.SYNCS 0x989680 ;  /* 0x009896800000995d */ /* 0x002fea0003900000 */
[----:B------:R-:W1:Y:S02]  /*14ac0*/  @!P1 SYNCS.PHASECHK.TRANS64 P1, [R9+URZ+0x2a850], R0 ;  /* 0x02a85000090095a7 */ /* 0x000e64000802007f */
[----:B-1----:R-:W-:Y:S05]  /*14ad0*/  @!P1 BRA `(.L_x_1273) ;  /* 0xfffffffc00ec9947 */ /* 0x002fea000383ffff */
[----:B------:R-:W-:Y:S05]  /*14ae0*/  BRA `(.L_x_1272) ;  /* 0xffffff0400447947 */ /* 0x000fea000383ffff */
.L_x_1292:
[----:B-1----:R-:W-:-:S04]  /*14af0*/  IMAD.U32 R10, RZ, RZ, UR6 ;  /* 0x00000006ff0a7e24 */ /* 0x002fc8000f8e00ff */
[----:B------:R1:W2:Y:S03]  /*14b00*/  SYNCS.PHASECHK.TRANS64.TRYWAIT P1, [R10+URZ+0x2a830], R9 ;  /* 0x02a830090a0075a7 */ /* 0x0002a6000802017f */
[----:B--2---:R-:W-:Y:S05]  /*14b10*/  @!P1 NANOSLEEP.SYNCS 0x989680 ;  /* 0x009896800000995d */ /* 0x004fea0003900000 */
[----:B------:R-:W2:Y:S02]  /*14b20*/  @!P1 SYNCS.PHASECHK.TRANS64 P1, [R10+URZ+0x2a830], R9 ;  /* 0x02a830090a0095a7 */ /* 0x000ea4000802007f */
[----:B--2---:R-:W-:Y:S05]  /*14b30*/  @!P1 BRA `(.L_x_1292) ;  /* 0xfffffffc00ec9947 */ /* 0x004fea000383ffff */
[----:B------:R-:W-:Y:S05]  /*14b40*/  BRA `(.L_x_1291) ;  /* 0xffffff2800e47947 */ /* 0x000fea000383ffff */
.L_x_1296:
[----:B01----:R-:W-:-:S04]  /*14b50*/  IMAD.U32 R9, RZ, RZ, UR5 ;  /* 0x00000005ff097e24 */ /* 0x003fc8000f8e00ff */
[----:B------:R0:W1:Y:S03]  /*14b60*/  SYNCS.PHASECHK.TRANS64.TRYWAIT P1, [R9+URZ+0x2a850], R0 ;  /* 0x02a85000090075a7 */ /* 0x000066000802017f */
[----:B-1----:R-:W-:Y:S05]  /*14b70*/  @!P1 NANOSLEEP.SYNCS 0x989680 ;  /* 0x009896800000995d */ /* 0x002fea0003900000 */
[----:B------:R-:W1:Y:S02]  /*14b80*/  @!P1 SYNCS.PHASECHK.TRANS64 P1, [R9+URZ+0x2a850], R0 ;  /* 0x02a85000090095a7 */ /* 0x000e64000802007f */
[----:B-1----:R-:W-:Y:S05]  /*14b90*/  @!P1 BRA `(.L_x_1296) ;  /* 0xfffffffc00ec9947 */ /* 0x002fea000383ffff */
[----:B------:R-:W-:Y:S05]  /*14ba0*/  BRA `(.L_x_1295) ;  /* 0xffffff34000c7947 */ /* 0x000fea000383ffff */
.L_x_1304:
[----:B-1----:R-:W-:-:S04]  /*14bb0*/  IMAD.U32 R10, RZ, RZ, UR5 ;  /* 0x00000005ff0a7e24 */ /* 0x002fc8000f8e00ff */
[----:B------:R1:W2:Y:S03]  /*14bc0*/  SYNCS.PHASECHK.TRANS64.TRYWAIT P1, [R10+URZ+0x2a830], R9 ;  /* 0x02a830090a0075a7 */ /* 0x0002a6000802017f */
[----:B--2---:R-:W-:Y:S05]  /*14bd0*/  @!P1 NANOSLEEP.SYNCS 0x989680 ;  /* 0x009896800000995d */ /* 0x004fea0003900000 */
[----:B------:R-:W2:Y:S02]  /*14be0*/  @!P1 SYNCS.PHASECHK.TRANS64 P1, [R10+URZ+0x2a830], R9 ;  /* 0x02a830090a0095a7 */ /* 0x000ea4000802007f */
[----:B--2---:R-:W-:Y:S05]  /*14bf0*/  @!P1 BRA `(.L_x_1304) ;  /* 0xfffffffc00ec9947 */ /* 0x004fea000383ffff */
[----:B------:R-:W-:Y:S05]  /*14c00*/  BRA `(.L_x_1303) ;  /* 0xffffff4400d47947 */ /* 0x000fea000383ffff */
.L_x_1308:
[----:B01----:R-:W-:-:S04]  /*14c10*/  IMAD.U32 R9, RZ, RZ, UR5 ;  /* 0x00000005ff097e24 */ /* 0x003fc8000f8e00ff */
[----:B------:R0:W1:Y:S03]  /*14c20*/  SYNCS.PHASECHK.TRANS64.TRYWAIT P1, [R9+URZ+0x2a850], R0 ;  /* 0x02a85000090075a7 */ /* 0x000066000802017f */
[----:B-1----:R-:W-:Y:S05]  /*14c30*/  @!P1 NANOSLEEP.SYNCS 0x989680 ;  /* 0x009896800000995d */ /* 0x002fea0003900000 */
[----:B------:R-:W1:Y:S02]  /*14c40*/  @!P1 SYNCS.PHASECHK.TRANS64 P1, [R9+URZ+0x2a850], R0 ;  /* 0x02a85000090095a7 */ /* 0x000e64000802007f */
[----:B-1----:R-:W-:Y:S05]  /*14c50*/  @!P1 BRA `(.L_x_1308) ;  /* 0xfffffffc00ec9947 */ /* 0x002fea000383ffff */
[----:B------:R-:W-:Y:S05]  /*14c60*/  BRA `(.L_x_1307) ;  /* 0xffffff4c00fc7947 */ /* 0x000fea000383ffff */
.L_x_1323:
[----:B-1----:R-:W-:-:S04]  /*14c70*/  IMAD.U32 R5, RZ, RZ, UR5 ;  /* 0x00000005ff057e24 */ /* 0x002fc8000f8e00ff */
[----:B------:R1:W2:Y:S03]  /*14c80*/  SYNCS.PHASECHK.TRANS64.TRYWAIT P1, [R5+URZ+0x2a850], R0 ;  /* 0x02a85000050075a7 */ /* 0x0002a6000802017f */
[----:B--2---:R-:W-:Y:S05]  /*14c90*/  @!P1 NANOSLEEP.SYNCS 0x989680 ;  /* 0x009896800000995d */ /* 0x004fea0003900000 */
[----:B------:R-:W2:Y:S02]  /*14ca0*/  @!P1 SYNCS.PHASECHK.TRANS64 P1, [R5+URZ+0x2a850], R0 ;  /* 0x02a85000050095a7 */ /* 0x000ea4000802007f */
[----:B--2---:R-:W-:Y:S05]  /*14cb0*/  @!P1 BRA `(.L_x_1323) ;  /* 0xfffffffc00ec9947 */ /* 0x004fea000383ffff */
[----:B------:R-:W-:Y:S05]  /*14cc0*/  BRA `(.L_x_1322) ;  /* 0xffffff7400ec7947 */ /* 0x000fea000383ffff */
.L_x_1374:
[----:B------:R-:W-:Y:S01]  /*14cd0*/  SHF.R.U32.HI R7, RZ, 0x5, R21 ;  /* 0x00000005ff077819 */ /* 0x000fe20000011615 */
[----:B------:R-:W-:Y:S01]  /*14ce0*/  BSSY B0, `(.L_x_1440) ;  /* 0x0000009000007945 */ /* 0x000fe20003800000 */
[----:B------:R-:W-:Y:S02]  /*14cf0*/  IMAD.MOV.U32 R12, RZ, RZ, RZ ;  /* 0x000000ffff0c7224 */ /* 0x000fe400078e00ff */
[----:B------:R-:W-:Y:S01]  /*14d00*/  LOP3.LUT R7, R7, 0x3, RZ, 0xc0, !PT ;  /* 0x0000000307077812 */ /* 0x000fe200078ec0ff */
[----:B------:R-:W-:Y:S02]  /*14d10*/  IMAD.MOV.U32 R11, RZ, RZ, 0x1f ;  /* 0x0000001fff0b7424 */ /* 0x000fe400078e00ff */
[----:B------:R-:W-:Y:S02]  /*14d20*/  IMAD.MOV.U32 R15, RZ, RZ, -0x1 ;  /* 0xffffffffff0f7424 */ /* 0x000fe400078e00ff */
[----:B------:R-:W-:-:S07]  /*14d30*/  IMAD.MOV.U32 R13, RZ, RZ, R7 ;  /* 0x000000ffff0d7224 */ /* 0x000fce00078e0007 */
[----:B0----5:R-:W-:Y:S05]  /*14d40*/  WARPSYNC.COLLECTIVE R15, `(.L_x_1441) ;  /* 0x000000000f087348 */ /* 0x021fea0003c00000 */
[----:B------:R1:W2:Y:S02]  /*14d50*/  SHFL.IDX P6, R14, R13, R12, R11 ;  /* 0x0000000c0d0e7389 */ /* 0x0002a400000c000b */
[----:B012--5:R-:W-:Y:S01]  /*14d60*/  ENDCOLLECTIVE ;  /* 0x000000000000791b */ /* 0x027fe20003800000 */
.L_x_1441:
[----:B------:R-:W-:Y:S05]  /*14d70*/  BSYNC B0 ;  /* 0x0000000000007941 */ /* 0x000fea0003800000 */
.L_x_1440:
[----:B------:R-:W-:Y:S05]  /*14d80*/  BRA `(.L_x_1442) ;  /* 0xffffffbc00747947 */ /* 0x000fea000383ffff */
.L_x_1377:
[----:B-1----:R1:W2:Y:S02]  /*14d90*/  SYNCS.PHASECHK.TRANS64.TRYWAIT P0, [R7+URZ+0x2a840], R2 ;  /* 0x02a84002070075a7 */ /* 0x0022a4000800017f */
[----:B--2---:R-:W-:Y:S05]  /*14da0*/  @!P0 NANOSLEEP.SYNCS 0x989680 ;  /* 0x009896800000895d */ /* 0x004fea0003900000 */
[----:B------:R-:W2:Y:S02]  /*14db0*/  @!P0 SYNCS.PHASECHK.TRANS64 P0, [R7+URZ+0x2a840], R2 ;  /* 0x02a84002070085a7 */ /* 0x000ea4000800007f */
[----:B--2---:R-:W-:Y:S05]  /*14dc0*/  @!P0 BRA `(.L_x_1377) ;  /* 0xfffffffc00f08947 */ /* 0x004fea000383ffff */
[----:B------:R-:W-:Y:S05]  /*14dd0*/  BRA `(.L_x_1443) ;  /* 0xffffffbc00f07947 */ /* 0x000fea000383ffff */
.L_x_1378:
        /* <DEDUP_REMOVED lines=8> */
.L_x_1445:
[----:B------:R-:W-:Y:S05]  /*14e60*/  BSYNC B0 ;  /* 0x0000000000007941 */ /* 0x000fea0003800000 */
.L_x_1444:
        /* <DEDUP_REMOVED lines=9> */
.L_x_1446:
[----:B------:R-:W-:Y:S02]  /*14f00*/  IMAD.MOV.U32 R13, RZ, RZ, R0 ;  /* 0x000000ffff0d7224 */ /* 0x000fe400078e0000 */
[----:B------:R-:W-:Y:S02]  /*14f10*/  IMAD.MOV.U32 R12, RZ, RZ, 0x1 ;  /* 0x00000001ff0c7424 */ /* 0x000fe400078e00ff */
[----:B------:R-:W-:-:S07]  /*14f20*/  IMAD.MOV.U32 R3, RZ, RZ, R14 ;  /* 0x000000ffff037224 */ /* 0x000fce00078e000e */
[----:B------:R-:W-:Y:S05]  /*14f30*/  WARPSYNC.COLLECTIVE R15, `(.L_x_1447) ;  /* 0x000000000f087348 */ /* 0x000fea0003c00000 */
[----:B------:R0:W1:Y:S02]  /*14f40*/  SHFL.IDX P6, R14, R13, R12, R11 ;  /* 0x0000000c0d0e7389 */ /* 0x00006400000c000b */
[----:B01----:R-:W-:Y:S01]  /*14f50*/  ENDCOLLECTIVE ;  /* 0x000000000000791b */ /* 0x003fe20003800000 */
.L_x_1447:
        /* <DEDUP_REMOVED lines=13> */
[----:B0-----:R-:W-:-:S07]  /*15030*/  IMAD.MOV.U32 R2, RZ, RZ, R14 ;  /* 0x000000ffff027224 */ /* 0x001fce00078e000e */
[----:B------:R-:W-:Y:S05]  /*15040*/  WARPSYNC.COLLECTIVE R15, `(.L_x_1448) ;  /* 0x000000000f087348 */ /* 0x000fea0003c00000 */
[----:B------:R0:W1:Y:S02]  /*15050*/  SHFL.IDX P6, R14, R13, R12, R11 ;  /* 0x0000000c0d0e7389 */ /* 0x00006400000c000b */
[----:B01----:R-:W-:Y:S01]  /*15060*/  ENDCOLLECTIVE ;  /* 0x000000000000791b */ /* 0x003fe20003800000 */
.L_x_1448:
[----:B------:R-:W-:Y:S02]  /*15070*/  @P1 IMAD R8, R5, 0x2, R22 ;  /* 0x0000000205081824 */ /* 0x000fe400078e0216 */
[----:B------:R-:W-:Y:S02]  /*15080*/  IMAD.MOV.U32 R13, RZ, RZ, R0 ;  /* 0x000000ffff0d7224 */ /* 0x000fe400078e0000 */
[----:B------:R-:W-:Y:S02]  /*15090*/  IMAD.MOV.U32 R12, RZ, RZ, 0x2 ;  /* 0x00000002ff0c7424 */ /* 0x000fe400078e00ff */
[----:B------:R-:W-:-:S07]  /*150a0*/  IMAD.MOV.U32 R3, RZ, RZ, R14 ;  /* 0x000000ffff037224 */ /* 0x000fce00078e000e */
[----:B------:R-:W-:Y:S05]  /*150b0*/  WARPSYNC.COLLECTIVE R15, `(.L_x_1449) ;  /* 0x000000000f087348 */ /* 0x000fea0003c00000 */
[----:B------:R0:W1:Y:S02]  /*150c0*/  SHFL.IDX P6, R14, R13, R12, R11 ;  /* 0x0000000c0d0e7389 */ /* 0x00006400000c000b */
[----:B01----:R-:W-:Y:S01]  /*150d0*/  ENDCOLLECTIVE ;  /* 0x000000000000791b */ /* 0x003fe20003800000 */
.L_x_1449:
        /* <DEDUP_REMOVED lines=17> */
.L_x_1450:
[----:B------:R-:W-:Y:S02]  /*151f0*/  @P1 IMAD R8, R5, 0x2, R22 ;  /* 0x0000000205081824 */ /* 0x000fe400078e0216 */
[----:B------:R-:W-:Y:S02]  /*15200*/  IMAD.MOV.U32 R13, RZ, RZ, R0 ;  /* 0x000000ffff0d7224 */ /* 0x000fe400078e0000 */
[----:B------:R-:W-:Y:S02]  /*15210*/  IMAD.MOV.U32 R12, RZ, RZ, 0x3 ;  /* 0x00000003ff0c7424 */ /* 0x000fe400078e00ff */
[----:B------:R-:W-:-:S07]  /*15220*/  IMAD.MOV.U32 R3, RZ, RZ, R14 ;  /* 0x000000ffff037224 */ /* 0x000fce00078e000e */
[----:B------:R-:W-:Y:S05]  /*15230*/  WARPSYNC.COLLECTIVE R15, `(.L_x_1451) ;  /* 0x000000000f087348 */ /* 0x000fea0003c00000 */
[----:B------:R0:W1:Y:S02]  /*15240*/  SHFL.IDX P6, R14, R13, R12, R11 ;  /* 0x0000000c0d0e7389 */ /* 0x00006400000c000b */
[----:B01----:R-:W-:Y:S01]  /*15250*/  ENDCOLLECTIVE ;  /* 0x000000000000791b */ /* 0x003fe20003800000 */
.L_x_1451:
        /* <DEDUP_REMOVED lines=17> */
.L_x_1452:
[----:B------:R-:W-:Y:S02]  /*15370*/  @P1 IMAD R8, R5, 0x2, R22 ;  /* 0x0000000205081824 */ /* 0x000fe400078e0216 */
[----:B------:R-:W-:Y:S02]  /*15380*/  IMAD.MOV.U32 R13, RZ, RZ, R0 ;  /* 0x000000ffff0d7224 */ /* 0x000fe400078e0000 */
[----:B------:R-:W-:Y:S02]  /*15390*/  IMAD.MOV.U32 R12, RZ, RZ, 0x4 ;  /* 0x00000004ff0c7424 */ /* 0x000fe400078e00ff */
[----:B------:R-:W-:-:S07]  /*153a0*/  IMAD.MOV.U32 R3, RZ, RZ, R14 ;  /* 0x000000ffff037224 */ /* 0x000fce00078e000e */
[----:B------:R-:W-:Y:S05]  /*153b0*/  WARPSYNC.COLLECTIVE R15, `(.L_x_1453) ;  /* 0x000000000f087348 */ /* 0x000fea0003c00000 */
[----:B------:R0:W1:Y:S02]  /*153c0*/  SHFL.IDX P6, R14, R13, R12, R11 ;  /* 0x0000000c0d0e7389 */ /* 0x00006400000c000b */
[----:B01----:R-:W-:Y:S01]  /*153d0*/  ENDCOLLECTIVE ;  /* 0x000000000000791b */ /* 0x003fe20003800000 */
.L_x_1453:
        /* <DEDUP_REMOVED lines=17> */
.L_x_1454:
[----:B------:R-:W-:Y:S02]  /*154f0*/  @P1 IMAD R8, R5, 0x2, R22 ;  /* 0x0000000205081824 */ /* 0x000fe400078e0216 */
[----:B------:R-:W-:Y:S02]  /*15500*/  IMAD.MOV.U32 R13, RZ, RZ, R0 ;  /* 0x000000ffff0d7224 */ /* 0x000fe400078e0000 */
[----:B------:R-:W-:Y:S02]  /*15510*/  IMAD.MOV.U32 R12, RZ, RZ, 0x5 ;  /* 0x00000005ff0c7424 */ /* 0x000fe400078e00ff */
[----:B------:R-:W-:-:S07]  /*15520*/  IMAD.MOV.U32 R3, RZ, RZ, R14 ;  /* 0x000000ffff037224 */ /* 0x000fce00078e000e */
[----:B------:R-:W-:Y:S05]  /*15530*/  WARPSYNC.COLLECTIVE R15, `(.L_x_1455) ;  /* 0x000000000f087348 */ /* 0x000fea0003c00000 */
[----:B------:R0:W1:Y:S02]  /*15540*/  SHFL.IDX P6, R14, R13, R12, R11 ;  /* 0x0000000c0d0e7389 */ /* 0x00006400000c000b */
[----:B01----:R-:W-:Y:S01]  /*15550*/  ENDCOLLECTIVE ;  /* 0x000000000000791b */ /* 0x003fe20003800000 */
.L_x_1455:
        /* <DEDUP_REMOVED lines=10> */
.L_x_1456:
[----:B------:R-:W-:Y:S01]  /*15600*/  @!PT LDS RZ, [RZ] ;  /* 0x00000000fffff984 */ /* 0x000fe20000000800 */
[----:B------:R-:W-:Y:S01]  /*15610*/  @!PT LDS RZ, [RZ] ;  /* 0x00000000fffff984 */ /* 0x000fe20000000800 */
[----:B------:R-:W-:Y:S01]  /*15620*/  @!PT LDS RZ, [RZ] ;  /* 0x00000000fffff984 */ /* 0x000fe20000000800 */
[----:B------:R-:W-:Y:S04]  /*15630*/  @P1 LDGSTS.E.BYPASS.LTC128B.128 [R8+0x1a400], desc[UR36][R2.64], !P4 ;  /* 0x1a40000002081fae */ /* 0x000fe8000e101d64 */
[----:B------:R-:W-:Y:S04]  /*15640*/  @P1 LDGSTS.E.BYPASS.LTC128B.128 [R8+0x1d400], desc[UR36][R2.64+0x80], !P3 ;  /* 0x1d40008002081fae */ /* 0x000fe8000d901d64 */
[----:B------:R0:W-:Y:S02]  /*15650*/  @P1 LDGSTS.E.BYPASS.LTC128B.128 [R8+0x20400], desc[UR36][R2.64+0x100], !P2 ;  /* 0x2040010002081fae */ /* 0x0001e4000d101d64 */
[----:B0-----:R-:W-:Y:S01]  /*15660*/  IMAD.MOV.U32 R2, RZ, RZ, R14 ;  /* 0x000000ffff027224 */ /* 0x001fe200078e000e */
[----:B------:R-:W-:Y:S06]  /*15670*/  BRA `(.L_x_1457) ;  /* 0xffffffbc004c7947 */ /* 0x000fec000383ffff */
.L_x_1383:
[----:B------:R-:W-:Y:S02]  /*15680*/  IMAD.MOV.U32 R13, RZ, RZ, R4 ;  /* 0x000000ffff0d7224 */ /* 0x000fe400078e0004 */
[----:B------:R-:W-:Y:S02]  /*15690*/  IMAD.MOV.U32 R12, RZ, RZ, RZ ;  /* 0x000000ffff0c7224 */ /* 0x000fe400078e00ff */
[----:B------:R-:W-:Y:S02]  /*156a0*/  IMAD.MOV.U32 R11, RZ, RZ, 0x181f ;  /* 0x0000181fff0b7424 */ /* 0x000fe400078e00ff */
[----:B------:R-:W-:Y:S02]  /*156b0*/  IMAD.MOV.U32 R15, RZ, RZ, -0x1 ;  /* 0xffffffffff0f7424 */ /* 0x000fe400078e00ff */
[----:B------:R-:W-:Y:S02]  /*156c0*/  IMAD R29, R29, R6, RZ ;  /* 0x000000061d1d7224 */ /* 0x000fe400078e02ff */
[----:B------:R-:W-:-:S07]  /*156d0*/  IMAD.IADD R26, R8, 0x1, R26 ;  /* 0x00000001081a7824 */ /* 0x000fce00078e021a */
[----:B------:R-:W-:Y:S05]  /*156e0*/  WARPSYNC.COLLECTIVE R15, `(.L_x_1458) ;  /* 0x000000000f087348 */ /* 0x000fea0003c00000 */
[----:B------:R0:W1:Y:S02]  /*156f0*/  SHFL.IDX P6, R14, R13, R12, R11 ;  /* 0x0000000c0d0e7389 */ /* 0x00006400000c000b */
[----:B01----:R-:W-:Y:S01]  /*15700*/  ENDCOLLECTIVE ;  /* 0x000000000000791b */ /* 0x003fe20003800000 */
.L_x_1458:
[C---:B------:R-:W-:Y:S01]  /*15710*/  VIADD R6, R26.reuse, 0x10 ;  /* 0x000000101a067836 */ /* 0x040fe20000000000 */
[----:B------:R-:W-:Y:S01]  /*15720*/  ISETP.GE.AND P1, PT, R26, R29, PT ;  /* 0x0000001d1a00720c */ /* 0x000fe20003f26270 */
[----:B------:R-:W-:Y:S02]  /*15730*/  IMAD.MOV.U32 R13, RZ, RZ, R0 ;  /* 0x000000ffff0d7224 */ /* 0x000fe400078e0000 */
[----:B------:R-:W-:-:S10]  /*15740*/  IMAD.MOV.U32 R2, RZ, RZ, R14 ;  /* 0x000000ffff027224 */ /* 0x000fd400078e000e */
[----:B------:R-:W-:Y:S05]  /*15750*/  WARPSYNC.COLLECTIVE R15, `(.L_x_1459) ;  /* 0x000000000f087348 */ /* 0x000fea0003c00000 */
[----:B------:R0:W1:Y:S02]  /*15760*/  SHFL.IDX P6, R14, R13, R12, R11 ;  /* 0x0000000c0d0e7389 */ /* 0x00006400000c000b */
[----:B01----:R-:W-:Y:S01]  /*15770*/  ENDCOLLECTIVE ;  /* 0x000000000000791b */ /* 0x003fe20003800000 */
.L_x_1459:
[----:B------:R-:W-:Y:S02]  /*15780*/  IMAD.MOV.U32 R13, RZ, RZ, R4 ;  /* 0x000000ffff0d7224 */ /* 0x000fe400078e0004 */
[----:B------:R-:W-:Y:S02]  /*15790*/  IMAD.MOV.U32 R12, RZ, RZ, 0x1 ;  /* 0x00000001ff0c7424 */ /* 0x000fe400078e00ff */
[----:B------:R-:W-:-:S07]  /*157a0*/  IMAD.MOV.U32 R3, RZ, RZ, R14 ;  /* 0x000000ffff037224 */ /* 0x000fce00078e000e */
[----:B------:R-:W-:Y:S05]  /*157b0*/  WARPSYNC.COLLECTIVE R15, `(.L_x_1460) ;  /* 0x000000000f087348 */ /* 0x000fea0003c00000 */
[----:B------:R0:W1:Y:S02]  /*157c0*/  SHFL.IDX P6, R14, R13, R12, R11 ;  /* 0x0000000c0d0e7389 */ /* 0x00006400000c000b */
[----:B01----:R-:W-:Y:S01]  /*157d0*/  ENDCOLLECTIVE ;  /* 0x000000000000791b */ /* 0x003fe20003800000 */
.L_x_1460:
[----:B------:R-:W-:-:S05]  /*157e0*/  @!P1 LEA R5, P4, R7, R3, 0x1 ;  /* 0x0000000307059211 */ /* 0x000fca00078808ff */
[----:B------:R-:W-:Y:S02]  /*157f0*/  @!P1 IMAD.X R3, RZ, RZ, R2, P4 ;  /* 0x000000ffff039224 */ /* 0x000fe400020e0602 */
        /* <DEDUP_REMOVED lines=13> */
.L_x_1461:
[----:B------:R-:W-:Y:S02]  /*158d0*/  IMAD.MOV.U32 R13, RZ, RZ, R4 ;  /* 0x000000ffff0d7224 */ /* 0x000fe400078e0004 */
[----:B------:R-:W-:Y:S02]  /*158e0*/  IMAD.MOV.U32 R12, RZ, RZ, 0x2 ;  /* 0x00000002ff0c7424 */ /* 0x000fe400078e00ff */
[----:B------:R-:W-:-:S07]  /*158f0*/  IMAD.MOV.U32 R3, RZ, RZ, R14 ;  /* 0x000000ffff037224 */ /* 0x000fce00078e000e */
[----:B------:R-:W-:Y:S05]  /*15900*/  WARPSYNC.COLLECTIVE R15, `(.L_x_1462) ;  /* 0x000000000f087348 */ /* 0x000fea0003c00000 */
[----:B------:R0:W1:Y:S02]  /*15910*/  SHFL.IDX P6, R14, R13, R12, R11 ;  /* 0x0000000c0d0e7389 */ /* 0x00006400000c000b */
[----:B01----:R-:W-:Y:S01]  /*15920*/  ENDCOLLECTIVE ;  /* 0x000000000000791b */ /* 0x003fe20003800000 */
.L_x_1462:
[----:B------:R-:W-:-:S05]  /*15930*/  @!P1 LEA R5, P4, R7, R3, 0x1 ;  /* 0x0000000307059211 */ /* 0x000fca00078808ff */
[----:B------:R-:W-:Y:S02]  /*15940*/  @!P1 IMAD.X R6, RZ, RZ, R2, P4 ;  /* 0x000000ffff069224 */ /* 0x000fe400020e0602 */
[----:B------:R-:W-:Y:S02]  /*15950*/  @!P1 IMAD.MOV.U32 R2, RZ, RZ, R5 ;  /* 0x000000ffff029224 */ /* 0x000fe400078e0005 */
[----:B------:R-:W-:Y:S02]  /*15960*/  @!P1 IMAD.MOV.U32 R3, RZ, RZ, R6 ;  /* 0x000000ffff039224 */ /* 0x000fe400078e0006 */
[----:B------:R-:W-:Y:S02]  /*15970*/  IMAD.MOV.U32 R13, RZ, RZ, R0 ;  /* 0x000000ffff0d7224 */ /* 0x000fe400078e0000 */
[----:B------:R-:W-:Y:S01]  /*15980*/  VIADD R6, R26, 0x20 ;  /* 0x000000201a067836 */ /* 0x000fe20000000000 */
        /* <DEDUP_REMOVED lines=11> */
.L_x_1463:
[----:B------:R-:W-:Y:S02]  /*15a40*/  IMAD.MOV.U32 R13, RZ, RZ, R4 ;  /* 0x000000ffff0d7224 */ /* 0x000fe400078e0004 */
[----:B------:R-:W-:Y:S02]  /*15a50*/  IMAD.MOV.U32 R12, RZ, RZ, 0x3 ;  /* 0x00000003ff0c7424 */ /* 0x000fe400078e00ff */
[----:B------:R-:W-:-:S07]  /*15a60*/  IMAD.MOV.U32 R3, RZ, RZ, R14 ;  /* 0x000000ffff037224 */ /* 0x000fce00078e000e */
[----:B------:R-:W-:Y:S05]  /*15a70*/  WARPSYNC.COLLECTIVE R15, `(.L_x_1464) ;  /* 0x000000000f087348 */ /* 0x000fea0003c00000 */
[----:B------:R0:W1:Y:S02]  /*15a80*/  SHFL.IDX P6, R14, R13, R12, R11 ;  /* 0x0000000c0d0e7389 */ /* 0x00006400000c000b */
[----:B01----:R-:W-:Y:S01]  /*15a90*/  ENDCOLLECTIVE ;  /* 0x000000000000791b */ /* 0x003fe20003800000 */
.L_x_1464:
        /* <DEDUP_REMOVED lines=17> */
.L_x_1465:
[----:B------:R-:W-:Y:S02]  /*15bb0*/  IMAD.MOV.U32 R13, RZ, RZ, R4 ;  /* 0x000000ffff0d7224 */ /* 0x000fe400078e0004 */
[----:B------:R-:W-:Y:S02]  /*15bc0*/  IMAD.MOV.U32 R12, RZ, RZ, 0x4 ;  /* 0x00000004ff0c7424 */ /* 0x000fe400078e00ff */
[----:B------:R-:W-:-:S07]  /*15bd0*/  IMAD.MOV.U32 R3, RZ, RZ, R14 ;  /* 0x000000ffff037224 */ /* 0x000fce00078e000e */
[----:B------:R-:W-:Y:S05]  /*15be0*/  WARPSYNC.COLLECTIVE R15, `(.L_x_1466) ;  /* 0x000000000f087348 */ /* 0x000fea0003c00000 */
[----:B------:R0:W1:Y:S02]  /*15bf0*/  SHFL.IDX P6, R14, R13, R12, R11 ;  /* 0x0000000c0d0e7389 */ /* 0x00006400000c000b */
[----:B01----:R-:W-:Y:S01]  /*15c00*/  ENDCOLLECTIVE ;  /* 0x000000000000791b */ /* 0x003fe20003800000 */
.L_x_1466:
        /* <DEDUP_REMOVED lines=17> */
.L_x_1467:
[----:B------:R-:W-:Y:S02]  /*15d20*/  IMAD.MOV.U32 R13, RZ, RZ, R4 ;  /* 0x000000ffff0d7224 */ /* 0x000fe400078e0004 */
[----:B------:R-:W-:Y:S02]  /*15d30*/  IMAD.MOV.U32 R12, RZ, RZ, 0x5 ;  /* 0x00000005ff0c7424 */ /* 0x000fe400078e00ff */
[----:B------:R-:W-:-:S07]  /*15d40*/  IMAD.MOV.U32 R3, RZ, RZ, R14 ;  /* 0x000000ffff037224 */ /* 0x000fce00078e000e */
[----:B------:R-:W-:Y:S05]  /*15d50*/  WARPSYNC.COLLECTIVE R15, `(.L_x_1468) ;  /* 0x000000000f087348 */ /* 0x000fea0003c00000 */
[----:B------:R0:W1:Y:S02]  /*15d60*/  SHFL.IDX P6, R14, R13, R12, R11 ;  /* 0x0000000c0d0e7389 */ /* 0x00006400000c000b */
[----:B01----:R-:W-:Y:S01]  /*15d70*/  ENDCOLLECTIVE ;  /* 0x000000000000791b */ /* 0x003fe20003800000 */
.L_x_1468:
        /* <DEDUP_REMOVED lines=17> */
.L_x_1469:
[----:B------:R-:W-:Y:S02]  /*15e90*/  IMAD.MOV.U32 R13, RZ, RZ, R4 ;  /* 0x000000ffff0d7224 */ /* 0x000fe400078e0004 */
[----:B------:R-:W-:Y:S02]  /*15ea0*/  IMAD.MOV.U32 R12, RZ, RZ, 0x6 ;  /* 0x00000006ff0c7424 */ /* 0x000fe400078e00ff */
[----:B------:R-:W-:-:S07]  /*15eb0*/  IMAD.MOV.U32 R3, RZ, RZ, R14 ;  /* 0x000000ffff037224 */ /* 0x000fce00078e000e */
[----:B------:R-:W-:Y:S05]  /*15ec0*/  WARPSYNC.COLLECTIVE R15, `(.L_x_1470) ;  /* 0x000000000f087348 */ /* 0x000fea0003c00000 */
[----:B------:R0:W1:Y:S02]  /*15ed0*/  SHFL.IDX P6, R14, R13, R12, R11 ;  /* 0x0000000c0d0e7389 */ /* 0x00006400000c000b */
[----:B01----:R-:W-:Y:S01]  /*15ee0*/  ENDCOLLECTIVE ;  /* 0x000000000000791b */ /* 0x003fe20003800000 */
.L_x_1470:
        /* <DEDUP_REMOVED lines=17> */
.L_x_1471:
[----:B------:R-:W-:Y:S02]  /*16000*/  IMAD.MOV.U32 R13, RZ, RZ, R4 ;  /* 0x000000ffff0d7224 */ /* 0x000fe400078e0004 */
[----:B------:R-:W-:Y:S02]  /*16010*/  IMAD.MOV.U32 R12, RZ, RZ, 0x7 ;  /* 0x00000007ff0c7424 */ /* 0x000fe400078e00ff */
[----:B------:R-:W-:-:S07]  /*16020*/  IMAD.MOV.U32 R3, RZ, RZ, R14 ;  /* 0x000000ffff037224 */ /* 0x000fce00078e000e */
[----:B------:R-:W-:Y:S05]  /*16030*/  WARPSYNC.COLLECTIVE R15, `(.L_x_1472) ;  /* 0x000000000f087348 */ /* 0x000fea0003c00000 */
[----:B------:R0:W1:Y:S02]  /*16040*/  SHFL.IDX P6, R14, R13, R12, R11 ;  /* 0x0000000c0d0e7389 */ /* 0x00006400000c000b */
[----:B01----:R-:W-:Y:S01]  /*16050*/  ENDCOLLECTIVE ;  /* 0x000000000000791b */ /* 0x003fe20003800000 */
.L_x_1472:
        /* <DEDUP_REMOVED lines=15> */
.L_x_1473:
[----:B------:R-:W-:Y:S05]  /*16150*/  BRA `(.L_x_1474) ;  /* 0xffffffbc00ac7947 */ /* 0x000fea000383ffff */
.L_x_1388:
[----:B0-----:R0:W1:Y:S02]  /*16160*/  SYNCS.PHASECHK.TRANS64.TRYWAIT P0, [R22+URZ+0x2a820], R3 ;  /* 0x02a82003160075a7 */ /* 0x001064000800017f */
[----:B-1----:R-:W-:Y:S05]  /*16170*/  @!P0 NANOSLEEP.SYNCS 0x989680 ;  /* 0x009896800000895d */ /* 0x002fea0003900000 */
[----:B------:R-:W1:Y:S02]  /*16180*/  @!P0 SYNCS.PHASECHK.TRANS64 P0, [R22+URZ+0x2a820], R3 ;  /* 0x02a82003160085a7 */ /* 0x000e64000800007f */
[----:B-1----:R-:W-:Y:S05]  /*16190*/  @!P0 BRA `(.L_x_1388) ;  /* 0xfffffffc00f08947 */ /* 0x002fea000383ffff */
[----:B------:R-:W-:Y:S05]  /*161a0*/  BRA `(.L_x_1475) ;  /* 0xffffffc000247947 */ /* 0x000fea000383ffff */
.L_x_1393:
[----:B0-----:R0:W1:Y:S02]  /*161b0*/  SYNCS.PHASECHK.TRANS64.TRYWAIT P0, [R6+URZ+0x2a840], R3 ;  /* 0x02a84003060075a7 */ /* 0x001064000800017f */
[----:B-1----:R-:W-:Y:S05]  /*161c0*/  @!P0 NANOSLEEP.SYNCS 0x989680 ;  /* 0x009896800000895d */ /* 0x002fea0003900000 */
[----:B------:R-:W1:Y:S02]  /*161d0*/  @!P0 SYNCS.PHASECHK.TRANS64 P0, [R6+URZ+0x2a840], R3 ;  /* 0x02a84003060085a7 */ /* 0x000e64000800007f */
[----:B-1----:R-:W-:Y:S05]  /*161e0*/  @!P0 BRA `(.L_x_1393) ;  /* 0xfffffffc00f08947 */ /* 0x002fea000383ffff */
[----:B------:R-:W-:Y:S05]  /*161f0*/  BRA `(.L_x_1476) ;  /* 0xffffffc000ec7947 */ /* 0x000fea000383ffff */
.L_x_1394:
        /* <DEDUP_REMOVED lines=8> */
.L_x_1478:
[----:B------:R-:W-:Y:S05]  /*16280*/  BSYNC B1 ;  /* 0x0000000000017941 */ /* 0x000fea0003800000 */
.L_x_1477:
[----:B------:R-:W0:Y:S01]  /*16290*/  S2R R34, SR_TID.X ;  /* 0x0000000000227919 */ /* 0x000e220000002100 */
[----:B------:R-:W-:Y:S02]  /*162a0*/  IMAD.MOV.U32 R13, RZ, RZ, R9 ;  /* 0x000000ffff0d7224 */ /* 0x000fe400078e0009 */
[----:B------:R-:W-:Y:S02]  /*162b0*/  IMAD.MOV.U32 R12, RZ, RZ, RZ ;  /* 0x000000ffff0c7224 */ /* 0x000fe400078e00ff */
[----:B------:R-:W-:Y:S02]  /*162c0*/  IMAD.MOV.U32 R11, RZ, RZ, 0x181f ;  /* 0x0000181fff0b7424 */ /* 0x000fe400078e00ff */
[----:B------:R-:W-:Y:S02]  /*162d0*/  IMAD.MOV.U32 R15, RZ, RZ, -0x1 ;  /* 0xffffffffff0f7424 */ /* 0x000fe400078e00ff */
[----:B------:R-:W-:Y:S02]  /*162e0*/  IMAD.MOV.U32 R3, RZ, RZ, R14 ;  /* 0x000000ffff037224 */ /* 0x000fe400078e000e */
[----:B------:R-:W-:-:S07]  /*162f0*/  IMAD R4, R4, 0x2, R22 ;  /* 0x0000000204047824 */ /* 0x000fce00078e0216 */
[----:B0-----:R-:W-:Y:S05]  /*16300*/  WARPSYNC.COLLECTIVE R15, `(.L_x_1479) ;  /* 0x000000000f087348 */ /* 0x001fea0003c00000 */
[----:B------:R1:W2:Y:S02]  /*16310*/  SHFL.IDX P6, R14, R13, R12, R11 ;  /* 0x0000000c0d0e7389 */ /* 0x0002a400000c000b */
[----:B012---:R-:W-:Y:S01]  /*16320*/  ENDCOLLECTIVE ;  /* 0x000000000000791b */ /* 0x007fe20003800000 */
.L_x_1479:
[----:B------:R-:W-:Y:S02]  /*16330*/  IMAD.MOV.U32 R13, RZ, RZ, R5 ;  /* 0x000000ffff0d7224 */ /* 0x000fe400078e0005 */
[----:B------:R-:W-:Y:S02]  /*16340*/  IMAD.MOV.U32 R12, RZ, RZ, 0x1 ;  /* 0x00000001ff0c7424 */ /* 0x000fe400078e00ff */
[----:B------:R-:W-:Y:S02]  /*16350*/  IMAD.SHL.U32 R34, R34, 0x8, RZ ;  /* 0x0000000822227824 */ /* 0x000fe400078e00ff */
[----:B------:R-:W-:-:S03]  /*16360*/  IMAD.MOV.U32 R2, RZ, RZ, R14 ;  /* 0x000000ffff027224 */ /* 0x000fc600078e000e */
[----:B------:R-:W-:-:S07]  /*16370*/  LOP3.LUT R34, R34, 0x38, RZ, 0xc0, !PT ;  /* 0x0000003822227812 */ /* 0x000fce00078ec0ff */
[----:B------:R-:W-:Y:S05]  /*16380*/  WARPSYNC.COLLECTIVE R15, `(.L_x_1480) ;  /* 0x000000000f087348 */ /* 0x000fea0003c00000 */
[----:B------:R0:W1:Y:S02]  /*16390*/  SHFL.IDX P6, R14, R13, R12, R11 ;  /* 0x0000000c0d0e7389 */ /* 0x00006400000c000b */
[----:B01----:R-:W-:Y:S01]  /*163a0*/  ENDCOLLECTIVE ;  /* 0x000000000000791b */ /* 0x003fe20003800000 */
.L_x_1480:
[----:B------:R-:W-:-:S05]  /*163b0*/  IMAD.SHL.U32 R0, R34, 0x2, RZ ;  /* 0x0000000222007824 */ /* 0x000fca00078e00ff */
        /* <DEDUP_REMOVED lines=13> */
.L_x_1481:
[----:B------:R-:W-:Y:S02]  /*16490*/  IMAD.MOV.U32 R13, RZ, RZ, R5 ;  /* 0x000000ffff0d7224 */ /* 0x000fe400078e0005 */
[----:B------:R-:W-:Y:S02]  /*164a0*/  IMAD.MOV.U32 R12, RZ, RZ, 0x2 ;  /* 0x00000002ff0c7424 */ /* 0x000fe400078e00ff */
[----:B------:R-:W-:-:S07]  /*164b0*/  IMAD.MOV.U32 R2, RZ, RZ, R14 ;  /* 0x000000ffff027224 */ /* 0x000fce00078e000e */
[----:B------:R-:W-:Y:S05]  /*164c0*/  WARPSYNC.COLLECTIVE R15, `(.L_x_1482) ;  /* 0x000000000f087348 */ /* 0x000fea0003c00000 */
[----:B------:R0:W1:Y:S02]  /*164d0*/  SHFL.IDX P6, R14, R13, R12, R11 ;  /* 0x0000000c0d0e7389 */ /* 0x00006400000c000b */
[----:B01----:R-:W-:Y:S01]  /*164e0*/  ENDCOLLECTIVE ;  /* 0x000000000000791b */ /* 0x003fe20003800000 */
.L_x_1482:
        /* <DEDUP_REMOVED lines=13> */
.L_x_1483:
[----:B------:R-:W-:Y:S02]  /*165c0*/  IMAD.MOV.U32 R13, RZ, RZ, R5 ;  /* 0x000000ffff0d7224 */ /* 0x000fe400078e0005 */
[----:B------:R-:W-:Y:S02]  /*165d0*/  IMAD.MOV.U32 R12, RZ, RZ, 0x3 ;  /* 0x00000003ff0c7424 */ /* 0x000fe400078e00ff */
[----:B------:R-:W-:-:S07]  /*165e0*/  IMAD.MOV.U32 R2, RZ, RZ, R14 ;  /* 0x000000ffff027224 */ /* 0x000fce00078e000e */
[----:B------:R-:W-:Y:S05]  /*165f0*/  WARPSYNC.COLLECTIVE R15, `(.L_x_1484) ;  /* 0x000000000f087348 */ /* 0x000fea0003c00000 */
[----:B------:R0:W1:Y:S02]  /*16600*/  SHFL.IDX P6, R14, R13, R12, R11 ;  /* 0x0000000c0d0e7389 */ /* 0x00006400000c000b */
[----:B01----:R-:W-:Y:S01]  /*16610*/  ENDCOLLECTIVE ;  /* 0x000000000000791b */ /* 0x003fe20003800000 */
.L_x_1484:
        /* <DEDUP_REMOVED lines=13> */
.L_x_1485:
[----:B------:R-:W-:Y:S02]  /*166f0*/  IMAD.MOV.U32 R13, RZ, RZ, R5 ;  /* 0x000000ffff0d7224 */ /* 0x000fe400078e0005 */
[----:B------:R-:W-:Y:S02]  /*16700*/  IMAD.MOV.U32 R12, RZ, RZ, 0x4 ;  /* 0x00000004ff0c7424 */ /* 0x000fe400078e00ff */
[----:B------:R-:W-:-:S07]  /*16710*/  IMAD.MOV.U32 R2, RZ, RZ, R14 ;  /* 0x000000ffff027224 */ /* 0x000fce00078e000e */
[----:B------:R-:W-:Y:S05]  /*16720*/  WARPSYNC.COLLECTIVE R15, `(.L_x_1486) ;  /* 0x000000000f087348 */ /* 0x000fea0003c00000 */
[----:B------:R0:W1:Y:S02]  /*16730*/  SHFL.IDX P6, R14, R13, R12, R11 ;  /* 0x0000000c0d0e7389 */ /* 0x00006400000c000b */
[----:B01----:R-:W-:Y:S01]  /*16740*/  ENDCOLLECTIVE ;  /* 0x000000000000791b */ /* 0x003fe20003800000 */
.L_x_1486:
        /* <DEDUP_REMOVED lines=13> */
.L_x_1487:
[----:B------:R-:W-:Y:S02]  /*16820*/  IMAD.MOV.U32 R13, RZ, RZ, R5 ;  /* 0x000000ffff0d7224 */ /* 0x000fe400078e0005 */
[----:B------:R-:W-:Y:S02]  /*16830*/  IMAD.MOV.U32 R12, RZ, RZ, 0x5 ;  /* 0x00000005ff0c7424 */ /* 0x000fe400078e00ff */
[----:B------:R-:W-:-:S07]  /*16840*/  IMAD.MOV.U32 R2, RZ, RZ, R14 ;  /* 0x000000ffff027224 */ /* 0x000fce00078e000e */
[----:B------:R-:W-:Y:S05]  /*16850*/  WARPSYNC.COLLECTIVE R15, `(.L_x_1488) ;  /* 0x000000000f087348 */ /* 0x000fea0003c00000 */
[----:B------:R0:W1:Y:S02]  /*16860*/  SHFL.IDX P6, R14, R13, R12, R11 ;  /* 0x0000000c0d0e7389 */ /* 0x00006400000c000b */
[----:B01----:R-:W-:Y:S01]  /*16870*/  ENDCOLLECTIVE ;  /* 0x000000000000791b */ /* 0x003fe20003800000 */
.L_x_1488:
        /* <DEDUP_REMOVED lines=13> */
.L_x_1489:
[----:B------:R-:W-:Y:S01]  /*16950*/  IMAD.MOV.U32 R2, RZ, RZ, R14 ;  /* 0x000000ffff027224 */ /* 0x000fe200078e000e */
[----:B------:R-:W-:Y:S06]  /*16960*/  BRA `(.L_x_1490) ;  /* 0xffffffc000287947 */ /* 0x000fec000383ffff */
.L_x_1399:
[----:B0-----:R0:W2:Y:S02]  /*16970*/  SYNCS.PHASECHK.TRANS64.TRYWAIT P0, [R5+URZ+0x2a860], R2 ;  /* 0x02a86002050075a7 */ /* 0x0010a4000800017f */
[----:B--2---:R-:W-:Y:S05]  /*16980*/  @!P0 NANOSLEEP.SYNCS 0x989680 ;  /* 0x009896800000895d */ /* 0x004fea0003900000 */
[----:B------:R-:W2:Y:S02]  /*16990*/  @!P0 SYNCS.PHASECHK.TRANS64 P0, [R5+URZ+0x2a860], R2 ;  /* 0x02a86002050085a7 */ /* 0x000ea4000800007f */
[----:B--2---:R-:W-:Y:S05]  /*169a0*/  @!P0 BRA `(.L_x_1399) ;  /* 0xfffffffc00f08947 */ /* 0x004fea000383ffff */
[----:B------:R-:W-:Y:S05]  /*169b0*/  BRA `(.L_x_1491) ;  /* 0xffffffc000887947 */ /* 0x000fea000383ffff */
.L_x_1400:
        /* <DEDUP_REMOVED lines=8> */
.L_x_1493:
[----:B------:R-:W-:Y:S05]  /*16a40*/  BSYNC B1 ;  /* 0x0000000000017941 */ /* 0x000fea0003800000 */
.L_x_1492:
        /* <DEDUP_REMOVED lines=9> */
.L_x_1494:
[----:B------:R-:W-:Y:S02]  /*16ae0*/  IMAD.MOV.U32 R13, RZ, RZ, R23 ;  /* 0x000000ffff0d7224 */ /* 0x000fe400078e0017 */
[----:B------:R-:W-:Y:S02]  /*16af0*/  IMAD.MOV.U32 R12, RZ, RZ, 0x1 ;  /* 0x00000001ff0c7424 */ /* 0x000fe400078e00ff */
[----:B------:R-:W-:-:S07]  /*16b00*/  IMAD.MOV.U32 R2, RZ, RZ, R14 ;  /* 0x000000ffff027224 */ /* 0x000fce00078e000e */
[----:B------:R-:W-:Y:S05]  /*16b10*/  WARPSYNC.COLLECTIVE R15, `(.L_x_1495) ;  /* 0x000000000f087348 */ /* 0x000fea0003c00000 */
[----:B------:R0:W1:Y:S02]  /*16b20*/  SHFL.IDX P6, R14, R13, R12, R11 ;  /* 0x0000000c0d0e7389 */ /* 0x00006400000c000b */
[----:B01----:R-:W-:Y:S01]  /*16b30*/  ENDCOLLECTIVE ;  /* 0x000000000000791b */ /* 0x003fe20003800000 */
.L_x_1495:
        /* <DEDUP_REMOVED lines=15> */
.L_x_1496:
[----:B------:R-:W-:Y:S02]  /*16c30*/  IMAD.MOV.U32 R13, RZ, RZ, R23 ;  /* 0x000000ffff0d7224 */ /* 0x000fe400078e0017 */
[----:B------:R-:W-:Y:S02]  /*16c40*/  IMAD.MOV.U32 R12, RZ, RZ, 0x2 ;  /* 0x00000002ff0c7424 */ /* 0x000fe400078e00ff */
[----:B------:R-:W-:-:S07]  /*16c50*/  IMAD.MOV.U32 R2, RZ, RZ, R14 ;  /* 0x000000ffff027224 */ /* 0x000fce00078e000e */
[----:B------:R-:W-:Y:S05]  /*16c60*/  WARPSYNC.COLLECTIVE R15, `(.L_x_1497) ;  /* 0x000000000f087348 */ /* 0x000fea0003c00000 */
[----:B------:R0:W1:Y:S02]  /*16c70*/  SHFL.IDX P6, R14, R13, R12, R11 ;  /* 0x0000000c0d0e7389 */ /* 0x00006400000c000b */
[----:B01----:R-:W-:Y:S01]  /*16c80*/  ENDCOLLECTIVE ;  /* 0x000000000000791b */ /* 0x003fe20003800000 */
.L_x_1497:
        /* <DEDUP_REMOVED lines=14> */
.L_x_1498:
[----:B------:R-:W-:Y:S02]  /*16d70*/  IMAD.MOV.U32 R13, RZ, RZ, R23 ;  /* 0x000000ffff0d7224 */ /* 0x000fe400078e0017 */
[----:B------:R-:W-:Y:S02]  /*16d80*/  IMAD.MOV.U32 R12, RZ, RZ, 0x3 ;  /* 0x00000003ff0c7424 */ /* 0x000fe400078e00ff */
[----:B------:R-:W-:-:S07]  /*16d90*/  IMAD.MOV.U32 R2, RZ, RZ, R14 ;  /* 0x000000ffff027224 */ /* 0x000fce00078e000e */
[----:B------:R-:W-:Y:S05]  /*16da0*/  WARPSYNC.COLLECTIVE R15, `(.L_x_1499) ;  /* 0x000000000f087348 */ /* 0x000fea0003c00000 */
[----:B------:R0:W1:Y:S02]  /*16db0*/  SHFL.IDX P6, R14, R13, R12, R11 ;  /* 0x0000000c0d0e7389 */ /* 0x00006400000c000b */
[----:B01----:R-:W-:Y:S01]  /*16dc0*/  ENDCOLLECTIVE ;  /* 0x000000000000791b */ /* 0x003fe20003800000 */
.L_x_1499:
        /* <DEDUP_REMOVED lines=14> */
.L_x_1500:
[----:B------:R-:W-:Y:S02]  /*16eb0*/  IMAD.MOV.U32 R13, RZ, RZ, R23 ;  /* 0x000000ffff0d7224 */ /* 0x000fe400078e0017 */
[----:B------:R-:W-:Y:S02]  /*16ec0*/  IMAD.MOV.U32 R12, RZ, RZ, 0x4 ;  /* 0x00000004ff0c7424 */ /* 0x000fe400078e00ff */
[----:B------:R-:W-:-:S07]  /*16ed0*/  IMAD.MOV.U32 R2, RZ, RZ, R14 ;  /* 0x000000ffff027224 */ /* 0x000fce00078e000e */
[----:B------:R-:W-:Y:S05]  /*16ee0*/  WARPSYNC.COLLECTIVE R15, `(.L_x_1501) ;  /* 0x000000000f087348 */ /* 0x000fea0003c00000 */
[----:B------:R0:W1:Y:S02]  /*16ef0*/  SHFL.IDX P6, R14, R13, R12, R11 ;  /* 0x0000000c0d0e7389 */ /* 0x00006400000c000b */
[----:B01----:R-:W-:Y:S01]  /*16f00*/  ENDCOLLECTIVE ;  /* 0x000000000000791b */ /* 0x003fe20003800000 */
.L_x_1501:
        /* <DEDUP_REMOVED lines=14> */
.L_x_1502:
[----:B------:R-:W-:Y:S02]  /*16ff0*/  IMAD.MOV.U32 R13, RZ, RZ, R23 ;  /* 0x000000ffff0d7224 */ /* 0x000fe400078e0017 */
[----:B------:R-:W-:Y:S02]  /*17000*/  IMAD.MOV.U32 R12, RZ, RZ, 0x5 ;  /* 0x00000005ff0c7424 */ /* 0x000fe400078e00ff */
[----:B------:R-:W-:-:S07]  /*17010*/  IMAD.MOV.U32 R2, RZ, RZ, R14 ;  /* 0x000000ffff027224 */ /* 0x000fce00078e000e */
[----:B------:R-:W-:Y:S05]  /*17020*/  WARPSYNC.COLLECTIVE R15, `(.L_x_1503) ;  /* 0x000000000f087348 */ /* 0x000fea0003c00000 */
[----:B------:R0:W1:Y:S02]  /*17030*/  SHFL.IDX P6, R14, R13, R12, R11 ;  /* 0x0000000c0d0e7389 */ /* 0x00006400000c000b */
[----:B01----:R-:W-:Y:S01]  /*17040*/  ENDCOLLECTIVE ;  /* 0x000000000000791b */ /* 0x003fe20003800000 */
.L_x_1503:
        /* <DEDUP_REMOVED lines=8> */
[----:B------:R-:W-:Y:S01]  /*170d0*/  ISETP.LT.OR P2, PT, R6, 0x41, !P0 ;  /* 0x000000410600780c */ /* 0x000fe20004741670 */
[----:B------:R-:W-:-:S12]  /*170e0*/  IMAD.MOV.U32 R23, RZ, RZ, R14 ;  /* 0x000000ffff177224 */ /* 0x000fd800078e000e */
[----:B0-----:R-:W-:Y:S05]  /*170f0*/  WARPSYNC.COLLECTIVE R15, `(.L_x_1504) ;  /* 0x000000000f087348 */ /* 0x001fea0003c00000 */
[----:B------:R1:W2:Y:S02]  /*17100*/  SHFL.IDX P6, R14, R13, R12, R11 ;  /* 0x0000000c0d0e7389 */ /* 0x0002a400000c000b */
[----:B012---:R-:W-:Y:S01]  /*17110*/  ENDCOLLECTIVE ;  /* 0x000000000000791b */ /* 0x007fe20003800000 */
.L_x_1504:
[----:B------:R-:W-:Y:S01]  /*17120*/  @!PT LDS RZ, [RZ] ;  /* 0x00000000fffff984 */ /* 0x000fe20000000800 */
[----:B------:R-:W-:Y:S01]  /*17130*/  @!PT LDS RZ, [RZ] ;  /* 0x00000000fffff984 */ /* 0x000fe20000000800 */
[----:B------:R-:W-:Y:S01]  /*17140*/  @!PT LDS RZ, [RZ] ;  /* 0x00000000fffff984 */ /* 0x000fe20000000800 */
[----:B------:R0:W-:Y:S02]  /*17150*/  LDGSTS.E.BYPASS.LTC128B.128 [R4+0x5400], desc[UR36][R2.64+0x80], !P2 ;  /* 0x0540008002047fae */ /* 0x0001e4000d101d64 */
[----:B0-----:R-:W-:Y:S01]  /*17160*/  IMAD.MOV.U32 R2, RZ, RZ, R14 ;  /* 0x000000ffff027224 */ /* 0x001fe200078e000e */
[----:B------:R-:W-:Y:S06]  /*17170*/  BRA `(.L_x_1505) ;  /* 0xffffffbc00747947 */ /* 0x000fec000383ffff */
.L_x_1408:
[----:B0-----:R0:W1:Y:S02]  /*17180*/  SYNCS.PHASECHK.TRANS64.TRYWAIT P0, [R0+URZ+0x2a860], R3 ;  /* 0x02a86003000075a7 */ /* 0x001064000800017f */
[----:B-1----:R-:W-:Y:S05]  /*17190*/  @!P0 NANOSLEEP.SYNCS 0x989680 ;  /* 0x009896800000895d */ /* 0x002fea0003900000 */
[----:B------:R-:W1:Y:S02]  /*171a0*/  @!P0 SYNCS.PHASECHK.TRANS64 P0, [R0+URZ+0x2a860], R3 ;  /* 0x02a86003000085a7 */ /* 0x000e64000800007f */
[----:B-1----:R-:W-:Y:S05]  /*171b0*/  @!P0 BRA `(.L_x_1408) ;  /* 0xfffffffc00f08947 */ /* 0x002fea000383ffff */
[----:B------:R-:W-:Y:S05]  /*171c0*/  BRA `(.L_x_1506) ;  /* 0xffffffc000947947 */ /* 0x000fea000383ffff */
.L_x_1409:
        /* <DEDUP_REMOVED lines=8> */
.L_x_1508:
[----:B------:R-:W-:Y:S05]  /*17250*/  BSYNC B0 ;  /* 0x0000000000007941 */ /* 0x000fea0003800000 */
.L_x_1507:
[----:B------:R-:W0:Y:S01]  /*17260*/  S2R R4, SR_TID.X ;  /* 0x0000000000047919 */ /* 0x000e220000002100 */
[----:B------:R-:W-:Y:S01]  /*17270*/  IMAD.MOV.U32 R13, RZ, RZ, R17 ;  /* 0x000000ffff0d7224 */ /* 0x000fe200078e0011 */
[C---:B------:R-:W-:Y:S01]  /*17280*/  LOP3.LUT R2, R28.reuse, 0x1, RZ, 0xc0, !PT ;  /* 0x000000011c027812 */ /* 0x040fe200078ec0ff */
[----:B------:R-:W-:Y:S01]  /*17290*/  IMAD.MOV.U32 R12, RZ, RZ, RZ ;  /* 0x000000ffff0c7224 */ /* 0x000fe200078e00ff */
[----:B------:R-:W-:Y:S01]  /*172a0*/  LOP3.LUT P0, RZ, R28, 0x2, RZ, 0xc0, !PT ;  /* 0x000000021cff7812 */ /* 0x000fe2000780c0ff */
[----:B------:R-:W-:Y:S01]  /*172b0*/  IMAD.MOV.U32 R11, RZ, RZ, 0x181f ;  /* 0x0000181fff0b7424 */ /* 0x000fe200078e00ff */
[----:B------:R-:W-:Y:S01]  /*172c0*/  ISETP.NE.U32.AND P1, PT, R2, 0x1, PT ;  /* 0x000000010200780c */ /* 0x000fe20003f25070 */
[----:B------:R-:W-:Y:S01]  /*172d0*/  IMAD.MOV.U32 R15, RZ, RZ, -0x1 ;  /* 0xffffffffff0f7424 */ /* 0x000fe200078e00ff */
[C---:B------:R-:W-:Y:S01]  /*172e0*/  ISETP.LT.OR P4, PT, R6.reuse, 0x1, !P0 ;  /* 0x000000010600780c */ /* 0x040fe20004781670 */
[----:B------:R-:W-:Y:S01]  /*172f0*/  IMAD.MOV.U32 R3, RZ, RZ, R14 ;  /* 0x000000ffff037224 */ /* 0x000fe200078e000e */
[----:B------:R-:W-:-:S13]  /*17300*/  ISETP.LT.OR P3, PT, R6, 0x1, P1 ;  /* 0x000000010600780c */ /* 0x000fda0000f61670 */
[----:B0-----:R-:W-:Y:S05]  /*17310*/  WARPSYNC.COLLECTIVE R15, `(.L_x_1509) ;  /* 0x000000000f087348 */ /* 0x001fea0003c00000 */
[----:B------:R1:W2:Y:S02]  /*17320*/  SHFL.IDX P6, R14, R13, R12, R11 ;  /* 0x0000000c0d0e7389 */ /* 0x0002a400000c000b */
[----:B012---:R-:W-:Y:S01]  /*17330*/  ENDCOLLECTIVE ;  /* 0x000000000000791b */ /* 0x007fe20003800000 */
.L_x_1509:
[----:B------:R-:W-:Y:S02]  /*17340*/  IMAD.MOV.U32 R13, RZ, RZ, R23 ;  /* 0x000000ffff0d7224 */ /* 0x000fe400078e0017 */
[----:B------:R-:W-:Y:S02]  /*17350*/  IMAD.MOV.U32 R12, RZ, RZ, 0x1 ;  /* 0x00000001ff0c7424 */ /* 0x000fe400078e00ff */
[----:B------:R-:W-:-:S05]  /*17360*/  IMAD.SHL.U32 R4, R4, 0x8, RZ ;  /* 0x0000000804047824 */ /* 0x000fca00078e00ff */
[----:B------:R-:W-:-:S05]  /*17370*/  LOP3.LUT R4, R4, 0x38, RZ, 0xc0, !PT ;  /* 0x0000003804047812 */ /* 0x000fca00078ec0ff */
[----:B------:R-:W-:Y:S02]  /*17380*/  IMAD.SHL.U32 R5, R4, 0x2, RZ ;  /* 0x0000000204057824 */ /* 0x000fe400078e00ff */
[----:B------:R-:W-:-:S03]  /*17390*/  IMAD R4, R7, 0x2, R22 ;  /* 0x0000000207047824 */ /* 0x000fc600078e0216 */
[----:B------:R-:W-:-:S13]  /*173a0*/  IADD3 R2, P2, R14, R5, RZ ;  /* 0x000000050e027210 */ /* 0x000fda0007f5e0ff */
[----:B------:R-:W-:Y:S05]  /*173b0*/  WARPSYNC.COLLECTIVE R15, `(.L_x_1510) ;  /* 0x000000000f087348 */ /* 0x000fea0003c00000 */
[----:B------:R0:W1:Y:S02]  /*173c0*/  SHFL.IDX P6, R14, R13, R12, R11 ;  /* 0x0000000c0d0e7389 */ /* 0x00006400000c000b */
[----:B01----:R-:W-:Y:S01]  /*173d0*/  ENDCOLLECTIVE ;  /* 0x000000000000791b */ /* 0x003fe20003800000 */
.L_x_1510:
        /* <DEDUP_REMOVED lines=13> */
.L_x_1511:
[----:B------:R-:W-:Y:S02]  /*174b0*/  IMAD.MOV.U32 R13, RZ, RZ, R23 ;  /* 0x000000ffff0d7224 */ /* 0x000fe400078e0017 */
[----:B------:R-:W-:Y:S01]  /*174c0*/  IMAD.MOV.U32 R12, RZ, RZ, 0x2 ;  /* 0x00000002ff0c7424 */ /* 0x000fe200078e00ff */
[----:B------:R-:W-:-:S13]  /*174d0*/  IADD3 R2, P2, R14, R5, RZ ;  /* 0x000000050e027210 */ /* 0x000fda0007f5e0ff */
[----:B------:R-:W-:Y:S05]  /*174e0*/  WARPSYNC.COLLECTIVE R15, `(.L_x_1512) ;  /* 0x000000000f087348 */ /* 0x000fea0003c00000 */
[----:B------:R0:W1:Y:S02]  /*174f0*/  SHFL.IDX P6, R14, R13, R12, R11 ;  /* 0x0000000c0d0e7389 */ /* 0x00006400000c000b */
[----:B01----:R-:W-:Y:S01]  /*17500*/  ENDCOLLECTIVE ;  /* 0x000000000000791b */ /* 0x003fe20003800000 */
.L_x_1512:
        /* <DEDUP_REMOVED lines=13> */
.L_x_1513:
[----:B------:R-:W-:Y:S02]  /*175e0*/  IMAD.MOV.U32 R13, RZ, RZ, R23 ;  /* 0x000000ffff0d7224 */ /* 0x000fe400078e0017 */
[----:B------:R-:W-:Y:S02]  /*175f0*/  IMAD.MOV.U32 R12, RZ, RZ, 0x3 ;  /* 0x00000003ff0c7424 */ /* 0x000fe400078e00ff */
[----:B------:R-:W-:-:S07]  /*17600*/  IMAD.MOV.U32 R10, RZ, RZ, R14 ;  /* 0x000000ffff0a7224 */ /* 0x000fce00078e000e */
[----:B------:R-:W-:Y:S05]  /*17610*/  WARPSYNC.COLLECTIVE R15, `(.L_x_1514) ;  /* 0x000000000f087348 */ /* 0x000fea0003c00000 */
[----:B------:R0:W1:Y:S02]  /*17620*/  SHFL.IDX P6, R14, R13, R12, R11 ;  /* 0x0000000c0d0e7389 */ /* 0x00006400000c000b */
[----:B01----:R-:W-:Y:S01]  /*17630*/  ENDCOLLECTIVE ;  /* 0x000000000000791b */ /* 0x003fe20003800000 */
.L_x_1514:
[----:B------:R-:W-:-:S05]  /*17640*/  IADD3 R2, P2, R10, R5, RZ ;  /* 0x000000050a027210 */ /* 0x000fca0007f5e0ff */
[----:B------:R-:W-:-:S05]  /*17650*/  IMAD.X R3, RZ, RZ, R7, P2 ;  /* 0x000000ffff037224 */ /* 0x000fca00010e0607 */
[----:B------:R-:W-:Y:S01]  /*17660*/  @!PT LDS RZ, [RZ] ;  /* 0x00000000fffff984 */ /* 0x000fe20000000800 */
[----:B------:R-:W-:Y:S01]  /*17670*/  @!PT LDS RZ, [RZ] ;  /* 0x00000000fffff984 */ /* 0x000fe20000000800 */
[----:B------:R-:W-:Y:S01]  /*17680*/  @!PT LDS RZ, [RZ] ;  /* 0x00000000fffff984 */ /* 0x000fe20000000800 */
[----:B------:R0:W-:Y:S01]  /*17690*/  LDGSTS.E.BYPASS.LTC128B.128 [R4+0x1400], desc[UR36][R2.64], !P3 ;  /* 0x0140000002047fae */ /* 0x0001e2000d901d64 */
[----:B------:R-:W-:Y:S01]  /*176a0*/  IMAD.MOV.U32 R13, RZ, RZ, R17 ;  /* 0x000000ffff0d7224 */ /* 0x000fe200078e0011 */
[C---:B------:R-:W-:Y:S02]  /*176b0*/  ISETP.LT.OR P3, PT, R6.reuse, 0x31, P1 ;  /* 0x000000310600780c */ /* 0x040fe40000f61670 */
[----:B------:R0:W-:Y:S01]  /*176c0*/  LDGSTS.E.BYPASS.LTC128B.128 [R4+0x4400], desc[UR36][R2.64+0x80], !P4 ;  /* 0x0440008002047fae */ /* 0x0001e2000e101d64 */
[----:B------:R-:W-:Y:S01]  /*176d0*/  ISETP.LT.OR P4, PT, R6, 0x31, !P0 ;  /* 0x000000310600780c */ /* 0x000fe20004781670 */
[----:B------:R-:W-:-:S12]  /*176e0*/  IMAD.MOV.U32 R8, RZ, RZ, R14 ;  /* 0x000000ffff087224 */ /* 0x000fd800078e000e */
[----:B0-----:R-:W-:Y:S05]  /*176f0*/  WARPSYNC.COLLECTIVE R15, `(.L_x_1515) ;  /* 0x000000000f087348 */ /* 0x001fea0003c00000 */
[----:B------:R1:W2:Y:S02]  /*17700*/  SHFL.IDX P6, R14, R13, R12, R11 ;  /* 0x0000000c0d0e7389 */ /* 0x0002a400000c000b */
[----:B012---:R-:W-:Y:S01]  /*17710*/  ENDCOLLECTIVE ;  /* 0x000000000000791b */ /* 0x007fe20003800000 */
.L_x_1515:
[----:B------:R-:W-:Y:S02]  /*17720*/  IMAD.MOV.U32 R13, RZ, RZ, R23 ;  /* 0x000000ffff0d7224 */ /* 0x000fe400078e0017 */
[----:B------:R-:W-:Y:S01]  /*17730*/  IMAD.MOV.U32 R12, RZ, RZ, 0x4 ;  /* 0x00000004ff0c7424 */ /* 0x000fe200078e00ff */
[----:B------:R-:W-:-:S13]  /*17740*/  IADD3 R2, P2, R14, R5, RZ ;  /* 0x000000050e027210 */ /* 0x000fda0007f5e0ff */
[----:B------:R-:W-:Y:S05]  /*17750*/  WARPSYNC.COLLECTIVE R15, `(.L_x_1516) ;  /* 0x000000000f087348 */ /* 0x000fea0003c00000 */
[----:B------:R0:W1:Y:S02]  /*17760*/  SHFL.IDX P6, R14, R13, R12, R11 ;  /* 0x0000000c0d0e7389 */ /* 0x00006400000c000b */
[----:B01----:R-:W-:Y:S01]  /*17770*/  ENDCOLLECTIVE ;  /* 0x000000000000791b */ /* 0x003fe20003800000 */
.L_x_1516:
        /* <DEDUP_REMOVED lines=13> */
.L_x_1517:
[----:B------:R-:W-:Y:S02]  /*17850*/  IMAD.MOV.U32 R13, RZ, RZ, R23 ;  /* 0x000000ffff0d7224 */ /* 0x000fe400078e0017 */
[----:B------:R-:W-:Y:S02]  /*17860*/  IMAD.MOV.U32 R12, RZ, RZ, 0x5 ;  /* 0x00000005ff0c7424 */ /* 0x000fe400078e00ff */
[----:B------:R-:W-:-:S07]  /*17870*/  IMAD.MOV.U32 R10, RZ, RZ, R14 ;  /* 0x000000ffff0a7224 */ /* 0x000fce00078e000e */
[----:B------:R-:W-:Y:S05]  /*17880*/  WARPSYNC.COLLECTIVE R15, `(.L_x_1518) ;  /* 0x000000000f087348 */ /* 0x000fea0003c00000 */
[----:B------:R0:W1:Y:S02]  /*17890*/  SHFL.IDX P6, R14, R13, R12, R11 ;  /* 0x0000000c0d0e7389 */ /* 0x00006400000c000b */
[----:B01----:R-:W-:Y:S01]  /*178a0*/  ENDCOLLECTIVE ;  /* 0x000000000000791b */ /* 0x003fe20003800000 */
.L_x_1518:
        /* <DEDUP_REMOVED lines=8> */
[----:B------:R-:W-:-:S07]  /*17930*/  IMAD.MOV.U32 R23, RZ, RZ, R14 ;  /* 0x000000ffff177224 */ /* 0x000fce00078e000e */
[----:B0-----:R-:W-:Y:S05]  /*17940*/  WARPSYNC.COLLECTIVE R15, `(.L_x_1519) ;  /* 0x000000000f087348 */ /* 0x001fea0003c00000 */
[----:B------:R1:W2:Y:S02]  /*17950*/  SHFL.IDX P6, R14, R13, R12, R11 ;  /* 0x0000000c0d0e7389 */ /* 0x0002a400000c000b */
[----:B012---:R-:W-:Y:S01]  /*17960*/  ENDCOLLECTIVE ;  /* 0x000000000000791b */ /* 0x007fe20003800000 */
.L_x_1519:
[----:B------:R-:W-:Y:S05]  /*17970*/  BRA `(.L_x_1520) ;  /* 0xffffffbc00907947 */ /* 0x000fea000383ffff */
.L_x_1414:
        /* <DEDUP_REMOVED lines=8> */
.L_x_1522:
[----:B------:R-:W-:Y:S05]  /*17a00*/  BSYNC B0 ;  /* 0x0000000000007941 */ /* 0x000fea0003800000 */
.L_x_1521:
[----:B------:R-:W-:Y:S02]  /*17a10*/  IMAD.MOV.U32 R13, RZ, RZ, R16 ;  /* 0x000000ffff0d7224 */ /* 0x000fe400078e0010 */
[----:B------:R-:W-:Y:S02]  /*17a20*/  IMAD.MOV.U32 R12, RZ, RZ, 0x1 ;  /* 0x00000001ff0c7424 */ /* 0x000fe400078e00ff */
[----:B------:R-:W-:Y:S02]  /*17a30*/  IMAD.MOV.U32 R11, RZ, RZ, 0x1f ;  /* 0x0000001fff0b7424 */ /* 0x000fe400078e00ff */
[----:B------:R-:W-:Y:S02]  /*17a40*/  IMAD.MOV.U32 R15, RZ, RZ, -0x1 ;  /* 0xffffffffff0f7424 */ /* 0x000fe400078e00ff */
[----:B------:R-:W-:Y:S02]  /*17a50*/  IMAD.IADD R5, R19, 0x1, R8 ;  /* 0x0000000113057824 */ /* 0x000fe400078e0208 */
[----:B------:R-:W-:-:S07]  /*17a60*/  IMAD.MOV.U32 R0, RZ, RZ, R14 ;  /* 0x000000ffff007224 */ /* 0x000fce00078e000e */
[----:B------:R-:W-:Y:S05]  /*17a70*/  WARPSYNC.COLLECTIVE R15, `(.L_x_1523) ;  /* 0x000000000f087348 */ /* 0x000fea0003c00000 */
[----:B------:R0:W1:Y:S02]  /*17a80*/  SHFL.IDX P6, R14, R13, R12, R11 ;  /* 0x0000000c0d0e7389 */ /* 0x00006400000c000b */
[----:B01----:R-:W-:Y:S01]  /*17a90*/  ENDCOLLECTIVE ;  /* 0x000000000000791b */ /* 0x003fe20003800000 */
.L_x_1523:
[----:B------:R-:W-:Y:S02]  /*17aa0*/  ULDC UR4, c[0x0][0xc3c] ;  /* 0x00030f0000047ab9 */ /* 0x000fe40000000800 */
[----:B------:R-:W-:-:S13]  /*17ab0*/  ISETP.GE.OR P1, PT, R5, UR4, !P0 ;  /* 0x0000000405007c0c */ /* 0x000fda000c726670 */
[----:B------:R-:W0:Y:S01]  /*17ac0*/  @!P1 LDC.64 R2, c[0x0][0xc80] ;  /* 0x00032000ff029b82 */ /* 0x000e220000000a00 */
[----:B------:R-:W-:Y:S02]  /*17ad0*/  IMAD.MOV.U32 R11, RZ, RZ, RZ ;  /* 0x000000ffff0b7224 */ /* 0x000fe400078e00ff */
[----:B------:R-:W-:Y:S02]  /*17ae0*/  IMAD.MOV.U32 R4, RZ, RZ, R14 ;  /* 0x000000ffff047224 */ /* 0x000fe400078e000e */
[----:B0-----:R-:W-:-:S06]  /*17af0*/  @!P1 IMAD.WIDE R2, R5, 0x4, R2 ;  /* 0x0000000405029825 */ /* 0x001fcc00078e0202 */
[----:B------:R-:W2:Y:S01]  /*17b00*/  @!P1 LDG.E R2, desc[UR36][R2.64] ;  /* 0x0000002402029981 */ /* 0x000ea2000c1e1900 */
[----:B------:R-:W-:Y:S01]  /*17b10*/  IMAD.MOV.U32 R5, RZ, RZ, RZ ;  /* 0x000000ffff057224 */ /* 0x000fe200078e00ff */
[C---:B------:R-:W-:Y:S02]  /*17b20*/  ISETP.GE.U32.AND P2, PT, R8.reuse, 0x2, PT ;  /* 0x000000020800780c */ /* 0x040fe40003f46070 */
[C---:B------:R-:W-:Y:S02]  /*17b30*/  ISETP.GE.U32.AND P3, PT, R8.reuse, 0x4, PT ;  /* 0x000000040800780c */ /* 0x040fe40003f66070 */
[C---:B------:R-:W-:Y:S02]  /*17b40*/  ISETP.GE.U32.AND P4, PT, R8.reuse, 0x8, PT ;  /* 0x000000080800780c */ /* 0x040fe40003f86070 */
[C---:B------:R-:W-:Y:S01]  /*17b50*/  ISETP.GE.U32.AND P5, PT, R8.reuse, 0x10, PT ;  /* 0x000000100800780c */ /* 0x040fe20003fa6070 */
[----:B--2---:R-:W-:Y:S01]  /*17b60*/  @!P1 IMAD.MOV.U32 R5, RZ, RZ, R2 ;  /* 0x000000ffff059224 */ /* 0x004fe200078e0002 */
[----:B------:R-:W-:-:S03]  /*17b70*/  ISETP.NE.AND P1, PT, R8, RZ, PT ;  /* 0x000000ff0800720c */ /* 0x000fc60003f25270 */
[----:B------:R-:W-:-:S10]  /*17b80*/  IMAD.MOV.U32 R13, RZ, RZ, R5 ;  /* 0x000000ffff0d7224 */ /* 0x000fd400078e0005 */
[----:B------:R-:W-:Y:S05]  /*17b90*/  WARPSYNC.COLLECTIVE R15, `(.L_x_1524) ;  /* 0x000000000f087348 */ /* 0x000fea0003c00000 */
[----:B------:R0:W1:Y:S02]  /*17ba0*/  SHFL.UP P6, R14, R13, R12, R11 ;  /* 0x0400000c0d0e7389 */ /* 0x00006400000c000b */
[----:B01----:R-:W-:Y:S01]  /*17bb0*/  ENDCOLLECTIVE ;  /* 0x000000000000791b */ /* 0x003fe20003800000 */
.L_x_1524:
[----:B------:R-:W-:Y:S01]  /*17bc0*/  IMAD.MOV.U32 R12, RZ, RZ, 0x2 ;  /* 0x00000002ff0c7424 */ /* 0x000fe200078e00ff */
[----:B------:R-:W-:-:S05]  /*17bd0*/  SEL R6, R14, RZ, P1 ;  /* 0x000000ff0e067207 */ /* 0x000fca0000800000 */
[----:B------:R-:W-:-:S04]  /*17be0*/  IMAD.IADD R6, R5, 0x1, R6 ;  /* 0x0000000105067824 */ /* 0x000fc800078e0206 */
[----:B------:R-:W-:-:S07]  /*17bf0*/  IMAD.MOV.U32 R13, RZ, RZ, R6 ;  /* 0x000000ffff0d7224 */ /* 0x000fce00078e0006 */
[----:B------:R-:W-:Y:S05]  /*17c00*/  WARPSYNC.COLLECTIVE R15, `(.L_x_1525) ;  /* 0x000000000f087348 */ /* 0x000fea0003c00000 */
[----:B------:R0:W1:Y:S02]  /*17c10*/  SHFL.UP P6, R14, R13, R12, R11 ;  /* 0x0400000c0d0e7389 */ /* 0x00006400000c000b */
[----:B01----:R-:W-:Y:S01]  /*17c20*/  ENDCOLLECTIVE ;  /* 0x000000000000791b */ /* 0x003fe20003800000 */
.L_x_1525:
[----:B------:R-:W-:Y:S01]  /*17c30*/  IMAD.MOV.U32 R12, RZ, RZ, 0x4 ;  /* 0x00000004ff0c7424 */ /* 0x000fe200078e00ff */
[----:B------:R-:W-:-:S05]  /*17c40*/  SEL R7, R14, RZ, P2 ;  /* 0x000000ff0e077207 */ /* 0x000fca0001000000 */
[----:B------:R-:W-:-:S04]  /*17c50*/  IMAD.IADD R7, R6, 0x1, R7 ;  /* 0x0000000106077824 */ /* 0x000fc800078e0207 */
[----:B------:R-:W-:-:S07]  /*17c60*/  IMAD.MOV.U32 R13, RZ, RZ, R7 ;  /* 0x000000ffff0d7224 */ /* 0x000fce00078e0007 */
[----:B------:R-:W-:Y:S05]  /*17c70*/  WARPSYNC.COLLECTIVE R15, `(.L_x_1526) ;  /* 0x000000000f087348 */ /* 0x000fea0003c00000 */
[----:B------:R0:W1:Y:S02]  /*17c80*/  SHFL.UP P6, R14, R13, R12, R11 ;  /* 0x0400000c0d0e7389 */ /* 0x00006400000c000b */
[----:B01----:R-:W-:Y:S01]  /*17c90*/  ENDCOLLECTIVE ;  /* 0x000000000000791b */ /* 0x003fe20003800000 */
.L_x_1526:
[----:B------:R-:W-:Y:S01]  /*17ca0*/  IMAD.MOV.U32 R12, RZ, RZ, 0x8 ;  /* 0x00000008ff0c7424 */ /* 0x000fe200078e00ff */
[----:B------:R-:W-:-:S05]  /*17cb0*/  SEL R2, R14, RZ, P3 ;  /* 0x000000ff0e027207 */ /* 0x000fca0001800000 */
[----:B------:R-:W-:-:S04]  /*17cc0*/  IMAD.IADD R2, R7, 0x1, R2 ;  /* 0x0000000107027824 */ /* 0x000fc800078e0202 */
[----:B------:R-:W-:-:S07]  /*17cd0*/  IMAD.MOV.U32 R13, RZ, RZ, R2 ;  /* 0x000000ffff0d7224 */ /* 0x000fce00078e0002 */
[----:B------:R-:W-:Y:S05]  /*17ce0*/  WARPSYNC.COLLECTIVE R15, `(.L_x_1527) ;  /* 0x000000000f087348 */ /* 0x000fea0003c00000 */
[----:B------:R0:W1:Y:S02]  /*17cf0*/  SHFL.UP P6, R14, R13, R12, R11 ;  /* 0x0400000c0d0e7389 */ /* 0x00006400000c000b */
[----:B01----:R-:W-:Y:S01]  /*17d00*/  ENDCOLLECTIVE ;  /* 0x000000000000791b */ /* 0x003fe20003800000 */
.L_x_1527:
[----:B------:R-:W-:Y:S01]  /*17d10*/  IMAD.MOV.U32 R12, RZ, RZ, 0x10 ;  /* 0x00000010ff0c7424 */ /* 0x000fe200078e00ff */
[----:B------:R-:W-:-:S05]  /*17d20*/  SEL R3, R14, RZ, P4 ;  /* 0x000000ff0e037207 */ /* 0x000fca0002000000 */
[----:B------:R-:W-:-:S04]  /*17d30*/  IMAD.IADD R3, R2, 0x1, R3 ;  /* 0x0000000102037824 */ /* 0x000fc800078e0203 */
[----:B------:R-:W-:-:S07]  /*17d40*/  IMAD.MOV.U32 R13, RZ, RZ, R3 ;  /* 0x000000ffff0d7224 */ /* 0x000fce00078e0003 */
[----:B------:R-:W-:Y:S05]  /*17d50*/  WARPSYNC.COLLECTIVE R15, `(.L_x_1528) ;  /* 0x000000000f087348 */ /* 0x000fea0003c00000 */
[----:B------:R0:W1:Y:S02]  /*17d60*/  SHFL.UP P6, R14, R13, R12, R11 ;  /* 0x0400000c0d0e7389 */ /* 0x00006400000c000b */
[----:B01----:R-:W-:Y:S01]  /*17d70*/  ENDCOLLECTIVE ;  /* 0x000000000000791b */ /* 0x003fe20003800000 */
.L_x_1528:
[----:B------:R-:W-:Y:S02]  /*17d80*/  IMAD.MOV.U32 R12, RZ, RZ, 0x1f ;  /* 0x0000001fff0c7424 */ /* 0x000fe400078e00ff */
[----:B------:R-:W-:Y:S01]  /*17d90*/  IMAD.MOV.U32 R11, RZ, RZ, 0x1f ;  /* 0x0000001fff0b7424 */ /* 0x000fe200078e00ff */
[----:B------:R-:W-:-:S05]  /*17da0*/  SEL R6, R14, RZ, P5 ;  /* 0x000000ff0e067207 */ /* 0x000fca0002800000 */
[----:B------:R-:W-:-:S04]  /*17db0*/  IMAD.IADD R6, R3, 0x1, R6 ;  /* 0x0000000103067824 */ /* 0x000fc800078e0206 */
[----:B------:R-:W-:-:S07]  /*17dc0*/  IMAD.MOV.U32 R13, RZ, RZ, R6 ;  /* 0x000000ffff0d7224 */ /* 0x000fce00078e0006 */
[----:B------:R-:W-:Y:S05]  /*17dd0*/  WARPSYNC.COLLECTIVE R15, `(.L_x_1529) ;  /* 0x000000000f087348 */ /* 0x000fea0003c00000 */
[----:B------:R0:W1:Y:S02]  /*17de0*/  SHFL.IDX P6, R14, R13, R12, R11 ;  /* 0x0000000c0d0e7389 */ /* 0x00006400000c000b */
[----:B01----:R-:W-:Y:S01]  /*17df0*/  ENDCOLLECTIVE ;  /* 0x000000000000791b */ /* 0x003fe20003800000 */
.L_x_1529:
[----:B------:R-:W-:Y:S05]  /*17e00*/  BRA `(.L_x_1530) ;  /* 0xffffffbc00a07947 */ /* 0x000fea000383ffff */
.L_x_1419:
[----:B------:R-:W-:Y:S01]  /*17e10*/  BSSY B0, `(.L_x_1531) ;  /* 0x0000008000007945 */ /* 0x000fe20003800000 */
[----:B-----5:R-:W-:Y:S02]  /*17e20*/  IMAD.MOV.U32 R13, RZ, RZ, R5 ;  /* 0x000000ffff0d7224 */ /* 0x020fe400078e0005 */
[----:B------:R-:W-:Y:S02]  /*17e30*/  IMAD.MOV.U32 R12, RZ, RZ, 0x1 ;  /* 0x00000001ff0c7424 */ /* 0x000fe400078e00ff */
[----:B------:R-:W-:Y:S02]  /*17e40*/  IMAD.MOV.U32 R11, RZ, RZ, RZ ;  /* 0x000000ffff0b7224 */ /* 0x000fe400078e00ff */
[----:B------:R-:W-:-:S07]  /*17e50*/  IMAD.MOV.U32 R15, RZ, RZ, -0x1 ;  /* 0xffffffffff0f7424 */ /* 0x000fce00078e00ff */
[----:B012---:R-:W-:Y:S05]  /*17e60*/  WARPSYNC.COLLECTIVE R15, `(.L_x_1532) ;  /* 0x000000000f087348 */ /* 0x007fea0003c00000 */
[----:B------:R3:W4:Y:S02]  /*17e70*/  SHFL.UP P6, R14, R13, R12, R11 ;  /* 0x0400000c0d0e7389 */ /* 0x00072400000c000b */
[----:B01234-:R-:W-:Y:S01]  /*17e80*/  ENDCOLLECTIVE ;  /* 0x000000000000791b */ /* 0x01ffe20003800000 */
.L_x_1532:
[----:B------:R-:W-:Y:S05]  /*17e90*/  BSYNC B0 ;  /* 0x0000000000007941 */ /* 0x000fea0003800000 */
.L_x_1531:
[----:B------:R-:W-:Y:S01]  /*17ea0*/  SEL R14, R14, RZ, P1 ;  /* 0x000000ff0e0e7207 */ /* 0x000fe20000800000 */
[----:B------:R-:W-:Y:S02]  /*17eb0*/  IMAD.MOV.U32 R12, RZ, RZ, 0x2 ;  /* 0x00000002ff0c7424 */ /* 0x000fe400078e00ff */
[----:B------:R-:W-:Y:S02]  /*17ec0*/  IMAD.MOV.U32 R11, RZ, RZ, RZ ;  /* 0x000000ffff0b7224 */ /* 0x000fe400078e00ff */
[----:B------:R-:W-:Y:S02]  /*17ed0*/  IMAD.IADD R13, R5, 0x1, R14 ;  /* 0x00000001050d7824 */ /* 0x000fe400078e020e */
[----:B------:R-:W-:-:S07]  /*17ee0*/  IMAD.MOV.U32 R15, RZ, RZ, -0x1 ;  /* 0xffffffffff0f7424 */ /* 0x000fce00078e00ff */
[----:B------:R-:W-:Y:S05]  /*17ef0*/  WARPSYNC.COLLECTIVE R15, `(.L_x_1533) ;  /* 0x000000000f087348 */ /* 0x000fea0003c00000 */
[----:B------:R0:W1:Y:S02]  /*17f00*/  SHFL.UP P6, R14, R13, R12, R11 ;  /* 0x0400000c0d0e7389 */ /* 0x00006400000c000b */
[----:B01----:R-:W-:Y:S01]  /*17f10*/  ENDCOLLECTIVE ;  /* 0x000000000000791b */ /* 0x003fe20003800000 */
.L_x_1533:
[----:B------:R-:W-:Y:S01]  /*17f20*/  IMAD.MOV.U32 R12, RZ, RZ, 0x4 ;  /* 0x00000004ff0c7424 */ /* 0x000fe200078e00ff */
[----:B------:R-:W-:-:S05]  /*17f30*/  SEL R2, R14, RZ, P2 ;  /* 0x000000ff0e027207 */ /* 0x000fca0001000000 */
[----:B------:R-:W-:-:S04]  /*17f40*/  IMAD.IADD R2, R13, 0x1, R2 ;  /* 0x000000010d027824 */ /* 0x000fc800078e0202 */
[----:B------:R-:W-:-:S07]  /*17f50*/  IMAD.MOV.U32 R13, RZ, RZ, R2 ;  /* 0x000000ffff0d7224 */ /* 0x000fce00078e0002 */
[----:B------:R-:W-:Y:S05]  /*17f60*/  WARPSYNC.COLLECTIVE R15, `(.L_x_1534) ;  /* 0x000000000f087348 */ /* 0x000fea0003c00000 */
[----:B------:R0:W1:Y:S02]  /*17f70*/  SHFL.UP P6, R14, R13, R12, R11 ;  /* 0x0400000c0d0e7389 */ /* 0x00006400000c000b */
[----:B01----:R-:W-:Y:S01]  /*17f80*/  ENDCOLLECTIVE ;  /* 0x000000000000791b */ /* 0x003fe20003800000 */
.L_x_1534:
[----:B------:R-:W-:Y:S01]  /*17f90*/  IMAD.MOV.U32 R12, RZ, RZ, 0x8 ;  /* 0x00000008ff0c7424 */ /* 0x000fe200078e00ff */
[----:B------:R-:W-:-:S05]  /*17fa0*/  SEL R3, R14, RZ, P3 ;  /* 0x000000ff0e037207 */ /* 0x000fca0001800000 */
[----:B------:R-:W-:-:S04]  /*17fb0*/  IMAD.IADD R3, R2, 0x1, R3 ;  /* 0x0000000102037824 */ /* 0x000fc800078e0203 */
[----:B------:R-:W-:-:S07]  /*17fc0*/  IMAD.MOV.U32 R13, RZ, RZ, R3 ;  /* 0x000000ffff0d7224 */ /* 0x000fce00078e0003 */
[----:B------:R-:W-:Y:S05]  /*17fd0*/  WARPSYNC.COLLECTIVE R15, `(.L_x_1535) ;  /* 0x000000000f087348 */ /* 0x000fea0003c00000 */
[----:B------:R0:W1:Y:S02]  /*17fe0*/  SHFL.UP P6, R14, R13, R12, R11 ;  /* 0x0400000c0d0e7389 */ /* 0x00006400000c000b */
[----:B01----:R-:W-:Y:S01]  /*17ff0*/  ENDCOLLECTIVE ;  /* 0x000000000000791b */ /* 0x003fe20003800000 */
.L_x_1535:
[----:B------:R-:W-:Y:S01]  /*18000*/  IMAD.MOV.U32 R12, RZ, RZ, 0x10 ;  /* 0x00000010ff0c7424 */ /* 0x000fe200078e00ff */
[----:B------:R-:W-:-:S05]  /*18010*/  SEL R4, R14, RZ, P4 ;  /* 0x000000ff0e047207 */ /* 0x000fca0002000000 */
[----:B------:R-:W-:-:S04]  /*18020*/  IMAD.IADD R4, R3, 0x1, R4 ;  /* 0x0000000103047824 */ /* 0x000fc800078e0204 */
[----:B------:R-:W-:-:S07]  /*18030*/  IMAD.MOV.U32 R13, RZ, RZ, R4 ;  /* 0x000000ffff0d7224 */ /* 0x000fce00078e0004 */
[----:B------:R-:W-:Y:S05]  /*18040*/  WARPSYNC.COLLECTIVE R15, `(.L_x_1536) ;  /* 0x000000000f087348 */ /* 0x000fea0003c00000 */
[----:B------:R0:W1:Y:S02]  /*18050*/  SHFL.UP P6, R14, R13, R12, R11 ;  /* 0x0400000c0d0e7389 */ /* 0x00006400000c000b */
[----:B01----:R-:W-:Y:S01]  /*18060*/  ENDCOLLECTIVE ;  /* 0x000000000000791b */ /* 0x003fe20003800000 */
.L_x_1536:
        /* <DEDUP_REMOVED lines=8> */
.L_x_1537:
[----:B------:R-:W-:Y:S05]  /*180f0*/  BRA `(.L_x_1538) ;  /* 0xffffffbc00807947 */ /* 0x000fea000383ffff */
.L_x_1421:
[----:B------:R-:W-:Y:S01]  /*18100*/  BSSY B0, `(.L_x_1539) ;  /* 0x0000006000007945 */ /* 0x000fe20003800000 */
[----:B------:R-:W-:Y:S01]  /*18110*/  PLOP3.LUT P6, PT, P6, PT, PT, 0x8, 0x0 ;  /* 0x000000000000781c */ /* 0x000fe200037ce170 */
[----:B------:R-:W-:-:S12]  /*18120*/  IMAD.MOV.U32 R15, RZ, RZ, -0x1 ;  /* 0xffffffffff0f7424 */ /* 0x000fd800078e00ff */
[----:B01----:R-:W-:Y:S05]  /*18130*/  WARPSYNC.COLLECTIVE R15, `(.L_x_1540) ;  /* 0x000000000f087348 */ /* 0x003fea0003c00000 */
[----:B------:R-:W-:Y:S01]  /*18140*/  VOTE.ANY R14, PT, P6 ;  /* 0x00000000000e7806 */ /* 0x000fe200030e0100 */
[----:B01----:R-:W-:Y:S06]  /*18150*/  ENDCOLLECTIVE ;  /* 0x000000000000791b */ /* 0x003fec0003800000 */
.L_x_1540:
[----:B------:R-:W-:Y:S05]  /*18160*/  BSYNC B0 ;  /* 0x0000000000007941 */ /* 0x000fea0003800000 */
.L_x_1539:
[----:B------:R-:W-:Y:S02]  /*18170*/  IMAD.MOV.U32 R2, RZ, RZ, R14 ;  /* 0x000000ffff027224 */ /* 0x000fe400078e000e */
[----:B------:R-:W-:Y:S02]  /*18180*/  IMAD.MOV.U32 R13, RZ, RZ, R5 ;  /* 0x000000ffff0d7224 */ /* 0x000fe400078e0005 */
[----:B------:R-:W0:Y:S01]  /*18190*/  POPC R4, R2 ;  /* 0x0000000200047309 */ /* 0x000e220000000000 */
[----:B------:R-:W-:Y:S02]  /*181a0*/  IMAD.MOV.U32 R11, RZ, RZ, 0x1f ;  /* 0x0000001fff0b7424 */ /* 0x000fe400078e00ff */
[----:B------:R-:W-:Y:S02]  /*181b0*/  IMAD.MOV.U32 R15, RZ, RZ, -0x1 ;  /* 0xffffffffff0f7424 */ /* 0x000fe400078e00ff */
[----:B0-----:R-:W-:-:S07]  /*181c0*/  IMAD.MOV.U32 R12, RZ, RZ, R4 ;  /* 0x000000ffff0c7224 */ /* 0x001fce00078e0004 */
[----:B------:R-:W-:Y:S05]  /*181d0*/  WARPSYNC.COLLECTIVE R15, `(.L_x_1541) ;  /* 0x000000000f087348 */ /* 0x000fea0003c00000 */
[----:B------:R0:W1:Y:S02]  /*181e0*/  SHFL.IDX P6, R14, R13, R12, R11 ;  /* 0x0000000c0d0e7389 */ /* 0x00006400000c000b */
[----:B01----:R-:W-:Y:S01]  /*181f0*/  ENDCOLLECTIVE ;  /* 0x000000000000791b */ /* 0x003fe20003800000 */
.L_x_1541:
[----:B------:R-:W-:Y:S01]  /*18200*/  IMAD.MOV.U32 R5, RZ, RZ, R14 ;  /* 0x000000ffff057224 */ /* 0x000fe200078e000e */
[----:B------:R-:W-:Y:S06]  /*18210*/  BRA `(.L_x_1542) ;  /* 0xffffffbc00707947 */ /* 0x000fec000383ffff */
.L_x_1423:
[----:B------:R-:W-:Y:S01]  /*18220*/  BSSY B0, `(.L_x_1543) ;  /* 0x0000007000007945 */ /* 0x000fe20003800000 */
[----:B------:R-:W-:Y:S02]  /*18230*/  IMAD.MOV.U32 R13, RZ, RZ, R6 ;  /* 0x000000ffff0d7224 */ /* 0x000fe400078e0006 */
[----:B------:R-:W-:Y:S02]  /*18240*/  IMAD.MOV.U32 R11, RZ, RZ, 0x1f ;  /* 0x0000001fff0b7424 */ /* 0x000fe400078e00ff */
[----:B------:R-:W-:-:S07]  /*18250*/  IMAD.MOV.U32 R15, RZ, RZ, -0x1 ;  /* 0xffffffffff0f7424 */ /* 0x000fce00078e00ff */
[----:B0123--:R-:W-:Y:S05]  /*18260*/  WARPSYNC.COLLECTIVE R15, `(.L_x_1544) ;  /* 0x000000000f087348 */ /* 0x00ffea0003c00000 */
[----:B------:R4:W0:Y:S02]  /*18270*/  SHFL.IDX P6, R14, R13, R12, R11 ;  /* 0x0000000c0d0e7389 */ /* 0x00082400000c000b */
[----:B01234-:R-:W-:Y:S01]  /*18280*/  ENDCOLLECTIVE ;  /* 0x000000000000791b */ /* 0x01ffe20003800000 */
.L_x_1544:
[----:B------:R-:W-:Y:S05]  /*18290*/  BSYNC B0 ;  /* 0x0000000000007941 */ /* 0x000fea0003800000 */
.L_x_1543:
[----:B------:R-:W-:Y:S05]  /*182a0*/  BRA `(.L_x_1422) ;  /* 0xffffffbc00687947 */ /* 0x000fea000383ffff */
.L_x_1427:
[----:B0-----:R0:W2:Y:S02]  /*182b0*/  SYNCS.PHASECHK.TRANS64.TRYWAIT P0, [R5+URZ+0x2a820], R0 ;  /* 0x02a82000050075a7 */ /* 0x0010a4000800017f */
[----:B--2---:R-:W-:Y:S05]  /*182c0*/  @!P0 NANOSLEEP.SYNCS 0x989680 ;  /* 0x009896800000895d */ /* 0x004fea0003900000 */
[----:B------:R-:W2:Y:S02]  /*182d0*/  @!P0 SYNCS.PHASECHK.TRANS64 P0, [R5+URZ+0x2a820], R0 ;  /* 0x02a82000050085a7 */ /* 0x000ea4000800007f */
[----:B--2---:R-:W-:Y:S05]  /*182e0*/  @!P0 BRA `(.L_x_1427) ;  /* 0xfffffffc00f08947 */ /* 0x004fea000383ffff */
[----:B------:R-:W-:Y:S05]  /*182f0*/  BRA `(.L_x_1545) ;  /* 0xffffffc000e07947 */ /* 0x000fea000383ffff */
.L_x_1428:
        /* <DEDUP_REMOVED lines=11> */
.L_x_1547:
[----:B------:R-:W-:Y:S05]  /*183b0*/  BSYNC B0 ;  /* 0x0000000000007941 */ /* 0x000fea0003800000 */
.L_x_1546:
[----:B------:R-:W-:Y:S05]  /*183c0*/  BRA `(.L_x_1548) ;  /* 0xffffffc000c87947 */ /* 0x000fea000383ffff */
.L_x_1431:
[----:B------:R-:W-:Y:S01]  /*183d0*/  BSSY B1, `(.L_x_1549) ;  /* 0x0000006000017945 */ /* 0x000fe20003800000 */
[----:B------:R-:W-:-:S07]  /*183e0*/  IMAD.MOV.U32 R15, RZ, RZ, -0x1 ;  /* 0xffffffffff0f7424 */ /* 0x000fce00078e00ff */
[----:B01-3--:R-:W-:Y:S05]  /*183f0*/  WARPSYNC.COLLECTIVE R15, `(.L_x_1550) ;  /* 0x000000000f0c7348 */ /* 0x00bfea0003c00000 */
[----:B------:R-:W-:Y:S02]  /*18400*/  ELECT P6, UR62, PT ;  /* 0x00000000003e782f */ /* 0x000fe400038c0000 */
[----:B------:R-:W-:Y:S01]  /*18410*/  MOV R14, UR62 ;  /* 0x0000003e000e7c02 */ /* 0x000fe20008000f00 */
[----:B01-3--:R-:W-:Y:S10]  /*18420*/  ENDCOLLECTIVE ;  /* 0x000000000000791b */ /* 0x00bff40003800000 */
.L_x_1550:
[----:B------:R-:W-:Y:S05]  /*18430*/  BSYNC B1 ;  /* 0x0000000000017941 */ /* 0x000fea0003800000 */
.L_x_1549:
[----:B------:R-:W-:Y:S05]  /*18440*/  BRA `(.L_x_1551) ;  /* 0xffffffc000c07947 */ /* 0x000fea000383ffff */
.L_x_1433:
[----:B0-----:R0:W2:Y:S02]  /*18450*/  SYNCS.PHASECHK.TRANS64.TRYWAIT P1, [R3+URZ+0x2a840], R2 ;  /* 0x02a84002030075a7 */ /* 0x0010a4000802017f */
[----:B--2---:R-:W-:Y:S05]  /*18460*/  @!P1 NANOSLEEP.SYNCS 0x989680 ;  /* 0x009896800000995d */ /* 0x004fea0003900000 */
[----:B------:R-:W2:Y:S02]  /*18470*/  @!P1 SYNCS.PHASECHK.TRANS64 P1, [R3+URZ+0x2a840], R2 ;  /* 0x02a84002030095a7 */ /* 0x000ea4000802007f */
[----:B--2---:R-:W-:Y:S05]  /*18480*/  @!P1 BRA `(.L_x_1433) ;  /* 0xfffffffc00f09947 */ /* 0x004fea000383ffff */
[----:B------:R-:W-:Y:S05]  /*18490*/  BRA `(.L_x_1552) ;  /* 0xffffffc000e87947 */ /* 0x000fea000383ffff */
.L_x_1435:
[----:B--2---:R2:W4:Y:S02]  /*184a0*/  SYNCS.PHASECHK.TRANS64.TRYWAIT P1, [R25+URZ+0x2a840], R0 ;  /* 0x02a84000190075a7 */ /* 0x004524000802017f */
[----:B----4-:R-:W-:Y:S05]  /*184b0*/  @!P1 NANOSLEEP.SYNCS 0x989680 ;  /* 0x009896800000995d */ /* 0x010fea0003900000 */
[----:B------:R-:W4:Y:S02]  /*184c0*/  @!P1 SYNCS.PHASECHK.TRANS64 P1, [R25+URZ+0x2a840], R0 ;  /* 0x02a84000190095a7 */ /* 0x000f24000802007f */
[----:B----4-:R-:W-:Y:S05]  /*184d0*/  @!P1 BRA `(.L_x_1435) ;  /* 0xfffffffc00f09947 */ /* 0x010fea000383ffff */
[----:B------:R-:W-:Y:S05]  /*184e0*/  BRA `(.L_x_1553) ;  /* 0xffffffc000f47947 */ /* 0x000fea000383ffff */
.L_x_1437:
[----:B----4-:R4:W0:Y:S02]  /*184f0*/  SYNCS.PHASECHK.TRANS64.TRYWAIT P1, [R3+URZ+0x2a860], R2 ;  /* 0x02a86002030075a7 */ /* 0x010824000802017f */
[----:B0-----:R-:W-:Y:S05]  /*18500*/  @!P1 NANOSLEEP.SYNCS 0x989680 ;  /* 0x009896800000995d */ /* 0x001fea0003900000 */
[----:B------:R-:W0:Y:S02]  /*18510*/  @!P1 SYNCS.PHASECHK.TRANS64 P1, [R3+URZ+0x2a860], R2 ;  /* 0x02a86002030095a7 */ /* 0x000e24000802007f */
[----:B0-----:R-:W-:Y:S05]  /*18520*/  @!P1 BRA `(.L_x_1437) ;  /* 0xfffffffc00f09947 */ /* 0x001fea000383ffff */
[----:B------:R-:W-:Y:S05]  /*18530*/  BRA `(.L_x_1554) ;  /* 0xffffffc000f07947 */ /* 0x000fea000383ffff */
.L_x_1555:
        /* <DEDUP_REMOVED lines=12> */
.L_x_3230:


//--------------------- .text._ZN7cutlass13device_kernelIN5flash11enable_sm90INS1_16FlashAttnFwdSm90INS1_25CollectiveMainloopFwdSm90ILi2EN4cute5tupleIJNS5_1CILi1EEES8_S8_EEENS6_IJNS7_ILi128EEENS7_ILi96EEENS7_ILi192EEEEEELi128ENS_6half_tEfNS_4arch4Sm90ELb0ELb1ELb0ELb1ELb1ELb1ELb0ELb1ELb1ELb1ELb0ELb0EEENS1_21CollectiveEpilogueFwdINS6_IJSA_SA_SB_EEES9_SE_SG_Li256ELb1ELb1ELb0ELb0EEENS1_36VarlenDynamicPersistentTileSchedulerILi128ELi96ELi256ELi128ELb0ELb1ELb1ELb1ELb0ELb1EEEEEEEEEvNT_6ParamsE --------------------------
	.section	.text._ZN7cutlass13device_kernelIN5flash11enable_sm90INS1_16FlashAttnFwdSm90INS1_25CollectiveMainloopFwdSm90ILi2EN4cute5tupleIJNS5_1CILi1EEES8_S8_EEENS6_IJNS7_ILi128EEENS7_ILi96EEENS7_ILi192EEEEEELi128ENS_6half_tEfNS_4arch4Sm90ELb0ELb1ELb0ELb1ELb1ELb1ELb0ELb1ELb1ELb1ELb0ELb0EEENS1_21CollectiveEpilogueFwdINS6_IJSA_SA_SB_EEES9_SE_SG_Li256ELb1ELb1ELb0ELb0EEENS1_36VarlenDynamicPersistentTileSchedulerILi128ELi96ELi256ELi128ELb0ELb1ELb1ELb1ELb0ELb1EEEEEEEEEvNT_6ParamsE,"ax",@progbits
	.align	128
.text._ZN7cutlass13device_kernelIN5flash11enable_sm90INS1_16FlashAttnFwdSm90INS1_25CollectiveMainloopFwdSm90ILi2EN4cute5tupleIJNS5_1CILi1EEES8_S8_EEENS6_IJNS7_ILi128EEENS7_ILi96EEENS7_ILi192EEEEEELi128ENS_6half_tEfNS_4arch4Sm90ELb0ELb1ELb0ELb1ELb1ELb1ELb0ELb1ELb1ELb1ELb0ELb0EEENS1_21CollectiveEpilogueFwdINS6_IJSA_SA_SB_EEES9_SE_SG_Li256ELb1ELb1ELb0ELb0EEENS1_36VarlenDynamicPersistentTileSchedulerILi128ELi96ELi256ELi128ELb0ELb1ELb1ELb1ELb0ELb1EEEEEEEEEvNT_6ParamsE:
        .type           _ZN7cutlass13device_kernelIN5flash11enable_sm90INS1_16FlashAttnFwdSm90INS1_25CollectiveMainloopFwdSm90ILi2EN4cute5tupleIJNS5_1CILi1EEES8_S8_EEENS6_IJNS7_ILi128EEENS7_ILi96EEENS7_ILi192EEEEEELi128ENS_6half_tEfNS_4arch4Sm90ELb0ELb1ELb0ELb1ELb1ELb1ELb0ELb1ELb1ELb1ELb0ELb0EEENS1_21CollectiveEpilogueFwdINS6_IJSA_SA_SB_EEES9_SE_SG_Li256ELb1ELb1ELb0ELb0EEENS1_36VarlenDynamicPersistentTileSchedulerILi128ELi96ELi256ELi128ELb0ELb1ELb1ELb1ELb0ELb1EEEEEEEEEvNT_6ParamsE,@function
        .size           _ZN7cutlass13device_kernelIN5flash11enable_sm90INS1_16FlashAttnFwdSm90INS1_25CollectiveMainloopFwdSm90ILi2EN4cute5tupleIJNS5_1CILi1EEES8_S8_EEENS6_IJNS7_ILi128EEENS7_ILi96EEENS7_ILi192EEEEEELi128ENS_6half_tEfNS_4arch4Sm90ELb0ELb1ELb0ELb1ELb1ELb1ELb0ELb1ELb1ELb1ELb0ELb0EEENS1_21CollectiveEpilogueFwdINS6_IJSA_SA_SB_EEES9_SE_SG_Li256ELb1ELb1ELb0ELb0EEENS1_36VarlenDynamicPersistentTileSchedulerILi128ELi96ELi256ELi128ELb0ELb1ELb1ELb1ELb0ELb1EEEEEEEEEvNT_6ParamsE,(.L_x_3231 - _ZN7cutlass13device_kernelIN5flash11enable_sm90INS1_16FlashAttnFwdSm90INS1_25CollectiveMainloopFwdSm90ILi2EN4cute5tupleIJNS5_1CILi1EEES8_S8_EEENS6_IJNS7_ILi128EEENS7_ILi96EEENS7_ILi192EEEEEELi128ENS_6half_tEfNS_4arch4Sm90ELb0ELb1ELb0ELb1ELb1ELb1ELb0ELb1ELb1ELb1ELb0ELb0EEENS1_21CollectiveEpilogueFwdINS6_IJSA_SA_SB_EEES9_SE_SG_Li256ELb1ELb1ELb0ELb0EEENS1_36VarlenDynamicPersistentTileSchedulerILi128ELi96ELi256ELi128ELb0ELb1ELb1ELb1ELb0ELb1EEEEEEEEEvNT_6ParamsE)
        .other          _ZN7cutlass13device_kernelIN5flash11enable_sm90INS1_16FlashAttnFwdSm90INS1_25CollectiveMainloopFwdSm90ILi2EN4cute5tupleIJNS5_1CILi1EEES8_S8_EEENS6_IJNS7_ILi128EEENS7_ILi96EEENS7_ILi192EEEEEELi128ENS_6half_tEfNS_4arch4Sm90ELb0ELb1ELb0ELb1ELb1ELb1ELb0ELb1ELb1ELb1ELb0ELb0EEENS1_21CollectiveEpilogueFwdINS6_IJSA_SA_SB_EEES9_SE_SG_Li256ELb1ELb1ELb0ELb0EEENS1_36VarlenDynamicPersistentTileSchedulerILi128ELi96ELi256ELi128ELb0ELb1ELb1ELb1ELb0ELb1EEEEEEEEEvNT_6ParamsE,@"STO_CUDA_ENTRY STV_DEFAULT"
_ZN7cutlass13device_kernelIN5flash11enable_sm90INS1_16FlashAttnFwdSm90INS1_25CollectiveMainloopFwdSm90ILi2EN4cute5tupleIJNS5_1CILi1EEES8_S8_EEENS6_IJNS7_ILi128EEENS7_ILi96EEENS7_ILi192EEEEEELi128ENS_6half_tEfNS_4arch4Sm90ELb0ELb1ELb0ELb1ELb1ELb1ELb0ELb1ELb1ELb1ELb0ELb0EEENS1_21CollectiveEpilogueFwdINS6_IJSA_SA_SB_EEES9_SE_SG_Li256ELb1ELb1ELb0ELb0EEENS1_36VarlenDynamicPersistentTileSchedulerILi128ELi96ELi256ELi128ELb0ELb1ELb1ELb1ELb0ELb1EEEEEEEEEvNT_6ParamsE:
        /* <DEDUP_REMOVED lines=18> */
.L_x_1557:
[----:B------:R-:W-:Y:S05]  /*0120*/  BSYNC B0 ;  /* 0x0000000000007941 */ /* 0x000fea0003800000 */
.L_x_1556:
        /* <DEDUP_REMOVED lines=41> */
.L_x_1558:
        /* <DEDUP_REMOVED lines=22> */
.L_x_1559:
        /* <DEDUP_REMOVED lines=18> */
.L_x_1560:
        /* <DEDUP_REMOVED lines=22> */
.L_x_1561:
        /* <DEDUP_REMOVED lines=22> */
.L_x_1562:
        /* <DEDUP_REMOVED lines=10> */
.L_x_1565:
[----:B------:R-:W-:-:S08]  /*09a0*/  NOP ;  /* 0x0000000000007918 */ /* 0x000fd00000000000 */
[----:B------:R-:W1:Y:S02]  /*09b0*/  USETMAXREG.TRY_ALLOC.CTAPOOL UP0, 0xe8 ;  /* 0x000000e8000079c8 */ /* 0x000e640008000600 */
[----:B-1----:R-:W-:-:S13]  /*09c0*/  PLOP3.LUT P0, PT, PT, PT, UP0, 0x80, 0x0 ;  /* 0x000000000000781c */ /* 0x002fda0003f0f008 */
[----:B------:R-:W-:Y:S05]  /*09d0*/  @!P0 BRA `(.L_x_1565) ;  /* 0xfffffffc00f08947 */ /* 0x000fea000383ffff */
[----:B------:R-:W1:Y:S08]  /*09e0*/  S2UR UR4, SR_CgaCtaId ;  /* 0x00000000000479c3 */ /* 0x000e700000008800 */
[----:B------:R-:W-:Y:S06]  /*09f0*/  BAR.ARV 0x8, 0x180 ;  /* 0x0206000000007b1d */ /* 0x000fec0000002000 */
[----:B0-----:R-:W-:-:S02]  /*0a00*/  MOV R3, 0x400 ;  /* 0x0000040000037802 */ /* 0x001fc40000000f00 */
[----:B------:R-:W-:Y:S01]  /*0a10*/  BAR.SYNC.DEFER_BLOCKING 0x5, 0x180 ;  /* 0x0146000000007b1d */ /* 0x000fe20000010000 */
[----:B-1----:R-:W-:-:S05]  /*0a20*/  IMAD.U32 R172, RZ, RZ, UR4 ;  /* 0x00000004ffac7e24 */ /* 0x002fca000f8e00ff */
[----:B------:R-:W-:Y:S01]  /*0a30*/  ULDC UR4, c[0x0][0xc3c] ;  /* 0x00030f0000047ab9 */ /* 0x000fe20000000800 */
[----:B------:R-:W-:-:S05]  /*0a40*/  LEA R18, R172, R3, 0x18 ;  /* 0x00000003ac127211 */ /* 0x000fca00078ec0ff */
[----:B------:R-:W0:Y:S01]  /*0a50*/  LDS.128 R28, [R18+0x2a8d0] ;  /* 0x02a8d000121c7984 */ /* 0x000e220000000c00 */
[----:B------:R-:W-:Y:S06]  /*0a60*/  BAR.ARV 0x4, 0x180 ;  /* 0x0106000000007b1d */ /* 0x000fec0000002000 */
[----:B0-----:R-:W-:-:S13]  /*0a70*/  ISETP.GE.AND P0, PT, R31, UR4, PT ;  /* 0x000000041f007c0c */ /* 0x001fda000bf06270 */
[----:B------:R-:W-:Y:S05]  /*0a80*/  @P0 BRA `(.L_x_1566) ;  /* 0x0000027000680947 */ /* 0x000fea0003800000 */
[----:B------:R-:W2:Y:S01]  /*0a90*/  LDL R2, [R1+0x40] ;  /* 0x0000400001027983 */ /* 0x000ea20000100800 */
[----:B------:R-:W-:Y:S01]  /*0aa0*/  VIADD R0, R0, 0xffffff80 ;  /* 0xffffff8000007836 */ /* 0x000fe20000000000 */
[----:B------:R-:W-:Y:S01]  /*0ab0*/  R2UR UR4, R18 ;  /* 0x00000000120472ca */ /* 0x000fe200000e0000 */
[----:B------:R-:W-:Y:S01]  /*0ac0*/  IMAD.MOV.U32 R197, RZ, RZ, RZ ;  /* 0x000000ffffc57224 */ /* 0x000fe200078e00ff */
[----:B------:R-:W-:Y:S01]  /*0ad0*/  MOV R19, RZ ;  /* 0x000000ff00137202 */ /* 0x000fe20000000f00 */
[----:B------:R-:W-:Y:S01]  /*0ae0*/  IMAD.MOV.U32 R175, RZ, RZ, RZ ;  /* 0x000000ffffaf7224 */ /* 0x000fe200078e00ff */
[----:B------:R-:W-:Y:S01]  /*0af0*/  SHF.R.S32.HI R3, RZ, 0x1f, R0 ;  /* 0x0000001fff037819 */ /* 0x000fe20000011400 */
[----:B------:R-:W-:Y:S02]  /*0b00*/  IMAD.MOV.U32 R163, RZ, RZ, RZ ;  /* 0x000000ffffa37224 */ /* 0x000fe400078e00ff */
[----:B------:R-:W-:Y:S01]  /*0b10*/  IMAD.MOV.U32 R160, RZ, RZ, RZ ;  /* 0x000000ffffa07224 */ /* 0x000fe200078e00ff */
[----:B------:R-:W-:-:S02]  /*0b20*/  LEA.HI R5, R3, R0, RZ, 0x7 ;  /* 0x0000000003057211 */ /* 0x000fc400078f38ff */
[----:B------:R-:W-:Y:S02]  /*0b30*/  LEA.HI R199, R3, R0, RZ, 0x3 ;  /* 0x0000000003c77211 */ /* 0x000fe400078f18ff */
[----:B------:R-:W-:Y:S01]  /*0b40*/  LOP3.LUT R7, R5, 0xffffff80, RZ, 0xc0, !PT ;  /* 0xffffff8005077812 */ /* 0x000fe200078ec0ff */
[----:B------:R-:W-:Y:S01]  /*0b50*/  UIADD3 UR4, UR4, 0xc400, URZ ;  /* 0x0000c40004047890 */ /* 0x000fe2000fffe03f */
[----:B------:R-:W-:-:S03]  /*0b60*/  SHF.R.S32.HI R220, RZ, 0x7, R5 ;  /* 0x00000007ffdc7819 */ /* 0x000fc60000011405 */
[----:B------:R-:W-:-:S05]  /*0b70*/  IMAD.IADD R208, R0, 0x1, -R7 ;  /* 0x0000000100d07824 */ /* 0x000fca00078e0a07 */
[----:B------:R-:W-:-:S04]  /*0b80*/  SHF.R.S32.HI R9, RZ, 0x1f, R208 ;  /* 0x0000001fff097819 */ /* 0x000fc800000114d0 */
[CC--:B------:R-:W-:Y:S02]  /*0b90*/  LEA.HI R8, R9.reuse, R208.reuse, RZ, 0x2 ;  /* 0x000000d009087211 */ /* 0x0c0fe400078f10ff */
[----:B------:R-:W-:Y:S02]  /*0ba0*/  LEA.HI R9, R9, R208, RZ, 0x5 ;  /* 0x000000d009097211 */ /* 0x000fe400078f28ff */
[--C-:B------:R-:W-:Y:S02]  /*0bb0*/  SHF.R.S32.HI R6, RZ, 0x2, R8.reuse ;  /* 0x00000002ff067819 */ /* 0x100fe40000011408 */
[----:B------:R-:W-:Y:S02]  /*0bc0*/  SHF.R.S32.HI R11, RZ, 0x1f, R8 ;  /* 0x0000001fff0b7819 */ /* 0x000fe40000011408 */
[----:B------:R-:W-:Y:S02]  /*0bd0*/  SHF.R.S32.HI R9, RZ, 0x5, R9 ;  /* 0x00000005ff097819 */ /* 0x000fe40000011409 */
[----:B------:R-:W-:-:S04]  /*0be0*/  LEA.HI R11, R11, R6, RZ, 0x3 ;  /* 0x000000060b0b7211 */ /* 0x000fc800078f18ff */
[----:B------:R-:W-:-:S04]  /*0bf0*/  LOP3.LUT R11, R11, 0xfffffff8, RZ, 0xc0, !PT ;  /* 0xfffffff80b0b7812 */ /* 0x000fc800078ec0ff */
[----:B------:R-:W-:Y:S02]  /*0c00*/  IADD3 R6, R6, -R11, RZ ;  /* 0x8000000b06067210 */ /* 0x000fe40007ffe0ff */
[----:B------:R-:W-:Y:S02]  /*0c10*/  LOP3.LUT R11, R199, 0xfffffff8, RZ, 0xc0, !PT ;  /* 0xfffffff8c70b7812 */ /* 0x000fe400078ec0ff */
[----:B------:R-:W-:Y:S01]  /*0c20*/  SHF.R.S32.HI R199, RZ, 0x3, R199 ;  /* 0x00000003ffc77819 */ /* 0x000fe200000114c7 */
[----:B------:R-:W-:Y:S01]  /*0c30*/  IMAD R10, R9, 0x10, R6 ;  /* 0x00000010090a7824 */ /* 0x000fe200078e0206 */
[----:B------:R-:W-:Y:S02]  /*0c40*/  LEA.HI R6, R3, R0, RZ, 0x2 ;  /* 0x0000000003067211 */ /* 0x000fe400078f10ff */
[----:B------:R-:W-:Y:S02]  /*0c50*/  IADD3 R194, R0, -R11, RZ ;  /* 0x8000000b00c27210 */ /* 0x000fe40007ffe0ff */
[----:B------:R-:W-:-:S02]  /*0c60*/  SHF.R.S32.HI R174, RZ, 0x2, R6 ;  /* 0x00000002ffae7819 */ /* 0x000fc40000011406 */
[----:B------:R-:W-:Y:S01]  /*0c70*/  SHF.R.S32.HI R9, RZ, 0x1f, R6 ;  /* 0x0000001fff097819 */ /* 0x000fe20000011406 */
[----:B------:R-:W-:Y:S02]  /*0c80*/  IMAD.SHL.U32 R192, R194, 0x8, RZ ;  /* 0x00000008c2c07824 */ /* 0x000fe400078e00ff */
[----:B------:R-:W-:Y:S01]  /*0c90*/  VIADD R219, R174, 0x40 ;  /* 0x00000040aedb7836 */ /* 0x000fe20000000000 */
[----:B------:R-:W-:Y:S02]  /*0ca0*/  LEA.HI R9, R9, R174, RZ, 0x3 ;  /* 0x000000ae09097211 */ /* 0x000fe400078f18ff */
[----:B------:R-:W-:Y:S01]  /*0cb0*/  IADD3 R193, R192, 0x40, RZ ;  /* 0x00000040c0c17810 */ /* 0x000fe20007ffe0ff */
[----:B------:R-:W-:Y:S01]  /*0cc0*/  IMAD.SHL.U32 R181, R219, 0x40, RZ ;  /* 0x00000040dbb57824 */ /* 0x000fe200078e00ff */
[----:B------:R-:W-:Y:S02]  /*0cd0*/  LOP3.LUT R9, R9, 0xfffffff8, RZ, 0xc0, !PT ;  /* 0xfffffff809097812 */ /* 0x000fe400078ec0ff */
[----:B------:R-:W-:-:S02]  /*0ce0*/  SHF.R.S32.HI R225, RZ, 0x1f, R192 ;  /* 0x0000001fffe17819 */ /* 0x000fc400000114c0 */
[----:B------:R-:W-:Y:S01]  /*0cf0*/  LOP3.LUT R181, R181, 0x1c0, RZ, 0xc0, !PT ;  /* 0x000001c0b5b57812 */ /* 0x000fe200078ec0ff */
[----:B------:R-:W-:Y:S01]  /*0d00*/  IMAD.IADD R207, R174, 0x1, -R9 ;  /* 0x00000001aecf7824 */ /* 0x000fe200078e0a09 */
[----:B------:R-:W-:Y:S02]  /*0d10*/  SHF.R.S32.HI R224, RZ, 0x1f, R193 ;  /* 0x0000001fffe07819 */ /* 0x000fe400000114c1 */
[----:B------:R-:W-:Y:S01]  /*0d20*/  SHF.R.U32.HI R218, RZ, 0x3, R181 ;  /* 0x00000003ffda7819 */ /* 0x000fe200000116b5 */
[----:B------:R-:W-:-:S05]  /*0d30*/  IMAD.SHL.U32 R184, R207, 0x40, RZ ;  /* 0x00000040cfb87824 */ /* 0x000fca00078e00ff */
[----:B------:R-:W-:-:S04]  /*0d40*/  LOP3.LUT R184, R184, 0x1c0, RZ, 0xc0, !PT ;  /* 0x000001c0b8b87812 */ /* 0x000fc800078ec0ff */
[----:B------:R-:W-:Y:S02]  /*0d50*/  SHF.R.U32.HI R185, RZ, 0x3, R184 ;  /* 0x00000003ffb97819 */ /* 0x000fe400000116b8 */
[----:B--2---:R-:W-:Y:S02]  /*0d60*/  R2UR UR5, R2 ;  /* 0x00000000020572ca */ /* 0x004fe400000e0000 */
[----:B------:R-:W-:-:S04]  /*0d70*/  LEA.HI R2, R3, R0, RZ, 0x4 ;  /* 0x0000000003027211 */ /* 0x000fc800078f20ff */
[----:B------:R-:W-:-:S04]  /*0d80*/  SHF.R.S32.HI R7, RZ, 0x4, R2 ;  /* 0x00000004ff077819 */ /* 0x000fc80000011402 */
[----:B------:R-:W-:-:S03]  /*0d90*/  LEA.HI R4, R2, R7, RZ, 0x1 ;  /* 0x0000000702047211 */ /* 0x000fc600078f08ff */
[----:B------:R-:W-:Y:S01]  /*0da0*/  ULOP3.LUT UR5, UR5, 0x1, URZ, 0xfc, !UPT ;  /* 0x0000000105057892 */ /* 0x000fe2000f8efc3f */
[----:B------:R-:W-:-:S05]  /*0db0*/  LOP3.LUT R4, R4, 0x1ffffffe, RZ, 0xc0, !PT ;  /* 0x1ffffffe04047812 */ /* 0x000fca00078ec0ff */
[----:B------:R-:W-:Y:S01]  /*0dc0*/  IMAD.IADD R7, R7, 0x1, -R4 ;  /* 0x0000000107077824 */ /* 0x000fe200078e0a04 */
[----:B------:R-:W-:Y:S02]  /*0dd0*/  LEA.HI R4, R3, R0, RZ, 0x5 ;  /* 0x0000000003047211 */ /* 0x000fe400078f28ff */
[----:B------:R-:W-:Y:S02]  /*0de0*/  LOP3.LUT R3, R2, 0x3fffff0, RZ, 0xc0, !PT ;  /* 0x03fffff002037812 */ /* 0x000fe400078ec0ff */
[----:B------:R-:W-:Y:S02]  /*0df0*/  LEA.HI R2, R5, R220, RZ, 0x1 ;  /* 0x000000dc05027211 */ /* 0x000fe400078f08ff */
[----:B------:R-:W-:Y:S01]  /*0e00*/  LOP3.LUT R5, R6, 0xfffffffc, RZ, 0xc0, !PT ;  /* 0xfffffffc06057812 */ /* 0x000fe200078ec0ff */
[----:B------:R-:W-:Y:S01]  /*0e10*/  IMAD.IADD R3, R0, 0x1, -R3 ;  /* 0x0000000100037824 */ /* 0x000fe200078e0a03 */
[----:B------:R-:W-:Y:S02]  /*0e20*/  SHF.R.S32.HI R4, RZ, 0x5, R4 ;  /* 0x00000005ff047819 */ /* 0x000fe40000011404 */
[----:B------:R-:W-:Y:S01]  /*0e30*/  LOP3.LUT R13, R2, 0x3fffffe, RZ, 0xc0, !PT ;  /* 0x03fffffe020d7812 */ /* 0x000fe200078ec0ff */
[----:B------:R-:W-:Y:S01]  /*0e40*/  IMAD.IADD R198, R0, 0x1, -R5 ;  /* 0x0000000100c67824 */ /* 0x000fe200078e0a05 */
[----:B------:R-:W-:Y:S01]  /*0e50*/  SHF.R.S32.HI R0, RZ, 0x1f, R219 ;  /* 0x0000001fff007819 */ /* 0x000fe200000114db */
[----:B------:R-:W-:-:S02]  /*0e60*/  IMAD R2, R4, 0x10, R3 ;  /* 0x0000001004027824 */ /* 0x000fc400078e0203 */
[----:B------:R-:W-:Y:S01]  /*0e70*/  IMAD.SHL.U32 R186, R4, 0x200, RZ ;  /* 0x0000020004ba7824 */ /* 0x000fe200078e00ff */
[----:B------:R-:W-:Y:S01]  /*0e80*/  SHF.L.U32 R164, R198, 0x2, RZ ;  /* 0x00000002c6a47819 */ /* 0x000fe200000006ff */
[----:B------:R-:W-:Y:S01]  /*0e90*/  IMAD R222, R2, 0x8, R7 ;  /* 0x0000000802de7824 */ /* 0x000fe200078e0207 */
[----:B------:R-:W-:Y:S01]  /*0ea0*/  LEA.HI R0, R0, R219, RZ, 0x3 ;  /* 0x000000db00007211 */ /* 0x000fe200078f18ff */
[----:B------:R-:W-:Y:S02]  /*0eb0*/  IMAD.SHL.U32 R16, R198, 0x8, RZ ;  /* 0x00000008c6107824 */ /* 0x000fe400078e00ff */
[C---:B------:R-:W-:Y:S02]  /*0ec0*/  VIADD R177, R164.reuse, 0x20 ;  /* 0x00000020a4b17836 */ /* 0x040fe40000000000 */
[----:B------:R-:W-:Y:S01]  /*0ed0*/  VIADD R176, R164, 0x40 ;  /* 0x00000040a4b07836 */ /* 0x000fe20000000000 */
[----:B------:R-:W-:Y:S01]  /*0ee0*/  SHF.R.S32.HI R17, RZ, 0x1f, R16 ;  /* 0x0000001fff117819 */ /* 0x000fe20000011410 */
[----:B------:R-:W-:Y:S01]  /*0ef0*/  IMAD.SHL.U32 R0, R0, 0x40, RZ ;  /* 0x0000004000007824 */ /* 0x000fe200078e00ff */
[C---:B------:R-:W-:Y:S01]  /*0f00*/  IADD3 R168, R164.reuse, R177, RZ ;  /* 0x000000b1a4a87210 */ /* 0x040fe20007ffe0ff */
[----:B------:R-:W-:Y:S01]  /*0f10*/  IMAD.IADD R169, R164, 0x1, R176 ;  /* 0x00000001a4a97824 */ /* 0x000fe200078e02b0 */
[----:B------:R-:W-:Y:S01]  /*0f20*/  SHF.R.S32.HI R205, RZ, 0x1f, R177 ;  /* 0x0000001fffcd7819 */ /* 0x000fe200000114b1 */
[----:B------:R-:W-:Y:S01]  /*0f30*/  IMAD.IADD R13, R220, 0x1, -R13 ;  /* 0x00000001dc0d7824 */ /* 0x000fe200078e0a0d */
[----:B------:R-:W-:Y:S01]  /*0f40*/  SHF.R.S32.HI R3, RZ, 0x1f, R168 ;  /* 0x0000001fff037819 */ /* 0x000fe200000114a8 */
[----:B------:R-:W-:Y:S01]  /*0f50*/  VIADD R23, R16, 0x60 ;  /* 0x0000006010177836 */ /* 0x000fe20000000000 */
[----:B------:R-:W-:Y:S01]  /*0f60*/  LOP3.LUT R188, R0, 0xfffffe00, RZ, 0xc0, !PT ;  /* 0xfffffe0000bc7812 */ /* 0x000fe200078ec0ff */
[----:B------:R-:W-:Y:S01]  /*0f70*/  IMAD R221, R13, 0x40, R10 ;  /* 0x000000400ddd7824 */ /* 0x000fe200078e020a */
[CC--:B------:R-:W-:Y:S01]  /*0f80*/  LEA.HI R170, R3.reuse, R168.reuse, RZ, 0x3 ;  /* 0x000000a803aa7211 */ /* 0x0c0fe200078f18ff */
[C---:B------:R-:W-:Y:S01]  /*0f90*/  VIADD R161, R16.reuse, 0x80 ;  /* 0x0000008010a17836 */ /* 0x040fe20000000000 */
[----:B------:R-:W-:Y:S01]  /*0fa0*/  LEA.HI R3, R3, R168, RZ, 0x6 ;  /* 0x000000a803037211 */ /* 0x000fe200078f30ff */
[----:B------:R-:W-:Y:S01]  /*0fb0*/  VIADD R162, R16, 0xa0 ;  /* 0x000000a010a27836 */ /* 0x000fe20000000000 */
[----:B------:R-:W-:Y:S01]  /*0fc0*/  SHF.R.S32.HI R0, RZ, 0x1f, R169 ;  /* 0x0000001fff007819 */ /* 0x000fe200000114a9 */
[----:B------:R-:W-:Y:S01]  /*0fd0*/  VIADD R179, R164, 0x10 ;  /* 0x00000010a4b37836 */ /* 0x000fe20000000000 */
[--C-:B------:R-:W-:Y:S01]  /*0fe0*/  LOP3.LUT R5, R181, 0x38, R170.reuse, 0xf8, !PT ;  /* 0x00000038b5057812 */ /* 0x100fe200078ef8aa */
[----:B------:R-:W-:Y:S01]  /*0ff0*/  IMAD.SHL.U32 R3, R3, 0x80, RZ ;  /* 0x0000008003037824 */ /* 0x000fe200078e00ff */
[-C--:B------:R-:W-:Y:S01]  /*1000*/  LEA.HI R2, R0, R169.reuse, RZ, 0x6 ;  /* 0x000000a900027211 */ /* 0x080fe200078f30ff */
[----:B------:R-:W-:Y:S01]  /*1010*/  VIADD R178, R164, 0x30 ;  /* 0x00000030a4b27836 */ /* 0x000fe20000000000 */
[----:B------:R-:W-:Y:S01]  /*1020*/  LEA.HI R171, R0, R169, RZ, 0x3 ;  /* 0x000000a900ab7211 */ /* 0x000fe200078f18ff */
[----:B------:R-:W-:Y:S01]  /*1030*/  VIADD R180, R164, 0x50 ;  /* 0x00000050a4b47836 */ /* 0x000fe20000000000 */
[----:B------:R-:W-:Y:S01]  /*1040*/  LOP3.LUT R0, R184, 0x38, R170, 0xf8, !PT ;  /* 0x00000038b8007812 */ /* 0x000fe200078ef8aa */
[----:B------:R-:W-:Y:S01]  /*1050*/  IMAD.SHL.U32 R4, R2, 0x80, RZ ;  /* 0x0000008002047824 */ /* 0x000fe200078e00ff */
[----:B------:R-:W-:Y:S01]  /*1060*/  LOP3.LUT R3, R3, 0xffffe000, RZ, 0xc0, !PT ;  /* 0xffffe00003037812 */ /* 0x000fe200078ec0ff */
[----:B------:R-:W-:Y:S01]  /*1070*/  IMAD.SHL.U32 R222, R222, 0x8, RZ ;  /* 0x00000008dede7824 */ /* 0x000fe200078e00ff */
[----:B------:R-:W-:-:S02]  /*1080*/  LOP3.LUT R0, R0, R185, RZ, 0x3c, !PT ;  /* 0x000000b900007212 */ /* 0x000fc400078e3cff */
[----:B------:R-:W-:Y:S02]  /*1090*/  LOP3.LUT R6, R5, R218, RZ, 0x3c, !PT ;  /* 0x000000da05067212 */ /* 0x000fe400078e3cff */
[-C--:B------:R-:W-:Y:S01]  /*10a0*/  IADD3 R217, R0, R3.reuse, R186 ;  /* 0x0000000300d97210 */ /* 0x080fe20007ffe0ba */
[----:B------:R-:W-:Y:S01]  /*10b0*/  IMAD.U32 R0, RZ, RZ, UR5 ;  /* 0x00000005ff007e24 */ /* 0x000fe2000f8e00ff */
[----:B------:R-:W-:Y:S02]  /*10c0*/  LOP3.LUT R5, R4, 0xffffe000, RZ, 0xc0, !PT ;  /* 0xffffe00004057812 */ /* 0x000fe400078ec0ff */
[----:B------:R-:W-:Y:S02]  /*10d0*/  MOV R4, UR4 ;  /* 0x0000000400047c02 */ /* 0x000fe40008000f00 */
[----:B------:R0:W-:Y:S01]  /*10e0*/  STL [R1+0x30], R0 ;  /* 0x0000300001007387 */ /* 0x0001e20000100800 */
[----:B------:R-:W-:Y:S02]  /*10f0*/  IADD3 R6, R6, R3, R188 ;  /* 0x0000000306067210 */ /* 0x000fe40007ffe0bc */
[--C-:B------:R-:W-:Y:S01]  /*1100*/  LOP3.LUT R2, R184, 0x38, R171.reuse, 0xf8, !PT ;  /* 0x00000038b8027812 */ /* 0x100fe200078ef8ab */
[----:B------:R1:W-:Y:S01]  /*1110*/  STL [R1+0x34], R4 ;  /* 0x0000340401007387 */ /* 0x0003e20000100800 */
[----:B------:R-:W-:-:S02]  /*1120*/  LOP3.LUT R7, R181, 0x38, R171, 0xf8, !PT ;  /* 0x00000038b5077812 */ /* 0x000fc400078ef8ab */
[----:B------:R-:W-:Y:S02]  /*1130*/  LOP3.LUT R2, R2, R185, RZ, 0x3c, !PT ;  /* 0x000000b902027212 */ /* 0x000fe400078e3cff */
[----:B------:R-:W-:Y:S02]  /*1140*/  LOP3.LUT R7, R7, R218, RZ, 0x3c, !PT ;  /* 0x000000da07077212 */ /* 0x000fe400078e3cff */
[----:B0-----:R-:W-:Y:S02]  /*1150*/  LEA.HI R0, R198, R198, RZ, 0x1 ;  /* 0x000000c6c6007211 */ /* 0x001fe400078f08ff */
[-C--:B------:R-:W-:Y:S02]  /*1160*/  IADD3 R2, R2, R5.reuse, R186 ;  /* 0x0000000502027210 */ /* 0x080fe40007ffe0ba */
[----:B------:R-:W-:Y:S02]  /*1170*/  LOP3.LUT R3, R0, 0x1ffffffe, RZ, 0xc0, !PT ;  /* 0x1ffffffe00037812 */ /* 0x000fe400078ec0ff */
[----:B------:R-:W-:-:S02]  /*1180*/  IADD3 R7, R7, R5, R188 ;  /* 0x0000000507077210 */ /* 0x000fc40007ffe0bc */
[----:B------:R-:W-:Y:S01]  /*1190*/  LOP3.LUT R5, R8, 0x7ffffffc, RZ, 0xc0, !PT ;  /* 0x7ffffffc08057812 */ /* 0x000fe200078ec0ff */
[----:B------:R-:W-:Y:S01]  /*11a0*/  IMAD.IADD R0, R198, 0x1, -R3 ;  /* 0x00000001c6007824 */ /* 0x000fe200078e0a03 */
[----:B------:R-:W-:Y:S02]  /*11b0*/  LOP3.LUT R3, R181, 0x38, R16, 0xf8, !PT ;  /* 0x00000038b5037812 */ /* 0x000fe400078ef810 */
[----:B------:R-:W-:Y:S01]  /*11c0*/  SHF.R.S32.HI R173, RZ, 0x1f, R23 ;  /* 0x0000001fffad7819 */ /* 0x000fe20000011417 */
[----:B------:R-:W-:Y:S01]  /*11d0*/  IMAD.IADD R190, R208, 0x1, -R5 ;  /* 0x00000001d0be7824 */ /* 0x000fe200078e0a05 */
[----:B------:R-:W-:Y:S02]  /*11e0*/  LOP3.LUT R3, R188, R3, R218, 0xf6, !PT ;  /* 0x00000003bc037212 */ /* 0x000fe400078ef6da */
[----:B------:R-:W-:Y:S02]  /*11f0*/  SHF.R.S32.HI R183, RZ, 0x1f, R161 ;  /* 0x0000001fffb77819 */ /* 0x000fe400000114a1 */
[----:B------:R-:W-:-:S02]  /*1200*/  SHF.R.S32.HI R182, RZ, 0x1f, R162 ;  /* 0x0000001fffb67819 */ /* 0x000fc400000114a2 */
[----:B------:R-:W-:Y:S02]  /*1210*/  SHF.R.S32.HI R206, RZ, 0x1f, R179 ;  /* 0x0000001fffce7819 */ /* 0x000fe400000114b3 */
[----:B------:R-:W-:Y:S02]  /*1220*/  SHF.R.S32.HI R203, RZ, 0x1f, R178 ;  /* 0x0000001fffcb7819 */ /* 0x000fe400000114b2 */
[----:B------:R-:W-:Y:S02]  /*1230*/  SHF.R.S32.HI R202, RZ, 0x1f, R176 ;  /* 0x0000001fffca7819 */ /* 0x000fe400000114b0 */
[----:B------:R-:W-:Y:S02]  /*1240*/  SHF.R.S32.HI R201, RZ, 0x1f, R180 ;  /* 0x0000001fffc97819 */ /* 0x000fe400000114b4 */
[----:B------:R-:W-:Y:S02]  /*1250*/  SHF.R.S32.HI R170, RZ, 0x3, R170 ;  /* 0x00000003ffaa7819 */ /* 0x000fe400000114aa */
[----:B------:R-:W-:-:S02]  /*1260*/  SHF.R.S32.HI R171, RZ, 0x3, R171 ;  /* 0x00000003ffab7819 */ /* 0x000fc400000114ab */
[----:B------:R-:W-:Y:S02]  /*1270*/  LEA R216, R3, UR4, 0x1 ;  /* 0x0000000403d87c11 */ /* 0x000fe4000f8e08ff */
[----:B------:R-:W-:Y:S02]  /*1280*/  LEA R217, R217, UR4, 0x1 ;  /* 0x00000004d9d97c11 */ /* 0x000fe4000f8e08ff */
[----:B------:R-:W-:Y:S02]  /*1290*/  LEA R214, R6, UR4, 0x1 ;  /* 0x0000000406d67c11 */ /* 0x000fe4000f8e08ff */
[----:B------:R-:W-:Y:S02]  /*12a0*/  LEA R215, R2, UR4, 0x1 ;  /* 0x0000000402d77c11 */ /* 0x000fe4000f8e08ff */
[----:B------:R-:W-:Y:S02]  /*12b0*/  LEA R213, R7, UR4, 0x1 ;  /* 0x0000000407d57c11 */ /* 0x000fe4000f8e08ff */
[----:B-1----:R-:W-:-:S07]  /*12c0*/  LEA R191, R0, R221, 0x3 ;  /* 0x000000dd00bf7211 */ /* 0x002fce00078e18ff */
.L_x_1866:
[----:B------:R-:W-:Y:S01]  /*12d0*/  ULDC.64 UR4, c[0x0][0xa28] ;  /* 0x00028a0000047ab9 */ /* 0x000fe20000000a00 */
[----:B0-2---:R-:W0:Y:S01]  /*12e0*/  LDC.64 R4, c[0x0][0xa08] ;  /* 0x00028200ff047b82 */ /* 0x005e220000000a00 */
[----:B------:R-:W-:Y:S01]  /*12f0*/  ISETP.NE.U32.AND P0, PT, RZ, UR4, PT ;  /* 0x00000004ff007c0c */ /* 0x000fe2000bf05070 */
[----:B------:R-:W-:Y:S01]  /*1300*/  IMAD.MOV.U32 R0, RZ, RZ, RZ ;  /* 0x000000ffff007224 */ /* 0x000fe200078e00ff */
[----:B------:R-:W-:Y:S01]  /*1310*/  ULDC.64 UR6, c[0x0][0xa20] ;  /* 0x0002880000067ab9 */ /* 0x000fe20000000a00 */
[----:B------:R-:W-:Y:S01]  /*1320*/  IMAD.MOV.U32 R130, RZ, RZ, RZ ;  /* 0x000000ffff827224 */ /* 0x000fe200078e00ff */
[----:B------:R-:W-:Y:S01]  /*1330*/  ISETP.NE.AND.EX P0, PT, RZ, UR5, PT, P0 ;  /* 0x00000005ff007c0c */ /* 0x000fe2000bf05300 */
[----:B------:R-:W-:Y:S02]  /*1340*/  ULDC.64 UR4, c[0x0][0xa18] ;  /* 0x0002860000047ab9 */ /* 0x000fe40000000a00 */
[----:B------:R-:W-:-:S04]  /*1350*/  ISETP.NE.U32.AND P1, PT, RZ, UR4, PT ;  /* 0x00000004ff007c0c */ /* 0x000fc8000bf25070 */
[----:B------:R-:W-:Y:S01]  /*1360*/  ISETP.NE.AND.EX P1, PT, RZ, UR5, PT, P1 ;  /* 0x00000005ff007c0c */ /* 0x000fe2000bf25310 */
[----:B------:R-:W-:Y:S02]  /*1370*/  ULDC.64 UR4, c[0x0][0xa08] ;  /* 0x0002820000047ab9 */ /* 0x000fe40000000a00 */
[----:B------:R-:W-:-:S03]  /*1380*/  ISETP.NE.U32.AND P3, PT, RZ, UR4, PT ;  /* 0x00000004ff007c0c */ /* 0x000fc6000bf65070 */
[----:B----4-:R-:W1:Y:S01]  /*1390*/  @P0 LDC.64 R2, c[0x0][0xa28] ;  /* 0x00028a00ff020b82 */ /* 0x010e620000000a00 */
[----:B------:R-:W-:Y:S01]  /*13a0*/  ISETP.NE.AND.EX P3, PT, RZ, UR5, PT, P3 ;  /* 0x00000005ff007c0c */ /* 0x000fe2000bf65330 */
[----:B0-----:R-:W-:-:S06]  /*13b0*/  IMAD.WIDE R8, R31, 0x4, R4 ;  /* 0x000000041f087825 */ /* 0x001fcc00078e0204 */
[----:B------:R-:W0:Y:S01]  /*13c0*/  @P1 LDC.64 R6, c[0x0][0xa18] ;  /* 0x00028600ff061b82 */ /* 0x000e220000000a00 */
[----:B------:R-:W-:Y:S02]  /*13d0*/  ULDC UR4, c[0x0][0x288] ;  /* 0x0000a20000047ab9 */ /* 0x000fe40000000800 */
[----:B------:R-:W-:Y:S01]  /*13e0*/  IMAD.U32 R166, RZ, RZ, UR4 ;  /* 0x00000004ffa67e24 */ /* 0x000fe2000f8e00ff */
[----:B------:R-:W-:Y:S02]  /*13f0*/  ULDC.64 UR4, c[0x0][0x418] ;  /* 0x0001060000047ab9 */ /* 0x000fe40000000a00 */
[----:B------:R2:W5:Y:S01]  /*1400*/  @P3 LDG.E R130, desc[UR60][R8.64] ;  /* 0x0000003c08823981 */ /* 0x000562000c1e1900 */
[----:B-1----:R-:W-:-:S05]  /*1410*/  @P0 IMAD.WIDE R2, R31, 0x4, R2 ;  /* 0x000000041f020825 */ /* 0x002fca00078e0202 */
[----:B------:R2:W5:Y:S01]  /*1420*/  @P0 LDG.E R0, desc[UR60][R2.64] ;  /* 0x0000003c02000981 */ /* 0x000562000c1e1900 */
[----:B0-----:R-:W-:-:S05]  /*1430*/  @P1 IMAD.WIDE R4, R31, 0x4, R6 ;  /* 0x000000041f041825 */ /* 0x001fca00078e0206 */
[----:B------:R2:W5:Y:S01]  /*1440*/  @P1 LDG.E R166, desc[UR60][R4.64] ;  /* 0x0000003c04a61981 */ /* 0x000562000c1e1900 */
[----:B------:R-:W-:-:S03]  /*1450*/  UISETP.NE.U32.AND UP0, UPT, UR4, URZ, UPT ;  /* 0x0000003f0400728c */ /* 0x000fc6000bf05070 */
[----:B------:R-:W-:Y:S01]  /*1460*/  ULDC UR4, c[0x0][0x424] ;  /* 0x0001090000047ab9 */ /* 0x000fe20000000800 */
[----:B------:R-:W-:Y:S01]  /*1470*/  UISETP.NE.AND.EX UP0, UPT, UR5, URZ, UPT, UP0 ;  /* 0x0000003f0500728c */ /* 0x000fe2000bf05300 */
[----:B------:R-:W-:Y:S02]  /*1480*/  ISETP.NE.U32.AND P2, PT, RZ, UR6, PT ;  /* 0x00000006ff007c0c */ /* 0x000fe4000bf45070 */
[----:B------:R-:W-:Y:S01]  /*1490*/  ULDC UR5, c[0x0][0x2f0] ;  /* 0x0000bc0000057ab9 */ /* 0x000fe20000000800 */
[----:B------:R-:W-:Y:S01]  /*14a0*/  USEL UR4, UR4, 0x1, UP0 ;  /* 0x0000000104047887 */ /* 0x000fe20008000000 */
[----:B------:R-:W-:-:S03]  /*14b0*/  ISETP.NE.AND.EX P2, PT, RZ, UR7, PT, P2 ;  /* 0x00000007ff007c0c */ /* 0x000fc6000bf45320 */
[----:B------:R-:W-:-:S03]  /*14c0*/  UIMAD UR4, UR4, UR5, URZ ;  /* 0x00000005040472a4 */ /* 0x000fc6000f8e023f */
[----:B------:R-:W-:Y:S01]  /*14d0*/  ULDC UR5, c[0x0][0x348] ;  /* 0x0000d20000057ab9 */ /* 0x000fe20000000800 */
[----:B------:R-:W-:Y:S02]  /*14e0*/  IMAD.MOV.U32 R195, RZ, RZ, R30 ;  /* 0x000000ffffc37224 */ /* 0x000fe400078e001e */
[----:B------:R-:W-:Y:S01]  /*14f0*/  IMAD.MOV.U32 R196, RZ, RZ, R31 ;  /* 0x000000ffffc47224 */ /* 0x000fe200078e001f */
[----:B--23--:R-:W-:Y:S06]  /*1500*/  @P1 BRA `(.L_x_1567) ;  /* 0x0000000000241947 */ /* 0x00cfec0003800000 */
        /* <DEDUP_REMOVED lines=8> */
[----:B--2---:R-:W-:-:S07]  /*1590*/  IADD3 R166, -R166, R5, RZ ;  /* 0x00000005a6a67210 */ /* 0x004fce0007ffe1ff */
.L_x_1567:
[----:B------:R-:W-:Y:S02]  /*15a0*/  IMAD.U32 R24, RZ, RZ, UR5 ;  /* 0x00000005ff187e24 */ /* 0x000fe4000f8e00ff */
[----:B------:R-:W-:Y:S01]  /*15b0*/  IMAD.U32 R25, RZ, RZ, UR4 ;  /* 0x00000004ff197e24 */ /* 0x000fe2000f8e00ff */
[----:B------:R-:W-:Y:S06]  /*15c0*/  @!P2 BRA `(.L_x_1568) ;  /* 0x000000000010a947 */ /* 0x000fec0003800000 */
[----:B------:R-:W0:Y:S02]  /*15d0*/  LDC.64 R2, c[0x0][0xa20] ;  /* 0x00028800ff027b82 */ /* 0x000e240000000a00 */
[----:B0-----:R-:W-:-:S05]  /*15e0*/  IMAD.WIDE R2, R31, 0x4, R2 ;  /* 0x000000041f027825 */ /* 0x001fca00078e0202 */
[----:B------:R0:W5:Y:S01]  /*15f0*/  LDG.E R25, desc[UR60][R2.64] ;  /* 0x0000003c02197981 */ /* 0x000162000c1e1900 */
[----:B------:R-:W-:Y:S05]  /*1600*/  BRA `(.L_x_1569) ;  /* 0x0000000000107947 */ /* 0x000fea0003800000 */
.L_x_1568:
[----:B------:R-:W-:Y:S05]  /*1610*/  @!P3 BRA `(.L_x_1569) ;  /* 0x00000000000cb947 */ /* 0x000fea0003800000 */
[----:B------:R-:W2:Y:S04]  /*1620*/  LDG.E R2, desc[UR60][R8.64] ;  /* 0x0000003c08027981 */ /* 0x000ea8000c1e1900 */
[----:B------:R-:W2:Y:S02]  /*1630*/  LDG.E R25, desc[UR60][R8.64+0x4] ;  /* 0x0000043c08197981 */ /* 0x000ea4000c1e1900 */
[----:B--2---:R-:W-:-:S07]  /*1640*/  IMAD.IADD R25, R25, 0x1, -R2 ;  /* 0x0000000119197824 */ /* 0x004fce00078e0a02 */
.L_x_1569:
[----:B------:R-:W-:Y:S01]  /*1650*/  ULDC.64 UR4, c[0x0][0xa10] ;  /* 0x0002840000047ab9 */ /* 0x000fe20000000a00 */
[----:B0-----:R-:W0:Y:S01]  /*1660*/  LDC R2, c[0x0][0x448] ;  /* 0x00011200ff027b82 */ /* 0x001e220000000800 */
[----:B------:R-:W-:-:S04]  /*1670*/  ISETP.NE.U32.AND P0, PT, RZ, UR4, PT ;  /* 0x00000004ff007c0c */ /* 0x000fc8000bf05070 */
[----:B------:R-:W-:Y:S01]  /*1680*/  ISETP.NE.AND.EX P0, PT, RZ, UR5, PT, P0 ;  /* 0x00000005ff007c0c */ /* 0x000fe2000bf05300 */
[----:B------:R-:W-:Y:S02]  /*1690*/  ULDC.64 UR4, c[0x0][0xa30] ;  /* 0x00028c0000047ab9 */ /* 0x000fe40000000a00 */
[----:B------:R-:W-:-:S04]  /*16a0*/  ISETP.NE.U32.AND P1, PT, RZ, UR4, PT ;  /* 0x00000004ff007c0c */ /* 0x000fc8000bf25070 */
[----:B------:R-:W-:-:S06]  /*16b0*/  ISETP.NE.AND.EX P1, PT, RZ, UR5, PT, P1 ;  /* 0x00000005ff007c0c */ /* 0x000fcc000bf25310 */
[----:B------:R-:W1:Y:S08]  /*16c0*/  @P0 LDC.64 R4, c[0x0][0xa10] ;  /* 0x00028400ff040b82 */ /* 0x000e700000000a00 */
[----:B------:R-:W2:Y:S01]  /*16d0*/  @P1 LDC.64 R6, c[0x0][0xa30] ;  /* 0x00028c00ff061b82 */ /* 0x000ea20000000a00 */
[----:B-1----:R-:W-:-:S05]  /*16e0*/  @P0 IMAD.WIDE R4, R31, 0x4, R4 ;  /* 0x000000041f040825 */ /* 0x002fca00078e0204 */
[----:B------:R-:W3:Y:S04]  /*16f0*/  @P0 LDG.E R8, desc[UR60][R4.64] ;  /* 0x0000003c04080981 */ /* 0x000ee8000c1e1900 */
[----:B------:R1:W3:Y:S01]  /*1700*/  @P0 LDG.E R9, desc[UR60][R4.64+0x4] ;  /* 0x0000043c04090981 */ /* 0x0002e2000c1e1900 */
[----:B-----5:R-:W-:Y:S02]  /*1710*/  IMAD.MOV.U32 R141, RZ, RZ, R25 ;  /* 0x000000ffff8d7224 */ /* 0x020fe400078e0019 */
[----:B--2---:R-:W-:-:S05]  /*1720*/  @P1 IMAD.WIDE R6, R31, 0x4, R6 ;  /* 0x000000041f061825 */ /* 0x004fca00078e0206 */
[----:B------:R2:W5:Y:S01]  /*1730*/  @P1 LDG.E R141, desc[UR60][R6.64] ;  /* 0x0000003c068d1981 */ /* 0x000562000c1e1900 */
[----:B0-----:R-:W-:Y:S02]  /*1740*/  ISETP.NE.AND P1, PT, R2, 0x1, PT ;  /* 0x000000010200780c */ /* 0x001fe40003f25270 */
[----:B------:R-:W0:Y:S01]  /*1750*/  LDC.64 R2, c[0x0][0x9e0] ;  /* 0x00027800ff027b82 */ /* 0x000e220000000a00 */
[----:B------:R-:W-:-:S05]  /*1760*/  SHF.L.U32 R187, R29, 0x7, RZ ;  /* 0x000000071dbb7819 */ /* 0x000fca00000006ff */
[----:B-1----:R-:W-:-:S05]  /*1770*/  VIADD R4, R187, 0x7f ;  /* 0x0000007fbb047836 */ /* 0x002fca0000000000 */
[----:B------:R-:W1:Y:S08]  /*1780*/  @P1 LDC R11, c[0x0][0x44c] ;  /* 0x00011300ff0b1b82 */ /* 0x000e700000000800 */
[----:B------:R-:W4:Y:S01]  /*1790*/  @P1 LDC R10, c[0x0][0x450] ;  /* 0x00011400ff0a1b82 */ /* 0x000f220000000800 */
[----:B0-----:R-:W-:Y:S01]  /*17a0*/  ISETP.GE.AND P2, PT, R3, 0x1, PT ;  /* 0x000000010300780c */ /* 0x001fe20003f46270 */
[----:B-1----:R-:W-:-:S05]  /*17b0*/  @P1 IMAD.HI.U32 R5, R4, R11, RZ ;  /* 0x0000000b04051227 */ /* 0x002fca00078e00ff */
[----:B----4-:R-:W-:Y:S01]  /*17c0*/  @P1 SHF.R.U32.HI R4, RZ, R10, R5 ;  /* 0x0000000aff041219 */ /* 0x010fe20000011605 */
[----:B---3--:R-:W-:Y:S02]  /*17d0*/  @P0 IMAD.IADD R24, R9, 0x1, -R8 ;  /* 0x0000000109180824 */ /* 0x008fe400078e0a08 */
[----:B------:R-:W-:-:S04]  /*17e0*/  IMAD.IADD R9, R25, 0x1, -R0 ;  /* 0x0000000119097824 */ /* 0x000fc800078e0a00 */
[----:B------:R-:W-:-:S04]  /*17f0*/  IMAD.IADD R167, R9, 0x1, R24 ;  /* 0x0000000109a77824 */ /* 0x000fc800078e0218 */
[C---:B------:R-:W-:Y:S01]  /*1800*/  VIADD R0, R167.reuse, 0x5f ;  /* 0x0000005fa7007836 */ /* 0x040fe20000000000 */
[----:B------:R-:W-:-:S03]  /*1810*/  IADD3 R5, R167, 0x1, -R166 ;  /* 0x00000001a7057810 */ /* 0x000fc60007ffe8a6 */
[----:B------:R-:W-:-:S04]  /*1820*/  IMAD.HI R0, R0, 0x2aaaaaab, RZ ;  /* 0x2aaaaaab00007827 */ /* 0x000fc800078e02ff */
[----:B------:R-:W-:Y:S01]  /*1830*/  IMAD.IADD R5, R5, 0x1, R4 ;  /* 0x0000000105057824 */ /* 0x000fe200078e0204 */
[----:B------:R-:W-:-:S04]  /*1840*/  SHF.R.U32.HI R143, RZ, 0x1f, R0 ;  /* 0x0000001fff8f7819 */ /* 0x000fc80000011600 */
[----:B------:R-:W-:Y:S02]  /*1850*/  LEA.HI.SX32 R143, R0, R143, 0x1c ;  /* 0x0000008f008f7211 */ /* 0x000fe400078fe2ff */
[----:B------:R-:W-:Y:S01]  /*1860*/  IADD3 R2, R5, R2, RZ ;  /* 0x0000000205027210 */ /* 0x000fe20007ffe0ff */
[----:B--2---:R-:W-:Y:S06]  /*1870*/  @!P2 BRA `(.L_x_1570) ;  /* 0x000000000048a947 */ /* 0x004fec0003800000 */
        /* <DEDUP_REMOVED lines=11> */
.L_x_1572:
[----:B------:R-:W-:-:S13]  /*1930*/  ISETP.NE.AND P0, PT, R3, 0x1, PT ;  /* 0x000000010300780c */ /* 0x000fda0003f05270 */
[----:B------:R-:W0:Y:S02]  /*1940*/  @P0 LDC.64 R4, c[0x0][0x9e8] ;  /* 0x00027a00ff040b82 */ /* 0x000e240000000a00 */
[----:B0-----:R-:W-:-:S05]  /*1950*/  @P0 IMAD.HI.U32 R4, R0, R4, RZ ;  /* 0x0000000400040227 */ /* 0x001fca00078e00ff */
[----:B------:R-:W-:-:S07]  /*1960*/  @P0 SHF.R.U32.HI R0, RZ, R5, R4 ;  /* 0x00000005ff000219 */ /* 0x000fce0000011604 */
.L_x_1573:
[----:B------:R-:W-:Y:S05]  /*1970*/  BSYNC B0 ;  /* 0x0000000000007941 */ /* 0x000fea0003800000 */
.L_x_1571:
[----:B------:R-:W-:-:S05]  /*1980*/  IMAD R5, R0, R3, R3 ;  /* 0x0000000300057224 */ /* 0x000fca00078e0203 */
[----:B------:R-:W-:-:S07]  /*1990*/  VIMNMX R2, R2, R5, PT ;  /* 0x0000000502027248 */ /* 0x000fce0003fe0100 */
.L_x_1570:
[----:B------:R-:W0:Y:S01]  /*19a0*/  @P1 LDC R0, c[0x0][0x44c] ;  /* 0x00011300ff001b82 */ /* 0x000e220000000800 */
[----:B------:R-:W-:Y:S01]  /*19b0*/  IMAD.MOV.U32 R5, RZ, RZ, R187 ;  /* 0x000000ffff057224 */ /* 0x000fe200078e00bb */
[----:B------:R-:W-:Y:S01]  /*19c0*/  ULDC UR4, c[0x0][0x9dc] ;  /* 0x0002770000047ab9 */ /* 0x000fe20000000800 */
[----:B------:R-:W-:-:S05]  /*19d0*/  IMAD.IADD R142, R167, 0x1, -R166 ;  /* 0x00000001a78e7824 */ /* 0x000fca00078e0aa6 */
[----:B------:R-:W1:Y:S01]  /*19e0*/  @P1 LDC R7, c[0x0][0x450] ;  /* 0x00011400ff071b82 */ /* 0x000e620000000800 */
[----:B0-----:R-:W-:-:S05]  /*19f0*/  @P1 IMAD.HI.U32 R0, R187, R0, RZ ;  /* 0x00000000bb001227 */ /* 0x001fca00078e00ff */
[----:B-1----:R-:W-:-:S05]  /*1a00*/  @P1 SHF.R.U32.HI R5, RZ, R7, R0 ;  /* 0x00000007ff051219 */ /* 0x002fca0000011600 */
[----:B------:R-:W-:-:S05]  /*1a10*/  IMAD.IADD R0, R142, 0x1, R5 ;  /* 0x000000018e007824 */ /* 0x000fca00078e0205 */
[----:B------:R-:W-:Y:S01]  /*1a20*/  IADD3 R4, R0, -UR4, RZ ;  /* 0x8000000400047c10 */ /* 0x000fe2000fffe0ff */
[----:B------:R-:W-:Y:S06]  /*1a30*/  @!P2 BRA `(.L_x_1574) ;  /* 0x000000000044a947 */ /* 0x000fec0003800000 */
[----:B------:R-:W-:Y:S01]  /*1a40*/  ISETP.GT.AND P0, PT, R0, -0x1, PT ;  /* 0xffffffff0000780c */ /* 0x000fe20003f04270 */
[----:B------:R-:W-:-:S12]  /*1a50*/  BSSY B0, `(.L_x_1575) ;  /* 0x000000d000007945 */ /* 0x000fd80003800000 */
        /* <DEDUP_REMOVED lines=8> */
.L_x_1576:
[----:B------:R-:W-:-:S13]  /*1ae0*/  ISETP.NE.AND P0, PT, R3, 0x1, PT ;  /* 0x000000010300780c */ /* 0x000fda0003f05270 */
[----:B------:R-:W0:Y:S02]  /*1af0*/  @P0 LDC.64 R6, c[0x0][0x9e8] ;  /* 0x00027a00ff060b82 */ /* 0x000e240000000a00 */
[----:B0-----:R-:W-:-:S05]  /*1b00*/  @P0 IMAD.HI.U32 R6, R0, R6, RZ ;  /* 0x0000000600060227 */ /* 0x001fca00078e00ff */
[----:B------:R-:W-:-:S07]  /*1b10*/  @P0 SHF.R.U32.HI R0, RZ, R7, R6 ;  /* 0x00000007ff000219 */ /* 0x000fce0000011606 */
.L_x_1577:
[----:B------:R-:W-:Y:S05]  /*1b20*/  BSYNC B0 ;  /* 0x0000000000007941 */ /* 0x000fea0003800000 */
.L_x_1575:
[----:B------:R-:W-:-:S05]  /*1b30*/  IMAD R3, R0, R3, RZ ;  /* 0x0000000300037224 */ /* 0x000fca00078e02ff */
[----:B------:R-:W-:-:S07]  /*1b40*/  VIMNMX R4, R4, R3, !PT ;  /* 0x0000000304047248 */ /* 0x000fce0007fe0100 */
.L_x_1574:
[----:B------:R-:W-:Y:S02]  /*1b50*/  VIADD R2, R2, 0x5f ;  /* 0x0000005f02027836 */ /* 0x000fe40000000000 */
[----:B------:R-:W-:-:S04]  /*1b60*/  IMAD.HI R4, R4, 0x2aaaaaab, RZ ;  /* 0x2aaaaaab04047827 */ /* 0x000fc800078e02ff */
[----:B------:R-:W-:Y:S01]  /*1b70*/  IMAD.HI R2, R2, 0x2aaaaaab, RZ ;  /* 0x2aaaaaab02027827 */ /* 0x000fe200078e02ff */
[----:B------:R-:W-:-:S04]  /*1b80*/  SHF.R.U32.HI R5, RZ, 0x1f, R4 ;  /* 0x0000001fff057819 */ /* 0x000fc80000011604 */
[----:B------:R-:W-:Y:S02]  /*1b90*/  SHF.R.U32.HI R3, RZ, 0x1f, R2 ;  /* 0x0000001fff037819 */ /* 0x000fe40000011602 */
[----:B------:R-:W-:Y:S02]  /*1ba0*/  LEA.HI.SX32 R5, R4, R5, 0x1c ;  /* 0x0000000504057211 */ /* 0x000fe400078fe2ff */
[----:B------:R-:W-:Y:S02]  /*1bb0*/  LEA.HI.SX32 R2, R2, R3, 0x1c ;  /* 0x0000000302027211 */ /* 0x000fe400078fe2ff */
[----:B------:R-:W-:Y:S02]  /*1bc0*/  VIMNMX R5, RZ, R5, !PT ;  /* 0x00000005ff057248 */ /* 0x000fe40007fe0100 */
[----:B------:R-:W-:-:S03]  /*1bd0*/  VIMNMX R2, R143, R2, PT ;  /* 0x000000028f027248 */ /* 0x000fc60003fe0100 */
[--C-:B------:R-:W-:Y:S02]  /*1be0*/  IMAD R5, R5, 0x60, -R9.reuse ;  /* 0x0000006005057824 */ /* 0x100fe400078e0a09 */
[----:B------:R-:W-:-:S03]  /*1bf0*/  IMAD R3, R2, 0x60, -R9 ;  /* 0x0000006002037824 */ /* 0x000fc600078e0a09 */
[----:B------:R-:W-:Y:S02]  /*1c00*/  VIMNMX R5, RZ, R5, !PT ;  /* 0x00000005ff057248 */ /* 0x000fe40007fe0100 */
[----:B------:R-:W-:-:S03]  /*1c10*/  VIMNMX R0, R3, R24, PT ;  /* 0x0000001803007248 */ /* 0x000fc60003fe0100 */
[----:B------:R-:W-:Y:S01]  /*1c20*/  IMAD.WIDE.U32 R126, R5, -0x55555555, RZ ;  /* 0xaaaaaaab057e7825 */ /* 0x000fe200078e00ff */
[----:B------:R-:W-:-:S04]  /*1c30*/  ISETP.GT.AND P0, PT, R0, R5, PT ;  /* 0x000000050000720c */ /* 0x000fc80003f04270 */
[----:B------:R-:W-:-:S05]  /*1c40*/  SHF.R.U32.HI R126, RZ, 0x6, R127 ;  /* 0x00000006ff7e7819 */ /* 0x000fca000001167f */
[----:B------:R-:W-:-:S04]  /*1c50*/  IMAD.MOV.U32 R2, RZ, RZ, R126 ;  /* 0x000000ffff027224 */ /* 0x000fc800078e007e */
[----:B------:R-:W-:-:S04]  /*1c60*/  @P0 VIADD R0, R0, 0x5f ;  /* 0x0000005f00000836 */ /* 0x000fc80000000000 */
[----:B------:R-:W-:-:S05]  /*1c70*/  @P0 IMAD.HI R0, R0, 0x2aaaaaab, RZ ;  /* 0x2aaaaaab00000827 */ /* 0x000fca00078e02ff */
[----:B------:R-:W-:-:S04]  /*1c80*/  @P0 SHF.R.U32.HI R3, RZ, 0x1f, R0 ;  /* 0x0000001fff030819 */ /* 0x000fc80000011600 */
[----:B------:R-:W-:Y:S02]  /*1c90*/  @P0 LEA.HI.SX32 R2, R0, R3, 0x1c ;  /* 0x0000000300020211 */ /* 0x000fe400078fe2ff */
[----:B------:R-:W-:Y:S02]  /*1ca0*/  PLOP3.LUT P0, PT, PT, PT, PT, 0x80, 0x0 ;  /* 0x000000000000781c */ /* 0x000fe40003f0f070 */
[----:B------:R-:W-:-:S13]  /*1cb0*/  ISETP.GT.AND P1, PT, R2, R126, PT ;  /* 0x0000007e0200720c */ /* 0x000fda0003f24270 */
[----:B------:R-:W-:Y:S05]  /*1cc0*/  @!P1 BRA `(.L_x_1578) ;  /* 0x0000008c00e49947 */ /* 0x000fea0003800000 */
        /* <DEDUP_REMOVED lines=9> */
[----:B------:R-:W-:Y:S01]  /*1d60*/  MOV R5, UR5 ;  /* 0x0000000500057c02 */ /* 0x000fe20008000f00 */
[----:B------:R-:W-:Y:S01]  /*1d70*/  ULDC.64 UR4, c[0x4][0x98] ;  /* 0x0100260000047ab9 */ /* 0x000fe20000000a00 */
[----:B------:R-:W-:Y:S01]  /*1d80*/  IMAD.U32 R10, RZ, RZ, UR6 ;  /* 0x00000006ff0a7e24 */ /* 0x000fe2000f8e00ff */
[----:B------:R-:W-:Y:S01]  /*1d90*/  MOV R12, 0x1 ;  /* 0x00000001000c7802 */ /* 0x000fe20000000f00 */
[----:B------:R-:W-:Y:S02]  /*1da0*/  IMAD.U32 R6, RZ, RZ, UR4 ;  /* 0x00000004ff067e24 */ /* 0x000fe4000f8e00ff */
[----:B------:R-:W-:-:S02]  /*1db0*/  IMAD.U32 R7, RZ, RZ, UR5 ;  /* 0x00000005ff077e24 */ /* 0x000fc4000f8e00ff */
[----:B------:R-:W-:Y:S02]  /*1dc0*/  IMAD.U32 R11, RZ, RZ, UR7 ;  /* 0x00000007ff0b7e24 */ /* 0x000fe4000f8e00ff */
[----:B------:R-:W-:Y:S02]  /*1dd0*/  IMAD.MOV.U32 R8, RZ, RZ, 0x70 ;  /* 0x00000070ff087424 */ /* 0x000fe400078e00ff */
[----:B0-----:R-:W-:-:S07]  /*1de0*/  IMAD.MOV.U32 R13, RZ, RZ, RZ ;  /* 0x000000ffff0d7224 */ /* 0x001fce00078e00ff */
[----:B------:R-:W-:-:S07]  /*1df0*/  LEPC R20, `(.L_x_1580) ;  /* 0x000000001014794e */ /* 0x000fce0000000000 */
[----:B-1---5:R-:W-:Y:S05]  /*1e00*/  CALL.ABS.NOINC R14 ;  /* 0x000000000e007343 */ /* 0x022fea0003c00000 */
.L_x_1580:
[----:B------:R-:W-:Y:S05]  /*1e10*/  BSYNC B6 ;  /* 0x0000000000067941 */ /* 0x000fea0003800000 */
.L_x_1579:
        /* <DEDUP_REMOVED lines=20> */
.L_x_1582:
[----:B------:R-:W-:Y:S05]  /*1f60*/  BSYNC B6 ;  /* 0x0000000000067941 */ /* 0x000fea0003800000 */
.L_x_1581:
[----:B------:R-:W-:Y:S01]  /*1f70*/  ULDC.64 UR4, c[0x0][0x9f8] ;  /* 0x00027e0000047ab9 */ /* 0x000fe20000000a00 */
[----:B------:R-:W-:Y:S01]  /*1f80*/  MOV R101, R31 ;  /* 0x0000001f00657202 */ /* 0x000fe20000000f00 */
[----:B------:R-:W0:Y:S01]  /*1f90*/  LDC.64 R94, c[0x0][0x3f8] ;  /* 0x0000fe00ff5e7b82 */ /* 0x000e220000000a00 */
[----:B------:R-:W-:Y:S01]  /*1fa0*/  ISETP.NE.U32.AND P0, PT, RZ, UR4, PT ;  /* 0x00000004ff007c0c */ /* 0x000fe2000bf05070 */
[----:B------:R-:W-:-:S03]  /*1fb0*/  ULDC UR4, c[0x0][0x2f4] ;  /* 0x0000bd0000047ab9 */ /* 0x000fc60000000800 */
[----:B------:R-:W-:Y:S01]  /*1fc0*/  ISETP.NE.AND.EX P0, PT, RZ, UR5, PT, P0 ;  /* 0x00000005ff007c0c */ /* 0x000fe2000bf05300 */
[----:B------:R-:W-:Y:S02]  /*1fd0*/  ULDC UR5, c[0x0][0x320] ;  /* 0x0000c80000057ab9 */ /* 0x000fe40000000800 */
[----:B------:R-:W1:Y:S08]  /*1fe0*/  LDC R125, c[0x0][0x3f4] ;  /* 0x0000fd00ff7d7b82 */ /* 0x000e700000000800 */
[----:B------:R-:W2:Y:S08]  /*1ff0*/  LDC.64 R88, c[0x0][0x408] ;  /* 0x00010200ff587b82 */ /* 0x000eb00000000a00 */
[----:B------:R-:W3:Y:S02]  /*2000*/  @P0 LDC.64 R4, c[0x0][0x9f8] ;  /* 0x00027e00ff040b82 */ /* 0x000ee40000000a00 */
[----:B---3--:R-:W-:-:S05]  /*2010*/  @P0 IMAD.WIDE R4, R31, 0x4, R4 ;  /* 0x000000041f040825 */ /* 0x008fca00078e0204 */
[----:B------:R3:W4:Y:S01]  /*2020*/  @P0 LDG.E R101, desc[UR60][R4.64] ;  /* 0x0000003c04650981 */ /* 0x000722000c1e1900 */
[----:B------:R-:W-:Y:S01]  /*2030*/  ISETP.GE.AND P1, PT, R168, UR4, PT ;  /* 0x00000004a8007c0c */ /* 0x000fe2000bf26270 */
[--C-:B0-----:R-:W-:Y:S01]  /*2040*/  IMAD.WIDE.U32 R96, R174, R94, R16.reuse ;  /* 0x0000005eae607225 */ /* 0x101fe200078e0010 */
[----:B------:R-:W-:Y:S01]  /*2050*/  ISETP.GE.AND P0, PT, R16, UR4, PT ;  /* 0x0000000410007c0c */ /* 0x000fe2000bf06270 */
[----:B------:R-:W0:Y:S01]  /*2060*/  S2R R144, SR_TID.X ;  /* 0x0000000000907919 */ /* 0x000e220000002100 */
[----:B------:R-:W-:Y:S01]  /*2070*/  SEL R3, RZ, 0xffffffff, P1 ;  /* 0xffffffffff037807 */ /* 0x000fe20000800000 */
[----:B--2---:R-:W-:Y:S01]  /*2080*/  IMAD.WIDE.U32 R90, R174, R88, R16 ;  /* 0x00000058ae5a7225 */ /* 0x004fe200078e0010 */
[----:B------:R-:W-:Y:S02]  /*2090*/  SEL R0, RZ, 0x1, P0 ;  /* 0x00000001ff007807 */ /* 0x000fe40000000000 */
[----:B------:R-:W-:Y:S01]  /*20a0*/  ISETP.GE.AND P0, PT, R168, UR5, PT ;  /* 0x00000005a8007c0c */ /* 0x000fe2000bf06270 */
[----:B------:R-:W-:Y:S01]  /*20b0*/  IMAD.SHL.U32 R3, R3, 0x2, RZ ;  /* 0x0000000203037824 */ /* 0x000fe200078e00ff */
[----:B------:R-:W-:Y:S01]  /*20c0*/  ISETP.GE.AND P1, PT, R23, UR4, PT ;  /* 0x0000000417007c0c */ /* 0x000fe2000bf26270 */
[----:B------:R-:W-:Y:S01]  /*20d0*/  IMAD.MOV.U32 R127, RZ, RZ, 0x20 ;  /* 0x00000020ff7f7424 */ /* 0x000fe200078e00ff */
[----:B------:R-:W-:Y:S01]  /*20e0*/  SHF.R.S32.HI R7, RZ, 0x1f, R174 ;  /* 0x0000001fff077819 */ /* 0x000fe200000114ae */
[----:B------:R-:W-:Y:S01]  /*20f0*/  IMAD R133, R89, 0x60, RZ ;  /* 0x0000006059857824 */ /* 0x000fe200078e02ff */
[----:B------:R-:W-:Y:S01]  /*2100*/  LOP3.LUT R0, R3, 0x2, R0, 0xe2, !PT ;  /* 0x0000000203007812 */ /* 0x000fe200078ee200 */
[----:B------:R-:W-:Y:S01]  /*2110*/  IMAD.SHL.U32 R107, R94, 0x40, RZ ;  /* 0x000000405e6b7824 */ /* 0x000fe200078e00ff */
[----:B------:R-:W-:Y:S01]  /*2120*/  SEL R3, RZ, 0xffffffff, P0 ;  /* 0xffffffffff037807 */ /* 0x000fe20000000000 */
[----:B------:R-:W-:Y:S01]  /*2130*/  IMAD.IADD R130, R130, 0x1, R25 ;  /* 0x0000000182827824 */ /* 0x000fe200078e0219 */
[----:B------:R-:W-:Y:S01]  /*2140*/  ISETP.GE.AND P0, PT, R169, UR4, PT ;  /* 0x00000004a9007c0c */ /* 0x000fe2000bf06270 */
[----:B------:R-:W-:Y:S01]  /*2150*/  IMAD R113, R198, 0x40, R174 ;  /* 0x00000040c6717824 */ /* 0x000fe200078e02ae */
[----:B---3--:R-:W-:Y:S01]  /*2160*/  SEL R4, RZ, 0x8, P1 ;  /* 0x00000008ff047807 */ /* 0x008fe20000800000 */
[----:B------:R-:W-:Y:S01]  /*2170*/  IMAD.SHL.U32 R6, R3, 0x2, RZ ;  /* 0x0000000203067824 */ /* 0x000fe200078e00ff */
[----:B------:R-:W-:-:S02]  /*2180*/  SEL R3, RZ, 0x4, P0 ;  /* 0x00000004ff037807 */ /* 0x000fc40000000000 */
[--C-:B------:R-:W-:Y:S02]  /*2190*/  SHF.R.S32.HI R165, RZ, 0x1f, R164.reuse ;  /* 0x0000001fffa57819 */ /* 0x100fe400000114a4 */
[----:B------:R-:W-:Y:S01]  /*21a0*/  LOP3.LUT R0, R4, R0, R3, 0xfe, !PT ;  /* 0x0000000004007212 */ /* 0x000fe200078efe03 */
[-C--:B------:R-:W-:Y:S01]  /*21b0*/  IMAD R3, R7, R94.reuse, RZ ;  /* 0x0000005e07037224 */ /* 0x080fe200078e02ff */
[----:B------:R-:W-:Y:S01]  /*21c0*/  ISETP.GE.AND P0, PT, R161, UR4, PT ;  /* 0x00000004a1007c0c */ /* 0x000fe2000bf06270 */
[----:B------:R-:W-:Y:S01]  /*21d0*/  IMAD.WIDE.U32 R98, R174, R94, R164 ;  /* 0x0000005eae627225 */ /* 0x000fe200078e00a4 */
[----:B------:R-:W-:Y:S02]  /*21e0*/  ISETP.GE.AND P1, PT, R169, UR5, PT ;  /* 0x00000005a9007c0c */ /* 0x000fe4000bf26270 */
[----:B-1----:R-:W-:Y:S01]  /*21f0*/  ISETP.GE.AND P3, PT, R16, R125, PT ;  /* 0x0000007d1000720c */ /* 0x002fe20003f66270 */
[----:B------:R-:W-:Y:S01]  /*2200*/  IMAD R9, R174, R95, R3 ;  /* 0x0000005fae097224 */ /* 0x000fe200078e0203 */
[----:B------:R-:W-:Y:S01]  /*2210*/  SEL R3, RZ, 0x10, P0 ;  /* 0x00000010ff037807 */ /* 0x000fe20000000000 */
[-C--:B------:R-:W-:Y:S01]  /*2220*/  IMAD R7, R7, R88.reuse, RZ ;  /* 0x0000005807077224 */ /* 0x080fe200078e02ff */
[----:B------:R-:W-:Y:S01]  /*2230*/  ISETP.GE.AND P2, PT, R16, UR5, PT ;  /* 0x0000000510007c0c */ /* 0x000fe2000bf46270 */
[----:B------:R-:W-:Y:S01]  /*2240*/  IMAD.IADD R99, R99, 0x1, R9 ;  /* 0x0000000163637824 */ /* 0x000fe200078e0209 */
[----:B------:R-:W-:Y:S01]  /*2250*/  SEL R4, RZ, 0x4, P1 ;  /* 0x00000004ff047807 */ /* 0x000fe20000800000 */
[----:B------:R-:W-:Y:S01]  /*2260*/  IMAD.IADD R97, R9, 0x1, R97 ;  /* 0x0000000109617824 */ /* 0x000fe200078e0261 */
[----:B------:R-:W-:Y:S01]  /*2270*/  LOP3.LUT R9, R0, R3, RZ, 0xfc, !PT ;  /* 0x0000000300097212 */ /* 0x000fe200078efcff */
[C---:B------:R-:W-:Y:S01]  /*2280*/  IMAD R11, R174.reuse, R89, R7 ;  /* 0x00000059ae0b7224 */ /* 0x040fe200078e0207 */
[----:B------:R-:W-:Y:S01]  /*2290*/  ISETP.GE.AND P1, PT, R169, R125, PT ;  /* 0x0000007da900720c */ /* 0x000fe20003f26270 */
[----:B------:R-:W-:Y:S01]  /*22a0*/  IMAD.WIDE.U32 R92, R174, R88, R164 ;  /* 0x00000058ae5c7225 */ /* 0x000fe200078e00a4 */
[----:B------:R-:W-:-:S02]  /*22b0*/  SEL R3, R125, RZ, P3 ;  /* 0x000000ff7d037207 */ /* 0x000fc40001800000 */
[----:B------:R-:W-:Y:S01]  /*22c0*/  SEL R5, RZ, 0x1, P2 ;  /* 0x00000001ff057807 */ /* 0x000fe20001000000 */
[----:B------:R-:W-:Y:S01]  /*22d0*/  IMAD.IADD R91, R11, 0x1, R91 ;  /* 0x000000010b5b7824 */ /* 0x000fe200078e025b */
[----:B------:R-:W-:Y:S01]  /*22e0*/  ISETP.GE.AND P2, PT, R168, R125, PT ;  /* 0x0000007da800720c */ /* 0x000fe20003f46270 */
[----:B------:R-:W-:Y:S01]  /*22f0*/  IMAD.IADD R3, R16, 0x1, R3 ;  /* 0x0000000110037824 */ /* 0x000fe200078e0203 */
[----:B------:R-:W-:Y:S01]  /*2300*/  SEL R0, R125, RZ, P1 ;  /* 0x000000ff7d007207 */ /* 0x000fe20000800000 */
[----:B-----5:R-:W-:Y:S01]  /*2310*/  IMAD.WIDE.U32 R90, R141, R88, R90 ;  /* 0x000000588d5a7225 */ /* 0x020fe200078e005a */
[----:B------:R-:W-:Y:S02]  /*2320*/  SEL R7, R125, RZ, P2 ;  /* 0x000000ff7d077207 */ /* 0x000fe40001000000 */
[----:B------:R-:W-:Y:S01]  /*2330*/  LOP3.LUT R5, R6, 0x2, R5, 0xe2, !PT ;  /* 0x0000000206057812 */ /* 0x000fe200078ee205 */
[----:B------:R-:W-:Y:S01]  /*2340*/  IMAD.IADD R10, R169, 0x1, R0 ;  /* 0x00000001a90a7824 */ /* 0x000fe200078e0200 */
[----:B------:R-:W-:Y:S01]  /*2350*/  SHF.R.S32.HI R0, RZ, 0x1f, R3 ;  /* 0x0000001fff007819 */ /* 0x000fe20000011403 */
[----:B------:R-:W-:Y:S01]  /*2360*/  IMAD.IADD R7, R168, 0x1, R7 ;  /* 0x00000001a8077824 */ /* 0x000fe200078e0207 */
[----:B------:R-:W-:Y:S01]  /*2370*/  LOP3.LUT R5, R5, R4, RZ, 0xfc, !PT ;  /* 0x0000000405057212 */ /* 0x000fe200078efcff */
[----:B------:R-:W-:Y:S01]  /*2380*/  IMAD.WIDE.U32 R98, R141, R94, R98 ;  /* 0x0000005e8d627225 */ /* 0x000fe200078e0062 */
[----:B------:R-:W-:-:S02]  /*2390*/  LEA.HI R6, R0, R3, RZ, 0x3 ;  /* 0x0000000300067211 */ /* 0x000fc400078f18ff */
[----:B------:R-:W-:Y:S01]  /*23a0*/  LEA.HI R0, R0, R3, RZ, 0x6 ;  /* 0x0000000300007211 */ /* 0x000fe200078f30ff */
[----:B------:R-:W-:Y:S01]  /*23b0*/  IMAD.WIDE.U32 R96, R141, R94, R96 ;  /* 0x0000005e8d607225 */ /* 0x000fe200078e0060 */
[----:B------:R-:W-:Y:S02]  /*23c0*/  SHF.R.S32.HI R4, RZ, 0x1f, R7 ;  /* 0x0000001fff047819 */ /* 0x000fe40000011407 */
[----:B------:R-:W-:Y:S01]  /*23d0*/  SHF.R.S32.HI R3, RZ, 0x6, R0 ;  /* 0x00000006ff037819 */ /* 0x000fe20000011400 */
[----:B------:R-:W-:Y:S01]  /*23e0*/  IMAD.SHL.U32 R125, R125, 0x2, RZ ;  /* 0x000000027d7d7824 */ /* 0x000fe200078e00ff */
[CC--:B------:R-:W-:Y:S02]  /*23f0*/  LEA.HI R8, R4.reuse, R7.reuse, RZ, 0x6 ;  /* 0x0000000704087211 */ /* 0x0c0fe400078f30ff */
[----:B------:R-:W-:Y:S01]  /*2400*/  LEA.HI R7, R4, R7, RZ, 0x3 ;  /* 0x0000000704077211 */ /* 0x000fe200078f18ff */
[C---:B------:R-:W-:Y:S01]  /*2410*/  IMAD R140, R3.reuse, 0x1800, R186 ;  /* 0x00001800038c7824 */ /* 0x040fe200078e02ba */
[----:B------:R-:W-:Y:S01]  /*2420*/  LOP3.LUT R0, R184, 0x38, R6, 0xf8, !PT ;  /* 0x00000038b8007812 */ /* 0x000fe200078ef806 */
[----:B------:R-:W-:Y:S01]  /*2430*/  IMAD R138, R3, 0x1800, R188 ;  /* 0x00001800038a7824 */ /* 0x000fe200078e02bc */
[----:B------:R-:W-:-:S02]  /*2440*/  SHF.R.S32.HI R15, RZ, 0x1f, R10 ;  /* 0x0000001fff0f7819 */ /* 0x000fc4000001140a */
[----:B------:R-:W-:Y:S02]  /*2450*/  IADD3 R93, R93, R11, RZ ;  /* 0x0000000b5d5d7210 */ /* 0x000fe40007ffe0ff */
[----:B------:R-:W-:Y:S02]  /*2460*/  SHF.R.S32.HI R11, RZ, 0x6, R8 ;  /* 0x00000006ff0b7819 */ /* 0x000fe40000011408 */
[----:B------:R-:W-:Y:S01]  /*2470*/  LOP3.LUT R4, R184, 0x38, R7, 0xf8, !PT ;  /* 0x00000038b8047812 */ /* 0x000fe200078ef807 */
[----:B------:R-:W-:Y:S01]  /*2480*/  IMAD.WIDE.U32 R92, R141, R88, R92 ;  /* 0x000000588d5c7225 */ /* 0x000fe200078e005c */
[-C--:B------:R-:W-:Y:S02]  /*2490*/  LOP3.LUT R3, R0, R185.reuse, RZ, 0x3c, !PT ;  /* 0x000000b900037212 */ /* 0x080fe400078e3cff */
[-C--:B------:R-:W-:Y:S01]  /*24a0*/  LEA.HI R12, R15, R10.reuse, RZ, 0x3 ;  /* 0x0000000a0f0c7211 */ /* 0x080fe200078f18ff */
[----:B------:R-:W-:Y:S01]  /*24b0*/  IMAD R139, R11, 0x1800, R186 ;  /* 0x000018000b8b7824 */ /* 0x000fe200078e02ba */
[----:B------:R-:W-:Y:S01]  /*24c0*/  LEA.HI R10, R15, R10, RZ, 0x6 ;  /* 0x0000000a0f0a7211 */ /* 0x000fe200078f30ff */
[----:B------:R-:W-:Y:S01]  /*24d0*/  IMAD.IADD R140, R140, 0x1, R3 ;  /* 0x000000018c8c7824 */ /* 0x000fe200078e0203 */
[----:B------:R-:W-:Y:S01]  /*24e0*/  LOP3.LUT R4, R4, R185, RZ, 0x3c, !PT ;  /* 0x000000b904047212 */ /* 0x000fe200078e3cff */
[----:B------:R-:W-:Y:S01]  /*24f0*/  IMAD R136, R11, 0x1800, R188 ;  /* 0x000018000b887824 */ /* 0x000fe200078e02bc */
[----:B------:R-:W-:Y:S01]  /*2500*/  SHF.R.S32.HI R3, RZ, 0x6, R10 ;  /* 0x00000006ff037819 */ /* 0x000fe2000001140a */
[----:B------:R-:W-:Y:S01]  /*2510*/  IMAD R11, R95, 0x60, RZ ;  /* 0x000000605f0b7824 */ /* 0x000fe200078e02ff */
[----:B------:R-:W-:Y:S01]  /*2520*/  LOP3.LUT R15, R181, 0x38, R12, 0xf8, !PT ;  /* 0x00000038b50f7812 */ /* 0x000fe200078ef80c */
[----:B------:R-:W-:Y:S01]  /*2530*/  IMAD.IADD R139, R139, 0x1, R4 ;  /* 0x000000018b8b7824 */ /* 0x000fe200078e0204 */
[----:B------:R-:W-:Y:S01]  /*2540*/  LOP3.LUT R13, R181, 0x38, R6, 0xf8, !PT ;  /* 0x00000038b50d7812 */ /* 0x000fe200078ef806 */
[----:B------:R-:W-:Y:S01]  /*2550*/  IMAD R135, R3, 0x1800, R188 ;  /* 0x0000180003877824 */ /* 0x000fe200078e02bc */
[-C--:B------:R-:W-:Y:S01]  /*2560*/  LOP3.LUT R4, R15, R218.reuse, RZ, 0x3c, !PT ;  /* 0x000000da0f047212 */ /* 0x080fe200078e3cff */
[----:B------:R-:W-:Y:S01]  /*2570*/  IMAD R137, R3, 0x1800, R186 ;  /* 0x0000180003897824 */ /* 0x000fe200078e02ba */
[----:B------:R-:W-:-:S02]  /*2580*/  LOP3.LUT R13, R13, R218, RZ, 0x3c, !PT ;  /* 0x000000da0d0d7212 */ /* 0x000fc400078e3cff */
[----:B------:R-:W-:Y:S01]  /*2590*/  LOP3.LUT R0, R184, 0x38, R12, 0xf8, !PT ;  /* 0x00000038b8007812 */ /* 0x000fe200078ef80c */
[----:B------:R-:W-:Y:S01]  /*25a0*/  IMAD.IADD R135, R135, 0x1, R4 ;  /* 0x0000000187877824 */ /* 0x000fe200078e0204 */
[----:B------:R-:W-:Y:S02]  /*25b0*/  SHF.R.S32.HI R21, RZ, 0x1f, R141 ;  /* 0x0000001fff157819 */ /* 0x000fe4000001148d */
[----:B------:R-:W-:Y:S02]  /*25c0*/  IADD3 R138, R138, R13, RZ ;  /* 0x0000000d8a8a7210 */ /* 0x000fe40007ffe0ff */
[----:B------:R-:W-:Y:S01]  /*25d0*/  LOP3.LUT R4, R184, 0x18, R16, 0xf8, !PT ;  /* 0x00000018b8047812 */ /* 0x000fe200078ef810 */
[----:B------:R-:W-:Y:S01]  /*25e0*/  IMAD R8, R21, R94, RZ ;  /* 0x0000005e15087224 */ /* 0x000fe200078e02ff */
[----:B------:R-:W-:Y:S02]  /*25f0*/  LOP3.LUT R13, R181, 0x38, R7, 0xf8, !PT ;  /* 0x00000038b50d7812 */ /* 0x000fe400078ef807 */
[----:B------:R-:W-:Y:S01]  /*2600*/  LOP3.LUT R0, R0, R185, RZ, 0x3c, !PT ;  /* 0x000000b900007212 */ /* 0x000fe200078e3cff */
[----:B------:R-:W-:Y:S01]  /*2610*/  IMAD R103, R141, R95, R8 ;  /* 0x0000005f8d677224 */ /* 0x000fe200078e0208 */
[----:B------:R-:W-:-:S02]  /*2620*/  ISETP.GE.AND P4, PT, R23, UR5, PT ;  /* 0x0000000517007c0c */ /* 0x000fc4000bf86270 */
[----:B------:R-:W-:Y:S01]  /*2630*/  ISETP.GE.AND P0, PT, R162, UR4, PT ;  /* 0x00000004a2007c0c */ /* 0x000fe2000bf06270 */
[----:B------:R-:W-:Y:S01]  /*2640*/  IMAD.IADD R137, R137, 0x1, R0 ;  /* 0x0000000189897824 */ /* 0x000fe200078e0200 */
[----:B------:R-:W-:Y:S01]  /*2650*/  LOP3.LUT R3, R4, R185, RZ, 0x3c, !PT ;  /* 0x000000b904037212 */ /* 0x000fe200078e3cff */
[----:B------:R-:W-:Y:S01]  /*2660*/  IMAD R0, R21, R88, RZ ;  /* 0x0000005815007224 */ /* 0x000fe200078e02ff */
[----:B------:R-:W-:Y:S01]  /*2670*/  LOP3.LUT R13, R13, R218, RZ, 0x3c, !PT ;  /* 0x000000da0d0d7212 */ /* 0x000fe200078e3cff */
[----:B------:R-:W-:Y:S01]  /*2680*/  IMAD.IADD R105, R99, 0x1, R103 ;  /* 0x0000000163697824 */ /* 0x000fe200078e0267 */
[----:B------:R-:W-:Y:S01]  /*2690*/  SEL R4, RZ, 0x8, P4 ;  /* 0x00000008ff047807 */ /* 0x000fe20002000000 */
[----:B------:R-:W-:Y:S01]  /*26a0*/  IMAD.IADD R3, R186, 0x1, R3 ;  /* 0x00000001ba037824 */ /* 0x000fe200078e0203 */
[----:B------:R-:W-:Y:S01]  /*26b0*/  LOP3.LUT P5, RZ, R207, 0x4, RZ, 0xc0, !PT ;  /* 0x00000004cfff7812 */ /* 0x000fe200078ac0ff */
[----:B------:R-:W-:Y:S01]  /*26c0*/  IMAD.IADD R136, R136, 0x1, R13 ;  /* 0x0000000188887824 */ /* 0x000fe200078e020d */
[----:B------:R-:W-:Y:S01]  /*26d0*/  SEL R8, RZ, 0x20, P0 ;  /* 0x00000020ff087807 */ /* 0x000fe20000000000 */
[----:B------:R-:W-:Y:S01]  /*26e0*/  IMAD R13, R141, R89, R0 ;  /* 0x000000598d0d7224 */ /* 0x000fe200078e0200 */
[----:B------:R-:W-:Y:S01]  /*26f0*/  LOP3.LUT R20, R5, R4, RZ, 0xfc, !PT ;  /* 0x0000000405147212 */ /* 0x000fe200078efcff */
[----:B------:R-:W-:Y:S01]  /*2700*/  IMAD.IADD R103, R103, 0x1, R97 ;  /* 0x0000000167677824 */ /* 0x000fe200078e0261 */
[----:B------:R-:W-:Y:S01]  /*2710*/  LOP3.LUT R4, R5, 0x1, RZ, 0xc0, !PT ;  /* 0x0000000105047812 */ /* 0x000fe200078ec0ff */
[----:B------:R-:W-:Y:S01]  /*2720*/  IMAD.IADD R104, R93, 0x1, R13 ;  /* 0x000000015d687824 */ /* 0x000fe200078e020d */
[C---:B------:R-:W-:Y:S01]  /*2730*/  SHF.L.U64.HI R108, R88.reuse, 0x6, R89 ;  /* 0x00000006586c7819 */ /* 0x040fe20000010259 */
[----:B------:R-:W-:Y:S01]  /*2740*/  IMAD.IADD R102, R13, 0x1, R91 ;  /* 0x000000010d667824 */ /* 0x000fe200078e025b */
[C---:B------:R-:W-:Y:S01]  /*2750*/  SHF.L.U32 R109, R88.reuse, 0x6, RZ ;  /* 0x00000006586d7819 */ /* 0x040fe200000006ff */
[----:B------:R-:W-:Y:S01]  /*2760*/  IMAD.WIDE.U32 R88, R88, 0x60, RZ ;  /* 0x0000006058587825 */ /* 0x000fe200078e00ff */
[----:B------:R-:W-:-:S02]  /*2770*/  SHF.R.S32.HI R118, RZ, 0x3, R6 ;  /* 0x00000003ff767819 */ /* 0x000fc40000011406 */
[----:B------:R-:W-:Y:S02]  /*2780*/  LOP3.LUT R5, R6, 0xfffffff8, RZ, 0xc0, !PT ;  /* 0xfffffff806057812 */ /* 0x000fe400078ec0ff */
[C---:B------:R-:W-:Y:S01]  /*2790*/  SHF.L.U64.HI R106, R94.reuse, 0x6, R95 ;  /* 0x000000065e6a7819 */ /* 0x040fe2000001025f */
[----:B------:R-:W-:Y:S01]  /*27a0*/  IMAD.WIDE.U32 R94, R94, 0x60, RZ ;  /* 0x000000605e5e7825 */ /* 0x000fe200078e00ff */
[----:B------:R-:W-:Y:S02]  /*27b0*/  SEL R127, R127, 0xffffffe0, !P5 ;  /* 0xffffffe07f7f7807 */ /* 0x000fe40006800000 */
[----:B------:R-:W-:Y:S01]  /*27c0*/  SHF.R.S32.HI R117, RZ, 0x3, R7 ;  /* 0x00000003ff757819 */ /* 0x000fe20000011407 */
[----:B------:R-:W-:Y:S01]  /*27d0*/  IMAD.IADD R132, R95, 0x1, R11 ;  /* 0x000000015f847824 */ /* 0x000fe200078e020b */
[----:B------:R-:W-:Y:S01]  /*27e0*/  LOP3.LUT R6, R7, 0xfffffff8, RZ, 0xc0, !PT ;  /* 0xfffffff807067812 */ /* 0x000fe200078ec0ff */
[----:B------:R-:W-:Y:S01]  /*27f0*/  IMAD.IADD R134, R127, 0x1, R3 ;  /* 0x000000017f867824 */ /* 0x000fe200078e0203 */
[----:B------:R-:W-:-:S02]  /*2800*/  LOP3.LUT R27, R9, R8, RZ, 0xfc, !PT ;  /* 0x00000008091b7212 */ /* 0x000fc400078efcff */
[----:B------:R-:W-:Y:S02]  /*2810*/  LOP3.LUT R7, R12, 0xfffffff8, RZ, 0xc0, !PT ;  /* 0xfffffff80c077812 */ /* 0x000fe400078ec0ff */
[----:B------:R-:W-:Y:S02]  /*2820*/  LOP3.LUT R8, R9, 0x1, RZ, 0xc0, !PT ;  /* 0x0000000109087812 */ /* 0x000fe400078ec0ff */
[C---:B------:R-:W-:Y:S02]  /*2830*/  LOP3.LUT R9, R20.reuse, 0x2, RZ, 0xc0, !PT ;  /* 0x0000000214097812 */ /* 0x040fe400078ec0ff */
[----:B------:R-:W-:Y:S02]  /*2840*/  LOP3.LUT R10, R20, 0x4, RZ, 0xc0, !PT ;  /* 0x00000004140a7812 */ /* 0x000fe400078ec0ff */
[C---:B------:R-:W-:Y:S02]  /*2850*/  LOP3.LUT R21, R27.reuse, 0x2, RZ, 0xc0, !PT ;  /* 0x000000021b157812 */ /* 0x040fe400078ec0ff */
[----:B------:R-:W-:-:S02]  /*2860*/  LOP3.LUT R25, R27, 0x4, RZ, 0xc0, !PT ;  /* 0x000000041b197812 */ /* 0x000fc400078ec0ff */
[C---:B------:R-:W-:Y:S02]  /*2870*/  LOP3.LUT R100, R27.reuse, 0x8, RZ, 0xc0, !PT ;  /* 0x000000081b647812 */ /* 0x040fe400078ec0ff */
[----:B------:R-:W-:Y:S02]  /*2880*/  LOP3.LUT R26, R27, 0x10, RZ, 0xc0, !PT ;  /* 0x000000101b1a7812 */ /* 0x000fe400078ec0ff */
[----:B------:R-:W-:Y:S02]  /*2890*/  SHF.R.S32.HI R0, RZ, 0x1f, R30 ;  /* 0x0000001fff007819 */ /* 0x000fe4000001141e */
[----:B0-----:R-:W-:Y:S02]  /*28a0*/  LEA.HI R144, R144, 0x8, RZ, 0x19 ;  /* 0x0000000890907811 */ /* 0x001fe400078fc8ff */
[----:B------:R-:W-:Y:S02]  /*28b0*/  IADD3 R133, R89, R133, RZ ;  /* 0x0000008559857210 */ /* 0x000fe40007ffe0ff */
[----:B------:R-:W-:-:S02]  /*28c0*/  SHF.R.S32.HI R114, RZ, 0x3, R12 ;  /* 0x00000003ff727819 */ /* 0x000fc4000001140c */
[----:B------:R-:W-:Y:S02]  /*28d0*/  LOP3.LUT R20, R20, 0x8, RZ, 0xc0, !PT ;  /* 0x0000000814147812 */ /* 0x000fe400078ec0ff */
[----:B------:R-:W-:Y:S02]  /*28e0*/  SHF.R.S32.HI R112, RZ, 0x1f, R5 ;  /* 0x0000001fff707819 */ /* 0x000fe40000011405 */
[----:B------:R-:W-:Y:S02]  /*28f0*/  SHF.R.S32.HI R111, RZ, 0x1f, R6 ;  /* 0x0000001fff6f7819 */ /* 0x000fe40000011406 */
[----:B------:R-:W-:Y:S02]  /*2900*/  SHF.R.S32.HI R110, RZ, 0x1f, R7 ;  /* 0x0000001fff6e7819 */ /* 0x000fe40000011407 */
[----:B------:R-:W-:Y:S02]  /*2910*/  LOP3.LUT R27, R27, 0x20, RZ, 0xc0, !PT ;  /* 0x000000201b1b7812 */ /* 0x000fe400078ec0ff */
[----:B----4-:R-:W-:-:S07]  /*2920*/  SHF.R.S32.HI R129, RZ, 0x1f, R101 ;  /* 0x0000001fff817819 */ /* 0x010fce0000011465 */
.L_x_1688:
[----:B0-----:R-:W0:Y:S01]  /*2930*/  LDC R32, c[0x0][0x430] ;  /* 0x00010c00ff207b82 */ /* 0x001e220000000800 */
[----:B------:R-:W-:-:S05]  /*2940*/  IADD3 R2, R2, -0x1, RZ ;  /* 0xffffffff02027810 */ /* 0x000fca0007ffe0ff */
[----:B------:R-:W-:Y:S02]  /*2950*/  IMAD R11, R2, 0x60, R113 ;  /* 0x00000060020b7824 */ /* 0x000fe400078e0271 */
[----:B------:R-:W1:Y:S02]  /*2960*/  LDC R124, c[0x0][0x3f4] ;  /* 0x0000fd00ff7c7b82 */ /* 0x000e640000000800 */
[----:B------:R-:W-:Y:S01]  /*2970*/  IMAD.IADD R33, R130, 0x1, R11 ;  /* 0x0000000182217824 */ /* 0x000fe200078e020b */
[----:B------:R-:W-:-:S03]  /*2980*/  ISETP.GE.AND P0, PT, R11, R24, PT ;  /* 0x000000180b00720c */ /* 0x000fc60003f06270 */
[----:B------:R-:W-:Y:S01]  /*2990*/  IMAD.MOV.U32 R11, RZ, RZ, R33 ;  /* 0x000000ffff0b7224 */ /* 0x000fe200078e0021 */
[----:B------:R-:W-:Y:S02]  /*29a0*/  ISETP.GT.OR P0, PT, R113, 0x5f, P0 ;  /* 0x0000005f7100780c */ /* 0x000fe40000704670 */
[----:B0-----:R-:W-:-:S11]  /*29b0*/  ISETP.NE.AND P4, PT, R32, 0x1, PT ;  /* 0x000000012000780c */ /* 0x001fd60003f85270 */
        /* <DEDUP_REMOVED lines=8> */
[----:B------:R-:W-:Y:S02]  /*2a40*/  @!P0 IMAD R31, R101, R15, R28 ;  /* 0x0000000f651f8224 */ /* 0x000fe400078e021c */
[----:B------:R-:W-:-:S04]  /*2a50*/  @!P0 IMAD.MOV.U32 R28, RZ, RZ, R11 ;  /* 0x000000ffff1c8224 */ /* 0x000fc800078e000b */
[----:B------:R-:W-:-:S04]  /*2a60*/  @!P0 IMAD.WIDE.U32 R14, R101, R14, R28 ;  /* 0x0000000e650e8225 */ /* 0x000fc800078e001c */
[----:B------:R-:W-:Y:S01]  /*2a70*/  @!P0 IMAD.IADD R15, R15, 0x1, R31 ;  /* 0x000000010f0f8824 */ /* 0x000fe200078e021f */
[----:B--2---:R-:W-:Y:S01]  /*2a80*/  @!P0 LEA R12, P4, R14, R12, 0x2 ;  /* 0x0000000c0e0c8211 */ /* 0x004fe200078810ff */
[----:B------:R-:W-:-:S03]  /*2a90*/  IMAD.MOV.U32 R28, RZ, RZ, RZ ;  /* 0x000000ffff1c7224 */ /* 0x000fc600078e00ff */
[----:B------:R-:W-:-:S05]  /*2aa0*/  @!P0 LEA.HI.X R13, R14, R13, R15, 0x2, P4 ;  /* 0x0000000d0e0d8211 */ /* 0x000fca00020f140f */
[----:B------:R0:W5:Y:S01]  /*2ab0*/  @!P0 LDG.E R28, desc[UR60][R12.64] ;  /* 0x0000003c0c1c8981 */ /* 0x000162000c1e1900 */
[----:B-1----:R-:W-:Y:S01]  /*2ac0*/  ISETP.GE.AND P0, PT, R124, 0x1, PT ;  /* 0x000000017c00780c */ /* 0x002fe20003f06270 */
[----:B------:R-:W-:Y:S05]  /*2ad0*/  YIELD ;  /* 0x0000000000007946 */ /* 0x000fea0003800000 */
[----:B------:R-:W-:Y:S01]  /*2ae0*/  IADD3 R29, -R11, RZ, RZ ;  /* 0x000000ff0b1d7210 */ /* 0x000fe20007ffe1ff */
[C---:B------:R-:W-:Y:S01]  /*2af0*/  IMAD R11, R19.reuse, 0x4800, R134 ;  /* 0x00004800130b7824 */ /* 0x040fe200078e0286 */
[----:B------:R-:W-:Y:S01]  /*2b00*/  ISETP.GT.AND P4, PT, R2, R126, PT ;  /* 0x0000007e0200720c */ /* 0x000fe20003f84270 */
[----:B------:R-:W-:Y:S02]  /*2b10*/  BSSY B0, `(.L_x_1583) ;  /* 0x00007a1000007945 */ /* 0x000fe40003800000 */
[----:B------:R-:W-:Y:S01]  /*2b20*/  IMAD R29, R32, R29, R33 ;  /* 0x0000001d201d7224 */ /* 0x000fe200078e0221 */
[----:B------:R-:W-:Y:S01]  /*2b30*/  P2R R123, PR, RZ, 0x10 ;  /* 0x00000010ff7b7803 */ /* 0x000fe20000000000 */
[----:B------:R-:W-:-:S02]  /*2b40*/  IMAD R33, R19, 0x4800, R3 ;  /* 0x0000480013217824 */ /* 0x000fc400078e0203 */
[--C-:B------:R-:W-:Y:S02]  /*2b50*/  IMAD R32, R11, 0x2, R122.reuse ;  /* 0x000000020b207824 */ /* 0x100fe400078e027a */
[----:B------:R-:W-:Y:S01]  /*2b60*/  IMAD R33, R33, 0x2, R122 ;  /* 0x0000000221217824 */ /* 0x000fe200078e027a */
        /* <DEDUP_REMOVED lines=8> */
[-C--:B------:R-:W-:Y:S02]  /*2bf0*/  IMAD R34, R133, R2.reuse, RZ ;  /* 0x0000000285227224 */ /* 0x080fe400078e02ff */
[----:B------:R-:W-:Y:S01]  /*2c00*/  IMAD R11, R29, UR5, R14 ;  /* 0x000000051d0b7c24 */ /* 0x000fe2000f8e020e */
[----:B------:R-:W-:Y:S01]  /*2c10*/  ULDC.64 UR4, c[0x0][0x310] ;  /* 0x0000c40000047ab9 */ /* 0x000fe20000000a00 */
[----:B------:R-:W-:-:S02]  /*2c20*/  IMAD R14, R132, R2, RZ ;  /* 0x00000002840e7224 */ /* 0x000fc400078e02ff */
[----:B------:R-:W-:Y:S02]  /*2c30*/  IMAD R15, R84, UR4, RZ ;  /* 0x00000004540f7c24 */ /* 0x000fe4000f8e02ff */
[----:B------:R-:W-:Y:S01]  /*2c40*/  IMAD.IADD R13, R13, 0x1, R11 ;  /* 0x000000010d0d7824 */ /* 0x000fe200078e020b */
[----:B------:R-:W-:Y:S01]  /*2c50*/  SHF.R.S32.HI R11, RZ, 0x1f, R2 ;  /* 0x0000001fff0b7819 */ /* 0x000fe20000011402 */
[C---:B------:R-:W-:Y:S02]  /*2c60*/  IMAD R15, R28.reuse, UR5, R15 ;  /* 0x000000051c0f7c24 */ /* 0x040fe4000f8e020f */
[----:B------:R-:W-:Y:S01]  /*2c70*/  IMAD.WIDE.U32 R12, R28, UR4, R12 ;  /* 0x000000041c0c7c25 */ /* 0x000fe2000f8e000c */
[----:B------:R-:W-:-:S03]  /*2c80*/  ULDC.64 UR4, c[0x0][0x308] ;  /* 0x0000c20000047ab9 */ /* 0x000fc60000000a00 */
[----:B------:R-:W-:Y:S02]  /*2c90*/  IMAD.IADD R13, R13, 0x1, R15 ;  /* 0x000000010d0d7824 */ /* 0x000fe400078e020f */
[----:B------:R-:W-:Y:S02]  /*2ca0*/  IMAD R15, R0, UR4, RZ ;  /* 0x00000004000f7c24 */ /* 0x000fe4000f8e02ff */
[----:B------:R-:W-:Y:S02]  /*2cb0*/  IMAD R39, R11, R88, R34 ;  /* 0x000000580b277224 */ /* 0x000fe400078e0222 */
[C---:B------:R-:W-:Y:S02]  /*2cc0*/  IMAD R115, R30.reuse, UR5, R15 ;  /* 0x000000051e737c24 */ /* 0x040fe4000f8e020f */
[----:B------:R-:W-:Y:S01]  /*2cd0*/  IMAD.WIDE.U32 R34, R30, UR4, R12 ;  /* 0x000000041e227c25 */ /* 0x000fe2000f8e000c */
[----:B------:R-:W-:-:S03]  /*2ce0*/  ULDC.64 UR4, c[0x0][0x2e8] ;  /* 0x0000ba0000047ab9 */ /* 0x000fc60000000a00 */
[----:B------:R-:W-:Y:S01]  /*2cf0*/  IMAD.IADD R115, R35, 0x1, R115 ;  /* 0x0000000123737824 */ /* 0x000fe200078e0273 */
[----:B------:R-:W-:Y:S01]  /*2d00*/  LEA R116, P4, R34, UR4, 0x1 ;  /* 0x0000000422747c11 */ /* 0x000fe2000f8808ff */
[----:B------:R-:W-:Y:S02]  /*2d10*/  IMAD R37, R11, R94, R14 ;  /* 0x0000005e0b257224 */ /* 0x000fe400078e020e */
[----:B------:R-:W-:Y:S01]  /*2d20*/  IMAD R85, R2, -0x60, R24 ;  /* 0xffffffa002557824 */ /* 0x000fe200078e0218 */
[----:B------:R-:W-:Y:S01]  /*2d30*/  LEA.HI.X R115, R34, UR5, R115, 0x1, P4 ;  /* 0x0000000522737c11 */ /* 0x000fe2000a0f0c73 */
[----:B------:R-:W-:-:S03]  /*2d40*/  IMAD.WIDE.U32 R14, R94, R2, RZ ;  /* 0x000000025e0e7225 */ /* 0x000fc600078e00ff */
[----:B------:R-:W-:Y:S01]  /*2d50*/  VIMNMX R85, R85, 0x60, PT ;  /* 0x0000006055557848 */ /* 0x000fe20003fe0100 */
[----:B------:R-:W-:Y:S01]  /*2d60*/  IMAD.WIDE.U32 R12, R88, R2, RZ ;  /* 0x00000002580c7225 */ /* 0x000fe200078e00ff */
[----:B------:R-:W-:-:S03]  /*2d70*/  IADD3 R11, R15, R37, RZ ;  /* 0x000000250f0b7210 */ /* 0x000fc60007ffe0ff */
        /* <DEDUP_REMOVED lines=22> */
[----:B------:R-:W-:Y:S01]  /*2ee0*/  CS2R R78, SRZ ;  /* 0x00000000004e7805 */ /* 0x000fe2000001ff00 */
[----:B------:R-:W-:Y:S01]  /*2ef0*/  IMAD.X R38, R11, 0x1, R105, P5 ;  /* 0x000000010b267824 */ /* 0x000fe200028e0669 */
[----:B------:R-:W-:Y:S01]  /*2f00*/  LEA R36, P5, R37, UR4, 0x1 ;  /* 0x0000000425247c11 */ /* 0x000fe2000f8a08ff */
[----:B------:R-:W-:Y:S01]  /*2f10*/  IMAD.X R40, R82, 0x1, R104, P0 ;  /* 0x0000000152287824 */ /* 0x000fe200000e0668 */
[----:B------:R-:W-:Y:S02]  /*2f20*/  ISETP.GE.AND P0, PT, R164, R124, PT ;  /* 0x0000007ca400720c */ /* 0x000fe40003f06270 */
[----:B------:R-:W-:-:S02]  /*2f30*/  CS2R R74, SRZ ;  /* 0x00000000004a7805 */ /* 0x000fc4000001ff00 */
[----:B------:R-:W-:Y:S02]  /*2f40*/  LEA.HI.X R37, R37, UR5, R38, 0x1, P5 ;  /* 0x0000000525257c11 */ /* 0x000fe4000a8f0c26 */
[----:B------:R-:W-:Y:S02]  /*2f50*/  CS2R R80, SRZ ;  /* 0x0000000000507805 */ /* 0x000fe4000001ff00 */
[C---:B------:R-:W-:Y:S02]  /*2f60*/  LEA R38, P5, R39.reuse, UR6, 0x1 ;  /* 0x0000000627267c11 */ /* 0x040fe4000f8a08ff */
[----:B------:R-:W-:Y:S02]  /*2f70*/  CS2R R76, SRZ ;  /* 0x00000000004c7805 */ /* 0x000fe4000001ff00 */
[----:B------:R-:W-:Y:S02]  /*2f80*/  LEA.HI.X R39, R39, UR7, R40, 0x1, P5 ;  /* 0x0000000727277c11 */ /* 0x000fe4000a8f0c28 */
        /* <DEDUP_REMOVED lines=25> */
.L_x_1587:
[----:B------:R-:W-:Y:S05]  /*3120*/  BSYNC B1 ;  /* 0x0000000000017941 */ /* 0x000fea0003800000 */
.L_x_1586:
        /* <DEDUP_REMOVED lines=13> */
[----:B------:R-:W-:Y:S01]  /*3200*/  CS2R R56, SRZ ;  /* 0x0000000000387805 */ /* 0x000fe2000001ff00 */
[----:B------:R-:W-:Y:S01]  /*3210*/  IMAD.MOV.U32 R86, RZ, RZ, R59 ;  /* 0x000000ffff567224 */ /* 0x000fe200078e003b */
        /* <DEDUP_REMOVED lines=41> */
.L_x_1589:
[----:B------:R-:W-:Y:S05]  /*34b0*/  BSYNC B1 ;  /* 0x0000000000017941 */ /* 0x000fea0003800000 */
.L_x_1588:
[----:B------:R-:W2:Y:S01]  /*34c0*/  LDL R11, [R1+0x30] ;  /* 0x00003000010b7983 */ /* 0x000ea20000100800 */
[----:B0-----:R-:W-:Y:S01]  /*34d0*/  IMAD.MOV.U32 R12, RZ, RZ, R63 ;  /* 0x000000ffff0c7224 */ /* 0x001fe200078e003f */
[----:B------:R-:W-:Y:S01]  /*34e0*/  PRMT R155, R83, 0x5410, R86 ;  /* 0x00005410539b7816 */ /* 0x000fe20000000056 */
[----:B------:R-:W-:Y:S02]  /*34f0*/  IMAD.MOV.U32 R14, RZ, RZ, R67 ;  /* 0x000000ffff0e7224 */ /* 0x000fe400078e0043 */
[----:B------:R-:W-:-:S03]  /*3500*/  IMAD.MOV.U32 R13, RZ, RZ, R66 ;  /* 0x000000ffff0d7224 */ /* 0x000fc600078e0042 */
[----:B------:R-:W-:Y:S01]  /*3510*/  PRMT R159, R14, 0x7610, R159 ;  /* 0x000076100e9f7816 */ /* 0x000fe2000000009f */
[----:B------:R-:W-:Y:S01]  /*3520*/  IMAD.MOV.U32 R14, RZ, RZ, R75 ;  /* 0x000000ffff0e7224 */ /* 0x000fe200078e004b */
[----:B------:R-:W-:Y:S02]  /*3530*/  PRMT R189, R189, 0x5410, R13 ;  /* 0x00005410bdbd7816 */ /* 0x000fe4000000000d */
[----:B------:R-:W-:-:S04]  /*3540*/  MOV R13, R74 ;  /* 0x0000004a000d7202 */ /* 0x000fc80000000f00 */
[----:B------:R-:W-:Y:S01]  /*3550*/  PRMT R204, R13, 0x5410, R14 ;  /* 0x000054100dcc7816 */ /* 0x000fe2000000000e */
[----:B------:R-:W-:Y:S02]  /*3560*/  IMAD.MOV.U32 R13, RZ, RZ, R60 ;  /* 0x000000ffff0d7224 */ /* 0x000fe400078e003c */
[----:B------:R-:W-:-:S05]  /*3570*/  IMAD.MOV.U32 R14, RZ, RZ, R61 ;  /* 0x000000ffff0e7224 */ /* 0x000fca00078e003d */
        /* <DEDUP_REMOVED lines=8> */
[----:B-----5:R-:W-:Y:S02]  /*3600*/  IMAD.MOV.U32 R14, RZ, RZ, R34 ;  /* 0x000000ffff0e7224 */ /* 0x020fe400078e0022 */
[----:B------:R-:W-:Y:S01]  /*3610*/  IMAD.MOV.U32 R13, RZ, RZ, R81 ;  /* 0x000000ffff0d7224 */ /* 0x000fe200078e0051 */
[----:B--2---:R-:W-:Y:S02]  /*3620*/  R2UR UR4, R11 ;  /* 0x000000000b0472ca */ /* 0x004fe400000e0000 */
[----:B------:R-:W-:-:S04]  /*3630*/  MOV R11, R62 ;  /* 0x0000003e000b7202 */ /* 0x000fc80000000f00 */
[----:B------:R-:W-:Y:S01]  /*3640*/  PRMT R157, R12, 0x5410, R11 ;  /* 0x000054100c9d7816 */ /* 0x000fe2000000000b */
[----:B------:R-:W-:Y:S02]  /*3650*/  IMAD.MOV.U32 R11, RZ, RZ, R70 ;  /* 0x000000ffff0b7224 */ /* 0x000fe400078e0046 */
[----:B------:R-:W-:-:S04]  /*3660*/  IMAD.MOV.U32 R12, RZ, RZ, R71 ;  /* 0x000000ffff0c7224 */ /* 0x000fc800078e0047 */
[----:B------:R-:W-:Y:S01]  /*3670*/  UISETP.NE.AND UP0, UPT, UR4, 0x3, UPT ;  /* 0x000000030400788c */ /* 0x000fe2000bf05270 */
[----:B------:R-:W-:Y:S01]  /*3680*/  PRMT R200, R11, 0x5410, R12 ;  /* 0x000054100bc87816 */ /* 0x000fe2000000000c */
[----:B------:R-:W-:Y:S02]  /*3690*/  IMAD.MOV.U32 R12, RZ, RZ, R79 ;  /* 0x000000ffff0c7224 */ /* 0x000fe400078e004f */
[----:B------:R-:W-:Y:S02]  /*36a0*/  IMAD.MOV.U32 R11, RZ, RZ, R78 ;  /* 0x000000ffff0b7224 */ /* 0x000fe400078e004e */
[----:B------:R-:W-:Y:S02]  /*36b0*/  PLOP3.LUT P0, PT, PT, PT, UP0, 0x80, 0x0 ;  /* 0x000000000000781c */ /* 0x000fe40003f0f008 */
[----:B------:R-:W-:Y:S01]  /*36c0*/  PRMT R209, R12, 0x7610, R209 ;  /* 0x000076100cd17816 */ /* 0x000fe200000000d1 */
[----:B------:R-:W-:Y:S01]  /*36d0*/  IMAD.MOV.U32 R12, RZ, RZ, R65 ;  /* 0x000000ffff0c7224 */ /* 0x000fe200078e0041 */
[----:B------:R-:W-:-:S02]  /*36e0*/  PRMT R152, R11, 0x7610, R152 ;  /* 0x000076100b987816 */ /* 0x000fc40000000098 */
[----:B------:R-:W-:-:S04]  /*36f0*/  MOV R11, R64 ;  /* 0x00000040000b7202 */ /* 0x000fc80000000f00 */
[----:B------:R-:W-:Y:S01]  /*3700*/  PRMT R158, R12, 0x5410, R11 ;  /* 0x000054100c9e7816 */ /* 0x000fe2000000000b */
[----:B------:R-:W-:Y:S02]  /*3710*/  IMAD.MOV.U32 R12, RZ, RZ, R72 ;  /* 0x000000ffff0c7224 */ /* 0x000fe400078e0048 */
[----:B------:R-:W-:-:S03]  /*3720*/  IMAD.MOV.U32 R11, RZ, RZ, R77 ;  /* 0x000000ffff0b7224 */ /* 0x000fc600078e004d */
[----:B------:R-:W-:Y:S01]  /*3730*/  PRMT R209, R209, 0x5410, R12 ;  /* 0x00005410d1d17816 */ /* 0x000fe2000000000c */
[----:B------:R-:W-:Y:S01]  /*3740*/  IMAD.MOV.U32 R12, RZ, RZ, R80 ;  /* 0x000000ffff0c7224 */ /* 0x000fe200078e0050 */
[----:B------:R-:W-:Y:S01]  /*3750*/  PRMT R211, R11, 0x7610, R211 ;  /* 0x000076100bd37816 */ /* 0x000fe200000000d3 */
[----:B------:R-:W-:-:S03]  /*3760*/  IMAD.MOV.U32 R11, RZ, RZ, R35 ;  /* 0x000000ffff0b7224 */ /* 0x000fc600078e0023 */
[----:B------:R-:W-:Y:S01]  /*3770*/  PRMT R152, R152, 0x5410, R12 ;  /* 0x0000541098987816 */ /* 0x000fe2000000000c */
[----:B------:R-:W-:Y:S01]  /*3780*/  IMAD.MOV.U32 R12, RZ, RZ, R42 ;  /* 0x000000ffff0c7224 */ /* 0x000fe200078e002a */
[----:B------:R-:W-:Y:S01]  /*3790*/  PRMT R83, R14, 0x5410, R11 ;  /* 0x000054100e537816 */ /* 0x000fe2000000000b */
[----:B------:R-:W-:Y:S01]  /*37a0*/  IMAD.MOV.U32 R11, RZ, RZ, R43 ;  /* 0x000000ffff0b7224 */ /* 0x000fe200078e002b */
[----:B------:R-:W-:Y:S01]  /*37b0*/  PRMT R211, R211, 0x5410, R13 ;  /* 0x00005410d3d37816 */ /* 0x000fe2000000000d */
[----:B------:R-:W-:Y:S01]  /*37c0*/  IMAD.MOV.U32 R13, RZ, RZ, R39 ;  /* 0x000000ffff0d7224 */ /* 0x000fe200078e0027 */
[----:B------:R-:W-:Y:S02]  /*37d0*/  MOV R14, R38 ;  /* 0x00000026000e7202 */ /* 0x000fe40000000f00 */
[----:B------:R-:W-:Y:S01]  /*37e0*/  PRMT R131, R12, 0x5410, R11 ;  /* 0x000054100c837816 */ /* 0x000fe2000000000b */
[----:B------:R-:W-:Y:S01]  /*37f0*/  IMAD.MOV.U32 R11, RZ, RZ, R51 ;  /* 0x000000ffff0b7224 */ /* 0x000fe200078e0033 */
[----:B------:R-:W-:-:S02]  /*3800*/  MOV R12, R50 ;  /* 0x00000032000c7202 */ /* 0x000fc40000000f00 */
[----:B------:R-:W-:Y:S01]  /*3810*/  PRMT R121, R14, 0x5410, R13 ;  /* 0x000054100e797816 */ /* 0x000fe2000000000d */
[----:B------:R-:W-:Y:S01]  /*3820*/  IMAD.MOV.U32 R14, RZ, RZ, R46 ;  /* 0x000000ffff0e7224 */ /* 0x000fe200078e002e */
[----:B------:R-:W-:Y:S01]  /*3830*/  PRMT R148, R12, 0x5410, R11 ;  /* 0x000054100c947816 */ /* 0x000fe2000000000b */
[----:B------:R-:W-:Y:S02]  /*3840*/  IMAD.MOV.U32 R13, RZ, RZ, R47 ;  /* 0x000000ffff0d7224 */ /* 0x000fe400078e002f */
[----:B------:R-:W-:Y:S02]  /*3850*/  IMAD.MOV.U32 R12, RZ, RZ, R36 ;  /* 0x000000ffff0c7224 */ /* 0x000fe400078e0024 */
[----:B------:R-:W-:Y:S01]  /*3860*/  IMAD.MOV.U32 R11, RZ, RZ, R37 ;  /* 0x000000ffff0b7224 */ /* 0x000fe200078e0025 */
[----:B------:R-:W-:Y:S01]  /*3870*/  PRMT R146, R14, 0x5410, R13 ;  /* 0x000054100e927816 */ /* 0x000fe2000000000d */
[----:B------:R-:W-:Y:S02]  /*3880*/  IMAD.MOV.U32 R14, RZ, RZ, R54 ;  /* 0x000000ffff0e7224 */ /* 0x000fe400078e0036 */
[----:B------:R-:W-:Y:S01]  /*3890*/  IMAD.MOV.U32 R13, RZ, RZ, R55 ;  /* 0x000000ffff0d7224 */ /* 0x000fe200078e0037 */
[----:B------:R-:W-:Y:S01]  /*38a0*/  PRMT R120, R12, 0x5410, R11 ;  /* 0x000054100c787816 */ /* 0x000fe2000000000b */
[----:B------:R-:W-:-:S02]  /*38b0*/  IMAD.MOV.U32 R12, RZ, RZ, R44 ;  /* 0x000000ffff0c7224 */ /* 0x000fc400078e002c */
[----:B------:R-:W-:Y:S01]  /*38c0*/  IMAD.MOV.U32 R11, RZ, RZ, R45 ;  /* 0x000000ffff0b7224 */ /* 0x000fe200078e002d */
[----:B------:R-:W-:Y:S01]  /*38d0*/  PRMT R153, R14, 0x5410, R13 ;  /* 0x000054100e997816 */ /* 0x000fe2000000000d */
[----:B------:R-:W-:Y:S01]  /*38e0*/  IMAD.MOV.U32 R13, RZ, RZ, R41 ;  /* 0x000000ffff0d7224 */ /* 0x000fe200078e0029 */
[----:B------:R-:W-:Y:S02]  /*38f0*/  MOV R14, R40 ;  /* 0x00000028000e7202 */ /* 0x000fe40000000f00 */
[----:B------:R-:W-:Y:S01]  /*3900*/  PRMT R145, R12, 0x5410, R11 ;  /* 0x000054100c917816 */ /* 0x000fe2000000000b */
[----:B------:R-:W-:Y:S01]  /*3910*/  IMAD.MOV.U32 R11, RZ, RZ, R53 ;  /* 0x000000ffff0b7224 */ /* 0x000fe200078e0035 */
[----:B------:R-:W-:Y:S02]  /*3920*/  MOV R12, R52 ;  /* 0x00000034000c7202 */ /* 0x000fe40000000f00 */
[----:B------:R-:W-:Y:S01]  /*3930*/  PRMT R128, R14, 0x5410, R13 ;  /* 0x000054100e807816 */ /* 0x000fe2000000000d */
[----:B------:R-:W-:Y:S01]  /*3940*/  IMAD.MOV.U32 R14, RZ, RZ, R48 ;  /* 0x000000ffff0e7224 */ /* 0x000fe200078e0030 */
[----:B------:R-:W-:Y:S01]  /*3950*/  PRMT R151, R12, 0x5410, R11 ;  /* 0x000054100c977816 */ /* 0x000fe2000000000b */
[----:B------:R-:W-:-:S02]  /*3960*/  IMAD.MOV.U32 R13, RZ, RZ, R49 ;  /* 0x000000ffff0d7224 */ /* 0x000fc400078e0031 */
[----:B------:R-:W-:Y:S02]  /*3970*/  IMAD.MOV.U32 R12, RZ, RZ, R56 ;  /* 0x000000ffff0c7224 */ /* 0x000fe400078e0038 */
[----:B------:R-:W-:Y:S01]  /*3980*/  IMAD.MOV.U32 R11, RZ, RZ, R57 ;  /* 0x000000ffff0b7224 */ /* 0x000fe200078e0039 */
[----:B------:R-:W-:-:S04]  /*3990*/  PRMT R147, R14, 0x5410, R13 ;  /* 0x000054100e937816 */ /* 0x000fc8000000000d */
[----:B------:R-:W-:Y:S01]  /*39a0*/  PRMT R154, R12, 0x5410, R11 ;  /* 0x000054100c9a7816 */ /* 0x000fe2000000000b */
[----:B------:R-:W-:Y:S06]  /*39b0*/  @!P0 BRA `(.L_x_1590) ;  /* 0x0000000000048947 */ /* 0x000fec0003800000 */
[----:B------:R-:W-:Y:S01]  /*39c0*/  BPT.TRAP 0x1 ;  /* 0x000000040000795c */ /* 0x000fe20000300000 */
.L_x_1590:
[----:B------:R-:W-:Y:S01]  /*39d0*/  IMAD R86, R19, 0x8, R18 ;  /* 0x0000000813567824 */ /* 0x000fe200078e0212 */
[----:B------:R-:W-:Y:S01]  /*39e0*/  SHF.L.U32 R87, R175, 0x1f, RZ ;  /* 0x0000001faf577819 */ /* 0x000fe200000006ff */
[----:B------:R-:W-:Y:S03]  /*39f0*/  BSSY B1, `(.L_x_1591) ;  /* 0x0000003000017945 */ /* 0x000fe60003800000 */
[----:B------:R-:W0:Y:S02]  /*3a00*/  SYNCS.PHASECHK.TRANS64.TRYWAIT P6, [R86+URZ+0x2a890], R87 ;  /* 0x02a89057560075a7 */ /* 0x000e2400080c017f */
[----:B0-----:R-:W-:Y:S05]  /*3a10*/  @!P6 BRA `(.L_x_1592) ;  /* 0x00000240008ce947 */ /* 0x001fea0003800000 */
.L_x_2005:
[----:B------:R-:W-:Y:S05]  /*3a20*/  BSYNC B1 ;  /* 0x0000000000017941 */ /* 0x000fea0003800000 */
.L_x_1591:
[----:B------:R-:W-:-:S03]  /*3a30*/  UMOV UR4, 0xffffffff ;  /* 0xffffffff00047882 */ /* 0x000fc60000000000 */
[----:B------:R-:W-:Y:S05]  /*3a40*/  BRA.DIV UR4, `(.L_x_1593) ;  /* 0x0000024204947947 */ /* 0x000fea000b800000 */
[----:B------:R1:W2:Y:S04]  /*3a50*/  SHFL.IDX PT, R82, R115, RZ, 0x1c1f ;  /* 0x001c1fff73527589 */ /* 0x0002a800000e0000 */
[----:B------:R1:W3:Y:S02]  /*3a60*/  SHFL.IDX PT, R11, R116, RZ, 0x1c1f ;  /* 0x001c1fff740b7589 */ /* 0x0002e400000e0000 */
.L_x_2009:
        /* <DEDUP_REMOVED lines=9> */
[----:B------:R-:W-:Y:S01]  /*3b00*/  SHF.R.U64 R150, R80, 0x10, R81 ;  /* 0x0000001050967819 */ /* 0x000fe20000001251 */
[----:B0-----:R-:W-:Y:S01]  /*3b10*/  IMAD.MOV.U32 R80, RZ, RZ, R13 ;  /* 0x000000ffff507224 */ /* 0x001fe200078e000d */
[----:B------:R-:W-:-:S03]  /*3b20*/  SHF.R.U64 R78, R78, 0x10, R79 ;  /* 0x000000104e4e7819 */ /* 0x000fc6000000124f */
[----:B------:R-:W-:Y:S02]  /*3b30*/  HADD2.F32 R150, -RZ, R150.H0_H0 ;  /* 0x20000096ff967230 */ /* 0x000fe40000004100 */
[--C-:B------:R-:W-:Y:S02]  /*3b40*/  HADD2.F32 R13, -RZ, R80.reuse.H1_H1 ;  /* 0x30000050ff0d7230 */ /* 0x100fe40000004100 */
[----:B------:R-:W-:Y:S02]  /*3b50*/  HADD2.F32 R80, -RZ, R80.H0_H0 ;  /* 0x20000050ff507230 */ /* 0x000fe40000004100 */
[----:B------:R-:W-:Y:S02]  /*3b60*/  HADD2.F32 R78, -RZ, R78.H0_H0 ;  /* 0x2000004eff4e7230 */ /* 0x000fe40000004100 */
        /* <DEDUP_REMOVED lines=16> */
[----:B------:R-:W-:Y:S02]  /*3c70*/  HADD2.F32 R80, -RZ, R152.H1_H1 ;  /* 0x30000098ff507230 */ /* 0x000fe40000004100 */
[----:B------:R-:W-:Y:S01]  /*3c80*/  FFMA.FTZ R13, R13, R78, R15 ;  /* 0x0000004e0d0d7223 */ /* 0x000fe2000001000f */
[----:B------:R-:W-:Y:S02]  /*3c90*/  IMAD.MOV.U32 R78, RZ, RZ, R14 ;  /* 0x000000ffff4e7224 */ /* 0x000fe400078e000e */
[----:B------:R-:W-:-:S02]  /*3ca0*/  HADD2.F32 R14, -RZ, R79.H1_H1 ;  /* 0x3000004fff0e7230 */ /* 0x000fc40000004100 */
[----:B------:R-:W-:Y:S02]  /*3cb0*/  HADD2.F32 R15, -RZ, R79.H0_H0 ;  /* 0x2000004fff0f7230 */ /* 0x000fe40000004100 */
[----:B------:R-:W-:Y:S02]  /*3cc0*/  HADD2.F32 R79, -RZ, R152.H0_H0 ;  /* 0x20000098ff4f7230 */ /* 0x000fe40000004100 */
[-C--:B------:R-:W-:Y:S01]  /*3cd0*/  FMUL.FTZ R81, R14, R80.reuse ;  /* 0x000000500e517220 */ /* 0x080fe20000410000 */
[----:B------:R-:W-:Y:S02]  /*3ce0*/  HADD2.F32 R152, -RZ, R211.H1_H1 ;  /* 0x300000d3ff987230 */ /* 0x000fe40000004100 */
[C---:B------:R-:W-:Y:S01]  /*3cf0*/  FMUL.FTZ R80, R15.reuse, R80 ;  /* 0x000000500f507220 */ /* 0x040fe20000410000 */
[----:B------:R-:W-:-:S03]  /*3d00*/  FFMA.FTZ R15, R15, R79, -R81 ;  /* 0x0000004f0f0f7223 */ /* 0x000fc60000010851 */
[----:B------:R-:W-:Y:S01]  /*3d10*/  FFMA.FTZ R14, R14, R79, R80 ;  /* 0x0000004f0e0e7223 */ /* 0x000fe20000010050 */
[--C-:B------:R-:W-:Y:S02]  /*3d20*/  HADD2.F32 R80, -RZ, R78.reuse.H0_H0 ;  /* 0x2000004eff507230 */ /* 0x100fe40000004100 */
[----:B------:R-:W-:Y:S02]  /*3d30*/  HADD2.F32 R78, -RZ, R78.H1_H1 ;  /* 0x3000004eff4e7230 */ /* 0x000fe40000004100 */
[----:B------:R-:W-:Y:S01]  /*3d40*/  HADD2.F32 R79, -RZ, R209.H0_H0 ;  /* 0x200000d1ff4f7230 */ /* 0x000fe20000004100 */
[----:B------:R-:W-:Y:S02]  /*3d50*/  F2FP.F16.F32.PACK_AB R14, R14, R15 ;  /* 0x0000000f0e0e723e */ /* 0x000fe400000000ff */
        /* <DEDUP_REMOVED lines=10> */
.L_x_1599:
[----:B------:R-:W-:Y:S05]  /*3e00*/  BSYNC B3 ;  /* 0x0000000000037941 */ /* 0x000fea0003800000 */
.L_x_1598:
[----:B---3--:R-:W-:-:S04]  /*3e10*/  LEA R78, P4, R16, R11, 0x1 ;  /* 0x0000000b104e7211 */ /* 0x008fc800078808ff */
[----:B--2---:R-:W-:-:S05]  /*3e20*/  LEA.HI.X R79, R16, R82, R17, 0x1, P4 ;  /* 0x00000052104f7211 */ /* 0x004fca00020f0c11 */
[----:B0-----:R4:W-:Y:S04]  /*3e30*/  ST.E.128 desc[UR60][R78.64], R12 ;  /* 0x0000000c4e007985 */ /* 0x0019e8000c101d3c */
.L_x_1597:
[----:B------:R-:W-:Y:S05]  /*3e40*/  BSYNC B2 ;  /* 0x0000000000027941 */ /* 0x000fea0003800000 */
.L_x_1596:
        /* <DEDUP_REMOVED lines=8> */
[----:B0-----:R-:W-:Y:S01]  /*3ed0*/  IMAD.MOV.U32 R76, RZ, RZ, R13 ;  /* 0x000000ffff4c7224 */ /* 0x001fe200078e000d */
[----:B------:R-:W-:Y:S01]  /*3ee0*/  SHF.R.U64 R74, R74, 0x10, R75 ;  /* 0x000000104a4a7819 */ /* 0x000fe2000000124b */
[----:B------:R-:W-:Y:S02]  /*3ef0*/  HADD2.F32 R80, -RZ, R211.H0_H0 ;  /* 0x200000d3ff507230 */ /* 0x000fe40000004100 */
        /* <DEDUP_REMOVED lines=9> */
[----:B------:R-:W-:Y:S01]  /*3f90*/  SHF.R.U32.HI R74, RZ, 0x10, R75 ;  /* 0x00000010ff4a7819 */ /* 0x000fe2000001164b */
[----:B------:R-:W-:Y:S02]  /*3fa0*/  IMAD.MOV.U32 R75, RZ, RZ, R12 ;  /* 0x000000ffff4b7224 */ /* 0x000fe400078e000c */
        /* <DEDUP_REMOVED lines=30> */
[----:B------:R-:W-:Y:S01]  /*4190*/  F2FP.F16.F32.PACK_AB R77, R80, R77 ;  /* 0x0000004d504d723e */ /* 0x000fe200000000ff */
[----:B------:R-:W-:-:S04]  /*41a0*/  IMAD.MOV.U32 R15, RZ, RZ, R74 ;  /* 0x000000ffff0f7224 */ /* 0x000fc800078e004a */
[----:B------:R-:W-:-:S07]  /*41b0*/  IMAD.MOV.U32 R14, RZ, RZ, R77 ;  /* 0x000000ffff0e7224 */ /* 0x000fce00078e004d */
.L_x_1603:
[----:B------:R-:W-:Y:S05]  /*41c0*/  BSYNC B3 ;  /* 0x0000000000037941 */ /* 0x000fea0003800000 */
.L_x_1602:
[----:B------:R-:W-:Y:S02]  /*41d0*/  IMAD.SHL.U32 R76, R170, 0x8, RZ ;  /* 0x00000008aa4c7824 */ /* 0x000fe400078e00ff */
[----:B---3--:R-:W-:Y:S02]  /*41e0*/  IMAD.MOV.U32 R74, RZ, RZ, R11 ;  /* 0x000000ffff4a7224 */ /* 0x008fe400078e000b */
[----:B--2---:R-:W-:Y:S02]  /*41f0*/  IMAD.MOV.U32 R75, RZ, RZ, R82 ;  /* 0x000000ffff4b7224 */ /* 0x004fe400078e0052 */
[----:B------:R-:W-:-:S05]  /*4200*/  IMAD.WIDE R74, R76, 0x2, R74 ;  /* 0x000000024c4a7825 */ /* 0x000fca00078e024a */
[----:B0-----:R0:W-:Y:S02]  /*4210*/  ST.E.128 desc[UR60][R74.64], R12 ;  /* 0x0000000c4a007985 */ /* 0x0011e4000c101d3c */
.L_x_1601:
[----:B------:R-:W-:Y:S05]  /*4220*/  BSYNC B2 ;  /* 0x0000000000027941 */ /* 0x000fea0003800000 */
.L_x_1600:
[----:B------:R-:W-:Y:S01]  /*4230*/  ISETP.NE.AND P4, PT, R25, RZ, PT ;  /* 0x000000ff1900720c */ /* 0x000fe20003f85270 */
[----:B------:R-:W-:-:S12]  /*4240*/  BSSY B2, `(.L_x_1604) ;  /* 0x000003a000027945 */ /* 0x000fd80003800000 */
[----:B------:R-:W-:Y:S05]  /*4250*/  @!P4 BRA `(.L_x_1605) ;  /* 0x0000000000e0c947 */ /* 0x000fea0003800000 */
[----:B0---4-:R0:W4:Y:S01]  /*4260*/  LDS.128 R12, [R33+0x3000] ;  /* 0x00300000210c7984 */ /* 0x0111220000000c00 */
[----:B------:R-:W-:Y:S01]  /*4270*/  ISETP.GE.AND P4, PT, R177, R124, PT ;  /* 0x0000007cb100720c */ /* 0x000fe20003f86270 */
[----:B---3--:R-:W-:Y:S01]  /*4280*/  IMAD.MOV.U32 R74, RZ, RZ, R11 ;  /* 0x000000ffff4a7224 */ /* 0x008fe200078e000b */
[----:B------:R-:W-:Y:S01]  /*4290*/  SHF.L.U32 R76, R171, 0x3, RZ ;  /* 0x00000003ab4c7819 */ /* 0x000fe200000006ff */
[----:B--2---:R-:W-:Y:S01]  /*42a0*/  IMAD.MOV.U32 R75, RZ, RZ, R82 ;  /* 0x000000ffff4b7224 */ /* 0x004fe200078e0052 */
[----:B------:R-:W-:Y:S03]  /*42b0*/  BSSY B3, `(.L_x_1606) ;  /* 0x0000031000037945 */ /* 0x000fe60003800000 */
[----:B------:R-:W-:-:S06]  /*42c0*/  IMAD.WIDE R74, R76, 0x2, R74 ;  /* 0x000000024c4a7825 */ /* 0x000fcc00078e024a */
        /* <DEDUP_REMOVED lines=9> */
[CC--:B------:R-:W-:Y:S01]  /*4360*/  FMUL.FTZ R77, R13.reuse, R72.reuse ;  /* 0x000000480d4d7220 */ /* 0x0c0fe20000410000 */
[----:B------:R-:W-:Y:S02]  /*4370*/  HADD2.F32 R78, -RZ, R200.H0_H0 ;  /* 0x200000c8ff4e7230 */ /* 0x000fe40000004100 */
[C---:B------:R-:W-:Y:S01]  /*4380*/  FMUL.FTZ R72, R76.reuse, R72 ;  /* 0x000000484c487220 */ /* 0x040fe20000410000 */
[----:B------:R-:W-:Y:S02]  /*4390*/  HADD2.F32 R80, -RZ, R210.H0_H0 ;  /* 0x200000d2ff507230 */ /* 0x000fe40000004100 */
[-C--:B------:R-:W-:Y:S01]  /*43a0*/  FFMA.FTZ R76, R76, R70.reuse, -R77 ;  /* 0x000000464c4c7223 */ /* 0x080fe2000001084d */
[----:B------:R-:W-:Y:S01]  /*43b0*/  FFMA.FTZ R72, R13, R70, R72 ;  /* 0x000000460d487223 */ /* 0x000fe20000010048 */
[----:B------:R-:W-:Y:S01]  /*43c0*/  SHF.R.U32.HI R13, RZ, 0x10, R73 ;  /* 0x00000010ff0d7819 */ /* 0x000fe20000011649 */
[----:B------:R-:W-:Y:S01]  /*43d0*/  IMAD.MOV.U32 R70, RZ, RZ, R15 ;  /* 0x000000ffff467224 */ /* 0x000fe200078e000f */
[----:B------:R-:W-:-:S02]  /*43e0*/  SHF.R.U32.HI R73, RZ, 0x10, R71 ;  /* 0x00000010ff497819 */ /* 0x000fc40000011647 */
[----:B------:R-:W-:Y:S01]  /*43f0*/  F2FP.F16.F32.PACK_AB R72, R72, R76 ;  /* 0x0000004c4848723e */ /* 0x000fe200000000ff */
[----:B------:R-:W-:Y:S02]  /*4400*/  HADD2.F32 R15, -RZ, R13.H0_H0 ;  /* 0x2000000dff0f7230 */ /* 0x000fe40000004100 */
[--C-:B------:R-:W-:Y:S02]  /*4410*/  HADD2.F32 R13, -RZ, R70.reuse.H1_H1 ;  /* 0x30000046ff0d7230 */ /* 0x100fe40000004100 */
[----:B------:R-:W-:Y:S02]  /*4420*/  HADD2.F32 R71, -RZ, R70.H0_H0 ;  /* 0x20000046ff477230 */ /* 0x000fe40000004100 */
[----:B------:R-:W-:Y:S02]  /*4430*/  HADD2.F32 R70, -RZ, R73.H0_H0 ;  /* 0x20000049ff467230 */ /* 0x000fe40000004100 */
[----:B------:R-:W-:Y:S01]  /*4440*/  FMUL.FTZ R77, R13, R15 ;  /* 0x0000000f0d4d7220 */ /* 0x000fe20000410000 */
[----:B------:R-:W-:-:S02]  /*4450*/  IMAD.MOV.U32 R73, RZ, RZ, R14 ;  /* 0x000000ffff497224 */ /* 0x000fc400078e000e */
[C---:B------:R-:W-:Y:S01]  /*4460*/  FMUL.FTZ R14, R71.reuse, R15 ;  /* 0x0000000f470e7220 */ /* 0x040fe20000410000 */
[-C--:B------:R-:W-:Y:S01]  /*4470*/  FFMA.FTZ R15, R71, R70.reuse, -R77 ;  /* 0x00000046470f7223 */ /* 0x080fe2000001084d */
[--C-:B------:R-:W-:Y:S02]  /*4480*/  HADD2.F32 R77, -RZ, R12.reuse.H1_H1 ;  /* 0x3000000cff4d7230 */ /* 0x100fe40000004100 */
[----:B------:R-:W-:Y:S01]  /*4490*/  FFMA.FTZ R13, R13, R70, R14 ;  /* 0x000000460d0d7223 */ /* 0x000fe2000001000e */
[----:B------:R-:W-:Y:S02]  /*44a0*/  HADD2.F32 R14, -RZ, R12.H0_H0 ;  /* 0x2000000cff0e7230 */ /* 0x000fe40000004100 */
[--C-:B------:R-:W-:Y:S02]  /*44b0*/  HADD2.F32 R70, -RZ, R73.reuse.H1_H1 ;  /* 0x30000049ff467230 */ /* 0x100fe40000004100 */
[----:B------:R-:W-:Y:S01]  /*44c0*/  FMUL.FTZ R12, R77, R79 ;  /* 0x0000004f4d0c7220 */ /* 0x000fe20000410000 */
[----:B------:R-:W-:-:S02]  /*44d0*/  HADD2.F32 R73, -RZ, R73.H0_H0 ;  /* 0x20000049ff497230 */ /* 0x000fc40000004100 */
[C---:B------:R-:W-:Y:S01]  /*44e0*/  FMUL.FTZ R79, R14.reuse, R79 ;  /* 0x0000004f0e4f7220 */ /* 0x040fe20000410000 */
[----:B------:R-:W-:Y:S02]  /*44f0*/  HADD2.F32 R71, -RZ, R200.H1_H1 ;  /* 0x300000c8ff477230 */ /* 0x000fe40000004100 */
[----:B------:R-:W-:Y:S01]  /*4500*/  FFMA.FTZ R14, R14, R78, -R12 ;  /* 0x0000004e0e0e7223 */ /* 0x000fe2000001080c */
[CC--:B------:R-:W-:Y:S01]  /*4510*/  FMUL.FTZ R12, R70.reuse, R80.reuse ;  /* 0x00000050460c7220 */ /* 0x0c0fe20000410000 */
[----:B------:R-:W-:Y:S01]  /*4520*/  FMUL.FTZ R80, R73, R80 ;  /* 0x0000005049507220 */ /* 0x000fe20000410000 */
[----:B------:R-:W-:Y:S01]  /*4530*/  FFMA.FTZ R79, R77, R78, R79 ;  /* 0x0000004e4d4f7223 */ /* 0x000fe2000001004f */
[----:B------:R-:W-:Y:S01]  /*4540*/  F2FP.F16.F32.PACK_AB R15, R13, R15 ;  /* 0x0000000f0d0f723e */ /* 0x000fe200000000ff */
[-C--:B------:R-:W-:Y:S01]  /*4550*/  FFMA.FTZ R12, R73, R71.reuse, -R12 ;  /* 0x00000047490c7223 */ /* 0x080fe2000001080c */
[----:B------:R-:W-:Y:S01]  /*4560*/  FFMA.FTZ R80, R70, R71, R80 ;  /* 0x0000004746507223 */ /* 0x000fe20000010050 */
[----:B------:R-:W-:Y:S01]  /*4570*/  IMAD.MOV.U32 R13, RZ, RZ, R72 ;  /* 0x000000ffff0d7224 */ /* 0x000fe200078e0048 */
[----:B------:R-:W-:-:S03]  /*4580*/  F2FP.F16.F32.PACK_AB R14, R79, R14 ;  /* 0x0000000e4f0e723e */ /* 0x000fc600000000ff */
[----:B------:R-:W-:Y:S02]  /*4590*/  F2FP.F16.F32.PACK_AB R80, R80, R12 ;  /* 0x0000000c5050723e */ /* 0x000fe400000000ff */
[----:B------:R-:W-:-:S03]  /*45a0*/  MOV R12, R14 ;  /* 0x0000000e000c7202 */ /* 0x000fc60000000f00 */
[----:B------:R-:W-:-:S07]  /*45b0*/  IMAD.MOV.U32 R14, RZ, RZ, R80 ;  /* 0x000000ffff0e7224 */ /* 0x000fce00078e0050 */
.L_x_1607:
[----:B------:R-:W-:Y:S05]  /*45c0*/  BSYNC B3 ;  /* 0x0000000000037941 */ /* 0x000fea0003800000 */
.L_x_1606:
[----:B----4-:R0:W-:Y:S02]  /*45d0*/  ST.E.128 desc[UR60][R74.64], R12 ;  /* 0x0000000c4a007985 */ /* 0x0101e4000c101d3c */
.L_x_1605:
[----:B------:R-:W-:Y:S05]  /*45e0*/  BSYNC B2 ;  /* 0x0000000000027941 */ /* 0x000fea0003800000 */
.L_x_1604:
        /* <DEDUP_REMOVED lines=10> */
[----:B----4-:R-:W-:Y:S01]  /*4690*/  HADD2.F32 R73, -RZ, R15.H0_H0 ;  /* 0x2000000fff497230 */ /* 0x010fe20000004100 */
[----:B------:R-:W-:Y:S02]  /*46a0*/  SHF.R.U64 R68, R68, 0x10, R69 ;  /* 0x0000001044447819 */ /* 0x000fe40000001245 */
[----:B------:R-:W-:Y:S01]  /*46b0*/  SHF.R.U32.HI R66, RZ, 0x10, R67 ;  /* 0x00000010ff427819 */ /* 0x000fe20000011643 */
[----:B------:R-:W-:Y:S01]  /*46c0*/  IMAD.MOV.U32 R67, RZ, RZ, R13 ;  /* 0x000000ffff437224 */ /* 0x000fe200078e000d */
[----:B------:R-:W-:Y:S01]  /*46d0*/  SHF.R.U32.HI R69, RZ, 0x10, R69 ;  /* 0x00000010ff457819 */ /* 0x000fe20000011645 */
[----:B------:R-:W-:Y:S02]  /*46e0*/  IMAD.MOV.U32 R13, RZ, RZ, R14 ;  /* 0x000000ffff0d7224 */ /* 0x000fe400078e000e */
[----:B------:R-:W-:Y:S02]  /*46f0*/  HADD2.F32 R75, -RZ, R68.H0_H0 ;  /* 0x20000044ff4b7230 */ /* 0x000fe40000004100 */
[----:B------:R-:W-:-:S02]  /*4700*/  HADD2.F32 R14, -RZ, R69.H0_H0 ;  /* 0x20000045ff0e7230 */ /* 0x000fc40000004100 */
[--C-:B------:R-:W-:Y:S02]  /*4710*/  HADD2.F32 R69, -RZ, R67.reuse.H1_H1 ;  /* 0x30000043ff457230 */ /* 0x100fe40000004100 */
[----:B------:R-:W-:Y:S02]  /*4720*/  HADD2.F32 R74, -RZ, R67.H0_H0 ;  /* 0x20000043ff4a7230 */ /* 0x000fe40000004100 */
[----:B------:R-:W-:Y:S02]  /*4730*/  HADD2.F32 R68, -RZ, R15.H1_H1 ;  /* 0x3000000fff447230 */ /* 0x000fe40000004100 */
[-C--:B------:R-:W-:Y:S01]  /*4740*/  FMUL.FTZ R15, R69, R75.reuse ;  /* 0x0000004b450f7220 */ /* 0x080fe20000410000 */
[----:B------:R-:W-:Y:S02]  /*4750*/  HADD2.F32 R72, -RZ, R72.H0_H0 ;  /* 0x20000048ff487230 */ /* 0x000fe40000004100 */
[----:B------:R-:W-:Y:S01]  /*4760*/  FMUL.FTZ R76, R74, R75 ;  /* 0x0000004b4a4c7220 */ /* 0x000fe20000410000 */
[----:B------:R-:W-:-:S02]  /*4770*/  HADD2.F32 R67, -RZ, R66.H0_H0 ;  /* 0x20000042ff437230 */ /* 0x000fc40000004100 */
[-C--:B------:R-:W-:Y:S01]  /*4780*/  FMUL.FTZ R66, R68, R14.reuse ;  /* 0x0000000e44427220 */ /* 0x080fe20000410000 */
[----:B------:R-:W-:Y:S01]  /*4790*/  FMUL.FTZ R75, R73, R14 ;  /* 0x0000000e494b7220 */ /* 0x000fe20000410000 */
[-C--:B------:R-:W-:Y:S01]  /*47a0*/  FFMA.FTZ R14, R74, R72.reuse, -R15 ;  /* 0x000000484a0e7223 */ /* 0x080fe2000001080f */
[----:B------:R-:W-:Y:S01]  /*47b0*/  FFMA.FTZ R15, R69, R72, R76 ;  /* 0x00000048450f7223 */ /* 0x000fe2000001004c */
[-C--:B------:R-:W-:Y:S01]  /*47c0*/  FFMA.FTZ R66, R73, R67.reuse, -R66 ;  /* 0x0000004349427223 */ /* 0x080fe20000010842 */
[----:B------:R-:W-:Y:S01]  /*47d0*/  FFMA.FTZ R68, R68, R67, R75 ;  /* 0x0000004344447223 */ /* 0x000fe2000001004b */
[----:B------:R-:W-:Y:S02]  /*47e0*/  HADD2.F32 R69, -RZ, R189.H0_H0 ;  /* 0x200000bdff457230 */ /* 0x000fe40000004100 */
[--C-:B------:R-:W-:Y:S01]  /*47f0*/  HADD2.F32 R73, -RZ, R12.reuse.H1_H1 ;  /* 0x3000000cff497230 */ /* 0x100fe20000004100 */
[----:B------:R-:W-:Y:S01]  /*4800*/  F2FP.F16.F32.PACK_AB R14, R15, R14 ;  /* 0x0000000e0f0e723e */ /* 0x000fe200000000ff */
[----:B------:R-:W-:Y:S01]  /*4810*/  HADD2.F32 R74, -RZ, R12.H0_H0 ;  /* 0x2000000cff4a7230 */ /* 0x000fe20000004100 */
[----:B------:R-:W-:Y:S01]  /*4820*/  F2FP.F16.F32.PACK_AB R66, R68, R66 ;  /* 0x000000424442723e */ /* 0x000fe200000000ff */
[----:B------:R-:W-:-:S02]  /*4830*/  HADD2.F32 R67, -RZ, R159.H1_H1 ;  /* 0x3000009fff437230 */ /* 0x000fc40000004100 */
[--C-:B------:R-:W-:Y:S02]  /*4840*/  HADD2.F32 R12, -RZ, R13.reuse.H1_H1 ;  /* 0x3000000dff0c7230 */ /* 0x100fe40000004100 */
[-C--:B------:R-:W-:Y:S01]  /*4850*/  FMUL.FTZ R77, R74, R69.reuse ;  /* 0x000000454a4d7220 */ /* 0x080fe20000410000 */
[----:B------:R-:W-:Y:S02]  /*4860*/  HADD2.F32 R76, -RZ, R13.H0_H0 ;  /* 0x2000000dff4c7230 */ /* 0x000fe40000004100 */
[----:B------:R-:W-:Y:S01]  /*4870*/  FMUL.FTZ R13, R73, R69 ;  /* 0x00000045490d7220 */ /* 0x000fe20000410000 */
[----:B------:R-:W-:Y:S02]  /*4880*/  HADD2.F32 R72, -RZ, R189.H1_H1 ;  /* 0x300000bdff487230 */ /* 0x000fe40000004100 */
[-C--:B------:R-:W-:Y:S01]  /*4890*/  FMUL.FTZ R69, R12, R67.reuse ;  /* 0x000000430c457220 */ /* 0x080fe20000410000 */
[----:B------:R-:W-:Y:S02]  /*48a0*/  HADD2.F32 R75, -RZ, R159.H0_H0 ;  /* 0x2000009fff4b7230 */ /* 0x000fe40000004100 */
[----:B------:R-:W-:Y:S01]  /*48b0*/  FMUL.FTZ R67, R76, R67 ;  /* 0x000000434c437220 */ /* 0x000fe20000410000 */
[----:B------:R-:W-:-:S02]  /*48c0*/  IMAD.MOV.U32 R15, RZ, RZ, R66 ;  /* 0x000000ffff0f7224 */ /* 0x000fc400078e0042 */
[-C--:B------:R-:W-:Y:S01]  /*48d0*/  FFMA.FTZ R13, R74, R72.reuse, -R13 ;  /* 0x000000484a0d7223 */ /* 0x080fe2000001080d */
[----:B------:R-:W-:Y:S01]  /*48e0*/  FFMA.FTZ R77, R73, R72, R77 ;  /* 0x00000048494d7223 */ /* 0x000fe2000001004d */
[-C--:B------:R-:W-:Y:S01]  /*48f0*/  FFMA.FTZ R69, R76, R75.reuse, -R69 ;  /* 0x0000004b4c457223 */ /* 0x080fe20000010845 */
[----:B------:R-:W-:-:S03]  /*4900*/  FFMA.FTZ R67, R12, R75, R67 ;  /* 0x0000004b0c437223 */ /* 0x000fc60000010043 */
[----:B------:R-:W-:Y:S02]  /*4910*/  F2FP.F16.F32.PACK_AB R13, R77, R13 ;  /* 0x0000000d4d0d723e */ /* 0x000fe400000000ff */
[----:B------:R-:W-:-:S03]  /*4920*/  F2FP.F16.F32.PACK_AB R67, R67, R69 ;  /* 0x000000454343723e */ /* 0x000fc600000000ff */
[----:B------:R-:W-:Y:S01]  /*4930*/  IMAD.MOV.U32 R12, RZ, RZ, R13 ;  /* 0x000000ffff0c7224 */ /* 0x000fe200078e000d */
[----:B------:R-:W-:Y:S01]  /*4940*/  MOV R13, R14 ;  /* 0x0000000e000d7202 */ /* 0x000fe20000000f00 */
[----:B------:R-:W-:-:S07]  /*4950*/  IMAD.MOV.U32 R14, RZ, RZ, R67 ;  /* 0x000000ffff0e7224 */ /* 0x000fce00078e0043 */
.L_x_1611:
[----:B------:R-:W-:Y:S05]  /*4960*/  BSYNC B3 ;  /* 0x0000000000037941 */ /* 0x000fea0003800000 */
.L_x_1610:
[----:B----4-:R0:W-:Y:S02]  /*4970*/  ST.E.128 desc[UR60][R70.64], R12 ;  /* 0x0000000c46007985 */ /* 0x0101e4000c101d3c */
.L_x_1609:
[----:B------:R-:W-:Y:S05]  /*4980*/  BSYNC B2 ;  /* 0x0000000000027941 */ /* 0x000fea0003800000 */
.L_x_1608:
        /* <DEDUP_REMOVED lines=26> */
[----:B------:R-:W-:Y:S02]  /*4b30*/  HADD2.F32 R62, -RZ, R12.H1_H1 ;  /* 0x3000000cff3e7230 */ /* 0x000fe40000004100 */
[C---:B------:R-:W-:Y:S01]  /*4b40*/  FMUL.FTZ R65, R15.reuse, R65 ;  /* 0x000000410f417220 */ /* 0x040fe20000410000 */
[----:B------:R-:W-:Y:S01]  /*4b50*/  FFMA.FTZ R64, R15, R70, -R64 ;  /* 0x000000460f407223 */ /* 0x000fe20000010840 */
[----:B------:R-:W-:-:S02]  /*4b60*/  HADD2.F32 R15, -RZ, R158.H1_H1 ;  /* 0x3000009eff0f7230 */ /* 0x000fc40000004100 */
[----:B------:R-:W-:Y:S02]  /*4b70*/  HADD2.F32 R12, -RZ, R12.H0_H0 ;  /* 0x2000000cff0c7230 */ /* 0x000fe40000004100 */
[----:B------:R-:W-:Y:S01]  /*4b80*/  FFMA.FTZ R65, R69, R70, R65 ;  /* 0x0000004645417223 */ /* 0x000fe20000010041 */
[----:B------:R-:W-:Y:S02]  /*4b90*/  HADD2.F32 R158, -RZ, R158.H0_H0 ;  /* 0x2000009eff9e7230 */ /* 0x000fe40000004100 */
[-C--:B------:R-:W-:Y:S01]  /*4ba0*/  FMUL.FTZ R69, R62, R15.reuse ;  /* 0x0000000f3e457220 */ /* 0x080fe20000410000 */
[--C-:B------:R-:W-:Y:S02]  /*4bb0*/  HADD2.F32 R68, -RZ, R14.reuse.H1_H1 ;  /* 0x3000000eff447230 */ /* 0x100fe40000004100 */
[----:B------:R-:W-:Y:S01]  /*4bc0*/  FMUL.FTZ R70, R12, R15 ;  /* 0x0000000f0c467220 */ /* 0x000fe20000410000 */
[----:B------:R-:W-:Y:S01]  /*4bd0*/  HADD2.F32 R14, -RZ, R14.H0_H0 ;  /* 0x2000000eff0e7230 */ /* 0x000fe20000004100 */
[----:B------:R-:W-:Y:S01]  /*4be0*/  F2FP.F16.F32.PACK_AB R64, R65, R64 ;  /* 0x000000404140723e */ /* 0x000fe200000000ff */
[----:B------:R-:W-:-:S02]  /*4bf0*/  HADD2.F32 R13, -RZ, R157.H1_H1 ;  /* 0x3000009dff0d7230 */ /* 0x000fc40000004100 */
[-C--:B------:R-:W-:Y:S01]  /*4c00*/  FMUL.FTZ R15, R68, R158.reuse ;  /* 0x0000009e440f7220 */ /* 0x080fe20000410000 */
[----:B------:R-:W-:Y:S02]  /*4c10*/  HADD2.F32 R157, -RZ, R157.H0_H0 ;  /* 0x2000009dff9d7230 */ /* 0x000fe40000004100 */
[----:B------:R-:W-:Y:S01]  /*4c20*/  FMUL.FTZ R158, R14, R158 ;  /* 0x0000009e0e9e7220 */ /* 0x000fe20000410000 */
[-C--:B------:R-:W-:Y:S01]  /*4c30*/  FFMA.FTZ R69, R12, R13.reuse, -R69 ;  /* 0x0000000d0c457223 */ /* 0x080fe20000010845 */
[----:B------:R-:W-:Y:S01]  /*4c40*/  FFMA.FTZ R70, R62, R13, R70 ;  /* 0x0000000d3e467223 */ /* 0x000fe20000010046 */
[-C--:B------:R-:W-:Y:S01]  /*4c50*/  FFMA.FTZ R15, R14, R157.reuse, -R15 ;  /* 0x0000009d0e0f7223 */ /* 0x080fe2000001080f */
[----:B------:R-:W-:Y:S01]  /*4c60*/  FFMA.FTZ R158, R68, R157, R158 ;  /* 0x0000009d449e7223 */ /* 0x000fe2000001009e */
[----:B------:R-:W-:Y:S02]  /*4c70*/  F2FP.F16.F32.PACK_AB R13, R71, R63 ;  /* 0x0000003f470d723e */ /* 0x000fe400000000ff */
[----:B------:R-:W-:-:S02]  /*4c80*/  F2FP.F16.F32.PACK_AB R12, R70, R69 ;  /* 0x00000045460c723e */ /* 0x000fc400000000ff */
[----:B------:R-:W-:Y:S01]  /*4c90*/  F2FP.F16.F32.PACK_AB R14, R158, R15 ;  /* 0x0000000f9e0e723e */ /* 0x000fe200000000ff */
[----:B------:R-:W-:-:S07]  /*4ca0*/  IMAD.MOV.U32 R15, RZ, RZ, R64 ;  /* 0x000000ffff0f7224 */ /* 0x000fce00078e0040 */
.L_x_1615:
[----:B------:R-:W-:Y:S05]  /*4cb0*/  BSYNC B3 ;  /* 0x0000000000037941 */ /* 0x000fea0003800000 */
.L_x_1614:
[----:B----4-:R0:W-:Y:S02]  /*4cc0*/  ST.E.128 desc[UR60][R66.64], R12 ;  /* 0x0000000c42007985 */ /* 0x0101e4000c101d3c */
.L_x_1613:
[----:B------:R-:W-:Y:S05]  /*4cd0*/  BSYNC B2 ;  /* 0x0000000000027941 */ /* 0x000fea0003800000 */
.L_x_1612:
        /* <DEDUP_REMOVED lines=51> */
.L_x_1617:
[----:B------:R-:W-:Y:S05]  /*5010*/  BSYNC B2 ;  /* 0x0000000000027941 */ /* 0x000fea0003800000 */
.L_x_1616:
[----:B----4-:R0:W-:Y:S02]  /*5020*/  ST.E.128 desc[UR60][R62.64], R12 ;  /* 0x0000000c3e007985 */ /* 0x0101e4000c101d3c */
.L_x_1595:
[----:B------:R-:W-:Y:S05]  /*5030*/  BSYNC B1 ;  /* 0x0000000000017941 */ /* 0x000fea0003800000 */
.L_x_1594:
[----:B------:R-:W-:-:S03]  /*5040*/  UMOV UR4, 0xffffffff ;  /* 0xffffffff00047882 */ /* 0x000fc60000000000 */
[----:B------:R-:W-:Y:S05]  /*5050*/  BRA.DIV UR4, `(.L_x_1618) ;  /* 0x0000022e045c7947 */ /* 0x000fea000b800000 */
[----:B-1----:R-:W1:Y:S04]  /*5060*/  SHFL.IDX PT, R115, R115, 0x1, 0x1c1f ;  /* 0x003c1f0073737f89 */ /* 0x002e6800000e0000 */
[----:B------:R-:W0:Y:S02]  /*5070*/  SHFL.IDX PT, R116, R116, 0x1, 0x1c1f ;  /* 0x003c1f0074747f89 */ /* 0x000e2400000e0000 */
.L_x_2013:
        /* <DEDUP_REMOVED lines=10> */
[--C-:B---3--:R-:W-:Y:S02]  /*5120*/  SHF.R.U64 R11, R56, 0x10, R57.reuse ;  /* 0x00000010380b7819 */ /* 0x108fe40000001239 */
[----:B------:R-:W-:Y:S02]  /*5130*/  SHF.R.U32.HI R62, RZ, 0x10, R57 ;  /* 0x00000010ff3e7819 */ /* 0x000fe40000011639 */
[--C-:B------:R-:W-:Y:S01]  /*5140*/  SHF.R.U64 R61, R54, 0x10, R55.reuse ;  /* 0x00000010363d7819 */ /* 0x100fe20000001237 */
[----:B----4-:R-:W-:Y:S01]  /*5150*/  IMAD.MOV.U32 R54, RZ, RZ, R12 ;  /* 0x000000ffff367224 */ /* 0x010fe200078e000c */
[----:B------:R-:W-:Y:S01]  /*5160*/  SHF.R.U32.HI R60, RZ, 0x10, R55 ;  /* 0x00000010ff3c7819 */ /* 0x000fe20000011637 */
[----:B------:R-:W-:Y:S02]  /*5170*/  HADD2.F32 R57, -RZ, R11.H0_H0 ;  /* 0x2000000bff397230 */ /* 0x000fe40000004100 */
[----:B------:R-:W-:Y:S02]  /*5180*/  HADD2.F32 R12, -RZ, R13.H1_H1 ;  /* 0x3000000dff0c7230 */ /* 0x000fe40000004100 */
[----:B------:R-:W-:-:S02]  /*5190*/  HADD2.F32 R62, -RZ, R62.H0_H0 ;  /* 0x2000003eff3e7230 */ /* 0x000fc40000004100 */
[----:B------:R-:W-:Y:S02]  /*51a0*/  HADD2.F32 R11, -RZ, R13.H0_H0 ;  /* 0x2000000dff0b7230 */ /* 0x000fe40000004100 */
[-C--:B------:R-:W-:Y:S01]  /*51b0*/  FMUL.FTZ R64, R12, R57.reuse ;  /* 0x000000390c407220 */ /* 0x080fe20000410000 */
[--C-:B------:R-:W-:Y:S02]  /*51c0*/  HADD2.F32 R55, -RZ, R15.reuse.H1_H1 ;  /* 0x3000000fff377230 */ /* 0x100fe40000004100 */
[----:B------:R-:W-:Y:S02]  /*51d0*/  HADD2.F32 R13, -RZ, R15.H0_H0 ;  /* 0x2000000fff0d7230 */ /* 0x000fe40000004100 */
[----:B------:R-:W-:Y:S01]  /*51e0*/  FMUL.FTZ R57, R11, R57 ;  /* 0x000000390b397220 */ /* 0x000fe20000410000 */
[----:B------:R-:W-:Y:S02]  /*51f0*/  HADD2.F32 R56, -RZ, R61.H0_H0 ;  /* 0x2000003dff387230 */ /* 0x000fe40000004100 */
[----:B------:R-:W-:Y:S01]  /*5200*/  FMUL.FTZ R66, R55, R62 ;  /* 0x0000003e37427220 */ /* 0x000fe20000410000 */
[----:B------:R-:W-:-:S02]  /*5210*/  HADD2.F32 R60, -RZ, R60.H0_H0 ;  /* 0x2000003cff3c7230 */ /* 0x000fc40000004100 */
[----:B------:R-:W-:Y:S01]  /*5220*/  FMUL.FTZ R62, R13, R62 ;  /* 0x0000003e0d3e7220 */ /* 0x000fe20000410000 */
[----:B------:R-:W-:Y:S02]  /*5230*/  HADD2.F32 R15, -RZ, R54.H1_H1 ;  /* 0x30000036ff0f7230 */ /* 0x000fe40000004100 */
[----:B------:R-:W-:Y:S01]  /*5240*/  FFMA.FTZ R12, R12, R56, R57 ;  /* 0x000000380c0c7223 */ /* 0x000fe20000010039 */
[----:B------:R-:W-:Y:S02]  /*5250*/  HADD2.F32 R57, -RZ, R154.H0_H0 ;  /* 0x2000009aff397230 */ /* 0x000fe40000004100 */
[----:B------:R-:W-:Y:S01]  /*5260*/  FFMA.FTZ R62, R55, R60, R62 ;  /* 0x0000003c373e7223 */ /* 0x000fe2000001003e */
[----:B------:R-:W-:Y:S02]  /*5270*/  HADD2.F32 R54, -RZ, R54.H0_H0 ;  /* 0x20000036ff367230 */ /* 0x000fe40000004100 */
[----:B------:R-:W-:Y:S01]  /*5280*/  FFMA.FTZ R11, R11, R56, -R64 ;  /* 0x000000380b0b7223 */ /* 0x000fe20000010840 */
[----:B------:R-:W-:-:S02]  /*5290*/  HADD2.F32 R154, -RZ, R154.H1_H1 ;  /* 0x3000009aff9a7230 */ /* 0x000fc40000004100 */
[----:B------:R-:W-:Y:S01]  /*52a0*/  FFMA.FTZ R13, R13, R60, -R66 ;  /* 0x0000003c0d0d7223 */ /* 0x000fe20000010842 */
[--C-:B------:R-:W-:Y:S02]  /*52b0*/  HADD2.F32 R55, -RZ, R14.reuse.H1_H1 ;  /* 0x3000000eff377230 */ /* 0x100fe40000004100 */
[-C--:B------:R-:W-:Y:S01]  /*52c0*/  FMUL.FTZ R61, R15, R57.reuse ;  /* 0x000000390f3d7220 */ /* 0x080fe20000410000 */
[----:B------:R-:W-:Y:S02]  /*52d0*/  HADD2.F32 R14, -RZ, R14.H0_H0 ;  /* 0x2000000eff0e7230 */ /* 0x000fe40000004100 */
[----:B------:R-:W-:Y:S01]  /*52e0*/  FMUL.FTZ R60, R54, R57 ;  /* 0x00000039363c7220 */ /* 0x000fe20000410000 */
[--C-:B------:R-:W-:Y:S02]  /*52f0*/  HADD2.F32 R56, -RZ, R153.reuse.H0_H0 ;  /* 0x20000099ff387230 */ /* 0x100fe40000004100 */
[----:B------:R-:W-:Y:S01]  /*5300*/  FMUL.FTZ R57, R55, R154 ;  /* 0x0000009a37397220 */ /* 0x000fe20000410000 */
[----:B------:R-:W-:-:S02]  /*5310*/  HADD2.F32 R153, -RZ, R153.H1_H1 ;  /* 0x30000099ff997230 */ /* 0x000fc40000004100 */
        /* <DEDUP_REMOVED lines=8> */
[----:B------:R-:W-:Y:S02]  /*53a0*/  F2FP.F16.F32.PACK_AB R12, R60, R61 ;  /* 0x0000003d3c0c723e */ /* 0x000fe400000000ff */
[----:B------:R-:W-:-:S07]  /*53b0*/  F2FP.F16.F32.PACK_AB R14, R154, R57 ;  /* 0x000000399a0e723e */ /* 0x000fce00000000ff */
.L_x_1623:
[----:B------:R-:W-:Y:S05]  /*53c0*/  BSYNC B2 ;  /* 0x0000000000027941 */ /* 0x000fea0003800000 */
.L_x_1622:
[----:B----4-:R0:W-:Y:S02]  /*53d0*/  ST.E.128 desc[UR60][R58.64], R12 ;  /* 0x0000000c3a007985 */ /* 0x0101e4000c101d3c */
.L_x_1621:
[----:B------:R-:W-:Y:S05]  /*53e0*/  BSYNC B1 ;  /* 0x0000000000017941 */ /* 0x000fea0003800000 */
.L_x_1620:
[----:B------:R-:W-:Y:S01]  /*53f0*/  ISETP.NE.AND P4, PT, R21, RZ, PT ;  /* 0x000000ff1500720c */ /* 0x000fe20003f85270 */
[----:B------:R-:W-:-:S12]  /*5400*/  BSSY B1, `(.L_x_1624) ;  /* 0x0000034000017945 */ /* 0x000fd80003800000 */
[----:B------:R-:W-:Y:S05]  /*5410*/  @!P4 BRA `(.L_x_1625) ;  /* 0x0000000000c8c947 */ /* 0x000fea0003800000 */
[----:B0---4-:R0:W4:Y:S01]  /*5420*/  LDS.128 R12, [R32+0x2000] ;  /* 0x00200000200c7984 */ /* 0x0111220000000c00 */
[----:B------:R-:W-:Y:S01]  /*5430*/  ISETP.GE.AND P4, PT, R179, R124, PT ;  /* 0x0000007cb300720c */ /* 0x000fe20003f86270 */
[----:B---3--:R-:W-:Y:S01]  /*5440*/  IMAD.SHL.U32 R11, R170, 0x8, RZ ;  /* 0x00000008aa0b7824 */ /* 0x008fe200078e00ff */
[----:B------:R-:W-:Y:S01]  /*5450*/  BSSY B2, `(.L_x_1626) ;  /* 0x000002d000027945 */ /* 0x000fe20003800000 */
[----:B------:R-:W-:Y:S02]  /*5460*/  IMAD.MOV.U32 R54, RZ, RZ, R116 ;  /* 0x000000ffff367224 */ /* 0x000fe400078e0074 */
[----:B-1----:R-:W-:Y:S02]  /*5470*/  IMAD.MOV.U32 R55, RZ, RZ, R115 ;  /* 0x000000ffff377224 */ /* 0x002fe400078e0073 */
        /* <DEDUP_REMOVED lines=42> */
.L_x_1627:
[----:B------:R-:W-:Y:S05]  /*5720*/  BSYNC B2 ;  /* 0x0000000000027941 */ /* 0x000fea0003800000 */
.L_x_1626:
[----:B----4-:R0:W-:Y:S02]  /*5730*/  ST.E.128 desc[UR60][R54.64], R12 ;  /* 0x0000000c36007985 */ /* 0x0101e4000c101d3c */
.L_x_1625:
[----:B------:R-:W-:Y:S05]  /*5740*/  BSYNC B1 ;  /* 0x0000000000017941 */ /* 0x000fea0003800000 */
.L_x_1624:
        /* <DEDUP_REMOVED lines=51> */
.L_x_1631:
[----:B------:R-:W-:Y:S05]  /*5a80*/  BSYNC B2 ;  /* 0x0000000000027941 */ /* 0x000fea0003800000 */
.L_x_1630:
[----:B----4-:R0:W-:Y:S02]  /*5a90*/  ST.E.128 desc[UR60][R50.64], R12 ;  /* 0x0000000c32007985 */ /* 0x0101e4000c101d3c */
.L_x_1629:
[----:B------:R-:W-:Y:S05]  /*5aa0*/  BSYNC B1 ;  /* 0x0000000000017941 */ /* 0x000fea0003800000 */
.L_x_1628:
        /* <DEDUP_REMOVED lines=49> */
.L_x_1635:
[----:B------:R-:W-:Y:S05]  /*5dc0*/  BSYNC B2 ;  /* 0x0000000000027941 */ /* 0x000fea0003800000 */
.L_x_1634:
[----:B----4-:R0:W-:Y:S02]  /*5dd0*/  ST.E.128 desc[UR60][R46.64], R12 ;  /* 0x0000000c2e007985 */ /* 0x0101e4000c101d3c */
.L_x_1633:
[----:B------:R-:W-:Y:S05]  /*5de0*/  BSYNC B1 ;  /* 0x0000000000017941 */ /* 0x000fea0003800000 */
.L_x_1632:
        /* <DEDUP_REMOVED lines=25> */
[----:B------:R-:W-:Y:S01]  /*5f80*/  FFMA.FTZ R41, R11, R38, R44 ;  /* 0x000000260b297223 */ /* 0x000fe2000001002c */
[----:B------:R-:W-:Y:S02]  /*5f90*/  HADD2.F32 R11, -RZ, R12.H1_H1 ;  /* 0x3000000cff0b7230 */ /* 0x000fe40000004100 */
[----:B------:R-:W-:Y:S01]  /*5fa0*/  FFMA.FTZ R45, R33, R40, R46 ;  /* 0x00000028212d7223 */ /* 0x000fe2000001002e */
[----:B------:R-:W-:Y:S01]  /*5fb0*/  FFMA.FTZ R48, R13, R38, -R48 ;  /* 0x000000260d307223 */ /* 0x000fe20000010830 */
[----:B------:R-:W-:-:S02]  /*5fc0*/  HADD2.F32 R33, -RZ, R128.H0_H0 ;  /* 0x20000080ff217230 */ /* 0x000fc40000004100 */
[----:B------:R-:W-:Y:S01]  /*5fd0*/  FFMA.FTZ R50, R15, R40, -R50 ;  /* 0x000000280f327223 */ /* 0x000fe20000010832 */
[----:B------:R-:W-:Y:S02]  /*5fe0*/  HADD2.F32 R12, -RZ, R12.H0_H0 ;  /* 0x2000000cff0c7230 */ /* 0x000fe40000004100 */
[----:B------:R-:W-:Y:S02]  /*5ff0*/  HADD2.F32 R128, -RZ, R128.H1_H1 ;  /* 0x30000080ff807230 */ /* 0x000fe40000004100 */
[-C--:B------:R-:W-:Y:S01]  /*6000*/  FMUL.FTZ R39, R11, R33.reuse ;  /* 0x000000210b277220 */ /* 0x080fe20000410000 */
[--C-:B------:R-:W-:Y:S02]  /*6010*/  HADD2.F32 R13, -RZ, R14.reuse.H1_H1 ;  /* 0x3000000eff0d7230 */ /* 0x100fe40000004100 */
[----:B------:R-:W-:Y:S01]  /*6020*/  FMUL.FTZ R38, R12, R33 ;  /* 0x000000210c267220 */ /* 0x000fe20000410000 */
[----:B------:R-:W-:Y:S02]  /*6030*/  HADD2.F32 R14, -RZ, R14.H0_H0 ;  /* 0x2000000eff0e7230 */ /* 0x000fe40000004100 */
[----:B------:R-:W-:-:S02]  /*6040*/  HADD2.F32 R15, -RZ, R121.H0_H0 ;  /* 0x20000079ff0f7230 */ /* 0x000fc40000004100 */
[-C--:B------:R-:W-:Y:S01]  /*6050*/  FMUL.FTZ R33, R13, R128.reuse ;  /* 0x000000800d217220 */ /* 0x080fe20000410000 */
[----:B------:R-:W-:Y:S02]  /*6060*/  HADD2.F32 R121, -RZ, R121.H1_H1 ;  /* 0x30000079ff797230 */ /* 0x000fe40000004100 */
[----:B------:R-:W-:Y:S01]  /*6070*/  FMUL.FTZ R128, R14, R128 ;  /* 0x000000800e807220 */ /* 0x000fe20000410000 */
[-C--:B------:R-:W-:Y:S01]  /*6080*/  FFMA.FTZ R39, R12, R15.reuse, -R39 ;  /* 0x0000000f0c277223 */ /* 0x080fe20000010827 */
[----:B------:R-:W-:Y:S01]  /*6090*/  FFMA.FTZ R38, R11, R15, R38 ;  /* 0x0000000f0b267223 */ /* 0x000fe20000010026 */
[-C--:B------:R-:W-:Y:S01]  /*60a0*/  FFMA.FTZ R33, R14, R121.reuse, -R33 ;  /* 0x000000790e217223 */ /* 0x080fe20000010821 */
[----:B------:R-:W-:Y:S01]  /*60b0*/  FFMA.FTZ R128, R13, R121, R128 ;  /* 0x000000790d807223 */ /* 0x000fe20000010080 */
[----:B------:R-:W-:Y:S02]  /*60c0*/  F2FP.F16.F32.PACK_AB R13, R41, R48 ;  /* 0x00000030290d723e */ /* 0x000fe400000000ff */
[----:B------:R-:W-:-:S02]  /*60d0*/  F2FP.F16.F32.PACK_AB R15, R45, R50 ;  /* 0x000000322d0f723e */ /* 0x000fc400000000ff */
[----:B------:R-:W-:Y:S02]  /*60e0*/  F2FP.F16.F32.PACK_AB R12, R38, R39 ;  /* 0x00000027260c723e */ /* 0x000fe400000000ff */
[----:B------:R-:W-:-:S07]  /*60f0*/  F2FP.F16.F32.PACK_AB R14, R128, R33 ;  /* 0x00000021800e723e */ /* 0x000fce00000000ff */
.L_x_1639:
[----:B------:R-:W-:Y:S05]  /*6100*/  BSYNC B2 ;  /* 0x0000000000027941 */ /* 0x000fea0003800000 */
.L_x_1638:
[----:B----4-:R0:W-:Y:S02]  /*6110*/  ST.E.128 desc[UR60][R42.64], R12 ;  /* 0x0000000c2a007985 */ /* 0x0101e4000c101d3c */
.L_x_1637:
[----:B------:R-:W-:Y:S05]  /*6120*/  BSYNC B1 ;  /* 0x0000000000017941 */ /* 0x000fea0003800000 */
.L_x_1636:
        /* <DEDUP_REMOVED lines=48> */
.L_x_1641:
[----:B------:R-:W-:Y:S05]  /*6430*/  BSYNC B1 ;  /* 0x0000000000017941 */ /* 0x000fea0003800000 */
.L_x_1640:
[----:B----4-:R0:W-:Y:S01]  /*6440*/  ST.E.128 desc[UR60][R38.64], R12 ;  /* 0x0000000c26007985 */ /* 0x0101e2000c101d3c */
[----:B------:R-:W-:Y:S05]  /*6450*/  BRA `(.L_x_1619) ;  /* 0x0000004000307947 */ /* 0x000fea0003800000 */
.L_x_1585:
        /* <DEDUP_REMOVED lines=20> */
[----:B------:R-:W-:Y:S01]  /*65a0*/  CS2R R40, SRZ ;  /* 0x0000000000287805 */ /* 0x000fe2000001ff00 */
[----:B------:R-:W-:Y:S01]  /*65b0*/  IMAD.X R34, R11, 0x1, R103, P0 ;  /* 0x000000010b227824 */ /* 0x000fe200000e0667 */
[----:B------:R-:W-:Y:S02]  /*65c0*/  LEA R56, P0, R33, UR4, 0x1 ;  /* 0x0000000421387c11 */ /* 0x000fe4000f8008ff */
[----:B------:R-:W-:-:S02]  /*65d0*/  CS2R R54, SRZ ;  /* 0x0000000000367805 */ /* 0x000fc4000001ff00 */
        /* <DEDUP_REMOVED lines=23> */
.L_x_1643:
[----:B------:R-:W-:Y:S05]  /*6750*/  BSYNC B1 ;  /* 0x0000000000017941 */ /* 0x000fea0003800000 */
.L_x_1642:
        /* <DEDUP_REMOVED lines=47> */
.L_x_1645:
[----:B------:R-:W-:Y:S05]  /*6a50*/  BSYNC B1 ;  /* 0x0000000000017941 */ /* 0x000fea0003800000 */
.L_x_1644:
[----:B------:R-:W2:Y:S01]  /*6a60*/  LDL R11, [R1+0x30] ;  /* 0x00003000010b7983 */ /* 0x000ea20000100800 */
[----:B0-----:R-:W-:Y:S01]  /*6a70*/  IMAD.MOV.U32 R12, RZ, RZ, R33 ;  /* 0x000000ffff0c7224 */ /* 0x001fe200078e0021 */
[----:B------:R-:W-:Y:S01]  /*6a80*/  PRMT R209, R80, 0x5410, R81 ;  /* 0x0000541050d17816 */ /* 0x000fe20000000051 */
[----:B------:R-:W-:Y:S02]  /*6a90*/  IMAD.MOV.U32 R13, RZ, RZ, R38 ;  /* 0x000000ffff0d7224 */ /* 0x000fe400078e0026 */
[----:B------:R-:W-:-:S03]  /*6aa0*/  IMAD.MOV.U32 R14, RZ, RZ, R42 ;  /* 0x000000ffff0e7224 */ /* 0x000fc600078e002a */
[----:B------:R-:W-:Y:S02]  /*6ab0*/  PRMT R223, R13, 0x7610, R223 ;  /* 0x000076100ddf7816 */ /* 0x000fe400000000df */
[----:B------:R-:W-:Y:S02]  /*6ac0*/  MOV R13, R37 ;  /* 0x00000025000d7202 */ /* 0x000fe40000000f00 */
[----:B------:R-:W-:Y:S01]  /*6ad0*/  PRMT R228, R14, 0x7610, R228 ;  /* 0x000076100ee47816 */ /* 0x000fe200000000e4 */
[----:B------:R-:W-:-:S05]  /*6ae0*/  IMAD.MOV.U32 R14, RZ, RZ, R46 ;  /* 0x000000ffff0e7224 */ /* 0x000fca00078e002e */
[----:B------:R-:W-:Y:S01]  /*6af0*/  PRMT R211, R14, 0x7610, R211 ;  /* 0x000076100ed37816 */ /* 0x000fe200000000d3 */
[----:B------:R-:W-:-:S05]  /*6b00*/  IMAD.MOV.U32 R14, RZ, RZ, R50 ;  /* 0x000000ffff0e7224 */ /* 0x000fca00078e0032 */
[----:B------:R-:W-:Y:S01]  /*6b10*/  PRMT R223, R223, 0x5410, R14 ;  /* 0x00005410dfdf7816 */ /* 0x000fe2000000000e */
[----:B------:R-:W-:Y:S01]  /*6b20*/  IMAD.MOV.U32 R14, RZ, RZ, R54 ;  /* 0x000000ffff0e7224 */ /* 0x000fe200078e0036 */
[----:B--2---:R-:W-:Y:S01]  /*6b30*/  R2UR UR4, R11 ;  /* 0x000000000b0472ca */ /* 0x004fe200000e0000 */
[----:B------:R-:W-:-:S05]  /*6b40*/  IMAD.MOV.U32 R11, RZ, RZ, R32 ;  /* 0x000000ffff0b7224 */ /* 0x000fca00078e0020 */
[----:B------:R-:W-:Y:S01]  /*6b50*/  PRMT R210, R11, 0x5410, R12 ;  /* 0x000054100bd27816 */ /* 0x000fe2000000000c */
[----:B------:R-:W-:Y:S02]  /*6b60*/  IMAD.MOV.U32 R11, RZ, RZ, R39 ;  /* 0x000000ffff0b7224 */ /* 0x000fe400078e0027 */
[----:B------:R-:W-:-:S03]  /*6b70*/  IMAD.MOV.U32 R12, RZ, RZ, R36 ;  /* 0x000000ffff0c7224 */ /* 0x000fc600078e0024 */
[----:B------:R-:W-:Y:S01]  /*6b80*/  PRMT R227, R11, 0x5410, R13 ;  /* 0x000054100be37816 */ /* 0x000fe2000000000d */
[----:B------:R-:W-:Y:S01]  /*6b90*/  IMAD.MOV.U32 R13, RZ, RZ, R41 ;  /* 0x000000ffff0d7224 */ /* 0x000fe200078e0029 */
[----:B------:R-:W-:Y:S01]  /*6ba0*/  PRMT R226, R12, 0x7610, R226 ;  /* 0x000076100ce27816 */ /* 0x000fe200000000e2 */
[----:B------:R-:W-:Y:S01]  /*6bb0*/  IMAD.MOV.U32 R12, RZ, RZ, R40 ;  /* 0x000000ffff0c7224 */ /* 0x000fe200078e0028 */
[----:B------:R-:W-:Y:S01]  /*6bc0*/  UISETP.NE.AND UP0, UPT, UR4, 0x3, UPT ;  /* 0x000000030400788c */ /* 0x000fe2000bf05270 */
[----:B------:R-:W-:Y:S01]  /*6bd0*/  IMAD.MOV.U32 R11, RZ, RZ, R43 ;  /* 0x000000ffff0b7224 */ /* 0x000fe200078e002b */
[----:B------:R-:W-:Y:S01]  /*6be0*/  PRMT R157, R13, 0x7610, R157 ;  /* 0x000076100d9d7816 */ /* 0x000fe2000000009d */
[----:B------:R-:W-:Y:S01]  /*6bf0*/  IMAD.MOV.U32 R13, RZ, RZ, R45 ;  /* 0x000000ffff0d7224 */ /* 0x000fe200078e002d */
[----:B------:R-:W-:Y:S01]  /*6c00*/  PRMT R229, R12, 0x7610, R229 ;  /* 0x000076100ce57816 */ /* 0x000fe200000000e5 */
[----:B------:R-:W-:Y:S01]  /*6c10*/  IMAD.MOV.U32 R12, RZ, RZ, R44 ;  /* 0x000000ffff0c7224 */ /* 0x000fe200078e002c */
[----:B------:R-:W-:-:S02]  /*6c20*/  PRMT R228, R228, 0x5410, R11 ;  /* 0x00005410e4e47816 */ /* 0x000fc4000000000b */
[----:B------:R-:W-:Y:S02]  /*6c30*/  MOV R11, R47 ;  /* 0x0000002f000b7202 */ /* 0x000fe40000000f00 */
[----:B------:R-:W-:Y:S01]  /*6c40*/  PRMT R212, R12, 0x5410, R13 ;  /* 0x000054100cd47816 */ /* 0x000fe2000000000d */
[----:B------:R-:W-:Y:S01]  /*6c50*/  IMAD.MOV.U32 R12, RZ, RZ, R48 ;  /* 0x000000ffff0c7224 */ /* 0x000fe200078e0030 */
[----:B------:R-:W-:Y:S01]  /*6c60*/  PRMT R211, R211, 0x5410, R11 ;  /* 0x00005410d3d37816 */ /* 0x000fe2000000000b */
[----:B------:R-:W-:Y:S01]  /*6c70*/  IMAD.MOV.U32 R11, RZ, RZ, R51 ;  /* 0x000000ffff0b7224 */ /* 0x000fe200078e0033 */
[----:B------:R-:W-:Y:S02]  /*6c80*/  MOV R13, R49 ;  /* 0x00000031000d7202 */ /* 0x000fe40000000f00 */
[----:B------:R-:W-:Y:S01]  /*6c90*/  PRMT R226, R226, 0x5410, R12 ;  /* 0x00005410e2e27816 */ /* 0x000fe2000000000c */
[----:B------:R-:W-:Y:S01]  /*6ca0*/  IMAD.MOV.U32 R12, RZ, RZ, R53 ;  /* 0x000000ffff0c7224 */ /* 0x000fe200078e0035 */
[----:B------:R-:W-:Y:S01]  /*6cb0*/  PRMT R229, R229, 0x5410, R11 ;  /* 0x00005410e5e57816 */ /* 0x000fe2000000000b */
[----:B------:R0:W-:Y:S01]  /*6cc0*/  STL.S16 [R1+0x38], R13 ;  /* 0x0000380d01007387 */ /* 0x0001e20000100600 */
[----:B-----5:R-:W-:Y:S01]  /*6cd0*/  IMAD.MOV.U32 R11, RZ, RZ, R58 ;  /* 0x000000ffff0b7224 */ /* 0x020fe200078e003a */
[----:B------:R-:W-:-:S02]  /*6ce0*/  PLOP3.LUT P0, PT, PT, PT, UP0, 0x80, 0x0 ;  /* 0x000000000000781c */ /* 0x000fc40003f0f008 */
[----:B------:R1:W-:Y:S01]  /*6cf0*/  STL.S16 [R1+0x3a], R14 ;  /* 0x00003a0e01007387 */ /* 0x0003e20000100600 */
[----:B------:R-:W-:Y:S01]  /*6d00*/  PRMT R156, R12, 0x7610, R156 ;  /* 0x000076100c9c7816 */ /* 0x000fe2000000009c */
[----:B------:R-:W-:Y:S01]  /*6d10*/  IMAD.MOV.U32 R12, RZ, RZ, R57 ;  /* 0x000000ffff0c7224 */ /* 0x000fe200078e0039 */
[----:B------:R-:W-:Y:S01]  /*6d20*/  PRMT R145, R11, 0x7610, R145 ;  /* 0x000076100b917816 */ /* 0x000fe20000000091 */
[----:B------:R-:W-:Y:S02]  /*6d30*/  IMAD.MOV.U32 R11, RZ, RZ, R62 ;  /* 0x000000ffff0b7224 */ /* 0x000fe400078e003e */
[----:B0-----:R-:W-:-:S03]  /*6d40*/  IMAD.MOV.U32 R13, RZ, RZ, R55 ;  /* 0x000000ffff0d7224 */ /* 0x001fc600078e0037 */
[----:B------:R-:W-:Y:S01]  /*6d50*/  PRMT R149, R11, 0x7610, R149 ;  /* 0x000076100b957816 */ /* 0x000fe20000000095 */
[----:B-1----:R-:W-:Y:S01]  /*6d60*/  IMAD.MOV.U32 R14, RZ, RZ, R52 ;  /* 0x000000ffff0e7224 */ /* 0x002fe200078e0034 */
[----:B------:R0:W-:Y:S01]  /*6d70*/  STL.S16 [R1+0x3c], R13 ;  /* 0x00003c0d01007387 */ /* 0x0001e20000100600 */
[----:B------:R-:W-:-:S03]  /*6d80*/  IMAD.MOV.U32 R11, RZ, RZ, R66 ;  /* 0x000000ffff0b7224 */ /* 0x000fc600078e0042 */
[----:B------:R1:W-:Y:S02]  /*6d90*/  STL.S16 [R1+0x3e], R14 ;  /* 0x00003e0e01007387 */ /* 0x0003e40000100600 */
[----:B------:R-:W-:Y:S01]  /*6da0*/  PRMT R159, R11, 0x7610, R159 ;  /* 0x000076100b9f7816 */ /* 0x000fe2000000009f */
[----:B------:R-:W-:Y:S02]  /*6db0*/  IMAD.MOV.U32 R11, RZ, RZ, R70 ;  /* 0x000000ffff0b7224 */ /* 0x000fe400078e0046 */
[----:B0-----:R-:W-:-:S03]  /*6dc0*/  IMAD.MOV.U32 R13, RZ, RZ, R56 ;  /* 0x000000ffff0d7224 */ /* 0x001fc600078e0038 */
[----:B------:R-:W-:Y:S01]  /*6dd0*/  PRMT R147, R11, 0x7610, R147 ;  /* 0x000076100b937816 */ /* 0x000fe20000000093 */
[----:B------:R-:W-:Y:S01]  /*6de0*/  IMAD.MOV.U32 R11, RZ, RZ, R74 ;  /* 0x000000ffff0b7224 */ /* 0x000fe200078e004a */
[----:B-1----:R-:W-:Y:S02]  /*6df0*/  MOV R14, R59 ;  /* 0x0000003b000e7202 */ /* 0x002fe40000000f00 */
[----:B------:R-:W-:Y:S01]  /*6e00*/  PRMT R146, R13, 0x5410, R12 ;  /* 0x000054100d927816 */ /* 0x000fe2000000000c */
[----:B------:R-:W-:Y:S01]  /*6e10*/  IMAD.MOV.U32 R13, RZ, RZ, R60 ;  /* 0x000000ffff0d7224 */ /* 0x000fe200078e003c */
[----:B------:R-:W-:Y:S02]  /*6e20*/  MOV R12, R61 ;  /* 0x0000003d000c7202 */ /* 0x000fe40000000f00 */
[----:B------:R-:W-:Y:S01]  /*6e30*/  PRMT R145, R145, 0x5410, R14 ;  /* 0x0000541091917816 */ /* 0x000fe2000000000e */
[----:B------:R-:W-:Y:S01]  /*6e40*/  IMAD.MOV.U32 R14, RZ, RZ, R63 ;  /* 0x000000ffff0e7224 */ /* 0x000fe200078e003f */
[----:B------:R-:W-:Y:S01]  /*6e50*/  PRMT R150, R13, 0x5410, R12 ;  /* 0x000054100d967816 */ /* 0x000fe2000000000c */
[----:B------:R-:W-:Y:S01]  /*6e60*/  IMAD.MOV.U32 R13, RZ, RZ, R64 ;  /* 0x000000ffff0d7224 */ /* 0x000fe200078e0040 */
[----:B------:R-:W-:Y:S01]  /*6e70*/  PRMT R151, R11, 0x7610, R151 ;  /* 0x000076100b977816 */ /* 0x000fe20000000097 */
[----:B------:R-:W-:Y:S01]  /*6e80*/  IMAD.MOV.U32 R12, RZ, RZ, R65 ;  /* 0x000000ffff0c7224 */ /* 0x000fe200078e0041 */
[----:B------:R-:W-:Y:S01]  /*6e90*/  PRMT R149, R149, 0x5410, R14 ;  /* 0x0000541095957816 */ /* 0x000fe2000000000e */
[----:B------:R-:W-:Y:S01]  /*6ea0*/  IMAD.MOV.U32 R14, RZ, RZ, R67 ;  /* 0x000000ffff0e7224 */ /* 0x000fe200078e0043 */
[----:B------:R-:W-:-:S02]  /*6eb0*/  MOV R11, R73 ;  /* 0x00000049000b7202 */ /* 0x000fc40000000f00 */
[----:B------:R-:W-:Y:S01]  /*6ec0*/  PRMT R189, R13, 0x5410, R12 ;  /* 0x000054100dbd7816 */ /* 0x000fe2000000000c */
[----:B------:R-:W-:Y:S01]  /*6ed0*/  IMAD.MOV.U32 R13, RZ, RZ, R68 ;  /* 0x000000ffff0d7224 */ /* 0x000fe200078e0044 */
[----:B------:R-:W-:Y:S01]  /*6ee0*/  PRMT R159, R159, 0x5410, R14 ;  /* 0x000054109f9f7816 */ /* 0x000fe2000000000e */
[----:B------:R-:W-:Y:S01]  /*6ef0*/  IMAD.MOV.U32 R12, RZ, RZ, R69 ;  /* 0x000000ffff0c7224 */ /* 0x000fe200078e0045 */
[----:B------:R-:W-:-:S04]  /*6f00*/  MOV R14, R71 ;  /* 0x00000047000e7202 */ /* 0x000fc80000000f00 */
[----:B------:R-:W-:Y:S01]  /*6f10*/  PRMT R148, R13, 0x5410, R12 ;  /* 0x000054100d947816 */ /* 0x000fe2000000000c */
[----:B------:R-:W-:Y:S01]  /*6f20*/  IMAD.MOV.U32 R13, RZ, RZ, R75 ;  /* 0x000000ffff0d7224 */ /* 0x000fe200078e004b */
[----:B------:R-:W-:Y:S01]  /*6f30*/  PRMT R147, R147, 0x5410, R14 ;  /* 0x0000541093937816 */ /* 0x000fe2000000000e */
[----:B------:R-:W-:Y:S02]  /*6f40*/  IMAD.MOV.U32 R12, RZ, RZ, R72 ;  /* 0x000000ffff0c7224 */ /* 0x000fe400078e0048 */
[----:B------:R-:W-:Y:S01]  /*6f50*/  IMAD.MOV.U32 R14, RZ, RZ, R78 ;  /* 0x000000ffff0e7224 */ /* 0x000fe200078e004e */
[----:B------:R-:W-:Y:S01]  /*6f60*/  PRMT R151, R151, 0x5410, R13 ;  /* 0x0000541097977816 */ /* 0x000fe2000000000d */
[----:B------:R-:W-:Y:S01]  /*6f70*/  IMAD.MOV.U32 R13, RZ, RZ, R79 ;  /* 0x000000ffff0d7224 */ /* 0x000fe200078e004f */
[----:B------:R-:W-:Y:S01]  /*6f80*/  PRMT R152, R12, 0x5410, R11 ;  /* 0x000054100c987816 */ /* 0x000fe2000000000b */
[----:B------:R-:W-:Y:S02]  /*6f90*/  IMAD.MOV.U32 R12, RZ, RZ, R76 ;  /* 0x000000ffff0c7224 */ /* 0x000fe400078e004c */
[----:B------:R-:W-:Y:S01]  /*6fa0*/  IMAD.MOV.U32 R11, RZ, RZ, R77 ;  /* 0x000000ffff0b7224 */ /* 0x000fe200078e004d */
[----:B------:R-:W-:-:S04]  /*6fb0*/  PRMT R200, R14, 0x5410, R13 ;  /* 0x000054100ec87816 */ /* 0x000fc8000000000d */
[----:B------:R-:W-:Y:S01]  /*6fc0*/  PRMT R204, R12, 0x5410, R11 ;  /* 0x000054100ccc7816 */ /* 0x000fe2000000000b */
[----:B------:R-:W-:Y:S06]  /*6fd0*/  @!P0 BRA `(.L_x_1646) ;  /* 0x0000000000048947 */ /* 0x000fec0003800000 */
[----:B------:R-:W-:Y:S01]  /*6fe0*/  BPT.TRAP 0x1 ;  /* 0x000000040000795c */ /* 0x000fe20000300000 */
.L_x_1646:
[----:B------:R-:W-:Y:S01]  /*6ff0*/  IMAD R86, R19, 0x8, R18 ;  /* 0x0000000813567824 */ /* 0x000fe200078e0212 */
[----:B------:R-:W-:Y:S01]  /*7000*/  SHF.L.U32 R87, R175, 0x1f, RZ ;  /* 0x0000001faf577819 */ /* 0x000fe200000006ff */
[----:B------:R-:W0:Y:S01]  /*7010*/  LDC R128, c[0x0][0x2f4] ;  /* 0x0000bd00ff807b82 */ /* 0x000e220000000800 */
[----:B------:R-:W-:Y:S02]  /*7020*/  BSSY B1, `(.L_x_1647) ;  /* 0x0000003000017945 */ /* 0x000fe40003800000 */
[----:B------:R-:W1:Y:S02]  /*7030*/  SYNCS.PHASECHK.TRANS64.TRYWAIT P6, [R86+URZ+0x2a890], R87 ;  /* 0x02a89057560075a7 */ /* 0x000e6400080c017f */
[----:B-1----:R-:W-:Y:S05]  /*7040*/  @!P6 BRA `(.L_x_1648) ;  /* 0x0000020c00ace947 */ /* 0x002fea0003800000 */
.L_x_2014:
[----:B------:R-:W-:Y:S05]  /*7050*/  BSYNC B1 ;  /* 0x0000000000017941 */ /* 0x000fea0003800000 */
.L_x_1647:
[----:B------:R-:W-:Y:S01]  /*7060*/  UMOV UR4, 0xffffffff ;  /* 0xffffffff00047882 */ /* 0x000fe20000000000 */
[----:B0-----:R-:W-:Y:S02]  /*7070*/  IADD3 R131, -R125, R128, RZ ;  /* 0x000000807d837210 */ /* 0x001fe40007ffe1ff */
[----:B------:R-:W-:Y:S05]  /*7080*/  BRA.DIV UR4, `(.L_x_1649) ;  /* 0x0000020e04b07947 */ /* 0x000fea000b800000 */
[----:B------:R0:W2:Y:S04]  /*7090*/  SHFL.IDX PT, R121, R115, RZ, 0x1c1f ;  /* 0x001c1fff73797589 */ /* 0x0000a800000e0000 */
[----:B------:R0:W3:Y:S02]  /*70a0*/  SHFL.IDX PT, R11, R116, RZ, 0x1c1f ;  /* 0x001c1fff740b7589 */ /* 0x0000e400000e0000 */
.L_x_2018:
        /* <DEDUP_REMOVED lines=18> */
[----:B------:R-:W-:-:S05]  /*71d0*/  LOP3.LUT R12, R12, R185, RZ, 0x3c, !PT ;  /* 0x000000b90c0c7212 */ /* 0x000fca00078e3cff */
[----:B------:R-:W-:-:S04]  /*71e0*/  IMAD.IADD R12, R13, 0x1, R12 ;  /* 0x000000010d0c7824 */ /* 0x000fc800078e020c */
        /* <DEDUP_REMOVED lines=13> */
[----:B------:R-:W-:-:S04]  /*72c0*/  FMUL.FTZ R81, R13, R156 ;  /* 0x0000009c0d517220 */ /* 0x000fc80000410000 */
[CC--:B------:R-:W-:Y:S01]  /*72d0*/  FFMA.FTZ R81, R158.reuse, R157.reuse, -R81 ;  /* 0x0000009d9e517223 */ /* 0x0c0fe20000010851 */
[----:B------:R-:W-:Y:S02]  /*72e0*/  FMUL.FTZ R156, R158, R156 ;  /* 0x0000009c9e9c7220 */ /* 0x000fe40000410000 */
[----:B------:R-:W3:Y:S01]  /*72f0*/  LDL.S16 R158, [R1+0x3c] ;  /* 0x00003c00019e7983 */ /* 0x000ee20000100600 */
[----:B------:R-:W-:Y:S01]  /*7300*/  SHF.R.U64 R40, R40, 0x10, R41 ;  /* 0x0000001028287819 */ /* 0x000fe20000001229 */
[----:B------:R-:W-:Y:S01]  /*7310*/  FFMA.FTZ R13, R13, R157, R156 ;  /* 0x0000009d0d0d7223 */ /* 0x000fe2000001009c */
[----:B------:R-:W-:Y:S01]  /*7320*/  SHF.R.U32.HI R156, RZ, 0x10, R53 ;  /* 0x00000010ff9c7819 */ /* 0x000fe20000011635 */
[----:B------:R-:W-:Y:S01]  /*7330*/  HADD2.F32 R155, -RZ, R155.H1_H1 ;  /* 0x3000009bff9b7230 */ /* 0x000fe20000004100 */
[----:B------:R-:W-:Y:S02]  /*7340*/  SHF.R.U32.HI R41, RZ, 0x10, R41 ;  /* 0x00000010ff297819 */ /* 0x000fe40000011629 */
[----:B------:R-:W-:Y:S01]  /*7350*/  SHF.R.U64 R53, R52, 0x10, R53 ;  /* 0x0000001034357819 */ /* 0x000fe20000001235 */
[----:B------:R-:W-:-:S02]  /*7360*/  HADD2.F32 R156, -RZ, R156.H0_H0 ;  /* 0x2000009cff9c7230 */ /* 0x000fc40000004100 */
[----:B------:R-:W-:Y:S02]  /*7370*/  HADD2.F32 R52, -RZ, R154.H1_H1 ;  /* 0x3000009aff347230 */ /* 0x000fe40000004100 */
[----:B------:R-:W-:Y:S02]  /*7380*/  HADD2.F32 R41, -RZ, R41.H0_H0 ;  /* 0x20000029ff297230 */ /* 0x000fe40000004100 */
[-C--:B------:R-:W-:Y:S01]  /*7390*/  FMUL.FTZ R154, R155, R156.reuse ;  /* 0x0000009c9b9a7220 */ /* 0x080fe20000410000 */
[----:B------:R-:W-:-:S03]  /*73a0*/  FMUL.FTZ R156, R52, R156 ;  /* 0x0000009c349c7220 */ /* 0x000fc60000410000 */
[-C--:B------:R-:W-:Y:S01]  /*73b0*/  FFMA.FTZ R52, R52, R41.reuse, -R154 ;  /* 0x0000002934347223 */ /* 0x080fe2000001089a */
[----:B------:R-:W-:Y:S02]  /*73c0*/  HADD2.F32 R154, -RZ, R83.H0_H0 ;  /* 0x20000053ff9a7230 */ /* 0x000fe40000004100 */
[----:B------:R-:W-:Y:S01]  /*73d0*/  FFMA.FTZ R41, R155, R41, R156 ;  /* 0x000000299b297223 */ /* 0x000fe2000001009c */
[----:B------:R-:W-:Y:S02]  /*73e0*/  HADD2.F32 R155, -RZ, R228.H1_H1 ;  /* 0x300000e4ff9b7230 */ /* 0x000fe40000004100 */
[----:B------:R-:W-:Y:S02]  /*73f0*/  HADD2.F32 R156, -RZ, R15.H0_H0 ;  /* 0x2000000fff9c7230 */ /* 0x000fe40000004100 */
[----:B---3--:R-:W-:-:S05]  /*7400*/  HADD2.F32 R157, -RZ, R158.H0_H0 ;  /* 0x2000009eff9d7230 */ /* 0x008fca0000004100 */
[----:B------:R-:W-:-:S04]  /*7410*/  FMUL.FTZ R158, R154, R157 ;  /* 0x0000009d9a9e7220 */ /* 0x000fc80000410000 */
[C---:B------:R-:W-:Y:S01]  /*7420*/  FFMA.FTZ R158, R156.reuse, R155, -R158 ;  /* 0x0000009b9c9e7223 */ /* 0x040fe2000001089e */
[----:B------:R-:W-:Y:S02]  /*7430*/  FMUL.FTZ R156, R156, R157 ;  /* 0x0000009d9c9c7220 */ /* 0x000fe40000410000 */
[----:B------:R-:W3:Y:S01]  /*7440*/  LDL.LU.S16 R157, [R1+0x3e] ;  /* 0x00003e00019d7983 */ /* 0x000ee20000300600 */
[--C-:B------:R-:W-:Y:S01]  /*7450*/  SHF.R.U64 R42, R42, 0x10, R43.reuse ;  /* 0x000000102a2a7819 */ /* 0x100fe2000000122b */
[----:B------:R-:W-:Y:S01]  /*7460*/  FFMA.FTZ R156, R154, R155, R156 ;  /* 0x0000009b9a9c7223 */ /* 0x000fe2000001009c */
[----:B------:R-:W-:Y:S01]  /*7470*/  SHF.R.U32.HI R154, RZ, 0x10, R43 ;  /* 0x00000010ff9a7819 */ /* 0x000fe2000001162b */
[----:B------:R-:W-:Y:S01]  /*7480*/  HADD2.F32 R15, -RZ, R15.H1_H1 ;  /* 0x3000000fff0f7230 */ /* 0x000fe20000004100 */
[--C-:B------:R-:W-:Y:S01]  /*7490*/  SHF.R.U64 R43, R54, 0x10, R55.reuse ;  /* 0x00000010362b7819 */ /* 0x100fe20000001237 */
[----:B------:R-:W-:Y:S01]  /*74a0*/  HADD2.F32 R54, -RZ, R83.H1_H1 ;  /* 0x30000053ff367230 */ /* 0x000fe20000004100 */
[----:B------:R-:W-:Y:S01]  /*74b0*/  SHF.R.U32.HI R55, RZ, 0x10, R55 ;  /* 0x00000010ff377819 */ /* 0x000fe20000011637 */
[----:B------:R-:W-:-:S04]  /*74c0*/  HADD2.F32 R154, -RZ, R154.H0_H0 ;  /* 0x2000009aff9a7230 */ /* 0x000fc80000004100 */
[----:B------:R-:W-:-:S05]  /*74d0*/  HADD2.F32 R55, -RZ, R55.H0_H0 ;  /* 0x20000037ff377230 */ /* 0x000fca0000004100 */
[----:B------:R-:W-:-:S04]  /*74e0*/  FMUL.FTZ R83, R54, R55 ;  /* 0x0000003736537220 */ /* 0x000fc80000410000 */
[C---:B------:R-:W-:Y:S01]  /*74f0*/  FFMA.FTZ R83, R15.reuse, R154, -R83 ;  /* 0x0000009a0f537223 */ /* 0x040fe20000010853 */
[----:B------:R-:W-:Y:S01]  /*7500*/  FMUL.FTZ R15, R15, R55 ;  /* 0x000000370f0f7220 */ /* 0x000fe20000410000 */
[----:B------:R-:W-:-:S03]  /*7510*/  HADD2.F32 R55, -RZ, R229.H0_H0 ;  /* 0x200000e5ff377230 */ /* 0x000fc60000004100 */
[----:B------:R-:W-:Y:S01]  /*7520*/  FFMA.FTZ R15, R54, R154, R15 ;  /* 0x0000009a360f7223 */ /* 0x000fe2000001000f */
[----:B------:R-:W-:Y:S02]  /*7530*/  HADD2.F32 R54, -RZ, R80.H0_H0 ;  /* 0x20000050ff367230 */ /* 0x000fe40000004100 */
[----:B------:R-:W-:Y:S02]  /*7540*/  HADD2.F32 R154, -RZ, R12.H0_H0 ;  /* 0x2000000cff9a7230 */ /* 0x000fe40000004100 */
[----:B---3--:R-:W-:-:S05]  /*7550*/  HADD2.F32 R157, -RZ, R157.H0_H0 ;  /* 0x2000009dff9d7230 */ /* 0x008fca0000004100 */
[-C--:B------:R-:W-:Y:S01]  /*7560*/  FMUL.FTZ R155, R54, R157.reuse ;  /* 0x0000009d369b7220 */ /* 0x080fe20000410000 */
[----:B------:R-:W-:-:S03]  /*7570*/  FMUL.FTZ R157, R154, R157 ;  /* 0x0000009d9a9d7220 */ /* 0x000fc60000410000 */
[-C--:B------:R-:W-:Y:S02]  /*7580*/  FFMA.FTZ R155, R154, R55.reuse, -R155 ;  /* 0x000000379a9b7223 */ /* 0x080fe4000001089b */
[----:B------:R-:W3:Y:S01]  /*7590*/  LDL.S16 R154, [R1+0x3a] ;  /* 0x00003a00019a7983 */ /* 0x000ee20000100600 */
[----:B------:R-:W-:Y:S02]  /*75a0*/  HADD2.F32 R53, -RZ, R53.H0_H0 ;  /* 0x20000035ff357230 */ /* 0x000fe40000004100 */
[----:B------:R-:W-:Y:S01]  /*75b0*/  FFMA.FTZ R157, R54, R55, R157 ;  /* 0x00000037369d7223 */ /* 0x000fe2000001009d */
[----:B------:R-:W-:Y:S01]  /*75c0*/  HADD2.F32 R80, -RZ, R80.H1_H1 ;  /* 0x30000050ff507230 */ /* 0x000fe20000004100 */
[----:B------:R-:W-:Y:S01]  /*75d0*/  F2FP.F16.F32.PACK_AB R52, R52, R81 ;  /* 0x000000513434723e */ /* 0x000fe200000000ff */
[----:B------:R-:W-:Y:S01]  /*75e0*/  HADD2.F32 R12, -RZ, R12.H1_H1 ;  /* 0x3000000cff0c7230 */ /* 0x000fe20000004100 */
[----:B------:R-:W-:Y:S01]  /*75f0*/  F2FP.F16.F32.PACK_AB R83, R83, R158 ;  /* 0x0000009e5353723e */ /* 0x000fe200000000ff */
[----:B------:R-:W-:-:S02]  /*7600*/  HADD2.F32 R40, -RZ, R40.H0_H0 ;  /* 0x20000028ff287230 */ /* 0x000fc40000004100 */
[-C--:B------:R-:W-:Y:S01]  /*7610*/  FMUL.FTZ R54, R80, R53.reuse ;  /* 0x0000003550367220 */ /* 0x080fe20000410000 */
[----:B------:R-:W-:Y:S02]  /*7620*/  HADD2.F32 R55, -RZ, R14.H0_H0 ;  /* 0x2000000eff377230 */ /* 0x000fe40000004100 */
[C---:B------:R-:W-:Y:S01]  /*7630*/  FMUL.FTZ R53, R12.reuse, R53 ;  /* 0x000000350c357220 */ /* 0x040fe20000410000 */
[----:B------:R-:W-:Y:S02]  /*7640*/  HADD2.F32 R43, -RZ, R43.H0_H0 ;  /* 0x2000002bff2b7230 */ /* 0x000fe40000004100 */
[-C--:B------:R-:W-:Y:S01]  /*7650*/  FFMA.FTZ R12, R12, R40.reuse, -R54 ;  /* 0x000000280c0c7223 */ /* 0x080fe20000010836 */
[----:B------:R-:W-:Y:S02]  /*7660*/  HADD2.F32 R54, -RZ, R228.H0_H0 ;  /* 0x200000e4ff367230 */ /* 0x000fe40000004100 */
[----:B------:R-:W-:Y:S01]  /*7670*/  FFMA.FTZ R40, R80, R40, R53 ;  /* 0x0000002850287223 */ /* 0x000fe20000010035 */
[--C-:B------:R-:W-:Y:S01]  /*7680*/  HADD2.F32 R53, -RZ, R82.reuse.H0_H0 ;  /* 0x20000052ff357230 */ /* 0x100fe20000004100 */
        /* <DEDUP_REMOVED lines=11> */
[----:B---3--:R-:W-:-:S05]  /*7740*/  HADD2.F32 R154, -RZ, R154.H0_H0 ;  /* 0x2000009aff9a7230 */ /* 0x008fca0000004100 */
        /* <DEDUP_REMOVED lines=8> */
[----:B------:R-:W-:Y:S01]  /*77d0*/  F2FP.F16.F32.PACK_AB R53, R53, R80 ;  /* 0x000000503535723e */ /* 0x000fe200000000ff */
[----:B------:R-:W-:Y:S01]  /*77e0*/  IMAD.MOV.U32 R80, RZ, RZ, R40 ;  /* 0x000000ffff507224 */ /* 0x000fe200078e0028 */
[----:B------:R-:W-:-:S03]  /*77f0*/  F2FP.F16.F32.PACK_AB R43, R43, R154 ;  /* 0x0000009a2b2b723e */ /* 0x000fc600000000ff */
[----:B------:R-:W-:Y:S02]  /*7800*/  IMAD.MOV.U32 R14, RZ, RZ, R53 ;  /* 0x000000ffff0e7224 */ /* 0x000fe400078e0035 */
[----:B------:R-:W-:-:S07]  /*7810*/  IMAD.MOV.U32 R82, RZ, RZ, R43 ;  /* 0x000000ffff527224 */ /* 0x000fce00078e002b */
.L_x_1655:
[----:B------:R-:W-:Y:S05]  /*7820*/  BSYNC B3 ;  /* 0x0000000000037941 */ /* 0x000fea0003800000 */
.L_x_1654:
[----:B------:R-:W-:-:S04]  /*7830*/  LEA R40, P4, R5, R11, 0x1 ;  /* 0x0000000b05287211 */ /* 0x000fc800078808ff */
[----:B--2---:R-:W-:Y:S02]  /*7840*/  LEA.HI.X R41, R5, R121, R112, 0x1, P4 ;  /* 0x0000007905297211 */ /* 0x004fe400020f0c70 */
[----:B------:R-:W-:-:S03]  /*7850*/  ISETP.GE.AND P4, PT, R153, R128, PT ;  /* 0x000000809900720c */ /* 0x000fc60003f86270 */
[----:B----4-:R2:W-:Y:S10]  /*7860*/  ST.E.128 desc[UR60][R40.64], R12 ;  /* 0x0000000c28007985 */ /* 0x0105f4000c101d3c */
[----:B--2---:R-:W-:-:S05]  /*7870*/  @!P4 IMAD.WIDE R12, R153, 0x2, R120 ;  /* 0x00000002990cc825 */ /* 0x004fca00078e0278 */
[----:B---3--:R3:W-:Y:S02]  /*7880*/  @!P4 ST.E.128 desc[UR60][R12.64], R80 ;  /* 0x000000500c00c985 */ /* 0x0087e4000c101d3c */
.L_x_1653:
[----:B------:R-:W-:Y:S05]  /*7890*/  BSYNC B2 ;  /* 0x0000000000027941 */ /* 0x000fea0003800000 */
.L_x_1652:
[----:B------:R-:W-:Y:S01]  /*78a0*/  ISETP.NE.AND P4, PT, R21, RZ, PT ;  /* 0x000000ff1500720c */ /* 0x000fe20003f85270 */
[----:B------:R-:W-:-:S12]  /*78b0*/  BSSY B2, `(.L_x_1656) ;  /* 0x0000079000027945 */ /* 0x000fd80003800000 */
[----:B------:R-:W-:Y:S05]  /*78c0*/  @!P4 BRA `(.L_x_1657) ;  /* 0x0000000400dcc947 */ /* 0x000fea0003800000 */
[----:B---3--:R-:W-:Y:S01]  /*78d0*/  SEL R12, R125, R131, !P2 ;  /* 0x000000837d0c7207 */ /* 0x008fe20005000000 */
[----:B------:R-:W-:Y:S01]  /*78e0*/  BSSY B3, `(.L_x_1658) ;  /* 0x0000072000037945 */ /* 0x000fe20003800000 */
[----:B------:R-:W-:Y:S02]  /*78f0*/  ISETP.GE.AND P6, PT, R168, R124, PT ;  /* 0x0000007ca800720c */ /* 0x000fe40003fc6270 */
[----:B------:R-:W-:Y:S02]  /*7900*/  SHF.R.S32.HI R13, RZ, 0x1f, R12 ;  /* 0x0000001fff0d7819 */ /* 0x000fe4000001140c */
[C---:B------:R-:W-:Y:S02]  /*7910*/  LEA R52, P4, R6.reuse, R11, 0x1 ;  /* 0x0000000b06347211 */ /* 0x040fe400078808ff */
[----:B------:R-:W-:Y:S02]  /*7920*/  LEA.HI R13, R13, R12, RZ, 0x4 ;  /* 0x0000000c0d0d7211 */ /* 0x000fe400078f20ff */
[----:B--2---:R-:W-:-:S02]  /*7930*/  LEA.HI.X R53, R6, R121, R111, 0x1, P4 ;  /* 0x0000007906357211 */ /* 0x004fc400020f0c6f */
        /* <DEDUP_REMOVED lines=12> */
[----:B------:R-:W-:-:S03]  /*7a00*/  IMAD R12, R12, 0x2, R18 ;  /* 0x000000020c0c7824 */ /* 0x000fc600078e0212 */
[----:B------:R-:W-:-:S03]  /*7a10*/  LEA R40, R40, R18, 0x1 ;  /* 0x0000001228287211 */ /* 0x000fc600078e08ff */
[----:B------:R-:W2:Y:S04]  /*7a20*/  LDS.128 R12, [R12+0x18400] ;  /* 0x018400000c0c7984 */ /* 0x000ea80000000c00 */
[----:B------:R-:W3:Y:S01]  /*7a30*/  LDS.128 R40, [R40+0x18400] ;  /* 0x0184000028287984 */ /* 0x000ee20000000c00 */
[----:B------:R-:W-:Y:S05]  /*7a40*/  @P6 BRA `(.L_x_1659) ;  /* 0x00000004006c6947 */ /* 0x000fea0003800000 */
[----:B------:R-:W4:Y:S01]  /*7a50*/  LDL.LU.S16 R55, [R1+0x38] ;  /* 0x0000380001377983 */ /* 0x000f220000300600 */
[----:B---3--:R-:W-:Y:S01]  /*7a60*/  IMAD.MOV.U32 R81, RZ, RZ, R41 ;  /* 0x000000ffff517224 */ /* 0x008fe200078e0029 */
[----:B------:R-:W-:Y:S01]  /*7a70*/  SHF.R.U64 R48, R48, 0x10, R49 ;  /* 0x0000001030307819 */ /* 0x000fe20000001231 */
[----:B--2---:R-:W-:Y:S01]  /*7a80*/  IMAD.MOV.U32 R41, RZ, RZ, R13 ;  /* 0x000000ffff297224 */ /* 0x004fe200078e000d */
[----:B------:R-:W-:Y:S01]  /*7a90*/  SHF.R.U64 R36, R36, 0x10, R37 ;  /* 0x0000001024247819 */ /* 0x000fe20000001225 */
[----:B------:R-:W-:Y:S01]  /*7aa0*/  HADD2.F32 R13, -RZ, R227.H1_H1 ;  /* 0x300000e3ff0d7230 */ /* 0x000fe20000004100 */
[----:B------:R-:W-:Y:S01]  /*7ab0*/  SHF.R.U64 R50, R50, 0x10, R51 ;  /* 0x0000001032327819 */ /* 0x000fe20000001233 */
[----:B------:R-:W-:Y:S01]  /*7ac0*/  HADD2.F32 R153, -RZ, R229.H1_H1 ;  /* 0x300000e5ff997230 */ /* 0x000fe20000004100 */
[----:B------:R-:W-:Y:S01]  /*7ad0*/  SHF.R.U64 R38, R38, 0x10, R39 ;  /* 0x0000001026267819 */ /* 0x000fe20000001227 */
[--C-:B------:R-:W-:Y:S02]  /*7ae0*/  HADD2.F32 R80, -RZ, R41.reuse.H0_H0 ;  /* 0x20000029ff507230 */ /* 0x100fe40000004100 */
[----:B------:R-:W-:-:S02]  /*7af0*/  HADD2.F32 R41, -RZ, R41.H1_H1 ;  /* 0x30000029ff297230 */ /* 0x000fc40000004100 */
[----:B------:R-:W-:Y:S02]  /*7b00*/  HADD2.F32 R155, -RZ, R226.H1_H1 ;  /* 0x300000e2ff9b7230 */ /* 0x000fe40000004100 */
[----:B------:R-:W-:Y:S02]  /*7b10*/  HADD2.F32 R48, -RZ, R48.H0_H0 ;  /* 0x20000030ff307230 */ /* 0x000fe40000004100 */
[----:B------:R-:W-:Y:S02]  /*7b20*/  HADD2.F32 R36, -RZ, R36.H0_H0 ;  /* 0x20000024ff247230 */ /* 0x000fe40000004100 */
[----:B------:R-:W-:Y:S02]  /*7b30*/  HADD2.F32 R50, -RZ, R50.H0_H0 ;  /* 0x20000032ff327230 */ /* 0x000fe40000004100 */
[----:B------:R-:W-:Y:S02]  /*7b40*/  HADD2.F32 R38, -RZ, R38.H0_H0 ;  /* 0x20000026ff267230 */ /* 0x000fe40000004100 */
[----:B----4-:R-:W-:-:S02]  /*7b50*/  HADD2.F32 R82, -RZ, R55.H0_H0 ;  /* 0x20000037ff527230 */ /* 0x010fc40000004100 */
[----:B------:R-:W-:-:S05]  /*7b60*/  HADD2.F32 R55, -RZ, R81.H0_H0 ;  /* 0x20000051ff377230 */ /* 0x000fca0000004100 */
[-C--:B------:R-:W-:Y:S01]  /*7b70*/  FMUL.FTZ R83, R55, R82.reuse ;  /* 0x0000005237537220 */ /* 0x080fe20000410000 */
[----:B------:R-:W-:-:S03]  /*7b80*/  FMUL.FTZ R82, R80, R82 ;  /* 0x0000005250527220 */ /* 0x000fc60000410000 */
[-C--:B------:R-:W-:Y:S01]  /*7b90*/  FFMA.FTZ R80, R80, R13.reuse, -R83 ;  /* 0x0000000d50507223 */ /* 0x080fe20000010853 */
[----:B------:R-:W-:Y:S01]  /*7ba0*/  FFMA.FTZ R55, R55, R13, R82 ;  /* 0x0000000d37377223 */ /* 0x000fe20000010052 */
[----:B------:R-:W-:Y:S01]  /*7bb0*/  SHF.R.U32.HI R82, RZ, 0x10, R49 ;  /* 0x00000010ff527819 */ /* 0x000fe20000011631 */
[----:B------:R-:W-:Y:S01]  /*7bc0*/  HADD2.F32 R13, -RZ, R81.H1_H1 ;  /* 0x30000051ff0d7230 */ /* 0x000fe20000004100 */
[----:B------:R-:W-:Y:S01]  /*7bd0*/  SHF.R.U32.HI R81, RZ, 0x10, R37 ;  /* 0x00000010ff517819 */ /* 0x000fe20000011625 */
[----:B------:R-:W-:Y:S02]  /*7be0*/  HADD2.F32 R49, -RZ, R226.H0_H0 ;  /* 0x200000e2ff317230 */ /* 0x000fe40000004100 */
[----:B------:R-:W-:Y:S02]  /*7bf0*/  HADD2.F32 R82, -RZ, R82.H0_H0 ;  /* 0x20000052ff527230 */ /* 0x000fe40000004100 */
[----:B------:R-:W-:Y:S02]  /*7c00*/  HADD2.F32 R81, -RZ, R81.H0_H0 ;  /* 0x20000051ff517230 */ /* 0x000fe40000004100 */
[----:B------:R-:W-:-:S02]  /*7c10*/  HADD2.F32 R37, -RZ, R14.H0_H0 ;  /* 0x2000000eff257230 */ /* 0x000fc40000004100 */
[-C--:B------:R-:W-:Y:S01]  /*7c20*/  FMUL.FTZ R83, R13, R82.reuse ;  /* 0x000000520d537220 */ /* 0x080fe20000410000 */
[C---:B------:R-:W-:Y:S01]  /*7c30*/  FMUL.FTZ R82, R41.reuse, R82 ;  /* 0x0000005229527220 */ /* 0x040fe20000410000 */
[----:B------:R-:W-:Y:S02]  /*7c40*/  HADD2.F32 R14, -RZ, R14.H1_H1 ;  /* 0x3000000eff0e7230 */ /* 0x000fe40000004100 */
[-C--:B------:R-:W-:Y:S01]  /*7c50*/  FFMA.FTZ R41, R41, R81.reuse, -R83 ;  /* 0x0000005129297223 */ /* 0x080fe20000010853 */
[----:B------:R-:W-:Y:S01]  /*7c60*/  FFMA.FTZ R13, R13, R81, R82 ;  /* 0x000000510d0d7223 */ /* 0x000fe20000010052 */
[----:B------:R-:W-:Y:S02]  /*7c70*/  IMAD.MOV.U32 R81, RZ, RZ, R43 ;  /* 0x000000ffff517224 */ /* 0x000fe400078e002b */
[----:B------:R-:W-:Y:S01]  /*7c80*/  HADD2.F32 R43, -RZ, R15.H0_H0 ;  /* 0x2000000fff2b7230 */ /* 0x000fe20000004100 */
[----:B------:R-:W-:Y:S01]  /*7c90*/  F2FP.F16.F32.PACK_AB R41, R41, R80 ;  /* 0x000000502929723e */ /* 0x000fe200000000ff */
[----:B------:R-:W-:Y:S01]  /*7ca0*/  HADD2.F32 R83, -RZ, R227.H0_H0 ;  /* 0x200000e3ff537230 */ /* 0x000fe20000004100 */
[----:B------:R-:W-:Y:S01]  /*7cb0*/  F2FP.F16.F32.PACK_AB R55, R13, R55 ;  /* 0x000000370d37723e */ /* 0x000fe200000000ff */
[----:B------:R-:W-:-:S02]  /*7cc0*/  HADD2.F32 R82, -RZ, R81.H0_H0 ;  /* 0x20000051ff527230 */ /* 0x000fc40000004100 */
[----:B------:R-:W-:Y:S02]  /*7cd0*/  HADD2.F32 R81, -RZ, R81.H1_H1 ;  /* 0x30000051ff517230 */ /* 0x000fe40000004100 */
[----:B------:R-:W-:Y:S02]  /*7ce0*/  HADD2.F32 R15, -RZ, R15.H1_H1 ;  /* 0x3000000fff0f7230 */ /* 0x000fe40000004100 */
[CC--:B------:R-:W-:Y:S01]  /*7cf0*/  FMUL.FTZ R154, R82.reuse, R153.reuse ;  /* 0x00000099529a7220 */ /* 0x0c0fe20000410000 */
[C---:B------:R-:W-:Y:S01]  /*7d00*/  FMUL.FTZ R153, R43.reuse, R153 ;  /* 0x000000992b997220 */ /* 0x040fe20000410000 */
[----:B------:R-:W-:Y:S02]  /*7d10*/  IMAD.MOV.U32 R13, RZ, RZ, R41 ;  /* 0x000000ffff0d7224 */ /* 0x000fe400078e0029 */
[-C--:B------:R-:W-:Y:S01]  /*7d20*/  FFMA.FTZ R43, R43, R83.reuse, -R154 ;  /* 0x000000532b2b7223 */ /* 0x080fe2000001089a */
[----:B------:R-:W-:Y:S01]  /*7d30*/  FFMA.FTZ R153, R82, R83, R153 ;  /* 0x0000005352997223 */ /* 0x000fe20000010099 */
[----:B------:R-:W-:Y:S01]  /*7d40*/  SHF.R.U32.HI R82, RZ, 0x10, R51 ;  /* 0x00000010ff527819 */ /* 0x000fe20000011633 */
[----:B------:R-:W-:Y:S01]  /*7d50*/  IMAD.MOV.U32 R41, RZ, RZ, R55 ;  /* 0x000000ffff297224 */ /* 0x000fe200078e0037 */
[----:B------:R-:W-:-:S03]  /*7d60*/  SHF.R.U32.HI R83, RZ, 0x10, R39 ;  /* 0x00000010ff537819 */ /* 0x000fc60000011627 */
[----:B------:R-:W-:Y:S02]  /*7d70*/  HADD2.F32 R82, -RZ, R82.H0_H0 ;  /* 0x20000052ff527230 */ /* 0x000fe40000004100 */
[----:B------:R-:W-:-:S03]  /*7d80*/  HADD2.F32 R83, -RZ, R83.H0_H0 ;  /* 0x20000053ff537230 */ /* 0x000fc60000004100 */
        /* <DEDUP_REMOVED lines=10> */
[C---:B------:R-:W-:Y:S01]  /*7e30*/  FMUL.FTZ R155, R81.reuse, R155 ;  /* 0x0000009b519b7220 */ /* 0x040fe20000410000 */
[----:B------:R-:W-:Y:S01]  /*7e40*/  F2FP.F16.F32.PACK_AB R82, R82, R153 ;  /* 0x000000995252723e */ /* 0x000fe200000000ff */
[----:B------:R-:W-:-:S02]  /*7e50*/  FFMA.FTZ R83, R81, R49, -R83 ;  /* 0x0000003151537223 */ /* 0x000fc40000010853 */
[----:B------:R-:W-:Y:S01]  /*7e60*/  FFMA.FTZ R155, R15, R49, R155 ;  /* 0x000000310f9b7223 */ /* 0x000fe2000001009b */
[-C--:B------:R-:W-:Y:S01]  /*7e70*/  FMUL.FTZ R15, R40, R48.reuse ;  /* 0x00000030280f7220 */ /* 0x080fe20000410000 */
[C---:B------:R-:W-:Y:S01]  /*7e80*/  FMUL.FTZ R48, R12.reuse, R48 ;  /* 0x000000300c307220 */ /* 0x040fe20000410000 */
[--C-:B------:R-:W-:Y:S02]  /*7e90*/  HADD2.F32 R49, -RZ, R223.reuse.H1_H1 ;  /* 0x300000dfff317230 */ /* 0x100fe40000004100 */
[-C--:B------:R-:W-:Y:S01]  /*7ea0*/  FFMA.FTZ R15, R12, R36.reuse, -R15 ;  /* 0x000000240c0f7223 */ /* 0x080fe2000001080f */
[--C-:B------:R-:W-:Y:S02]  /*7eb0*/  HADD2.F32 R12, -RZ, R42.reuse.H0_H0 ;  /* 0x2000002aff0c7230 */ /* 0x100fe40000004100 */
[----:B------:R-:W-:Y:S01]  /*7ec0*/  FFMA.FTZ R48, R40, R36, R48 ;  /* 0x0000002428307223 */ /* 0x000fe20000010030 */
[----:B------:R-:W-:Y:S02]  /*7ed0*/  HADD2.F32 R36, -RZ, R223.H0_H0 ;  /* 0x200000dfff247230 */ /* 0x000fe40000004100 */
[----:B------:R-:W-:-:S02]  /*7ee0*/  HADD2.F32 R42, -RZ, R42.H1_H1 ;  /* 0x3000002aff2a7230 */ /* 0x000fc40000004100 */
[CC--:B------:R-:W-:Y:S01]  /*7ef0*/  FMUL.FTZ R40, R12.reuse, R49.reuse ;  /* 0x000000310c287220 */ /* 0x0c0fe20000410000 */
[----:B------:R-:W-:Y:S01]  /*7f00*/  FMUL.FTZ R49, R37, R49 ;  /* 0x0000003125317220 */ /* 0x000fe20000410000 */
[----:B------:R-:W-:Y:S02]  /*7f10*/  F2FP.F16.F32.PACK_AB R15, R15, R83 ;  /* 0x000000530f0f723e */ /* 0x000fe400000000ff */
[-C--:B------:R-:W-:Y:S01]  /*7f20*/  FFMA.FTZ R40, R37, R36.reuse, -R40 ;  /* 0x0000002425287223 */ /* 0x080fe20000010828 */
[----:B------:R-:W-:Y:S01]  /*7f30*/  FFMA.FTZ R49, R12, R36, R49 ;  /* 0x000000240c317223 */ /* 0x000fe20000010031 */
[-C--:B------:R-:W-:Y:S01]  /*7f40*/  FMUL.FTZ R12, R42, R50.reuse ;  /* 0x000000322a0c7220 */ /* 0x080fe20000410000 */
[----:B------:R-:W-:Y:S01]  /*7f50*/  FMUL.FTZ R50, R14, R50 ;  /* 0x000000320e327220 */ /* 0x000fe20000410000 */
[----:B------:R-:W-:Y:S02]  /*7f60*/  F2FP.F16.F32.PACK_AB R48, R48, R155 ;  /* 0x0000009b3030723e */ /* 0x000fe400000000ff */
[-C--:B------:R-:W-:Y:S01]  /*7f70*/  FFMA.FTZ R12, R14, R38.reuse, -R12 ;  /* 0x000000260e0c7223 */ /* 0x080fe2000001080c */
[----:B------:R-:W-:-:S04]  /*7f80*/  FFMA.FTZ R50, R42, R38, R50 ;  /* 0x000000262a327223 */ /* 0x000fc80000010032 */
[----:B------:R-:W-:Y:S01]  /*7f90*/  F2FP.F16.F32.PACK_AB R14, R12, R40 ;  /* 0x000000280c0e723e */ /* 0x000fe200000000ff */
[----:B------:R-:W-:Y:S01]  /*7fa0*/  IMAD.MOV.U32 R12, RZ, RZ, R15 ;  /* 0x000000ffff0c7224 */ /* 0x000fe200078e000f */
[----:B------:R-:W-:Y:S01]  /*7fb0*/  F2FP.F16.F32.PACK_AB R49, R50, R49 ;  /* 0x000000313231723e */ /* 0x000fe200000000ff */
[----:B------:R-:W-:Y:S01]  /*7fc0*/  IMAD.MOV.U32 R15, RZ, RZ, R43 ;  /* 0x000000ffff0f7224 */ /* 0x000fe200078e002b */
[----:B------:R-:W-:Y:S01]  /*7fd0*/  MOV R40, R48 ;  /* 0x0000003000287202 */ /* 0x000fe20000000f00 */
[----:B------:R-:W-:Y:S02]  /*7fe0*/  IMAD.MOV.U32 R43, RZ, RZ, R82 ;  /* 0x000000ffff2b7224 */ /* 0x000fe400078e0052 */
[----:B------:R-:W-:-:S07]  /*7ff0*/  IMAD.MOV.U32 R42, RZ, RZ, R49 ;  /* 0x000000ffff2a7224 */ /* 0x000fce00078e0031 */
.L_x_1659:
[----:B------:R-:W-:Y:S05]  /*8000*/  BSYNC B3 ;  /* 0x0000000000037941 */ /* 0x000fea0003800000 */
.L_x_1658:
[----:B------:R-:W-:Y:S01]  /*8010*/  @!P4 IMAD.WIDE R36, R54, 0x2, R120 ;  /* 0x000000023624c825 */ /* 0x000fe200078e0278 */
[----:B--2---:R4:W-:Y:S04]  /*8020*/  ST.E.128 desc[UR60][R52.64], R12 ;  /* 0x0000000c34007985 */ /* 0x0049e8000c101d3c */
[----:B---3--:R4:W-:Y:S02]  /*8030*/  @!P4 ST.E.128 desc[UR60][R36.64], R40 ;  /* 0x000000282400c985 */ /* 0x0089e4000c101d3c */
.L_x_1657:
[----:B------:R-:W-:Y:S05]  /*8040*/  BSYNC B2 ;  /* 0x0000000000027941 */ /* 0x000fea0003800000 */
.L_x_1656:
        /* <DEDUP_REMOVED lines=17> */
[----:B------:R-:W-:-:S04]  /*8160*/  LOP3.LUT R14, R14, R185, RZ, 0x3c, !PT ;  /* 0x000000b90e0e7212 */ /* 0x000fc800078e3cff */
[----:B------:R-:W-:Y:S01]  /*8170*/  IADD3 R14, R13, R14, RZ ;  /* 0x0000000e0d0e7210 */ /* 0x000fe20007ffe0ff */
[----:B------:R-:W-:-:S04]  /*8180*/  IMAD R13, R19, 0x4800, R137 ;  /* 0x00004800130d7824 */ /* 0x000fc800078e0289 */
[----:B------:R-:W-:Y:S02]  /*8190*/  IMAD R36, R19, 0x4800, R14 ;  /* 0x0000480013247824 */ /* 0x000fe400078e020e */
[--C-:B------:R-:W-:Y:S02]  /*81a0*/  IMAD R13, R13, 0x2, R18.reuse ;  /* 0x000000020d0d7824 */ /* 0x100fe400078e0212 */
[----:B------:R-:W-:Y:S02]  /*81b0*/  IMAD R36, R36, 0x2, R18 ;  /* 0x0000000224247824 */ /* 0x000fe400078e0212 */
[----:B------:R-:W-:Y:S02]  /*81c0*/  @!P4 IMAD.WIDE R120, R12, 0x2, R120 ;  /* 0x000000020c78c825 */ /* 0x000fe400078e0278 */
[----:B------:R-:W2:Y:S04]  /*81d0*/  LDS.128 R12, [R13+0x18400] ;  /* 0x018400000d0c7984 */ /* 0x000ea80000000c00 */
[----:B------:R-:W3:Y:S01]  /*81e0*/  LDS.128 R36, [R36+0x18400] ;  /* 0x0184000024247984 */ /* 0x000ee20000000c00 */
[----:B------:R-:W-:Y:S05]  /*81f0*/  @P6 BRA `(.L_x_1661) ;  /* 0x0000000400486947 */ /* 0x000fea0003800000 */
[----:B------:R-:W-:Y:S01]  /*8200*/  SHF.R.U64 R11, R32, 0x10, R33 ;  /* 0x00000010200b7819 */ /* 0x000fe20000001221 */
[--C-:B---3--:R-:W-:Y:S01]  /*8210*/  HADD2.F32 R48, -RZ, R37.reuse.H1_H1 ;  /* 0x30000025ff307230 */ /* 0x108fe20000004100 */
[----:B------:R-:W-:Y:S01]  /*8220*/  SHF.R.U64 R42, R46, 0x10, R47 ;  /* 0x000000102e2a7819 */ /* 0x000fe2000000122f */
[--C-:B------:R-:W-:Y:S01]  /*8230*/  HADD2.F32 R43, -RZ, R210.reuse.H1_H1 ;  /* 0x300000d2ff2b7230 */ /* 0x100fe20000004100 */
[----:B------:R-:W-:Y:S01]  /*8240*/  SHF.R.U64 R32, R44, 0x10, R45 ;  /* 0x000000102c207819 */ /* 0x000fe2000000122d */
[----:B------:R-:W-:Y:S01]  /*8250*/  HADD2.F32 R210, -RZ, R210.H0_H0 ;  /* 0x200000d2ffd27230 */ /* 0x000fe20000004100 */
[----:B------:R-:W-:Y:S01]  /*8260*/  SHF.R.U32.HI R46, RZ, 0x10, R47 ;  /* 0x00000010ff2e7819 */ /* 0x000fe2000001162f */
[----:B------:R-:W-:Y:S01]  /*8270*/  HADD2.F32 R47, -RZ, R37.H0_H0 ;  /* 0x20000025ff2f7230 */ /* 0x000fe20000004100 */
[----:B------:R-:W-:Y:S01]  /*8280*/  SHF.R.U32.HI R33, RZ, 0x10, R33 ;  /* 0x00000010ff217819 */ /* 0x000fe20000011621 */
[----:B--2---:R-:W-:Y:S01]  /*8290*/  HADD2.F32 R37, -RZ, R13.H0_H0 ;  /* 0x2000000dff257230 */ /* 0x004fe20000004100 */
[----:B------:R-:W-:Y:S01]  /*82a0*/  SHF.R.U32.HI R44, RZ, 0x10, R45 ;  /* 0x00000010ff2c7819 */ /* 0x000fe2000001162d */
[----:B------:R-:W-:Y:S01]  /*82b0*/  HADD2.F32 R45, -RZ, R212.H1_H1 ;  /* 0x300000d4ff2d7230 */ /* 0x000fe20000004100 */
[--C-:B------:R-:W-:Y:S01]  /*82c0*/  SHF.R.U64 R34, R34, 0x10, R35.reuse ;  /* 0x0000001022227819 */ /* 0x100fe20000001223 */
[----:B------:R-:W-:Y:S01]  /*82d0*/  HADD2.F32 R49, -RZ, R33.H0_H0 ;  /* 0x20000021ff317230 */ /* 0x000fe20000004100 */
[----:B------:R-:W-:Y:S01]  /*82e0*/  SHF.R.U32.HI R35, RZ, 0x10, R35 ;  /* 0x00000010ff237819 */ /* 0x000fe20000011623 */
[----:B------:R-:W-:-:S02]  /*82f0*/  HADD2.F32 R44, -RZ, R44.H0_H0 ;  /* 0x2000002cff2c7230 */ /* 0x000fc40000004100 */
[-C--:B------:R-:W-:Y:S01]  /*8300*/  FMUL.FTZ R33, R47, R45.reuse ;  /* 0x0000002d2f217220 */ /* 0x080fe20000410000 */
[----:B------:R-:W-:Y:S02]  /*8310*/  HADD2.F32 R13, -RZ, R13.H1_H1 ;  /* 0x3000000dff0d7230 */ /* 0x000fe40000004100 */
        /* <DEDUP_REMOVED lines=10> */
[----:B------:R-:W-:Y:S02]  /*83c0*/  HADD2.F32 R37, -RZ, R211.H1_H1 ;  /* 0x300000d3ff257230 */ /* 0x000fe40000004100 */
[----:B------:R-:W-:Y:S02]  /*83d0*/  HADD2.F32 R39, -RZ, R15.H0_H0 ;  /* 0x2000000fff277230 */ /* 0x000fe40000004100 */
[----:B------:R-:W-:Y:S02]  /*83e0*/  HADD2.F32 R48, -RZ, R35.H0_H0 ;  /* 0x20000023ff307230 */ /* 0x000fe40000004100 */
[----:B------:R-:W-:Y:S01]  /*83f0*/  FMUL.FTZ R35, R43, R37 ;  /* 0x000000252b237220 */ /* 0x000fe20000410000 */
[----:B------:R-:W-:-:S02]  /*8400*/  HADD2.F32 R15, -RZ, R15.H1_H1 ;  /* 0x3000000fff0f7230 */ /* 0x000fc40000004100 */
[----:B------:R-:W-:Y:S01]  /*8410*/  FMUL.FTZ R49, R39, R37 ;  /* 0x0000002527317220 */ /* 0x000fe20000410000 */
[-C--:B------:R-:W-:Y:S01]  /*8420*/  FMUL.FTZ R37, R47, R46.reuse ;  /* 0x0000002e2f257220 */ /* 0x080fe20000410000 */
[----:B------:R-:W-:Y:S02]  /*8430*/  HADD2.F32 R13, -RZ, R209.H1_H1 ;  /* 0x300000d1ff0d7230 */ /* 0x000fe40000004100 */
[C---:B------:R-:W-:Y:S01]  /*8440*/  FMUL.FTZ R46, R15.reuse, R46 ;  /* 0x0000002e0f2e7220 */ /* 0x040fe20000410000 */
[----:B------:R-:W-:Y:S01]  /*8450*/  FFMA.FTZ R37, R15, R48, -R37 ;  /* 0x000000300f257223 */ /* 0x000fe20000010825 */
[----:B------:R-:W-:Y:S02]  /*8460*/  HADD2.F32 R212, -RZ, R212.H0_H0 ;  /* 0x200000d4ffd47230 */ /* 0x000fe40000004100 */
[-C--:B------:R-:W-:Y:S01]  /*8470*/  FFMA.FTZ R35, R39, R13.reuse, -R35 ;  /* 0x0000000d27237223 */ /* 0x080fe20000010823 */
[----:B------:R-:W-:Y:S02]  /*8480*/  HADD2.F32 R15, -RZ, R36.H0_H0 ;  /* 0x20000024ff0f7230 */ /* 0x000fe40000004100 */
[----:B------:R-:W-:Y:S01]  /*8490*/  FFMA.FTZ R49, R43, R13, R49 ;  /* 0x0000000d2b317223 */ /* 0x000fe20000010031 */
[----:B------:R-:W-:-:S02]  /*84a0*/  HADD2.F32 R32, -RZ, R32.H0_H0 ;  /* 0x20000020ff207230 */ /* 0x000fc40000004100 */
[----:B------:R-:W-:Y:S01]  /*84b0*/  FFMA.FTZ R46, R47, R48, R46 ;  /* 0x000000302f2e7223 */ /* 0x000fe2000001002e */
[----:B------:R-:W-:Y:S01]  /*84c0*/  HADD2.F32 R36, -RZ, R36.H1_H1 ;  /* 0x30000024ff247230 */ /* 0x000fe20000004100 */
[----:B------:R-:W-:Y:S01]  /*84d0*/  F2FP.F16.F32.PACK_AB R35, R37, R35 ;  /* 0x000000232523723e */ /* 0x000fe200000000ff */
[--C-:B------:R-:W-:Y:S01]  /*84e0*/  HADD2.F32 R13, -RZ, R12.reuse.H0_H0 ;  /* 0x2000000cff0d7230 */ /* 0x100fe20000004100 */
[----:B------:R-:W-:Y:S01]  /*84f0*/  F2FP.F16.F32.PACK_AB R37, R44, R50 ;  /* 0x000000322c25723e */ /* 0x000fe200000000ff */
[----:B------:R-:W-:Y:S02]  /*8500*/  HADD2.F32 R39, -RZ, R11.H0_H0 ;  /* 0x2000000bff277230 */ /* 0x000fe40000004100 */
[----:B------:R-:W-:Y:S01]  /*8510*/  FMUL.FTZ R11, R15, R212 ;  /* 0x000000d40f0b7220 */ /* 0x000fe20000410000 */
[----:B------:R-:W-:Y:S02]  /*8520*/  HADD2.F32 R12, -RZ, R12.H1_H1 ;  /* 0x3000000cff0c7230 */ /* 0x000fe40000004100 */
[----:B------:R-:W-:Y:S01]  /*8530*/  FMUL.FTZ R43, R36, R32 ;  /* 0x00000020242b7220 */ /* 0x000fe20000410000 */
[C---:B------:R-:W-:Y:S01]  /*8540*/  FMUL.FTZ R212, R13.reuse, R212 ;  /* 0x000000d40dd47220 */ /* 0x040fe20000410000 */
[----:B------:R-:W-:Y:S01]  /*8550*/  FFMA.FTZ R11, R13, R210, -R11 ;  /* 0x000000d20d0b7223 */ /* 0x000fe2000001080b */
[----:B------:R-:W-:-:S02]  /*8560*/  HADD2.F32 R13, -RZ, R38.H0_H0 ;  /* 0x20000026ff0d7230 */ /* 0x000fc40000004100 */
[C---:B------:R-:W-:Y:S01]  /*8570*/  FMUL.FTZ R32, R12.reuse, R32 ;  /* 0x000000200c207220 */ /* 0x040fe20000410000 */
[-C--:B------:R-:W-:Y:S01]  /*8580*/  FFMA.FTZ R43, R12, R39.reuse, -R43 ;  /* 0x000000270c2b7223 */ /* 0x080fe2000001082b */
[----:B------:R-:W-:Y:S02]  /*8590*/  HADD2.F32 R211, -RZ, R211.H0_H0 ;  /* 0x200000d3ffd37230 */ /* 0x000fe40000004100 */
[----:B------:R-:W-:Y:S01]  /*85a0*/  FFMA.FTZ R212, R15, R210, R212 ;  /* 0x000000d20fd47223 */ /* 0x000fe200000100d4 */
[----:B------:R-:W-:Y:S02]  /*85b0*/  HADD2.F32 R42, -RZ, R42.H0_H0 ;  /* 0x2000002aff2a7230 */ /* 0x000fe40000004100 */
[----:B------:R-:W-:Y:S01]  /*85c0*/  FFMA.FTZ R32, R36, R39, R32 ;  /* 0x0000002724207223 */ /* 0x000fe20000010020 */
[----:B------:R-:W-:Y:S02]  /*85d0*/  HADD2.F32 R12, -RZ, R14.H0_H0 ;  /* 0x2000000eff0c7230 */ /* 0x000fe40000004100 */
[----:B------:R-:W-:Y:S01]  /*85e0*/  FMUL.FTZ R15, R13, R211 ;  /* 0x000000d30d0f7220 */ /* 0x000fe20000410000 */
[----:B------:R-:W-:Y:S01]  /*85f0*/  HADD2.F32 R38, -RZ, R38.H1_H1 ;  /* 0x30000026ff267230 */ /* 0x000fe20000004100 */
[----:B------:R-:W-:Y:S01]  /*8600*/  F2FP.F16.F32.PACK_AB R39, R46, R49 ;  /* 0x000000312e27723e */ /* 0x000fe200000000ff */
[----:B------:R-:W-:-:S02]  /*8610*/  HADD2.F32 R14, -RZ, R14.H1_H1 ;  /* 0x3000000eff0e7230 */ /* 0x000fc40000004100 */
[----:B------:R-:W-:Y:S01]  /*8620*/  FMUL.FTZ R211, R12, R211 ;  /* 0x000000d30cd37220 */ /* 0x000fe20000410000 */
[----:B------:R-:W-:Y:S02]  /*8630*/  HADD2.F32 R209, -RZ, R209.H0_H0 ;  /* 0x200000d1ffd17230 */ /* 0x000fe40000004100 */
        /* <DEDUP_REMOVED lines=8> */
[----:B------:R-:W-:-:S02]  /*86c0*/  F2FP.F16.F32.PACK_AB R13, R45, R33 ;  /* 0x000000212d0d723e */ /* 0x000fc400000000ff */
[----:B------:R-:W-:Y:S02]  /*86d0*/  F2FP.F16.F32.PACK_AB R12, R43, R11 ;  /* 0x0000000b2b0c723e */ /* 0x000fe400000000ff */
[----:B------:R-:W-:Y:S01]  /*86e0*/  F2FP.F16.F32.PACK_AB R14, R36, R15 ;  /* 0x0000000f240e723e */ /* 0x000fe200000000ff */
[----:B------:R-:W-:Y:S01]  /*86f0*/  IMAD.MOV.U32 R36, RZ, RZ, R32 ;  /* 0x000000ffff247224 */ /* 0x000fe200078e0020 */
[----:B------:R-:W-:Y:S01]  /*8700*/  F2FP.F16.F32.PACK_AB R38, R42, R211 ;  /* 0x000000d32a26723e */ /* 0x000fe200000000ff */
[----:B------:R-:W-:-:S07]  /*8710*/  IMAD.MOV.U32 R15, RZ, RZ, R35 ;  /* 0x000000ffff0f7224 */ /* 0x000fce00078e0023 */
.L_x_1661:
[----:B------:R-:W-:Y:S05]  /*8720*/  BSYNC B2 ;  /* 0x0000000000027941 */ /* 0x000fea0003800000 */
.L_x_1660:
[----:B--2---:R2:W-:Y:S04]  /*8730*/  ST.E.128 desc[UR60][R40.64], R12 ;  /* 0x0000000c28007985 */ /* 0x0045e8000c101d3c */
[----:B---3--:R2:W-:Y:S02]  /*8740*/  @!P4 ST.E.128 desc[UR60][R120.64], R36 ;  /* 0x000000247800c985 */ /* 0x0085e4000c101d3c */
.L_x_1651:
[----:B------:R-:W-:Y:S05]  /*8750*/  BSYNC B1 ;  /* 0x0000000000017941 */ /* 0x000fea0003800000 */
.L_x_1650:
[----:B------:R-:W-:-:S03]  /*8760*/  UMOV UR4, 0xffffffff ;  /* 0xffffffff00047882 */ /* 0x000fc60000000000 */
[----:B------:R-:W-:Y:S05]  /*8770*/  BRA.DIV UR4, `(.L_x_1662) ;  /* 0x000001fa04407947 */ /* 0x000fea000b800000 */
[----:B0-----:R-:W0:Y:S04]  /*8780*/  SHFL.IDX PT, R115, R115, 0x1, 0x1c1f ;  /* 0x003c1f0073737f89 */ /* 0x001e2800000e0000 */
[----:B------:R-:W0:Y:S02]  /*8790*/  SHFL.IDX PT, R116, R116, 0x1, 0x1c1f ;  /* 0x003c1f0074747f89 */ /* 0x000e2400000e0000 */
.L_x_2022:
[----:B------:R-:W-:Y:S05]  /*87a0*/  @P5 BRA `(.L_x_1619) ;  /* 0x0000001c005c5947 */ /* 0x000fea0003800000 */
[----:B------:R-:W-:Y:S01]  /*87b0*/  ISETP.NE.AND P4, PT, R8, RZ, PT ;  /* 0x000000ff0800720c */ /* 0x000fe20003f85270 */
[----:B------:R-:W-:Y:S01]  /*87c0*/  BSSY B1, `(.L_x_1663) ;  /* 0x0000072000017945 */ /* 0x000fe20003800000 */
[----:B0-2-4-:R-:W-:Y:S01]  /*87d0*/  IMAD.MOV.U32 R36, RZ, RZ, R116 ;  /* 0x000000ffff247224 */ /* 0x015fe200078e0074 */
[----:B------:R-:W-:-:S10]  /*87e0*/  MOV R37, R115 ;  /* 0x0000007300257202 */ /* 0x000fd40000000f00 */
[----:B------:R-:W-:Y:S05]  /*87f0*/  @!P4 BRA `(.L_x_1664) ;  /* 0x0000000400b8c947 */ /* 0x000fea0003800000 */
[----:B---3--:R-:W-:Y:S01]  /*8800*/  SEL R11, R125, R131, !P3 ;  /* 0x000000837d0b7207 */ /* 0x008fe20005800000 */
[----:B------:R-:W-:Y:S01]  /*8810*/  BSSY B2, `(.L_x_1665) ;  /* 0x000006a000027945 */ /* 0x000fe20003800000 */
[C---:B------:R-:W-:Y:S02]  /*8820*/  LEA R38, P5, R5.reuse, R116, 0x1 ;  /* 0x0000007405267211 */ /* 0x040fe400078a08ff */
[----:B------:R-:W-:Y:S02]  /*8830*/  SHF.R.S32.HI R12, RZ, 0x1f, R11 ;  /* 0x0000001fff0c7819 */ /* 0x000fe4000001140b */
        /* <DEDUP_REMOVED lines=14> */
[----:B------:R-:W-:Y:S02]  /*8920*/  IMAD R13, R19, 0x4800, R12 ;  /* 0x00004800130d7824 */ /* 0x000fe400078e020c */
[--C-:B------:R-:W-:Y:S02]  /*8930*/  IMAD R11, R11, 0x2, R18.reuse ;  /* 0x000000020b0b7824 */ /* 0x100fe400078e0212 */
[----:B------:R-:W-:Y:S02]  /*8940*/  IMAD R32, R13, 0x2, R18 ;  /* 0x000000020d207824 */ /* 0x000fe400078e0212 */
[----:B------:R-:W-:Y:S01]  /*8950*/  @!P4 IMAD.WIDE R40, R41, 0x2, R36 ;  /* 0x000000022928c825 */ /* 0x000fe200078e0224 */
[----:B------:R0:W2:Y:S04]  /*8960*/  LDS.128 R12, [R11+0x18400] ;  /* 0x018400000b0c7984 */ /* 0x0000a80000000c00 */
[----:B------:R-:W3:Y:S01]  /*8970*/  LDS.128 R32, [R32+0x18400] ;  /* 0x0184000020207984 */ /* 0x000ee20000000c00 */
[----:B------:R-:W-:Y:S05]  /*8980*/  @P5 BRA `(.L_x_1666) ;  /* 0x0000000400485947 */ /* 0x000fea0003800000 */
[--C-:B------:R-:W-:Y:S01]  /*8990*/  SHF.R.U64 R42, R76, 0x10, R77.reuse ;  /* 0x000000104c2a7819 */ /* 0x100fe2000000124d */
[----:B------:R-:W-:Y:S01]  /*89a0*/  HADD2.F32 R49, -RZ, R204.H1_H1 ;  /* 0x300000ccff317230 */ /* 0x000fe20000004100 */
[----:B------:R-:W-:Y:S01]  /*89b0*/  SHF.R.U32.HI R76, RZ, 0x10, R77 ;  /* 0x00000010ff4c7819 */ /* 0x000fe2000001164d */
[--C-:B---3--:R-:W-:Y:S01]  /*89c0*/  HADD2.F32 R46, -RZ, R33.reuse.H0_H0 ;  /* 0x20000021ff2e7230 */ /* 0x108fe20000004100 */
[--C-:B0-----:R-:W-:Y:S01]  /*89d0*/  SHF.R.U64 R11, R64, 0x10, R65.reuse ;  /* 0x00000010400b7819 */ /* 0x101fe20000001241 */
[----:B------:R-:W-:Y:S01]  /*89e0*/  HADD2.F32 R48, -RZ, R33.H1_H1 ;  /* 0x30000021ff307230 */ /* 0x000fe20000004100 */
[----:B------:R-:W-:Y:S01]  /*89f0*/  SHF.R.U32.HI R64, RZ, 0x10, R65 ;  /* 0x00000010ff407819 */ /* 0x000fe20000011641 */
[--C-:B--2---:R-:W-:Y:S01]  /*8a00*/  HADD2.F32 R52, -RZ, R13.reuse.H0_H0 ;  /* 0x2000000dff347230 */ /* 0x104fe20000004100 */
[--C-:B------:R-:W-:Y:S01]  /*8a10*/  SHF.R.U64 R44, R78, 0x10, R79.reuse ;  /* 0x000000104e2c7819 */ /* 0x100fe2000000124f */
[----:B------:R-:W-:Y:S01]  /*8a20*/  HADD2.F32 R33, -RZ, R76.H0_H0 ;  /* 0x2000004cff217230 */ /* 0x000fe20000004100 */
[----:B------:R-:W-:Y:S01]  /*8a30*/  SHF.R.U32.HI R78, RZ, 0x10, R79 ;  /* 0x00000010ff4e7819 */ /* 0x000fe2000001164f */
[----:B------:R-:W-:-:S02]  /*8a40*/  HADD2.F32 R50, -RZ, R13.H1_H1 ;  /* 0x3000000dff327230 */ /* 0x000fc40000004100 */
[-C--:B------:R-:W-:Y:S01]  /*8a50*/  FMUL.FTZ R13, R46, R49.reuse ;  /* 0x000000312e0d7220 */ /* 0x080fe20000410000 */
[----:B------:R-:W-:Y:S02]  /*8a60*/  HADD2.F32 R45, -RZ, R189.H1_H1 ;  /* 0x300000bdff2d7230 */ /* 0x000fe40000004100 */
[----:B------:R-:W-:Y:S01]  /*8a70*/  FMUL.FTZ R49, R52, R49 ;  /* 0x0000003134317220 */ /* 0x000fe20000410000 */
[----:B------:R-:W-:Y:S02]  /*8a80*/  HADD2.F32 R47, -RZ, R64.H0_H0 ;  /* 0x20000040ff2f7230 */ /* 0x000fe40000004100 */
[-C--:B------:R-:W-:Y:S01]  /*8a90*/  FMUL.FTZ R51, R48, R33.reuse ;  /* 0x0000002130337220 */ /* 0x080fe20000410000 */
[----:B------:R-:W-:Y:S01]  /*8aa0*/  FMUL.FTZ R53, R50, R33 ;  /* 0x0000002132357220 */ /* 0x000fe20000410000 */
[----:B------:R-:W-:Y:S01]  /*8ab0*/  SHF.R.U64 R43, R66, 0x10, R67 ;  /* 0x00000010422b7819 */ /* 0x000fe20000001243 */
[-C--:B------:R-:W-:Y:S01]  /*8ac0*/  FFMA.FTZ R33, R46, R45.reuse, R49 ;  /* 0x0000002d2e217223 */ /* 0x080fe20000010031 */
[----:B------:R-:W-:Y:S01]  /*8ad0*/  SHF.R.U32.HI R66, RZ, 0x10, R67 ;  /* 0x00000010ff427819 */ /* 0x000fe20000011643 */
[----:B------:R-:W-:Y:S01]  /*8ae0*/  FFMA.FTZ R13, R52, R45, -R13 ;  /* 0x0000002d340d7223 */ /* 0x000fe2000001080d */
[----:B------:R-:W-:Y:S01]  /*8af0*/  FFMA.FTZ R46, R50, R47, -R51 ;  /* 0x0000002f322e7223 */ /* 0x000fe20000010833 */
[----:B------:R-:W-:-:S02]  /*8b00*/  HADD2.F32 R49, -RZ, R200.H1_H1 ;  /* 0x300000c8ff317230 */ /* 0x000fc40000004100 */
[----:B------:R-:W-:Y:S01]  /*8b10*/  FFMA.FTZ R48, R48, R47, R53 ;  /* 0x0000002f30307223 */ /* 0x000fe20000010035 */
[----:B------:R-:W-:Y:S02]  /*8b20*/  HADD2.F32 R54, -RZ, R15.H0_H0 ;  /* 0x2000000fff367230 */ /* 0x000fe40000004100 */
[--C-:B------:R-:W-:Y:S01]  /*8b30*/  HADD2.F32 R50, -RZ, R35.reuse.H0_H0 ;  /* 0x20000023ff327230 */ /* 0x100fe20000004100 */
[----:B------:R-:W-:Y:S01]  /*8b40*/  F2FP.F16.F32.PACK_AB R13, R46, R13 ;  /* 0x0000000d2e0d723e */ /* 0x000fe200000000ff */
[----:B------:R-:W-:Y:S02]  /*8b50*/  HADD2.F32 R52, -RZ, R35.H1_H1 ;  /* 0x30000023ff347230 */ /* 0x000fe40000004100 */
[----:B------:R-:W-:Y:S01]  /*8b60*/  FMUL.FTZ R35, R54, R49 ;  /* 0x0000003136237220 */ /* 0x000fe20000410000 */
[----:B------:R-:W-:Y:S01]  /*8b70*/  HADD2.F32 R78, -RZ, R78.H0_H0 ;  /* 0x2000004eff4e7230 */ /* 0x000fe20000004100 */
[----:B------:R-:W-:Y:S01]  /*8b80*/  F2FP.F16.F32.PACK_AB R33, R48, R33 ;  /* 0x000000213021723e */ /* 0x000fe200000000ff */
[----:B------:R-:W-:-:S02]  /*8b90*/  HADD2.F32 R45, -RZ, R159.H1_H1 ;  /* 0x3000009fff2d7230 */ /* 0x000fc40000004100 */
[----:B------:R-:W-:Y:S02]  /*8ba0*/  HADD2.F32 R47, -RZ, R15.H1_H1 ;  /* 0x3000000fff2f7230 */ /* 0x000fe40000004100 */
[----:B------:R-:W-:Y:S01]  /*8bb0*/  FMUL.FTZ R15, R50, R49 ;  /* 0x00000031320f7220 */ /* 0x000fe20000410000 */
[----:B------:R-:W-:Y:S02]  /*8bc0*/  HADD2.F32 R66, -RZ, R66.H0_H0 ;  /* 0x20000042ff427230 */ /* 0x000fe40000004100 */
[-C--:B------:R-:W-:Y:S01]  /*8bd0*/  FMUL.FTZ R64, R52, R78.reuse ;  /* 0x0000004e34407220 */ /* 0x080fe20000410000 */
[-C--:B------:R-:W-:Y:S01]  /*8be0*/  FFMA.FTZ R35, R50, R45.reuse, R35 ;  /* 0x0000002d32237223 */ /* 0x080fe20000010023 */
[C---:B------:R-:W-:Y:S01]  /*8bf0*/  FMUL.FTZ R49, R47.reuse, R78 ;  /* 0x0000004e2f317220 */ /* 0x040fe20000410000 */
[----:B------:R-:W-:Y:S01]  /*8c00*/  FFMA.FTZ R15, R54, R45, -R15 ;  /* 0x0000002d360f7223 */ /* 0x000fe2000001080f */
[----:B------:R-:W-:Y:S01]  /*8c10*/  FFMA.FTZ R50, R47, R66, -R64 ;  /* 0x000000422f327223 */ /* 0x000fe20000010840 */
[----:B------:R-:W-:-:S02]  /*8c20*/  HADD2.F32 R51, -RZ, R42.H0_H0 ;  /* 0x2000002aff337230 */ /* 0x000fc40000004100 */
[----:B------:R-:W-:Y:S01]  /*8c30*/  FFMA.FTZ R52, R52, R66, R49 ;  /* 0x0000004234347223 */ /* 0x000fe20000010031 */
[----:B------:R-:W-:Y:S02]  /*8c40*/  HADD2.F32 R204, -RZ, R204.H0_H0 ;  /* 0x200000ccffcc7230 */ /* 0x000fe40000004100 */
[----:B------:R-:W-:Y:S01]  /*8c50*/  HADD2.F32 R45, -RZ, R32.H0_H0 ;  /* 0x20000020ff2d7230 */ /* 0x000fe20000004100 */
[----:B------:R-:W-:Y:S01]  /*8c60*/  F2FP.F16.F32.PACK_AB R15, R50, R15 ;  /* 0x0000000f320f723e */ /* 0x000fe200000000ff */
[----:B------:R-:W-:Y:S01]  /*8c70*/  HADD2.F32 R42, -RZ, R12.H0_H0 ;  /* 0x2000000cff2a7230 */ /* 0x000fe20000004100 */
[----:B------:R-:W-:Y:S01]  /*8c80*/  F2FP.F16.F32.PACK_AB R35, R52, R35 ;  /* 0x000000233423723e */ /* 0x000fe200000000ff */
[----:B------:R-:W-:Y:S02]  /*8c90*/  HADD2.F32 R47, -RZ, R32.H1_H1 ;  /* 0x30000020ff2f7230 */ /* 0x000fe40000004100 */
[----:B------:R-:W-:Y:S02]  /*8ca0*/  HADD2.F32 R32, -RZ, R12.H1_H1 ;  /* 0x3000000cff207230 */ /* 0x000fe40000004100 */
[----:B------:R-:W-:Y:S01]  /*8cb0*/  FMUL.FTZ R12, R42, R204 ;  /* 0x000000cc2a0c7220 */ /* 0x000fe20000410000 */
[----:B------:R-:W-:-:S02]  /*8cc0*/  HADD2.F32 R189, -RZ, R189.H0_H0 ;  /* 0x200000bdffbd7230 */ /* 0x000fc40000004100 */
[-C--:B------:R-:W-:Y:S01]  /*8cd0*/  FMUL.FTZ R53, R47, R51.reuse ;  /* 0x000000332f357220 */ /* 0x080fe20000410000 */
[----:B------:R-:W-:Y:S02]  /*8ce0*/  HADD2.F32 R49, -RZ, R11.H0_H0 ;  /* 0x2000000bff317230 */ /* 0x000fe40000004100 */
[C---:B------:R-:W-:Y:S01]  /*8cf0*/  FMUL.FTZ R54, R32.reuse, R51 ;  /* 0x0000003320367220 */ /* 0x040fe20000410000 */
[C---:B------:R-:W-:Y:S01]  /*8d00*/  FMUL.FTZ R11, R45.reuse, R204 ;  /* 0x000000cc2d0b7220 */ /* 0x040fe20000410000 */
[----:B------:R-:W-:Y:S01]  /*8d10*/  FFMA.FTZ R12, R45, R189, R12 ;  /* 0x000000bd2d0c7223 */ /* 0x000fe2000001000c */
[----:B------:R-:W-:Y:S02]  /*8d20*/  HADD2.F32 R159, -RZ, R159.H0_H0 ;  /* 0x2000009fff9f7230 */ /* 0x000fe40000004100 */
[-C--:B------:R-:W-:Y:S01]  /*8d30*/  FFMA.FTZ R32, R32, R49.reuse, -R53 ;  /* 0x0000003120207223 */ /* 0x080fe20000010835 */
[----:B------:R-:W-:Y:S01]  /*8d40*/  FFMA.FTZ R45, R47, R49, R54 ;  /* 0x000000312f2d7223 */ /* 0x000fe20000010036 */
[----:B------:R-:W-:-:S02]  /*8d50*/  HADD2.F32 R49, -RZ, R44.H0_H0 ;  /* 0x2000002cff317230 */ /* 0x000fc40000004100 */
[----:B------:R-:W-:Y:S01]  /*8d60*/  FFMA.FTZ R11, R42, R189, -R11 ;  /* 0x000000bd2a0b7223 */ /* 0x000fe2000001080b */
[----:B------:R-:W-:Y:S02]  /*8d70*/  HADD2.F32 R44, -RZ, R34.H0_H0 ;  /* 0x20000022ff2c7230 */ /* 0x000fe40000004100 */
[----:B------:R-:W-:Y:S02]  /*8d80*/  HADD2.F32 R47, -RZ, R200.H0_H0 ;  /* 0x200000c8ff2f7230 */ /* 0x000fe40000004100 */
[----:B------:R-:W-:Y:S01]  /*8d90*/  HADD2.F32 R42, -RZ, R14.H0_H0 ;  /* 0x2000000eff2a7230 */ /* 0x000fe20000004100 */
[----:B------:R-:W-:Y:S01]  /*8da0*/  F2FP.F16.F32.PACK_AB R32, R32, R11 ;  /* 0x0000000b2020723e */ /* 0x000fe200000000ff */
[----:B------:R-:W-:Y:S02]  /*8db0*/  HADD2.F32 R34, -RZ, R34.H1_H1 ;  /* 0x30000022ff227230 */ /* 0x000fe40000004100 */
[----:B------:R-:W-:Y:S01]  /*8dc0*/  FMUL.FTZ R51, R44, R47 ;  /* 0x0000002f2c337220 */ /* 0x000fe20000410000 */
[----:B------:R-:W-:-:S02]  /*8dd0*/  HADD2.F32 R14, -RZ, R14.H1_H1 ;  /* 0x3000000eff0e7230 */ /* 0x000fc40000004100 */
[----:B------:R-:W-:Y:S01]  /*8de0*/  FMUL.FTZ R47, R42, R47 ;  /* 0x0000002f2a2f7220 */ /* 0x000fe20000410000 */
[----:B------:R-:W-:Y:S02]  /*8df0*/  HADD2.F32 R43, -RZ, R43.H0_H0 ;  /* 0x2000002bff2b7230 */ /* 0x000fe40000004100 */
[----:B------:R-:W-:Y:S01]  /*8e00*/  FMUL.FTZ R53, R34, R49 ;  /* 0x0000003122357220 */ /* 0x000fe20000410000 */
[----:B------:R-:W-:Y:S01]  /*8e10*/  FFMA.FTZ R51, R42, R159, -R51 ;  /* 0x0000009f2a337223 */ /* 0x000fe20000010833 */
[----:B------:R-:W-:Y:S01]  /*8e20*/  FMUL.FTZ R49, R14, R49 ;  /* 0x000000310e317220 */ /* 0x000fe20000410000 */
[----:B------:R-:W-:Y:S01]  /*8e30*/  FFMA.FTZ R47, R44, R159, R47 ;  /* 0x0000009f2c2f7223 */ /* 0x000fe2000001002f */
[-C--:B------:R-:W-:Y:S01]  /*8e40*/  FFMA.FTZ R14, R14, R43.reuse, -R53 ;  /* 0x0000002b0e0e7223 */ /* 0x080fe20000010835 */
[----:B------:R-:W-:Y:S01]  /*8e50*/  F2FP.F16.F32.PACK_AB R42, R45, R12 ;  /* 0x0000000c2d2a723e */ /* 0x000fe200000000ff */
[----:B------:R-:W-:Y:S01]  /*8e60*/  FFMA.FTZ R34, R34, R43, R49 ;  /* 0x0000002b22227223 */ /* 0x000fe20000010031 */
[----:B------:R-:W-:-:S02]  /*8e70*/  IMAD.MOV.U32 R12, RZ, RZ, R32 ;  /* 0x000000ffff0c7224 */ /* 0x000fc400078e0020 */
[----:B------:R-:W-:Y:S02]  /*8e80*/  F2FP.F16.F32.PACK_AB R14, R14, R51 ;  /* 0x000000330e0e723e */ /* 0x000fe400000000ff */
[----:B------:R-:W-:Y:S02]  /*8e90*/  F2FP.F16.F32.PACK_AB R34, R34, R47 ;  /* 0x0000002f2222723e */ /* 0x000fe400000000ff */
[----:B------:R-:W-:-:S07]  /*8ea0*/  MOV R32, R42 ;  /* 0x0000002a00207202 */ /* 0x000fce0000000f00 */
.L_x_1666:
[----:B------:R-:W-:Y:S05]  /*8eb0*/  BSYNC B2 ;  /* 0x0000000000027941 */ /* 0x000fea0003800000 */
.L_x_1665:
[----:B--2---:R2:W-:Y:S04]  /*8ec0*/  ST.E.128 desc[UR60][R38.64], R12 ;  /* 0x0000000c26007985 */ /* 0x0045e8000c101d3c */
[----:B---3--:R2:W-:Y:S02]  /*8ed0*/  @!P4 ST.E.128 desc[UR60][R40.64], R32 ;  /* 0x000000202800c985 */ /* 0x0085e4000c101d3c */
.L_x_1664:
[----:B------:R-:W-:Y:S05]  /*8ee0*/  BSYNC B1 ;  /* 0x0000000000017941 */ /* 0x000fea0003800000 */
.L_x_1663:
[----:B------:R-:W-:Y:S01]  /*8ef0*/  ISETP.NE.AND P4, PT, R21, RZ, PT ;  /* 0x000000ff1500720c */ /* 0x000fe20003f85270 */
[----:B------:R-:W-:-:S12]  /*8f00*/  BSSY B1, `(.L_x_1667) ;  /* 0x0000073000017945 */ /* 0x000fd80003800000 */
[----:B------:R-:W-:Y:S05]  /*8f10*/  @!P4 BRA `(.L_x_1668) ;  /* 0x0000000400c4c947 */ /* 0x000fea0003800000 */
[----:B0--3--:R-:W-:Y:S01]  /*8f20*/  SEL R11, R125, R131, !P2 ;  /* 0x000000837d0b7207 */ /* 0x009fe20005000000 */
[----:B------:R-:W-:Y:S01]  /*8f30*/  BSSY B2, `(.L_x_1669) ;  /* 0x000006d000027945 */ /* 0x000fe20003800000 */
[C---:B--2---:R-:W-:Y:S02]  /*8f40*/  LEA R38, P5, R6.reuse, R116, 0x1 ;  /* 0x0000007406267211 */ /* 0x044fe400078a08ff */
        /* <DEDUP_REMOVED lines=22> */
[----:B---3--:R-:W-:Y:S01]  /*90b0*/  IMAD.MOV.U32 R45, RZ, RZ, R33 ;  /* 0x000000ffff2d7224 */ /* 0x008fe200078e0021 */
[----:B------:R-:W-:Y:S01]  /*90c0*/  SHF.R.U32.HI R51, RZ, 0x10, R73 ;  /* 0x00000010ff337819 */ /* 0x000fe20000011649 */
[----:B------:R-:W-:Y:S01]  /*90d0*/  IMAD.MOV.U32 R47, RZ, RZ, R35 ;  /* 0x000000ffff2f7224 */ /* 0x000fe200078e0023 */
[----:B--2---:R-:W-:Y:S01]  /*90e0*/  MOV R33, R15 ;  /* 0x0000000f00217202 */ /* 0x004fe20000000f00 */
[----:B------:R-:W-:Y:S01]  /*90f0*/  HADD2.F32 R50, -RZ, R152.H1_H1 ;  /* 0x30000098ff327230 */ /* 0x000fe20000004100 */
[----:B------:R-:W-:Y:S01]  /*9100*/  SHF.R.U32.HI R49, RZ, 0x10, R61 ;  /* 0x00000010ff317819 */ /* 0x000fe2000001163d */
[----:B------:R-:W-:Y:S01]  /*9110*/  HADD2.F32 R35, -RZ, R45.H0_H0 ;  /* 0x2000002dff237230 */ /* 0x000fe20000004100 */
[--C-:B------:R-:W-:Y:S01]  /*9120*/  SHF.R.U64 R44, R74, 0x10, R75.reuse ;  /* 0x000000104a2c7819 */ /* 0x100fe2000000124b */
[----:B------:R-:W-:Y:S01]  /*9130*/  HADD2.F32 R15, -RZ, R13.H0_H0 ;  /* 0x2000000dff0f7230 */ /* 0x000fe20000004100 */
[----:B------:R-:W-:Y:S01]  /*9140*/  SHF.R.U32.HI R74, RZ, 0x10, R75 ;  /* 0x00000010ff4a7819 */ /* 0x000fe2000001164b */
[----:B------:R-:W-:-:S02]  /*9150*/  HADD2.F32 R51, -RZ, R51.H0_H0 ;  /* 0x20000033ff337230 */ /* 0x000fc40000004100 */
[-C--:B------:R-:W-:Y:S01]  /*9160*/  FMUL.FTZ R52, R35, R50.reuse ;  /* 0x0000003223347220 */ /* 0x080fe20000410000 */
[----:B------:R-:W-:Y:S02]  /*9170*/  HADD2.F32 R46, -RZ, R13.H1_H1 ;  /* 0x3000000dff2e7230 */ /* 0x000fe40000004100 */
[C---:B------:R-:W-:Y:S01]  /*9180*/  FMUL.FTZ R50, R15.reuse, R50 ;  /* 0x000000320f327220 */ /* 0x040fe20000410000 */
[----:B------:R-:W-:Y:S01]  /*9190*/  HADD2.F32 R48, -RZ, R150.H1_H1 ;  /* 0x30000096ff307230 */ /* 0x000fe20000004100 */
[--C-:B------:R-:W-:Y:S01]  /*91a0*/  SHF.R.U64 R42, R62, 0x10, R63.reuse ;  /* 0x000000103e2a7819 */ /* 0x100fe2000000123f */
[----:B------:R-:W-:Y:S02]  /*91b0*/  HADD2.F32 R45, -RZ, R45.H1_H1 ;  /* 0x3000002dff2d7230 */ /* 0x000fe40000004100 */
[-C--:B------:R-:W-:Y:S01]  /*91c0*/  FMUL.FTZ R54, R46, R51.reuse ;  /* 0x000000332e367220 */ /* 0x080fe20000410000 */
[----:B------:R-:W-:Y:S02]  /*91d0*/  HADD2.F32 R49, -RZ, R49.H0_H0 ;  /* 0x20000031ff317230 */ /* 0x000fe40000004100 */
[-C--:B------:R-:W-:Y:S01]  /*91e0*/  FFMA.FTZ R13, R15, R48.reuse, -R52 ;  /* 0x000000300f0d7223 */ /* 0x080fe20000010834 */
[----:B------:R-:W-:Y:S01]  /*91f0*/  FFMA.FTZ R15, R35, R48, R50 ;  /* 0x00000030230f7223 */ /* 0x000fe20000010032 */
[C---:B------:R-:W-:Y:S01]  /*9200*/  FMUL.FTZ R53, R45.reuse, R51 ;  /* 0x000000332d357220 */ /* 0x040fe20000410000 */
[----:B------:R-:W-:Y:S01]  /*9210*/  SHF.R.U32.HI R62, RZ, 0x10, R63 ;  /* 0x00000010ff3e7819 */ /* 0x000fe2000001163f */
[----:B------:R-:W-:Y:S01]  /*9220*/  FFMA.FTZ R48, R45, R49, R54 ;  /* 0x000000312d307223 */ /* 0x000fe20000010036 */
[----:B------:R-:W-:Y:S01]  /*9230*/  HADD2.F32 R54, -RZ, R151.H1_H1 ;  /* 0x30000097ff367230 */ /* 0x000fe20000004100 */
[----:B0-----:R-:W-:Y:S01]  /*9240*/  SHF.R.U64 R11, R60, 0x10, R61 ;  /* 0x000000103c0b7819 */ /* 0x001fe2000000123d */
[----:B------:R-:W-:-:S02]  /*9250*/  HADD2.F32 R45, -RZ, R47.H0_H0 ;  /* 0x2000002fff2d7230 */ /* 0x000fc40000004100 */
[----:B------:R-:W-:Y:S01]  /*9260*/  FFMA.FTZ R46, R46, R49, -R53 ;  /* 0x000000312e2e7223 */ /* 0x000fe20000010835 */
[----:B------:R-:W-:Y:S01]  /*9270*/  HADD2.F32 R47, -RZ, R47.H1_H1 ;  /* 0x3000002fff2f7230 */ /* 0x000fe20000004100 */
[----:B------:R-:W-:Y:S01]  /*9280*/  SHF.R.U64 R43, R72, 0x10, R73 ;  /* 0x00000010482b7819 */ /* 0x000fe20000001249 */
[--C-:B------:R-:W-:Y:S02]  /*9290*/  HADD2.F32 R35, -RZ, R33.reuse.H0_H0 ;  /* 0x20000021ff237230 */ /* 0x100fe40000004100 */
[-C--:B------:R-:W-:Y:S01]  /*92a0*/  FMUL.FTZ R60, R45, R54.reuse ;  /* 0x000000362d3c7220 */ /* 0x080fe20000410000 */
[----:B------:R-:W-:Y:S01]  /*92b0*/  HADD2.F32 R74, -RZ, R74.H0_H0 ;  /* 0x2000004aff4a7230 */ /* 0x000fe20000004100 */
[----:B------:R-:W-:Y:S01]  /*92c0*/  F2FP.F16.F32.PACK_AB R13, R46, R13 ;  /* 0x0000000d2e0d723e */ /* 0x000fe200000000ff */
[----:B------:R-:W-:Y:S02]  /*92d0*/  HADD2.F32 R50, -RZ, R33.H1_H1 ;  /* 0x30000021ff327230 */ /* 0x000fe40000004100 */
[----:B------:R-:W-:Y:S01]  /*92e0*/  FMUL.FTZ R54, R35, R54 ;  /* 0x0000003623367220 */ /* 0x000fe20000410000 */
[----:B------:R-:W-:-:S02]  /*92f0*/  HADD2.F32 R52, -RZ, R149.H1_H1 ;  /* 0x30000095ff347230 */ /* 0x000fc40000004100 */
[-C--:B------:R-:W-:Y:S01]  /*9300*/  FMUL.FTZ R49, R47, R74.reuse ;  /* 0x0000004a2f317220 */ /* 0x080fe20000410000 */
[----:B------:R-:W-:Y:S02]  /*9310*/  HADD2.F32 R62, -RZ, R62.H0_H0 ;  /* 0x2000003eff3e7230 */ /* 0x000fe40000004100 */
[C---:B------:R-:W-:Y:S01]  /*9320*/  FMUL.FTZ R74, R50.reuse, R74 ;  /* 0x0000004a324a7220 */ /* 0x040fe20000410000 */
[----:B------:R-:W-:Y:S02]  /*9330*/  HADD2.F32 R152, -RZ, R152.H0_H0 ;  /* 0x20000098ff987230 */ /* 0x000fe40000004100 */
[-C--:B------:R-:W-:Y:S01]  /*9340*/  FFMA.FTZ R33, R35, R52.reuse, -R60 ;  /* 0x0000003423217223 */ /* 0x080fe2000001083c */
[----:B------:R-:W-:Y:S01]  /*9350*/  FFMA.FTZ R35, R45, R52, R54 ;  /* 0x000000342d237223 */ /* 0x000fe20000010036 */
[-C--:B------:R-:W-:Y:S01]  /*9360*/  FFMA.FTZ R52, R47, R62.reuse, R74 ;  /* 0x0000003e2f347223 */ /* 0x080fe2000001004a */
[----:B------:R-:W-:Y:S02]  /*9370*/  HADD2.F32 R47, -RZ, R43.H0_H0 ;  /* 0x2000002bff2f7230 */ /* 0x000fe40000004100 */
[----:B------:R-:W-:Y:S01]  /*9380*/  FFMA.FTZ R50, R50, R62, -R49 ;  /* 0x0000003e32327223 */ /* 0x000fe20000010831 */
[----:B------:R-:W-:-:S02]  /*9390*/  HADD2.F32 R45, -RZ, R32.H0_H0 ;  /* 0x20000020ff2d7230 */ /* 0x000fc40000004100 */
[----:B------:R-:W-:Y:S01]  /*93a0*/  HADD2.F32 R43, -RZ, R12.H0_H0 ;  /* 0x2000000cff2b7230 */ /* 0x000fe20000004100 */
[----:B------:R-:W-:Y:S01]  /*93b0*/  F2FP.F16.F32.PACK_AB R35, R52, R35 ;  /* 0x000000233423723e */ /* 0x000fe200000000ff */
[----:B------:R-:W-:Y:S02]  /*93c0*/  HADD2.F32 R32, -RZ, R32.H1_H1 ;  /* 0x30000020ff207230 */ /* 0x000fe40000004100 */
[-C--:B------:R-:W-:Y:S01]  /*93d0*/  FMUL.FTZ R54, R45, R152.reuse ;  /* 0x000000982d367220 */ /* 0x080fe20000410000 */
[----:B------:R-:W-:Y:S02]  /*93e0*/  HADD2.F32 R12, -RZ, R12.H1_H1 ;  /* 0x3000000cff0c7230 */ /* 0x000fe40000004100 */
[----:B------:R-:W-:Y:S01]  /*93f0*/  FMUL.FTZ R152, R43, R152 ;  /* 0x000000982b987220 */ /* 0x000fe20000410000 */
[----:B------:R-:W-:Y:S02]  /*9400*/  HADD2.F32 R11, -RZ, R11.H0_H0 ;  /* 0x2000000bff0b7230 */ /* 0x000fe40000004100 */
[----:B------:R-:W-:Y:S01]  /*9410*/  FMUL.FTZ R49, R32, R47 ;  /* 0x0000002f20317220 */ /* 0x000fe20000410000 */
[----:B------:R-:W-:-:S02]  /*9420*/  HADD2.F32 R150, -RZ, R150.H0_H0 ;  /* 0x20000096ff967230 */ /* 0x000fc40000004100 */
[C---:B------:R-:W-:Y:S01]  /*9430*/  FMUL.FTZ R47, R12.reuse, R47 ;  /* 0x0000002f0c2f7220 */ /* 0x040fe20000410000 */
[----:B------:R-:W-:Y:S02]  /*9440*/  HADD2.F32 R151, -RZ, R151.H0_H0 ;  /* 0x20000097ff977230 */ /* 0x000fe40000004100 */
[-C--:B------:R-:W-:Y:S01]  /*9450*/  FFMA.FTZ R49, R12, R11.reuse, -R49 ;  /* 0x0000000b0c317223 */ /* 0x080fe20000010831 */
[----:B------:R-:W-:Y:S02]  /*9460*/  HADD2.F32 R12, -RZ, R34.H0_H0 ;  /* 0x20000022ff0c7230 */ /* 0x000fe40000004100 */
[-C--:B------:R-:W-:Y:S01]  /*9470*/  FFMA.FTZ R152, R45, R150.reuse, R152 ;  /* 0x000000962d987223 */ /* 0x080fe20000010098 */
[----:B------:R-:W-:Y:S01]  /*9480*/  FFMA.FTZ R47, R32, R11, R47 ;  /* 0x0000000b202f7223 */ /* 0x000fe2000001002f */
[----:B------:R-:W-:Y:S02]  /*9490*/  HADD2.F32 R45, -RZ, R44.H0_H0 ;  /* 0x2000002cff2d7230 */ /* 0x000fe40000004100 */
[----:B------:R-:W-:Y:S01]  /*94a0*/  FFMA.FTZ R54, R43, R150, -R54 ;  /* 0x000000962b367223 */ /* 0x000fe20000010836 */
[----:B------:R-:W-:-:S02]  /*94b0*/  HADD2.F32 R11, -RZ, R14.H0_H0 ;  /* 0x2000000eff0b7230 */ /* 0x000fc40000004100 */
[----:B------:R-:W-:Y:S01]  /*94c0*/  FMUL.FTZ R32, R12, R151 ;  /* 0x000000970c207220 */ /* 0x000fe20000410000 */
[----:B------:R-:W-:Y:S01]  /*94d0*/  HADD2.F32 R34, -RZ, R34.H1_H1 ;  /* 0x30000022ff227230 */ /* 0x000fe20000004100 */
[----:B------:R-:W-:Y:S01]  /*94e0*/  F2FP.F16.F32.PACK_AB R50, R50, R33 ;  /* 0x000000213232723e */ /* 0x000fe200000000ff */
[----:B------:R-:W-:Y:S02]  /*94f0*/  HADD2.F32 R14, -RZ, R14.H1_H1 ;  /* 0x3000000eff0e7230 */ /* 0x000fe40000004100 */
        /* <DEDUP_REMOVED lines=12> */
[----:B------:R-:W-:-:S02]  /*95c0*/  F2FP.F16.F32.PACK_AB R12, R49, R54 ;  /* 0x00000036310c723e */ /* 0x000fc400000000ff */
[----:B------:R-:W-:Y:S01]  /*95d0*/  F2FP.F16.F32.PACK_AB R14, R51, R32 ;  /* 0x00000020330e723e */ /* 0x000fe200000000ff */
[----:B------:R-:W-:Y:S01]  /*95e0*/  IMAD.MOV.U32 R32, RZ, RZ, R152 ;  /* 0x000000ffff207224 */ /* 0x000fe200078e0098 */
[----:B------:R-:W-:-:S07]  /*95f0*/  F2FP.F16.F32.PACK_AB R34, R34, R151 ;  /* 0x000000972222723e */ /* 0x000fce00000000ff */
.L_x_1670:
[----:B------:R-:W-:Y:S05]  /*9600*/  BSYNC B2 ;  /* 0x0000000000027941 */ /* 0x000fea0003800000 */
.L_x_1669:
[----:B--2---:R4:W-:Y:S04]  /*9610*/  ST.E.128 desc[UR60][R38.64], R12 ;  /* 0x0000000c26007985 */ /* 0x0049e8000c101d3c */
[----:B---3--:R4:W-:Y:S02]  /*9620*/  @!P4 ST.E.128 desc[UR60][R40.64], R32 ;  /* 0x000000202800c985 */ /* 0x0089e4000c101d3c */
.L_x_1668:
[----:B------:R-:W-:Y:S05]  /*9630*/  BSYNC B1 ;  /* 0x0000000000017941 */ /* 0x000fea0003800000 */
.L_x_1667:
        /* <DEDUP_REMOVED lines=11> */
[----:B0-----:R-:W-:-:S03]  /*96f0*/  IMAD.SHL.U32 R11, R131, 0x8, RZ ;  /* 0x00000008830b7824 */ /* 0x001fc600078e00ff */
[----:B------:R-:W-:Y:S02]  /*9700*/  LEA.HI R12, R12, R131, RZ, 0x3 ;  /* 0x000000830c0c7211 */ /* 0x000fe400078f18ff */
[----:B------:R-:W-:Y:S02]  /*9710*/  LOP3.LUT R13, R181, 0x38, R11, 0xf8, !PT ;  /* 0x00000038b50d7812 */ /* 0x000fe400078ef80b */
[----:B------:R-:W-:Y:S02]  /*9720*/  SHF.R.S32.HI R15, RZ, 0x3, R12 ;  /* 0x00000003ff0f7819 */ /* 0x000fe4000001140c */
[----:B------:R-:W-:-:S03]  /*9730*/  LOP3.LUT R13, R13, R218, RZ, 0x3c, !PT ;  /* 0x000000da0d0d7212 */ /* 0x000fc600078e3cff */
[----:B------:R-:W-:-:S04]  /*9740*/  IMAD R12, R15, 0x1800, R188 ;  /* 0x000018000f0c7824 */ /* 0x000fc800078e02bc */
[----:B------:R-:W-:Y:S02]  /*9750*/  IMAD.IADD R12, R12, 0x1, R13 ;  /* 0x000000010c0c7824 */ /* 0x000fe400078e020d */
[C---:B------:R-:W-:Y:S02]  /*9760*/  IMAD R13, R19.reuse, 0x4800, R135 ;  /* 0x00004800130d7824 */ /* 0x040fe400078e0287 */
[----:B------:R-:W-:-:S03]  /*9770*/  IMAD R15, R19, 0x4800, R12 ;  /* 0x00004800130f7824 */ /* 0x000fc600078e020c */
[----:B------:R-:W-:Y:S01]  /*9780*/  LEA R13, R13, R18, 0x1 ;  /* 0x000000120d0d7211 */ /* 0x000fe200078e08ff */
[----:B------:R-:W-:-:S05]  /*9790*/  IMAD R32, R15, 0x2, R18 ;  /* 0x000000020f207824 */ /* 0x000fca00078e0212 */
[----:B------:R-:W0:Y:S04]  /*97a0*/  LDS.128 R12, [R13+0x18400] ;  /* 0x018400000d0c7984 */ /* 0x000e280000000c00 */
[----:B------:R-:W2:Y:S01]  /*97b0*/  LDS.128 R32, [R32+0x18400] ;  /* 0x0184000020207984 */ /* 0x000ea20000000c00 */
[----:B------:R-:W-:Y:S05]  /*97c0*/  @P5 BRA `(.L_x_1672) ;  /* 0x00000004005c5947 */ /* 0x000fea0003800000 */
[----:B0-----:R-:W-:Y:S01]  /*97d0*/  IMAD.MOV.U32 R44, RZ, RZ, R12 ;  /* 0x000000ffff2c7224 */ /* 0x001fe200078e000c */
[----:B------:R-:W-:Y:S01]  /*97e0*/  SHF.R.U32.HI R50, RZ, 0x10, R69 ;  /* 0x00000010ff327819 */ /* 0x000fe20000011645 */
[----:B--2---:R-:W-:Y:S01]  /*97f0*/  IMAD.MOV.U32 R12, RZ, RZ, R33 ;  /* 0x000000ffff0c7224 */ /* 0x004fe200078e0021 */
[----:B------:R-:W-:Y:S01]  /*9800*/  MOV R46, R35 ;  /* 0x00000023002e7202 */ /* 0x000fe20000000f00 */
[----:B------:R-:W-:Y:S01]  /*9810*/  IMAD.MOV.U32 R45, RZ, RZ, R32 ;  /* 0x000000ffff2d7224 */ /* 0x000fe200078e0020 */
[----:B------:R-:W-:Y:S01]  /*9820*/  SHF.R.U32.HI R48, RZ, 0x10, R57 ;  /* 0x00000010ff307819 */ /* 0x000fe20000011639 */
[----:B------:R-:W-:Y:S01]  /*9830*/  HADD2.F32 R49, -RZ, R148.H1_H1 ;  /* 0x30000094ff317230 */ /* 0x000fe20000004100 */
[----:B------:R-:W-:Y:S01]  /*9840*/  SHF.R.U32.HI R51, RZ, 0x10, R71 ;  /* 0x00000010ff337819 */ /* 0x000fe20000011647 */
[--C-:B------:R-:W-:Y:S01]  /*9850*/  HADD2.F32 R32, -RZ, R12.reuse.H0_H0 ;  /* 0x2000000cff207230 */ /* 0x100fe20000004100 */
[--C-:B------:R-:W-:Y:S01]  /*9860*/  SHF.R.U64 R40, R58, 0x10, R59.reuse ;  /* 0x000000103a287819 */ /* 0x100fe2000000123b */
[----:B------:R-:W-:Y:S01]  /*9870*/  HADD2.F32 R35, -RZ, R12.H1_H1 ;  /* 0x3000000cff237230 */ /* 0x000fe20000004100 */
[----:B------:R-:W-:Y:S01]  /*9880*/  SHF.R.U32.HI R58, RZ, 0x10, R59 ;  /* 0x00000010ff3a7819 */ /* 0x000fe2000001163b */
[----:B------:R-:W-:Y:S01]  /*9890*/  IMAD.MOV.U32 R33, RZ, RZ, R15 ;  /* 0x000000ffff217224 */ /* 0x000fe200078e000f */
[----:B------:R-:W-:Y:S01]  /*98a0*/  SHF.R.U64 R43, R68, 0x10, R69 ;  /* 0x00000010442b7819 */ /* 0x000fe20000001245 */
[--C-:B------:R-:W-:Y:S01]  /*98b0*/  HADD2.F32 R12, -RZ, R13.reuse.H0_H0 ;  /* 0x2000000dff0c7230 */ /* 0x100fe20000004100 */
[----:B------:R-:W-:Y:S01]  /*98c0*/  SHF.R.U64 R42, R56, 0x10, R57 ;  /* 0x00000010382a7819 */ /* 0x000fe20000001239 */
        /* <DEDUP_REMOVED lines=15> */
[----:B------:R-:W-:Y:S02]  /*99c0*/  HADD2.F32 R46, -RZ, R46.H1_H1 ;  /* 0x3000002eff2e7230 */ /* 0x000fe40000004100 */
[----:B------:R-:W-:Y:S02]  /*99d0*/  HADD2.F32 R51, -RZ, R51.H0_H0 ;  /* 0x20000033ff337230 */ /* 0x000fe40000004100 */
[----:B------:R-:W-:Y:S01]  /*99e0*/  FMUL.FTZ R52, R47, R50 ;  /* 0x000000322f347220 */ /* 0x000fe20000410000 */
[----:B------:R-:W-:Y:S01]  /*99f0*/  HADD2.F32 R35, -RZ, R33.H0_H0 ;  /* 0x20000021ff237230 */ /* 0x000fe20000004100 */
[----:B------:R-:W-:Y:S01]  /*9a00*/  F2FP.F16.F32.PACK_AB R15, R15, R12 ;  /* 0x0000000c0f0f723e */ /* 0x000fe200000000ff */
[----:B------:R-:W-:-:S02]  /*9a10*/  HADD2.F32 R48, -RZ, R145.H1_H1 ;  /* 0x30000091ff307230 */ /* 0x000fc40000004100 */
[-C--:B------:R-:W-:Y:S01]  /*9a20*/  FMUL.FTZ R54, R46, R51.reuse ;  /* 0x000000332e367220 */ /* 0x080fe20000410000 */
[----:B------:R-:W-:Y:S02]  /*9a30*/  HADD2.F32 R33, -RZ, R33.H1_H1 ;  /* 0x30000021ff217230 */ /* 0x000fe40000004100 */
[C---:B------:R-:W-:Y:S01]  /*9a40*/  FMUL.FTZ R50, R35.reuse, R50 ;  /* 0x0000003223327220 */ /* 0x040fe20000410000 */
        /* <DEDUP_REMOVED lines=8> */
[----:B------:R-:W-:Y:S02]  /*9ad0*/  HADD2.F32 R43, -RZ, R43.H0_H0 ;  /* 0x2000002bff2b7230 */ /* 0x000fe40000004100 */
[----:B------:R-:W-:Y:S01]  /*9ae0*/  FMUL.FTZ R46, R35, R148 ;  /* 0x00000094232e7220 */ /* 0x000fe20000410000 */
[----:B------:R-:W-:Y:S02]  /*9af0*/  HADD2.F32 R45, -RZ, R45.H1_H1 ;  /* 0x3000002dff2d7230 */ /* 0x000fe40000004100 */
[----:B------:R-:W-:Y:S01]  /*9b00*/  FFMA.FTZ R50, R47, R48, R50 ;  /* 0x000000302f327223 */ /* 0x000fe20000010032 */
[----:B------:R-:W-:-:S02]  /*9b10*/  HADD2.F32 R146, -RZ, R146.H0_H0 ;  /* 0x20000092ff927230 */ /* 0x000fc40000004100 */
[----:B------:R-:W-:Y:S01]  /*9b20*/  FMUL.FTZ R148, R33, R148 ;  /* 0x0000009421947220 */ /* 0x000fe20000410000 */
[----:B------:R-:W-:Y:S02]  /*9b30*/  HADD2.F32 R44, -RZ, R44.H1_H1 ;  /* 0x3000002cff2c7230 */ /* 0x000fe40000004100 */
[-C--:B------:R-:W-:Y:S01]  /*9b40*/  FMUL.FTZ R47, R45, R43.reuse ;  /* 0x0000002b2d2f7220 */ /* 0x080fe20000410000 */
[----:B------:R-:W-:Y:S02]  /*9b50*/  HADD2.F32 R42, -RZ, R42.H0_H0 ;  /* 0x2000002aff2a7230 */ /* 0x000fe40000004100 */
[-C--:B------:R-:W-:Y:S01]  /*9b60*/  FFMA.FTZ R148, R35, R146.reuse, R148 ;  /* 0x0000009223947223 */ /* 0x080fe20000010094 */
[----:B------:R-:W-:Y:S01]  /*9b70*/  FFMA.FTZ R46, R33, R146, -R46 ;  /* 0x00000092212e7223 */ /* 0x000fe2000001082e */
[C---:B------:R-:W-:Y:S01]  /*9b80*/  FMUL.FTZ R48, R44.reuse, R43 ;  /* 0x0000002b2c307220 */ /* 0x040fe20000410000 */
[----:B------:R-:W-:Y:S02]  /*9b90*/  HADD2.F32 R35, -RZ, R34.H0_H0 ;  /* 0x20000022ff237230 */ /* 0x000fe40000004100 */
[----:B------:R-:W-:Y:S01]  /*9ba0*/  FFMA.FTZ R47, R44, R42, -R47 ;  /* 0x0000002a2c2f7223 */ /* 0x000fe2000001082f */
[----:B------:R-:W-:-:S02]  /*9bb0*/  HADD2.F32 R44, -RZ, R147.H0_H0 ;  /* 0x20000093ff2c7230 */ /* 0x000fc40000004100 */
[----:B------:R-:W-:Y:S01]  /*9bc0*/  FFMA.FTZ R45, R45, R42, R48 ;  /* 0x0000002a2d2d7223 */ /* 0x000fe20000010030 */
[----:B------:R-:W-:Y:S01]  /*9bd0*/  HADD2.F32 R43, -RZ, R41.H0_H0 ;  /* 0x20000029ff2b7230 */ /* 0x000fe20000004100 */
[----:B------:R-:W-:Y:S01]  /*9be0*/  F2FP.F16.F32.PACK_AB R51, R51, R52 ;  /* 0x000000343333723e */ /* 0x000fe200000000ff */
[----:B------:R-:W-:Y:S01]  /*9bf0*/  HADD2.F32 R33, -RZ, R14.H0_H0 ;  /* 0x2000000eff217230 */ /* 0x000fe20000004100 */
[----:B------:R-:W-:Y:S01]  /*9c00*/  F2FP.F16.F32.PACK_AB R12, R47, R46 ;  /* 0x0000002e2f0c723e */ /* 0x000fe200000000ff */
[----:B------:R-:W-:Y:S02]  /*9c10*/  HADD2.F32 R34, -RZ, R34.H1_H1 ;  /* 0x30000022ff227230 */ /* 0x000fe40000004100 */
[----:B------:R-:W-:Y:S02]  /*9c20*/  HADD2.F32 R14, -RZ, R14.H1_H1 ;  /* 0x3000000eff0e7230 */ /* 0x000fe40000004100 */
[----:B------:R-:W-:Y:S02]  /*9c30*/  HADD2.F32 R41, -RZ, R40.H0_H0 ;  /* 0x20000028ff297230 */ /* 0x000fe40000004100 */
[----:B------:R-:W-:Y:S01]  /*9c40*/  FMUL.FTZ R40, R35, R44 ;  /* 0x0000002c23287220 */ /* 0x000fe20000410000 */
[----:B------:R-:W-:-:S02]  /*9c50*/  HADD2.F32 R42, -RZ, R145.H0_H0 ;  /* 0x20000091ff2a7230 */ /* 0x000fc40000004100 */
[-C--:B------:R-:W-:Y:S01]  /*9c60*/  FMUL.FTZ R49, R34, R43.reuse ;  /* 0x0000002b22317220 */ /* 0x080fe20000410000 */
[C---:B------:R-:W-:Y:S01]  /*9c70*/  FMUL.FTZ R44, R33.reuse, R44 ;  /* 0x0000002c212c7220 */ /* 0x040fe20000410000 */
[C---:B------:R-:W-:Y:S01]  /*9c80*/  FMUL.FTZ R43, R14.reuse, R43 ;  /* 0x0000002b0e2b7220 */ /* 0x040fe20000410000 */
[-C--:B------:R-:W-:Y:S02]  /*9c90*/  FFMA.FTZ R40, R33, R42.reuse, -R40 ;  /* 0x0000002a21287223 */ /* 0x080fe40000010828 */
        /* <DEDUP_REMOVED lines=10> */
.L_x_1672:
[----:B------:R-:W-:Y:S05]  /*9d40*/  BSYNC B1 ;  /* 0x0000000000017941 */ /* 0x000fea0003800000 */
.L_x_1671:
[----:B0-----:R0:W-:Y:S01]  /*9d50*/  ST.E.128 desc[UR60][R38.64], R12 ;  /* 0x0000000c26007985 */ /* 0x0011e2000c101d3c */
[----:B------:R-:W-:-:S13]  /*9d60*/  ISETP.GE.AND P4, PT, R11, R128, PT ;  /* 0x000000800b00720c */ /* 0x000fda0003f86270 */
[----:B------:R-:W-:Y:S05]  /*9d70*/  @P4 BRA `(.L_x_1619) ;  /* 0x0000000400e84947 */ /* 0x000fea0003800000 */
[----:B------:R-:W-:-:S05]  /*9d80*/  IMAD.WIDE R36, R11, 0x2, R36 ;  /* 0x000000020b247825 */ /* 0x000fca00078e0224 */
[----:B--2---:R2:W-:Y:S01]  /*9d90*/  ST.E.128 desc[UR60][R36.64], R32 ;  /* 0x0000002024007985 */ /* 0x0045e2000c101d3c */
[----:B------:R-:W-:Y:S05]  /*9da0*/  BRA `(.L_x_1619) ;  /* 0x0000000400dc7947 */ /* 0x000fea0003800000 */
.L_x_1584:
[----:B------:R-:W2:Y:S02]  /*9db0*/  LDL R11, [R1+0x30] ;  /* 0x00003000010b7983 */ /* 0x000ea40000100800 */
[----:B--2---:R-:W-:-:S13]  /*9dc0*/  R2UR UR4, R11 ;  /* 0x000000000b0472ca */ /* 0x004fda00000e0000 */
[----:B------:R-:W-:-:S06]  /*9dd0*/  UISETP.NE.AND UP0, UPT, UR4, 0x3, UPT ;  /* 0x000000030400788c */ /* 0x000fcc000bf05270 */
[----:B------:R-:W-:-:S13]  /*9de0*/  PLOP3.LUT P0, PT, PT, PT, UP0, 0x80, 0x0 ;  /* 0x000000000000781c */ /* 0x000fda0003f0f008 */
[----:B------:R-:W-:Y:S05]  /*9df0*/  @!P0 BRA `(.L_x_1673) ;  /* 0x0000000000048947 */ /* 0x000fea0003800000 */
[----:B------:R-:W-:Y:S01]  /*9e00*/  BPT.TRAP 0x1 ;  /* 0x000000040000795c */ /* 0x000fe20000300000 */
.L_x_1673:
[----:B------:R-:W-:Y:S01]  /*9e10*/  IMAD R86, R19, 0x8, R18 ;  /* 0x0000000813567824 */ /* 0x000fe200078e0212 */
[----:B------:R-:W-:Y:S01]  /*9e20*/  SHF.L.U32 R87, R175, 0x1f, RZ ;  /* 0x0000001faf577819 */ /* 0x000fe200000006ff */
[----:B------:R-:W-:Y:S01]  /*9e30*/  BSSY B1, `(.L_x_1674) ;  /* 0x0000004000017945 */ /* 0x000fe20003800000 */
[----:B------:R-:W-:Y:S02]  /*9e40*/  SHF.R.S32.HI R31, RZ, 0x1f, R29 ;  /* 0x0000001fff1f7819 */ /* 0x000fe4000001141d */
[----:B------:R-:W0:Y:S02]  /*9e50*/  SYNCS.PHASECHK.TRANS64.TRYWAIT P4, [R86+URZ+0x2a890], R87 ;  /* 0x02a89057560075a7 */ /* 0x000e24000808017f */
[----:B0-----:R-:W-:Y:S05]  /*9e60*/  @!P4 BRA `(.L_x_1675) ;  /* 0x000001e000d0c947 */ /* 0x001fea0003800000 */
.L_x_2023:
[----:B------:R-:W-:Y:S05]  /*9e70*/  BSYNC B1 ;  /* 0x0000000000017941 */ /* 0x000fea0003800000 */
.L_x_1674:
        /* <DEDUP_REMOVED lines=27> */
.L_x_2027:
        /* <DEDUP_REMOVED lines=12> */
[----:B--2---:R-:W-:Y:S02]  /*a0f0*/  @!P5 IMAD.MOV.U32 R34, RZ, RZ, R37 ;  /* 0x000000ffff22d224 */ /* 0x004fe400078e0025 */
[----:B------:R-:W-:Y:S02]  /*a100*/  @!P5 IMAD.MOV.U32 R35, RZ, RZ, R36 ;  /* 0x000000ffff23d224 */ /* 0x000fe400078e0024 */
[----:B------:R-:W-:-:S05]  /*a110*/  @!P5 IMAD.WIDE R34, R11, 0x2, R34 ;  /* 0x000000020b22d825 */ /* 0x000fca00078e0222 */
        /* <DEDUP_REMOVED lines=22> */
.L_x_1678:
[----:B------:R-:W-:Y:S05]  /*a280*/  BSYNC B1 ;  /* 0x0000000000017941 */ /* 0x000fea0003800000 */
.L_x_1677:
[----:B------:R-:W-:-:S03]  /*a290*/  UMOV UR4, 0xffffffff ;  /* 0xffffffff00047882 */ /* 0x000fc60000000000 */
[----:B------:R-:W-:Y:S05]  /*a2a0*/  BRA.DIV UR4, `(.L_x_1679) ;  /* 0x000001e204207947 */ /* 0x000fea000b800000 */
[----:B--2---:R2:W0:Y:S04]  /*a2b0*/  SHFL.IDX PT, R36, R39, 0x1, 0x1c1f ;  /* 0x003c1f0027247f89 */ /* 0x00442800000e0000 */
[----:B---3--:R2:W3:Y:S02]  /*a2c0*/  SHFL.IDX PT, R37, R38, 0x1, 0x1c1f ;  /* 0x003c1f0026257f89 */ /* 0x0084e400000e0000 */
.L_x_2031:
        /* <DEDUP_REMOVED lines=12> */
[----:B0-----:R-:W-:Y:S02]  /*a390*/  @!P5 IMAD.MOV.U32 R34, RZ, RZ, R37 ;  /* 0x000000ffff22d224 */ /* 0x001fe400078e0025 */
[----:B------:R-:W-:Y:S02]  /*a3a0*/  @!P5 IMAD.MOV.U32 R35, RZ, RZ, R36 ;  /* 0x000000ffff23d224 */ /* 0x000fe400078e0024 */
[----:B------:R-:W-:-:S05]  /*a3b0*/  @!P5 IMAD.WIDE R34, R11, 0x2, R34 ;  /* 0x000000020b22d825 */ /* 0x000fca00078e0222 */
        /* <DEDUP_REMOVED lines=22> */
.L_x_1619:
[----:B------:R-:W-:Y:S05]  /*a520*/  BSYNC B0 ;  /* 0x0000000000007941 */ /* 0x000fea0003800000 */
.L_x_1583:
        /* <DEDUP_REMOVED lines=17> */
.L_x_1681:
[----:B------:R-:W-:Y:S05]  /*a640*/  BSYNC B0 ;  /* 0x0000000000007941 */ /* 0x000fea0003800000 */
.L_x_1680:
[----:B------:R-:W3:Y:S01]  /*a650*/  SYNCS.PHASECHK.TRANS64.TRYWAIT P0, [R86+URZ+0x2a8b0], R87 ;  /* 0x02a8b057560075a7 */ /* 0x000ee2000800017f */
[----:B------:R-:W-:Y:S04]  /*a660*/  BSSY B0, `(.L_x_1682) ;  /* 0x0000002000007945 */ /* 0x000fe80003800000 */
[----:B---3--:R-:W-:Y:S05]  /*a670*/  @!P0 BRA `(.L_x_1683) ;  /* 0x000001dc00788947 */ /* 0x008fea0003800000 */
.L_x_2032:
[----:B------:R-:W-:Y:S05]  /*a680*/  BSYNC B0 ;  /* 0x0000000000007941 */ /* 0x000fea0003800000 */
.L_x_1682:
[----:B------:R-:W-:Y:S01]  /*a690*/  ULDC.64 UR4, c[0x0][0x328] ;  /* 0x0000ca0000047ab9 */ /* 0x000fe20000000a00 */
[----:B------:R-:W-:Y:S01]  /*a6a0*/  IMAD.IADD R85, R85, 0x1, -R174 ;  /* 0x0000000155557824 */ /* 0x000fe200078e0aae */
[----:B------:R-:W-:Y:S01]  /*a6b0*/  BSSY B0, `(.L_x_1684) ;  /* 0x000002e000007945 */ /* 0x000fe20003800000 */
[----:B--2-4-:R-:W-:Y:S02]  /*a6c0*/  IMAD R14, R31, UR4, RZ ;  /* 0x000000041f0e7c24 */ /* 0x014fe4000f8e02ff */
[----:B------:R-:W-:Y:S01]  /*a6d0*/  IMAD.WIDE.U32 R12, R29, UR4, RZ ;  /* 0x000000041d0c7c25 */ /* 0x000fe2000f8e00ff */
[----:B------:R-:W-:-:S03]  /*a6e0*/  ISETP.GE.AND P0, PT, R85, 0x1, PT ;  /* 0x000000015500780c */ /* 0x000fc60003f06270 */
[----:B------:R-:W-:Y:S01]  /*a6f0*/  IMAD R29, R29, UR5, R14 ;  /* 0x000000051d1d7c24 */ /* 0x000fe2000f8e020e */
[----:B------:R-:W-:Y:S01]  /*a700*/  ULDC.64 UR4, c[0x0][0x338] ;  /* 0x0000ce0000047ab9 */ /* 0x000fe20000000a00 */
[----:B------:R-:W-:Y:S02]  /*a710*/  IMAD R14, R19, 0x3000, R3 ;  /* 0x00003000130e7824 */ /* 0x000fe400078e0203 */
[----:B0-----:R-:W-:Y:S02]  /*a720*/  IMAD R11, R84, UR4, RZ ;  /* 0x00000004540b7c24 */ /* 0x001fe4000f8e02ff */
[----:B------:R-:W-:Y:S02]  /*a730*/  IMAD.IADD R13, R13, 0x1, R29 ;  /* 0x000000010d0d7824 */ /* 0x000fe400078e021d */
        /* <DEDUP_REMOVED lines=8> */
[----:B------:R-:W-:Y:S01]  /*a7c0*/  IMAD.IADD R28, R127, 0x1, R14 ;  /* 0x000000017f1c7824 */ /* 0x000fe200078e020e */
[----:B------:R-:W-:Y:S01]  /*a7d0*/  IADD3 R11, R13, R11, RZ ;  /* 0x0000000b0d0b7210 */ /* 0x000fe20007ffe0ff */
[--C-:B------:R-:W-:Y:S01]  /*a7e0*/  IMAD R34, R14, 0x2, R119.reuse ;  /* 0x000000020e227824 */ /* 0x100fe200078e0277 */
[----:B------:R-:W-:Y:S01]  /*a7f0*/  LEA R31, P5, R12, UR4, 0x1 ;  /* 0x000000040c1f7c11 */ /* 0x000fe2000f8a08ff */
[----:B------:R-:W-:-:S03]  /*a800*/  IMAD R35, R28, 0x2, R119 ;  /* 0x000000021c237824 */ /* 0x000fc600078e0277 */
        /* <DEDUP_REMOVED lines=9> */
[----:B------:R-:W-:Y:S01]  /*a8a0*/  @P0 IMAD.SHL.U32 R37, R170, 0x8, RZ ;  /* 0x00000008aa250824 */ /* 0x000fe200078e00ff */
[----:B-----5:R2:W-:Y:S01]  /*a8b0*/  @P5 ST.E.128 desc[UR60][R32.64], R12 ;  /* 0x0000000c20005985 */ /* 0x0205e2000c101d3c */
[----:B------:R-:W-:-:S03]  /*a8c0*/  ISETP.NE.AND P5, PT, R10, RZ, PT ;  /* 0x000000ff0a00720c */ /* 0x000fc60003fa5270 */
[----:B------:R-:W4:Y:S01]  /*a8d0*/  @P0 LDS.128 R12, [R35] ;  /* 0x00000000230c0984 */ /* 0x000f220000000c00 */
[----:B--2---:R-:W-:-:S09]  /*a8e0*/  @P0 IMAD.WIDE R32, R37, 0x2, R28 ;  /* 0x0000000225200825 */ /* 0x004fd200078e021c */
[----:B------:R-:W-:Y:S01]  /*a8f0*/  @P5 IMAD.SHL.U32 R37, R171, 0x8, RZ ;  /* 0x00000008ab255824 */ /* 0x000fe200078e00ff */
[----:B----4-:R2:W-:Y:S01]  /*a900*/  @P0 ST.E.128 desc[UR60][R32.64], R12 ;  /* 0x0000000c20000985 */ /* 0x0105e2000c101d3c */
[----:B------:R-:W-:-:S03]  /*a910*/  ISETP.NE.AND P0, PT, R20, RZ, PT ;  /* 0x000000ff1400720c */ /* 0x000fc60003f05270 */
[----:B------:R-:W4:Y:S01]  /*a920*/  @P5 LDS.128 R12, [R34+0x3000] ;  /* 0x00300000220c5984 */ /* 0x000f220000000c00 */
[----:B--2---:R-:W-:-:S05]  /*a930*/  @P5 IMAD.WIDE R32, R37, 0x2, R28 ;  /* 0x0000000225205825 */ /* 0x004fca00078e021c */
[----:B----4-:R-:W-:Y:S04]  /*a940*/  @P5 ST.E.128 desc[UR60][R32.64], R12 ;  /* 0x0000000c20005985 */ /* 0x010fe8000c101d3c */
[C---:B------:R-:W-:Y:S01]  /*a950*/  @P0 LEA R28, P5, R23.reuse, R28, 0x1 ;  /* 0x0000001c171c0211 */ /* 0x040fe200078a08ff */
[----:B------:R-:W2:Y:S03]  /*a960*/  @P0 LDS.128 R12, [R35+0x3000] ;  /* 0x00300000230c0984 */ /* 0x000ea60000000c00 */
[----:B------:R-:W-:-:S05]  /*a970*/  @P0 LEA.HI.X R29, R23, R29, R173, 0x1, P5 ;  /* 0x0000001d171d0211 */ /* 0x000fca00028f0cad */
[----:B--2---:R2:W-:Y:S04]  /*a980*/  @P0 ST.E.128 desc[UR60][R28.64], R12 ;  /* 0x0000000c1c000985 */ /* 0x0045e8000c101d3c */
.L_x_1685:
[----:B------:R-:W-:Y:S05]  /*a990*/  BSYNC B0 ;  /* 0x0000000000007941 */ /* 0x000fea0003800000 */
.L_x_1684:
[----:B------:R-:W-:Y:S01]  /*a9a0*/  ISETP.GE.AND P0, PT, R85, 0x41, PT ;  /* 0x000000415500780c */ /* 0x000fe20003f06270 */
[----:B--2-4-:R2:W4:Y:S01]  /*a9b0*/  SHFL.IDX PT, R29, R11, 0x1, 0x1c1f ;  /* 0x003c1f000b1d7f89 */ /* 0x01452200000e0000 */
[----:B------:R-:W-:Y:S03]  /*a9c0*/  BSSY B0, `(.L_x_1686) ;  /* 0x0000017000007945 */ /* 0x000fe60003800000 */
[----:B------:R2:W0:Y:S08]  /*a9d0*/  SHFL.IDX PT, R28, R31, 0x1, 0x1c1f ;  /* 0x003c1f001f1c7f89 */ /* 0x00043000000e0000 */
[----:B--2---:R-:W-:Y:S05]  /*a9e0*/  @!P0 BRA `(.L_x_1687) ;  /* 0x0000000000508947 */ /* 0x004fea0003800000 */
[----:B------:R-:W-:-:S13]  /*a9f0*/  ISETP.NE.AND P5, PT, R4, RZ, PT ;  /* 0x000000ff0400720c */ /* 0x000fda0003fa5270 */
[----:B------:R-:W2:Y:S01]  /*aa00*/  @P5 LDS.128 R12, [R34+0x2000] ;  /* 0x00200000220c5984 */ /* 0x000ea20000000c00 */
[----:B0-----:R-:W-:-:S04]  /*aa10*/  @P5 LEA R32, P0, R16, R28, 0x1 ;  /* 0x0000001c10205211 */ /* 0x001fc800078008ff */
[----:B----4-:R-:W-:Y:S02]  /*aa20*/  @P5 LEA.HI.X R33, R16, R29, R17, 0x1, P0 ;  /* 0x0000001d10215211 */ /* 0x010fe400000f0c11 */
[----:B------:R-:W-:-:S13]  /*aa30*/  ISETP.NE.AND P0, PT, R9, RZ, PT ;  /* 0x000000ff0900720c */ /* 0x000fda0003f05270 */
[----:B------:R-:W-:Y:S01]  /*aa40*/  @P0 SHF.L.U32 R11, R170, 0x3, RZ ;  /* 0x00000003aa0b0819 */ /* 0x000fe200000006ff */
[----:B--2---:R0:W-:Y:S01]  /*aa50*/  @P5 ST.E.128 desc[UR60][R32.64], R12 ;  /* 0x0000000c20005985 */ /* 0x0041e2000c101d3c */
[----:B------:R-:W-:-:S03]  /*aa60*/  ISETP.NE.AND P5, PT, R10, RZ, PT ;  /* 0x000000ff0a00720c */ /* 0x000fc60003fa5270 */
[----:B------:R-:W2:Y:S01]  /*aa70*/  @P0 LDS.128 R12, [R35+0x2000] ;  /* 0x00200000230c0984 */ /* 0x000ea20000000c00 */
[----:B0-----:R-:W-:-:S09]  /*aa80*/  @P0 IMAD.WIDE R32, R11, 0x2, R28 ;  /* 0x000000020b200825 */ /* 0x001fd200078e021c */
[----:B------:R-:W-:Y:S01]  /*aa90*/  @P5 IMAD.SHL.U32 R11, R171, 0x8, RZ ;  /* 0x00000008ab0b5824 */ /* 0x000fe200078e00ff */
[----:B--2---:R0:W-:Y:S01]  /*aaa0*/  @P0 ST.E.128 desc[UR60][R32.64], R12 ;  /* 0x0000000c20000985 */ /* 0x0041e2000c101d3c */
[----:B------:R-:W-:-:S03]  /*aab0*/  ISETP.NE.AND P0, PT, R20, RZ, PT ;  /* 0x000000ff1400720c */ /* 0x000fc60003f05270 */
[----:B------:R-:W2:Y:S01]  /*aac0*/  @P5 LDS.128 R12, [R34+0x5000] ;  /* 0x00500000220c5984 */ /* 0x000ea20000000c00 */
[----:B0-----:R-:W-:-:S05]  /*aad0*/  @P5 IMAD.WIDE R32, R11, 0x2, R28 ;  /* 0x000000020b205825 */ /* 0x001fca00078e021c */
[----:B--2---:R-:W-:Y:S04]  /*aae0*/  @P5 ST.E.128 desc[UR60][R32.64], R12 ;  /* 0x0000000c20005985 */ /* 0x004fe8000c101d3c */
[C---:B------:R-:W-:Y:S01]  /*aaf0*/  @P0 LEA R28, P5, R23.reuse, R28, 0x1 ;  /* 0x0000001c171c0211 */ /* 0x040fe200078a08ff */
[----:B------:R-:W0:Y:S03]  /*ab00*/  @P0 LDS.128 R12, [R35+0x5000] ;  /* 0x00500000230c0984 */ /* 0x000e260000000c00 */
[----:B------:R-:W-:-:S05]  /*ab10*/  @P0 LEA.HI.X R29, R23, R29, R173, 0x1, P5 ;  /* 0x0000001d171d0211 */ /* 0x000fca00028f0cad */
[----:B0-----:R2:W-:Y:S04]  /*ab20*/  @P0 ST.E.128 desc[UR60][R28.64], R12 ;  /* 0x0000000c1c000985 */ /* 0x0015e8000c101d3c */
.L_x_1687:
[----:B------:R-:W-:Y:S05]  /*ab30*/  BSYNC B0 ;  /* 0x0000000000007941 */ /* 0x000fea0003800000 */
.L_x_1686:
[----:B------:R-:W-:Y:S01]  /*ab40*/  @!PT LDS RZ, [RZ] ;  /* 0x00000000fffff984 */ /* 0x000fe20000000800 */
[----:B------:R-:W-:Y:S01]  /*ab50*/  @!PT LDS RZ, [RZ] ;  /* 0x00000000fffff984 */ /* 0x000fe20000000800 */
[----:B------:R-:W-:Y:S01]  /*ab60*/  @!PT LDS RZ, [RZ] ;  /* 0x00000000fffff984 */ /* 0x000fe20000000800 */
[----:B------:R-:W-:Y:S01]  /*ab70*/  @!PT LDS RZ, [RZ] ;  /* 0x00000000fffff984 */ /* 0x000fe20000000800 */
[----:B------:R5:W-:Y:S06]  /*ab80*/  MEMBAR.ALL.CTA ;  /* 0x0000000000007992 */ /* 0x000bec0000008000 */
[----:B-----5:R-:W5:Y:S01]  /*ab90*/  FENCE.VIEW.ASYNC.S ;  /* 0x00000000000073c6 */ /* 0x020f620000000000 */
[----:B-1-3--:R-:W-:Y:S01]  /*aba0*/  @!P4 VIADD R86, R86, 0x2a8c0 ;  /* 0x0002a8c05656c836 */ /* 0x00afe20000000000 */
[----:B-----5:R1:W-:Y:S01]  /*abb0*/  BAR.SYNC.DEFER_BLOCKING R144, 0x80 ;  /* 0x000200900000751d */ /* 0x0203e20000010000 */
[----:B------:R-:W-:Y:S01]  /*abc0*/  ISETP.NE.AND P5, PT, R123, RZ, PT ;  /* 0x000000ff7b00720c */ /* 0x000fe20003fa5270 */
[----:B------:R-:W-:-:S02]  /*abd0*/  VIADD R19, R19, 0x1 ;  /* 0x0000000113137836 */ /* 0x000fc40000000000 */
[----:B------:R-:W-:Y:S02]  /*abe0*/  @!P4 PRMT R86, RZ, 0x654, R86 ;  /* 0x00000654ff56c816 */ /* 0x000fe40000000056 */
[----:B------:R-:W-:Y:S02]  /*abf0*/  PLOP3.LUT P0, PT, PT, PT, PT, 0x8, 0x0 ;  /* 0x000000000000781c */ /* 0x000fe40003f0e170 */
[----:B------:R1:W-:Y:S01]  /*ac00*/  @!P4 SYNCS.ARRIVE.TRANS64.RED.A1T0 RZ, [R86+URZ], RZ ;  /* 0x000000ff56ffc9a7 */ /* 0x0003e2000810043f */
[----:B------:R-:W-:-:S04]  /*ac10*/  ISETP.NE.AND P4, PT, R19, 0x2, PT ;  /* 0x000000021300780c */ /* 0x000fc80003f85270 */
[----:B--2---:R-:W-:Y:S02]  /*ac20*/  SEL R12, RZ, 0x1, P4 ;  /* 0x00000001ff0c7807 */ /* 0x004fe40002000000 */
[----:B------:R-:W-:Y:S02]  /*ac30*/  SEL R19, R19, RZ, P4 ;  /* 0x000000ff13137207 */ /* 0x000fe40002000000 */
[----:B------:R-:W-:Y:S01]  /*ac40*/  LOP3.LUT R175, R175, R12, RZ, 0x3c, !PT ;  /* 0x0000000cafaf7212 */ /* 0x000fe200078e3cff */
[----:B-1----:R-:W-:Y:S06]  /*ac50*/  @P5 BRA `(.L_x_1688) ;  /* 0xffffff7c00345947 */ /* 0x002fec000383ffff */
.L_x_1578:
[----:B------:R-:W1:Y:S01]  /*ac60*/  LDC R0, c[0x0][0x448] ;  /* 0x00011200ff007b82 */ /* 0x000e620000000800 */
[----:B------:R-:W-:Y:S01]  /*ac70*/  IADD3 R5, R167, 0x1, -R166 ;  /* 0x00000001a7057810 */ /* 0x000fe20007ffe8a6 */
[----:B------:R-:W-:Y:S06]  /*ac80*/  BSSY B0, `(.L_x_1689) ;  /* 0x000000d000007945 */ /* 0x000fec0003800000 */
[----:B------:R-:W2:Y:S01]  /*ac90*/  LDC.64 R6, c[0x0][0x9e0] ;  /* 0x00027800ff067b82 */ /* 0x000ea20000000a00 */
[----:B-1----:R-:W-:Y:S01]  /*aca0*/  ISETP.NE.AND P1, PT, R0, 0x1, PT ;  /* 0x000000010000780c */ /* 0x002fe20003f25270 */
[----:B------:R-:W-:Y:S01]  /*acb0*/  VIADD R0, R187, 0x7f ;  /* 0x0000007fbb007836 */ /* 0x000fe20000000000 */
[----:B--2---:R-:W-:-:S11]  /*acc0*/  ISETP.GE.AND P2, PT, R7, 0x1, PT ;  /* 0x000000010700780c */ /* 0x004fd60003f46270 */
[----:B------:R-:W1:Y:S08]  /*acd0*/  @P1 LDC R3, c[0x0][0x44c] ;  /* 0x00011300ff031b82 */ /* 0x000e700000000800 */
[----:B------:R-:W2:Y:S01]  /*ace0*/  @P1 LDC R2, c[0x0][0x450] ;  /* 0x00011400ff021b82 */ /* 0x000ea20000000800 */
[----:B-1----:R-:W-:-:S05]  /*acf0*/  @P1 IMAD.HI.U32 R3, R0, R3, RZ ;  /* 0x0000000300031227 */ /* 0x002fca00078e00ff */
[----:B--2---:R-:W-:-:S05]  /*ad00*/  @P1 SHF.R.U32.HI R0, RZ, R2, R3 ;  /* 0x00000002ff001219 */ /* 0x004fca0000011603 */
[----:B------:R-:W-:Y:S01]  /*ad10*/  IMAD.IADD R3, R5, 0x1, R0 ;  /* 0x0000000105037824 */ /* 0x000fe200078e0200 */
[----:B------:R-:W-:Y:S06]  /*ad20*/  @P0 BRA `(.L_x_1690) ;  /* 0x0000000000080947 */ /* 0x000fec0003800000 */
[----:B------:R-:W1:Y:S02]  /*ad30*/  FENCE.VIEW.ASYNC.G ;  /* 0x00000000000073c6 */ /* 0x000e640000000100 */
[----:B-1----:R-:W-:Y:S06]  /*ad40*/  BAR.ARV 0xc, 0x180 ;  /* 0x0306000000007b1d */ /* 0x002fec0000002000 */
.L_x_1690:
[----:B------:R-:W-:Y:S05]  /*ad50*/  BSYNC B0 ;  /* 0x0000000000007941 */ /* 0x000fea0003800000 */
.L_x_1689:
[----:B------:R-:W-:Y:S01]  /*ad60*/  IADD3 R0, R3, R6, RZ ;  /* 0x0000000603007210 */ /* 0x000fe20007ffe0ff */
[----:B------:R-:W-:Y:S06]  /*ad70*/  @!P2 BRA `(.L_x_1691) ;  /* 0x000000000048a947 */ /* 0x000fec0003800000 */
[C---:B------:R-:W-:Y:S01]  /*ad80*/  ISETP.GT.AND P0, PT, R3.reuse, RZ, PT ;  /* 0x000000ff0300720c */ /* 0x040fe20003f04270 */
[----:B------:R-:W-:Y:S01]  /*ad90*/  BSSY B0, `(.L_x_1692) ;  /* 0x000000e000007945 */ /* 0x000fe20003800000 */
[----:B------:R-:W-:-:S11]  /*ada0*/  VIADD R2, R3, 0xffffffff ;  /* 0xffffffff03027836 */ /* 0x000fd60000000000 */
[----:B------:R-:W-:Y:S05]  /*adb0*/  @P0 BRA `(.L_x_1693) ;  /* 0x00000000001c0947 */ /* 0x000fea0003800000 */
[----:B------:R-:W-:Y:S01]  /*adc0*/  ISETP.NE.AND P0, PT, R7, 0x1, PT ;  /* 0x000000010700780c */ /* 0x000fe20003f05270 */
[----:B------:R-:W-:-:S12]  /*add0*/  IMAD.MOV R3, RZ, RZ, -R3 ;  /* 0x000000ffff037224 */ /* 0x000fd800078e0a03 */
[----:B------:R-:W1:Y:S02]  /*ade0*/  @P0 LDC.64 R4, c[0x0][0x9e8] ;  /* 0x00027a00ff040b82 */ /* 0x000e640000000a00 */
[----:B-1----:R-:W-:-:S05]  /*adf0*/  @P0 IMAD.HI.U32 R2, R3, R4, RZ ;  /* 0x0000000403020227 */ /* 0x002fca00078e00ff */
[----:B------:R-:W-:-:S04]  /*ae00*/  @P0 SHF.R.U32.HI R3, RZ, R5, R2 ;  /* 0x00000005ff030219 */ /* 0x000fc80000011602 */
[----:B------:R-:W-:Y:S01]  /*ae10*/  LOP3.LUT R2, RZ, R3, RZ, 0x33, !PT ;  /* 0x00000003ff027212 */ /* 0x000fe200078e33ff */
[----:B------:R-:W-:Y:S06]  /*ae20*/  BRA `(.L_x_1694) ;  /* 0x0000000000107947 */ /* 0x000fec0003800000 */
.L_x_1693:
[----:B------:R-:W-:-:S13]  /*ae30*/  ISETP.NE.AND P0, PT, R7, 0x1, PT ;  /* 0x000000010700780c */ /* 0x000fda0003f05270 */
[----:B------:R-:W1:Y:S02]  /*ae40*/  @P0 LDC.64 R4, c[0x0][0x9e8] ;  /* 0x00027a00ff040b82 */ /* 0x000e640000000a00 */
[----:B-1----:R-:W-:-:S05]  /*ae50*/  @P0 IMAD.HI.U32 R4, R2, R4, RZ ;  /* 0x0000000402040227 */ /* 0x002fca00078e00ff */
[----:B------:R-:W-:-:S07]  /*ae60*/  @P0 SHF.R.U32.HI R2, RZ, R5, R4 ;  /* 0x00000005ff020219 */ /* 0x000fce0000011604 */
.L_x_1694:
[----:B------:R-:W-:Y:S05]  /*ae70*/  BSYNC B0 ;  /* 0x0000000000007941 */ /* 0x000fea0003800000 */
.L_x_1692:
[----:B------:R-:W-:-:S05]  /*ae80*/  IMAD R3, R2, R7, R7 ;  /* 0x0000000702037224 */ /* 0x000fca00078e0207 */
[----:B------:R-:W-:-:S07]  /*ae90*/  VIMNMX R0, R0, R3, PT ;  /* 0x0000000300007248 */ /* 0x000fce0003fe0100 */
.L_x_1691:
[----:B------:R-:W1:Y:S01]  /*aea0*/  @P1 LDC R2, c[0x0][0x44c] ;  /* 0x00011300ff021b82 */ /* 0x000e620000000800 */
[----:B------:R-:W-:Y:S01]  /*aeb0*/  VIADD R0, R0, 0x5f ;  /* 0x0000005f00007836 */ /* 0x000fe20000000000 */
[----:B------:R-:W-:Y:S01]  /*aec0*/  ULDC UR4, c[0x0][0x9dc] ;  /* 0x0002770000047ab9 */ /* 0x000fe20000000800 */
[----:B------:R-:W-:Y:S02]  /*aed0*/  IMAD.MOV.U32 R5, RZ, RZ, R187 ;  /* 0x000000ffff057224 */ /* 0x000fe400078e00bb */
[----:B------:R-:W-:-:S03]  /*aee0*/  IMAD.HI R0, R0, 0x2aaaaaab, RZ ;  /* 0x2aaaaaab00007827 */ /* 0x000fc600078e02ff */
[----:B------:R-:W2:Y:S02]  /*aef0*/  @P1 LDC R9, c[0x0][0x450] ;  /* 0x00011400ff091b82 */ /* 0x000ea40000000800 */
[----:B------:R-:W-:Y:S01]  /*af00*/  SHF.R.U32.HI R3, RZ, 0x1f, R0 ;  /* 0x0000001fff037819 */ /* 0x000fe20000011600 */
[----:B-1----:R-:W-:-:S05]  /*af10*/  @P1 IMAD.HI.U32 R2, R187, R2, RZ ;  /* 0x00000002bb021227 */ /* 0x002fca00078e00ff */
[----:B--2---:R-:W-:Y:S02]  /*af20*/  @P1 SHF.R.U32.HI R5, RZ, R9, R2 ;  /* 0x00000009ff051219 */ /* 0x004fe40000011602 */
[----:B------:R-:W-:-:S03]  /*af30*/  LEA.HI.SX32 R2, R0, R3, 0x1c ;  /* 0x0000000300027211 */ /* 0x000fc600078fe2ff */
[----:B------:R-:W-:Y:S01]  /*af40*/  IMAD.IADD R0, R142, 0x1, R5 ;  /* 0x000000018e007824 */ /* 0x000fe200078e0205 */
[----:B------:R-:W-:-:S04]  /*af50*/  VIMNMX R2, R143, R2, PT ;  /* 0x000000028f027248 */ /* 0x000fc80003fe0100 */
[----:B------:R-:W-:Y:S01]  /*af60*/  IADD3 R3, R0, -UR4, RZ ;  /* 0x8000000400037c10 */ /* 0x000fe2000fffe0ff */
[----:B------:R-:W-:Y:S06]  /*af70*/  @!P2 BRA `(.L_x_1695) ;  /* 0x000000000044a947 */ /* 0x000fec0003800000 */
        /* <DEDUP_REMOVED lines=10> */
.L_x_1697:
[----:B------:R-:W-:-:S13]  /*b020*/  ISETP.NE.AND P0, PT, R7, 0x1, PT ;  /* 0x000000010700780c */ /* 0x000fda0003f05270 */
[----:B------:R-:W1:Y:S02]  /*b030*/  @P0 LDC.64 R4, c[0x0][0x9e8] ;  /* 0x00027a00ff040b82 */ /* 0x000e640000000a00 */
[----:B-1----:R-:W-:-:S05]  /*b040*/  @P0 IMAD.HI.U32 R4, R0, R4, RZ ;  /* 0x0000000400040227 */ /* 0x002fca00078e00ff */
[----:B------:R-:W-:-:S07]  /*b050*/  @P0 SHF.R.U32.HI R0, RZ, R5, R4 ;  /* 0x00000005ff000219 */ /* 0x000fce0000011604 */
.L_x_1698:
[----:B------:R-:W-:Y:S05]  /*b060*/  BSYNC B0 ;  /* 0x0000000000007941 */ /* 0x000fea0003800000 */
.L_x_1696:
[----:B------:R-:W-:-:S05]  /*b070*/  IMAD R0, R0, R7, RZ ;  /* 0x0000000700007224 */ /* 0x000fca00078e02ff */
[----:B------:R-:W-:-:S07]  /*b080*/  VIMNMX R3, R3, R0, !PT ;  /* 0x0000000003037248 */ /* 0x000fce0007fe0100 */
.L_x_1695:
[----:B------:R-:W-:Y:S01]  /*b090*/  IMAD.HI R3, R3, 0x2aaaaaab, RZ ;  /* 0x2aaaaaab03037827 */ /* 0x000fe200078e02ff */
[----:B------:R-:W-:Y:S02]  /*b0a0*/  PLOP3.LUT P0, PT, PT, PT, PT, 0x80, 0x0 ;  /* 0x000000000000781c */ /* 0x000fe40003f0f070 */
[----:B------:R-:W-:Y:S02]  /*b0b0*/  CS2R R20, SRZ ;  /* 0x0000000000147805 */ /* 0x000fe4000001ff00 */
[----:B------:R-:W-:Y:S02]  /*b0c0*/  CS2R R86, SRZ ;  /* 0x0000000000567805 */ /* 0x000fe4000001ff00 */
[----:B------:R-:W-:Y:S02]  /*b0d0*/  CS2R R84, SRZ ;  /* 0x0000000000547805 */ /* 0x000fe4000001ff00 */
[----:B------:R-:W-:Y:S02]  /*b0e0*/  SHF.R.U32.HI R0, RZ, 0x1f, R3 ;  /* 0x0000001fff007819 */ /* 0x000fe40000011603 */
[----:B------:R-:W-:-:S02]  /*b0f0*/  CS2R R82, SRZ ;  /* 0x0000000000527805 */ /* 0x000fc4000001ff00 */
[----:B------:R-:W-:Y:S02]  /*b100*/  CS2R R80, SRZ ;  /* 0x0000000000507805 */ /* 0x000fe4000001ff00 */
[----:B------:R-:W-:Y:S02]  /*b110*/  CS2R R42, SRZ ;  /* 0x00000000002a7805 */ /* 0x000fe4000001ff00 */
[----:B------:R-:W-:Y:S01]  /*b120*/  LEA.HI.SX32 R189, R3, R0, 0x1c ;  /* 0x0000000003bd7211 */ /* 0x000fe200078fe2ff */
[----:B------:R-:W-:Y:S01]  /*b130*/  IMAD.MOV.U32 R0, RZ, RZ, RZ ;  /* 0x000000ffff007224 */ /* 0x000fe200078e00ff */
[----:B------:R-:W-:Y:S02]  /*b140*/  CS2R R38, SRZ ;  /* 0x0000000000267805 */ /* 0x000fe4000001ff00 */
[----:B------:R-:W-:Y:S02]  /*b150*/  CS2R R76, SRZ ;  /* 0x00000000004c7805 */ /* 0x000fe4000001ff00 */
[----:B------:R-:W-:-:S02]  /*b160*/  VIMNMX R189, RZ, R189, !PT ;  /* 0x000000bdffbd7248 */ /* 0x000fc40007fe0100 */
[----:B------:R-:W-:Y:S02]  /*b170*/  CS2R R36, SRZ ;  /* 0x0000000000247805 */ /* 0x000fe4000001ff00 */
[----:B------:R-:W-:Y:S02]  /*b180*/  CS2R R72, SRZ ;  /* 0x0000000000487805 */ /* 0x000fe4000001ff00 */
[----:B------:R-:W-:Y:S02]  /*b190*/  CS2R R46, SRZ ;  /* 0x00000000002e7805 */ /* 0x000fe4000001ff00 */
[----:B------:R-:W-:Y:S02]  /*b1a0*/  ISETP.GT.AND P1, PT, R2, R189, PT ;  /* 0x000000bd0200720c */ /* 0x000fe40003f24270 */
        /* <DEDUP_REMOVED lines=22> */
[----:B------:R-:W-:-:S02]  /*b310*/  IMAD.MOV.U32 R32, RZ, RZ, RZ ;  /* 0x000000ffff207224 */ /* 0x000fc400078e00ff */
[----:B------:R-:W-:Y:S01]  /*b320*/  IMAD.MOV.U32 R99, RZ, RZ, RZ ;  /* 0x000000ffff637224 */ /* 0x000fe200078e00ff */
[----:B------:R-:W-:Y:S06]  /*b330*/  @!P1 BRA `(.L_x_1699) ;  /* 0x0000013400189947 */ /* 0x000fec0003800000 */
[----:B------:R-:W2:Y:S04]  /*b340*/  LDL R4, [R1+0x34] ;  /* 0x0000340001047983 */ /* 0x000ea80000100800 */
[----:B------:R-:W1:Y:S02]  /*b350*/  SHFL.IDX PT, R0, R220, RZ, 0x1f ;  /* 0x00001fffdc007589 */ /* 0x000e6400000e0000 */
[----:B-1----:R-:W-:-:S04]  /*b360*/  LEA.HI R3, R0, R0, RZ, 0x1 ;  /* 0x0000000000037211 */ /* 0x002fc800078f08ff */
        /* <DEDUP_REMOVED lines=12> */
[----:B------:R-:W-:Y:S01]  /*b430*/  IMAD.U32 R4, RZ, RZ, UR4 ;  /* 0x00000004ff047e24 */ /* 0x000fe2000f8e00ff */
[----:B------:R1:W2:Y:S01]  /*b440*/  LDC.64 R14, c[0x4][R0] ;  /* 0x01000000000e7b82 */ /* 0x0002a20000000a00 */
[----:B------:R-:W-:Y:S01]  /*b450*/  IMAD.U32 R5, RZ, RZ, UR5 ;  /* 0x00000005ff057e24 */ /* 0x000fe2000f8e00ff */
[----:B------:R-:W-:Y:S01]  /*b460*/  ULDC.64 UR4, c[0x4][0x30] ;  /* 0x01000c0000047ab9 */ /* 0x000fe20000000a00 */
[----:B------:R-:W-:Y:S01]  /*b470*/  IMAD.U32 R6, RZ, RZ, UR6 ;  /* 0x00000006ff067e24 */ /* 0x000fe2000f8e00ff */
[----:B------:R-:W-:Y:S01]  /*b480*/  MOV R10, UR4 ;  /* 0x00000004000a7c02 */ /* 0x000fe20008000f00 */
[----:B------:R-:W-:Y:S02]  /*b490*/  IMAD.U32 R7, RZ, RZ, UR7 ;  /* 0x00000007ff077e24 */ /* 0x000fe4000f8e00ff */
[----:B0-----:R-:W-:-:S02]  /*b4a0*/  IMAD.U32 R11, RZ, RZ, UR5 ;  /* 0x00000005ff0b7e24 */ /* 0x001fc4000f8e00ff */
[----:B------:R-:W-:Y:S02]  /*b4b0*/  IMAD.MOV.U32 R8, RZ, RZ, 0x70 ;  /* 0x00000070ff087424 */ /* 0x000fe400078e00ff */
[----:B------:R-:W-:Y:S02]  /*b4c0*/  IMAD.MOV.U32 R12, RZ, RZ, 0x1 ;  /* 0x00000001ff0c7424 */ /* 0x000fe400078e00ff */
[----:B-1----:R-:W-:-:S07]  /*b4d0*/  IMAD.MOV.U32 R13, RZ, RZ, RZ ;  /* 0x000000ffff0d7224 */ /* 0x002fce00078e00ff */
[----:B------:R-:W-:-:S07]  /*b4e0*/  LEPC R20, `(.L_x_1700) ;  /* 0x000000001014794e */ /* 0x000fce0000000000 */
[----:B--2-45:R-:W-:Y:S05]  /*b4f0*/  CALL.ABS.NOINC R14 ;  /* 0x000000000e007343 */ /* 0x034fea0003c00000 */
.L_x_1700:
[----:B------:R-:W-:Y:S02]  /*b500*/  ULDC UR4, c[0x0][0x3f4] ;  /* 0x0000fd0000047ab9 */ /* 0x000fe40000000800 */
[----:B------:R-:W-:-:S13]  /*b510*/  ISETP.LT.AND P0, PT, RZ, UR4, PT ;  /* 0x00000004ff007c0c */ /* 0x000fda000bf01270 */
[----:B------:R-:W-:Y:S05]  /*b520*/  @P0 BRA `(.L_x_1701) ;  /* 0x00000000003c0947 */ /* 0x000fea0003800000 */
[----:B------:R-:W-:-:S04]  /*b530*/  LEA.HI R0, R197, R197, RZ, 0x1 ;  /* 0x000000c5c5007211 */ /* 0x000fc800078f08ff */
[----:B------:R-:W-:-:S05]  /*b540*/  LOP3.LUT R0, R0, 0xfffffffe, RZ, 0xc0, !PT ;  /* 0xfffffffe00007812 */ /* 0x000fca00078ec0ff */
[----:B------:R-:W-:-:S05]  /*b550*/  IMAD.IADD R0, R197, 0x1, -R0 ;  /* 0x00000001c5007824 */ /* 0x000fca00078e0a00 */
[----:B------:R-:W-:-:S04]  /*b560*/  SHF.L.U32 R3, R0, 0x1f, RZ ;  /* 0x0000001f00037819 */ /* 0x000fc800000006ff */
[----:B------:R1:W2:Y:S03]  /*b570*/  SYNCS.PHASECHK.TRANS64.TRYWAIT P0, [R18+URZ+0x2a800], R3 ;  /* 0x02a80003120075a7 */ /* 0x0002a6000800017f */
[----:B--2---:R-:W-:Y:S05]  /*b580*/  @!P0 NANOSLEEP.SYNCS 0x989680 ;  /* 0x009896800000895d */ /* 0x004fea0003900000 */
[----:B------:R-:W2:Y:S01]  /*b590*/  @!P0 SYNCS.PHASECHK.TRANS64 P0, [R18+URZ+0x2a800], R3 ;  /* 0x02a80003120085a7 */ /* 0x000ea2000800007f */
[----:B------:R-:W-:Y:S04]  /*b5a0*/  BSSY B0, `(.L_x_1702) ;  /* 0x0000006000007945 */ /* 0x000fe80003800000 */
[----:B--2---:R-:W-:Y:S05]  /*b5b0*/  @P0 BRA `(.L_x_1703) ;  /* 0x0000000000100947 */ /* 0x004fea0003800000 */
.L_x_1704:
[----:B--2---:R2:W3:Y:S02]  /*b5c0*/  SYNCS.PHASECHK.TRANS64.TRYWAIT P0, [R18+URZ+0x2a800], R3 ;  /* 0x02a80003120075a7 */ /* 0x0044e4000800017f */
[----:B---3--:R-:W-:Y:S05]  /*b5d0*/  @!P0 NANOSLEEP.SYNCS 0x989680 ;  /* 0x009896800000895d */ /* 0x008fea0003900000 */
[----:B------:R-:W3:Y:S02]  /*b5e0*/  @!P0 SYNCS.PHASECHK.TRANS64 P0, [R18+URZ+0x2a800], R3 ;  /* 0x02a80003120085a7 */ /* 0x000ee4000800007f */
[----:B---3--:R-:W-:Y:S05]  /*b5f0*/  @!P0 BRA `(.L_x_1704) ;  /* 0xfffffffc00f08947 */ /* 0x008fea000383ffff */
.L_x_1703:
[----:B------:R-:W-:Y:S05]  /*b600*/  BSYNC B0 ;  /* 0x0000000000007941 */ /* 0x000fea0003800000 */
.L_x_1702:
[----:B------:R-:W-:Y:S05]  /*b610*/  BRA `(.L_x_1705) ;  /* 0x0000006c001c7947 */ /* 0x000fea0003800000 */
.L_x_1701:
[----:B------:R-:W2:Y:S01]  /*b620*/  LDL R0, [R1+0x34] ;  /* 0x0000340001007983 */ /* 0x000ea20000100800 */
[----:B------:R-:W-:Y:S02]  /*b630*/  ULDC.64 UR6, c[0x0][0x408] ;  /* 0x0001020000067ab9 */ /* 0x000fe40000000a00 */
[----:B-----5:R-:W-:Y:S01]  /*b640*/  IMAD.WIDE.U32 R24, R141, UR6, RZ ;  /* 0x000000068d187c25 */ /* 0x020fe2000f8e00ff */
[----:B--2---:R-:W-:Y:S02]  /*b650*/  R2UR UR4, R0 ;  /* 0x00000000000472ca */ /* 0x004fe400000e0000 */
[----:B------:R-:W-:-:S11]  /*b660*/  SHF.R.S32.HI R0, RZ, 0x1f, R141 ;  /* 0x0000001fff007819 */ /* 0x000fd6000001148d */
[----:B------:R-:W-:-:S03]  /*b670*/  ULOP3.LUT UP0, URZ, UR4, 0x3ff, URZ, 0xc0, !UPT ;  /* 0x000003ff043f7892 */ /* 0x000fc6000f80c03f */
[----:B------:R-:W-:Y:S02]  /*b680*/  ULDC.64 UR4, c[0x0][0x3f8] ;  /* 0x0000fe0000047ab9 */ /* 0x000fe40000000a00 */
[C---:B------:R-:W-:Y:S01]  /*b690*/  IMAD R4, R0.reuse, UR4, RZ ;  /* 0x0000000400047c24 */ /* 0x040fe2000f8e02ff */
[----:B------:R-:W-:Y:S01]  /*b6a0*/  PLOP3.LUT P0, PT, PT, PT, UP0, 0x80, 0x0 ;  /* 0x000000000000781c */ /* 0x000fe20003f0f008 */
[----:B------:R-:W-:Y:S02]  /*b6b0*/  IMAD R0, R0, UR6, RZ ;  /* 0x0000000600007c24 */ /* 0x000fe4000f8e02ff */
[----:B------:R-:W-:-:S04]  /*b6c0*/  IMAD.WIDE.U32 R26, R141, UR4, RZ ;  /* 0x000000048d1a7c25 */ /* 0x000fc8000f8e00ff */
[C---:B----4-:R-:W-:Y:S02]  /*b6d0*/  IMAD R29, R141.reuse, UR5, R4 ;  /* 0x000000058d1d7c24 */ /* 0x050fe4000f8e0204 */
[----:B0-----:R-:W-:-:S03]  /*b6e0*/  IMAD R31, R141, UR7, R0 ;  /* 0x000000078d1f7c24 */ /* 0x001fc6000f8e0200 */
[----:B------:R-:W-:Y:S01]  /*b6f0*/  IADD3 R29, R29, R27, RZ ;  /* 0x0000001b1d1d7210 */ /* 0x000fe20007ffe0ff */
[----:B------:R-:W-:Y:S01]  /*b700*/  IMAD.IADD R31, R31, 0x1, R25 ;  /* 0x000000011f1f7824 */ /* 0x000fe200078e0219 */
[----:B------:R-:W-:Y:S06]  /*b710*/  @!P0 BRA `(.L_x_1706) ;  /* 0x0000000000408947 */ /* 0x000fec0003800000 */
        /* <DEDUP_REMOVED lines=15> */
[----:B-1----:R-:W-:Y:S05]  /*b810*/  CALL.ABS.NOINC R14 ;  /* 0x000000000e007343 */ /* 0x002fea0003c00000 */
.L_x_1706:
[----:B------:R-:W-:Y:S01]  /*b820*/  ULDC.U8 UR4, c[0x0][0x410] ;  /* 0x0001040000047ab9 */ /* 0x000fe20000000000 */
[----:B------:R-:W-:Y:S01]  /*b830*/  BSSY B0, `(.L_x_1707) ;  /* 0x000069d000007945 */ /* 0x000fe20003800000 */
[----:B------:R-:W-:Y:S01]  /*b840*/  ISETP.NE.AND P0, PT, RZ, UR4, PT ;  /* 0x00000004ff007c0c */ /* 0x000fe2000bf05270 */
[----:B------:R-:W-:-:S12]  /*b850*/  IMAD.IADD R9, R174, 0x1, R187 ;  /* 0x00000001ae097824 */ /* 0x000fd800078e02bb */
[----:B------:R-:W-:Y:S05]  /*b860*/  @!P0 BRA `(.L_x_1708) ;  /* 0x0000003400648947 */ /* 0x000fea0003800000 */
[----:B------:R-:W0:Y:S01]  /*b870*/  LDC R21, c[0x0][0x448] ;  /* 0x00011200ff157b82 */ /* 0x000e220000000800 */
[----:B------:R-:W-:Y:S01]  /*b880*/  LEA R3, R198, R9, 0x6 ;  /* 0x00000009c6037211 */ /* 0x000fe200078e30ff */
[----:B------:R-:W-:Y:S01]  /*b890*/  ULDC.64 UR4, c[0x0][0x3f8] ;  /* 0x0000fe0000047ab9 */ /* 0x000fe20000000a00 */
[----:B------:R-:W-:Y:S01]  /*b8a0*/  ULDC.64 UR6, c[0x0][0x408] ;  /* 0x0001020000067ab9 */ /* 0x000fe20000000a00 */
[----:B------:R-:W-:Y:S02]  /*b8b0*/  IMAD.MOV.U32 R10, RZ, RZ, R26 ;  /* 0x000000ffff0a7224 */ /* 0x000fe400078e001a */
[----:B------:R-:W-:Y:S02]  /*b8c0*/  IMAD.MOV.U32 R11, RZ, RZ, R29 ;  /* 0x000000ffff0b7224 */ /* 0x000fe400078e001d */
[----:B------:R-:W-:Y:S02]  /*b8d0*/  IMAD.MOV.U32 R12, RZ, RZ, R24 ;  /* 0x000000ffff0c7224 */ /* 0x000fe400078e0018 */
[----:B------:R-:W-:Y:S01]  /*b8e0*/  IMAD.MOV.U32 R13, RZ, RZ, R31 ;  /* 0x000000ffff0d7224 */ /* 0x000fe200078e001f */
[----:B0-----:R-:W-:-:S13]  /*b8f0*/  ISETP.NE.AND P0, PT, R21, 0x1, PT ;  /* 0x000000011500780c */ /* 0x001fda0003f05270 */
[----:B------:R-:W0:Y:S08]  /*b900*/  @P0 LDC R0, c[0x0][0x44c] ;  /* 0x00011300ff000b82 */ /* 0x000e300000000800 */
[----:B------:R-:W1:Y:S01]  /*b910*/  @P0 LDC R5, c[0x0][0x450] ;  /* 0x00011400ff050b82 */ /* 0x000e620000000800 */
[----:B0-----:R-:W-:-:S05]  /*b920*/  @P0 IMAD.HI.U32 R0, R3, R0, RZ ;  /* 0x0000000003000227 */ /* 0x001fca00078e00ff */
[----:B-1----:R-:W-:-:S04]  /*b930*/  @P0 SHF.R.U32.HI R3, RZ, R5, R0 ;  /* 0x00000005ff030219 */ /* 0x002fc80000011600 */
[----:B------:R-:W-:Y:S01]  /*b940*/  SHF.R.S32.HI R0, RZ, 0x1f, R3 ;  /* 0x0000001fff007819 */ /* 0x000fe20000011403 */
[----:B------:R-:W-:-:S04]  /*b950*/  IMAD.WIDE.U32 R10, R3, UR4, R10 ;  /* 0x00000004030a7c25 */ /* 0x000fc8000f8e000a */
[C---:B------:R-:W-:Y:S02]  /*b960*/  IMAD R4, R0.reuse, UR4, RZ ;  /* 0x0000000400047c24 */ /* 0x040fe4000f8e02ff */
[----:B------:R-:W-:Y:S02]  /*b970*/  IMAD R0, R0, UR6, RZ ;  /* 0x0000000600007c24 */ /* 0x000fe4000f8e02ff */
[C---:B------:R-:W-:Y:S01]  /*b980*/  IMAD R7, R3.reuse, UR5, R4 ;  /* 0x0000000503077c24 */ /* 0x040fe2000f8e0204 */
[----:B------:R-:W-:Y:S01]  /*b990*/  ULDC.64 UR4, c[0x0][0x3e8] ;  /* 0x0000fa0000047ab9 */ /* 0x000fe20000000a00 */
[C---:B------:R-:W-:Y:S01]  /*b9a0*/  IMAD.WIDE.U32 R12, R3.reuse, UR6, R12 ;  /* 0x00000006030c7c25 */ /* 0x040fe2000f8e000c */
[----:B------:R-:W-:Y:S01]  /*b9b0*/  LEA R6, P0, R10, UR4, 0x1 ;  /* 0x000000040a067c11 */ /* 0x000fe2000f8008ff */
[----:B------:R-:W-:Y:S02]  /*b9c0*/  UMOV UR4, 0xffffffff ;  /* 0xffffffff00047882 */ /* 0x000fe40000000000 */
[----:B------:R-:W-:Y:S01]  /*b9d0*/  IMAD R3, R3, UR7, R0 ;  /* 0x0000000703037c24 */ /* 0x000fe2000f8e0200 */
[----:B------:R-:W-:Y:S01]  /*b9e0*/  ULDC.64 UR6, c[0x0][0x400] ;  /* 0x0001000000067ab9 */ /* 0x000fe20000000a00 */
[----:B------:R-:W-:Y:S01]  /*b9f0*/  IMAD.IADD R7, R11, 0x1, R7 ;  /* 0x000000010b077824 */ /* 0x000fe200078e0207 */
[----:B------:R-:W-:-:S02]  /*ba00*/  LEA R4, P1, R12, UR6, 0x1 ;  /* 0x000000060c047c11 */ /* 0x000fc4000f8208ff */
[----:B------:R-:W-:Y:S02]  /*ba10*/  IADD3 R3, R13, R3, RZ ;  /* 0x000000030d037210 */ /* 0x000fe40007ffe0ff */
[----:B------:R-:W-:Y:S02]  /*ba20*/  LEA.HI.X R7, R10, UR5, R7, 0x1, P0 ;  /* 0x000000050a077c11 */ /* 0x000fe400080f0c07 */
[----:B------:R-:W-:Y:S01]  /*ba30*/  LEA.HI.X R8, R12, UR7, R3, 0x1, P1 ;  /* 0x000000070c087c11 */ /* 0x000fe200088f0c03 */
[----:B------:R-:W-:Y:S06]  /*ba40*/  BRA.DIV UR4, `(.L_x_1709) ;  /* 0x000001ca04987947 */ /* 0x000fec000b800000 */
[----:B------:R0:W1:Y:S04]  /*ba50*/  SHFL.IDX PT, R3, R7, RZ, 0x1c1f ;  /* 0x001c1fff07037589 */ /* 0x00006800000e0000 */
[----:B------:R0:W2:Y:S04]  /*ba60*/  SHFL.IDX PT, R0, R6, RZ, 0x1c1f ;  /* 0x001c1fff06007589 */ /* 0x0000a800000e0000 */
[----:B------:R0:W3:Y:S04]  /*ba70*/  SHFL.IDX PT, R5, R8, RZ, 0x1c1f ;  /* 0x001c1fff08057589 */ /* 0x0000e800000e0000 */
[----:B------:R0:W4:Y:S02]  /*ba80*/  SHFL.IDX PT, R14, R4, RZ, 0x1c1f ;  /* 0x001c1fff040e7589 */ /* 0x00012400000e0000 */
.L_x_2038:
[----:B------:R-:W-:Y:S01]  /*ba90*/  IMAD R84, R166, R21, RZ ;  /* 0x00000015a6547224 */ /* 0x000fe200078e02ff */
[----:B------:R-:W-:Y:S01]  /*baa0*/  BSSY B1, `(.L_x_1710) ;  /* 0x0000051000017945 */ /* 0x000fe20003800000 */
[----:B------:R-:W-:Y:S02]  /*bab0*/  CS2R R60, SRZ ;  /* 0x00000000003c7805 */ /* 0x000fe4000001ff00 */
[----:B------:R-:W-:Y:S02]  /*bac0*/  CS2R R56, SRZ ;  /* 0x0000000000387805 */ /* 0x000fe4000001ff00 */
[----:B------:R-:W-:Y:S02]  /*bad0*/  CS2R R50, SRZ ;  /* 0x0000000000327805 */ /* 0x000fe4000001ff00 */
[----:B------:R-:W-:Y:S02]  /*bae0*/  ISETP.GE.AND P0, PT, R9, R84, PT ;  /* 0x000000540900720c */ /* 0x000fe40003f06270 */
        /* <DEDUP_REMOVED lines=10> */
[----:B------:R-:W-:Y:S01]  /*bb90*/  ULDC UR4, c[0x0][0x3f4] ;  /* 0x0000fd0000047ab9 */ /* 0x000fe20000000800 */
[----:B------:R-:W-:Y:S02]  /*bba0*/  CS2R R58, SRZ ;  /* 0x00000000003a7805 */ /* 0x000fe4000001ff00 */
[----:B------:R-:W-:Y:S02]  /*bbb0*/  ISETP.GE.AND P3, PT, R179, UR4, PT ;  /* 0x00000004b3007c0c */ /* 0x000fe4000bf66270 */
[----:B------:R-:W-:Y:S02]  /*bbc0*/  CS2R R60, SRZ ;  /* 0x00000000003c7805 */ /* 0x000fe4000001ff00 */
[----:B------:R-:W-:Y:S02]  /*bbd0*/  ISETP.GE.AND P2, PT, R177, UR4, PT ;  /* 0x00000004b1007c0c */ /* 0x000fe4000bf46270 */
[----:B------:R-:W-:Y:S02]  /*bbe0*/  ISETP.GE.AND P1, PT, R178, UR4, PT ;  /* 0x00000004b2007c0c */ /* 0x000fe4000bf26270 */
[----:B------:R-:W-:-:S02]  /*bbf0*/  ISETP.GE.AND P0, PT, R176, UR4, PT ;  /* 0x00000004b0007c0c */ /* 0x000fc4000bf06270 */
[----:B------:R-:W-:-:S03]  /*bc00*/  ISETP.GE.AND P4, PT, R164, UR4, PT ;  /* 0x00000004a4007c0c */ /* 0x000fc6000bf86270 */
[C---:B------:R-:W-:Y:S01]  /*bc10*/  @!P3 IMAD.SHL.U32 R29, R179.reuse, 0x2, RZ ;  /* 0x00000002b31db824 */ /* 0x040fe200078e00ff */
[----:B------:R-:W-:-:S03]  /*bc20*/  @!P3 SHF.L.U64.HI R10, R179, 0x1, R206 ;  /* 0x00000001b30ab819 */ /* 0x000fc600000102ce */
[C---:B------:R-:W-:Y:S01]  /*bc30*/  @!P2 IMAD.SHL.U32 R31, R177.reuse, 0x2, RZ ;  /* 0x00000002b11fa824 */ /* 0x040fe200078e00ff */
[----:B------:R-:W-:Y:S01]  /*bc40*/  @!P2 SHF.L.U64.HI R20, R177, 0x1, R205 ;  /* 0x00000001b114a819 */ /* 0x000fe200000102cd */
[----:B------:R-:W-:Y:S01]  /*bc50*/  @!P1 IMAD.SHL.U32 R33, R178, 0x2, RZ ;  /* 0x00000002b2219824 */ /* 0x000fe200078e00ff */
[-C--:B--2---:R-:W-:Y:S01]  /*bc60*/  @!P3 IADD3 R26, P6, R0, R29.reuse, RZ ;  /* 0x0000001d001ab210 */ /* 0x084fe20007fde0ff */
[----:B------:R-:W-:Y:S01]  /*bc70*/  @!P0 IMAD.SHL.U32 R41, R176, 0x2, RZ ;  /* 0x00000002b0298824 */ /* 0x000fe200078e00ff */
[----:B----4-:R-:W-:Y:S01]  /*bc80*/  @!P3 IADD3 R28, P5, R14, R29, RZ ;  /* 0x0000001d0e1cb210 */ /* 0x010fe20007fbe0ff */
[----:B---3--:R-:W-:Y:S01]  /*bc90*/  @!P4 IMAD.MOV.U32 R15, RZ, RZ, R5 ;  /* 0x000000ffff0fc224 */ /* 0x008fe200078e0005 */
[----:B------:R-:W-:Y:S01]  /*bca0*/  @!P1 SHF.L.U64.HI R24, R178, 0x1, R203 ;  /* 0x00000001b2189819 */ /* 0x000fe200000102cb */
[--C-:B-1----:R-:W-:Y:S01]  /*bcb0*/  @!P3 IMAD.X R27, R3, 0x1, R10.reuse, P6 ;  /* 0x00000001031bb824 */ /* 0x102fe200030e060a */
[-C--:B------:R-:W-:Y:S01]  /*bcc0*/  @!P2 IADD3 R12, P6, R0, R31.reuse, RZ ;  /* 0x0000001f000ca210 */ /* 0x080fe20007fde0ff */
[----:B------:R-:W-:Y:S01]  /*bcd0*/  @!P3 IMAD.X R29, R5, 0x1, R10, P5 ;  /* 0x00000001051db824 */ /* 0x000fe200028e060a */
[----:B------:R-:W-:-:S02]  /*bce0*/  @!P2 IADD3 R30, P5, R14, R31, RZ ;  /* 0x0000001f0e1ea210 */ /* 0x000fc40007fbe0ff */
[----:B------:R-:W-:Y:S02]  /*bcf0*/  @!P2 IADD3.X R13, R3, R20, RZ, P6, !PT ;  /* 0x00000014030da210 */ /* 0x000fe400037fe4ff */
[-C--:B------:R-:W-:Y:S01]  /*bd00*/  @!P1 IADD3 R10, P6, R0, R33.reuse, RZ ;  /* 0x00000021000a9210 */ /* 0x080fe20007fde0ff */
[----:B------:R-:W-:Y:S01]  /*bd10*/  @!P2 IMAD.X R31, R5, 0x1, R20, P5 ;  /* 0x00000001051fa824 */ /* 0x000fe200028e0614 */
[----:B------:R-:W-:Y:S01]  /*bd20*/  ISETP.GE.AND P5, PT, R180, UR4, PT ;  /* 0x00000004b4007c0c */ /* 0x000fe2000bfa6270 */
[----:B------:R-:W-:Y:S01]  /*bd30*/  @!P4 IMAD.MOV.U32 R20, RZ, RZ, R0 ;  /* 0x000000ffff14c224 */ /* 0x000fe200078e0000 */
[----:B------:R-:W-:Y:S01]  /*bd40*/  @!P0 SHF.L.U64.HI R38, R176, 0x1, R202 ;  /* 0x00000001b0268819 */ /* 0x000fe200000102ca */
[----:B------:R-:W-:Y:S01]  /*bd50*/  @!P1 IMAD.X R11, R3, 0x1, R24, P6 ;  /* 0x00000001030b9824 */ /* 0x000fe200030e0618 */
[----:B------:R-:W-:Y:S02]  /*bd60*/  @!P1 IADD3 R32, P6, R14, R33, RZ ;  /* 0x000000210e209210 */ /* 0x000fe40007fde0ff */
[----:B------:R-:W-:-:S03]  /*bd70*/  @!P4 MOV R21, R3 ;  /* 0x000000030015c202 */ /* 0x000fc60000000f00 */
[----:B------:R-:W-:Y:S01]  /*bd80*/  @!P1 IMAD.X R33, R5, 0x1, R24, P6 ;  /* 0x0000000105219824 */ /* 0x000fe200030e0618 */
[----:B------:R-:W-:Y:S01]  /*bd90*/  @!P0 IADD3 R34, P6, R0, R41, RZ ;  /* 0x0000002900228210 */ /* 0x000fe20007fde0ff */
[----:B------:R-:W-:-:S04]  /*bda0*/  @!P4 IMAD.WIDE R20, R164, 0x2, R20 ;  /* 0x00000002a414c825 */ /* 0x000fc800078e0214 */
[----:B------:R-:W-:Y:S01]  /*bdb0*/  @!P4 IMAD.WIDE R24, R164, 0x2, R14 ;  /* 0x00000002a418c825 */ /* 0x000fe200078e020e */
[----:B------:R1:W5:Y:S03]  /*bdc0*/  @!P4 LD.E.64 R58, desc[UR60][R20.64] ;  /* 0x0000003c143ac980 */ /* 0x000366000c101b00 */
[----:B------:R-:W-:Y:S01]  /*bdd0*/  @!P0 IMAD.X R35, R3, 0x1, R38, P6 ;  /* 0x0000000103238824 */ /* 0x000fe200030e0626 */
[----:B------:R-:W-:Y:S01]  /*bde0*/  @!P0 IADD3 R40, P6, R14, R41, RZ ;  /* 0x000000290e288210 */ /* 0x000fe20007fde0ff */
[C---:B------:R-:W-:Y:S01]  /*bdf0*/  @!P5 IMAD.SHL.U32 R15, R180.reuse, 0x2, RZ ;  /* 0x00000002b40fd824 */ /* 0x040fe200078e00ff */
[----:B------:R1:W5:Y:S01]  /*be00*/  @!P4 LD.E.64 R60, desc[UR60][R24.64] ;  /* 0x0000003c183cc980 */ /* 0x000362000c101b00 */
[----:B------:R-:W-:Y:S02]  /*be10*/  @!P5 SHF.L.U64.HI R36, R180, 0x1, R201 ;  /* 0x00000001b424d819 */ /* 0x000fe400000102c9 */
[----:B------:R-:W-:-:S02]  /*be20*/  CS2R R54, SRZ ;  /* 0x0000000000367805 */ /* 0x000fc4000001ff00 */
[----:B------:R-:W-:Y:S02]  /*be30*/  @!P0 IADD3.X R41, R5, R38, RZ, P6, !PT ;  /* 0x0000002605298210 */ /* 0x000fe400037fe4ff */
[----:B------:R-:W-:Y:S02]  /*be40*/  CS2R R56, SRZ ;  /* 0x0000000000387805 */ /* 0x000fe4000001ff00 */
[-C--:B------:R-:W-:Y:S02]  /*be50*/  @!P5 IADD3 R62, P4, R0, R15.reuse, RZ ;  /* 0x0000000f003ed210 */ /* 0x080fe40007f9e0ff */
[----:B------:R-:W-:Y:S02]  /*be60*/  @!P5 IADD3 R14, P6, R14, R15, RZ ;  /* 0x0000000f0e0ed210 */ /* 0x000fe40007fde0ff */
[----:B------:R-:W-:Y:S02]  /*be70*/  CS2R R52, SRZ ;  /* 0x0000000000347805 */ /* 0x000fe4000001ff00 */
[----:B------:R-:W-:Y:S01]  /*be80*/  CS2R R50, SRZ ;  /* 0x0000000000327805 */ /* 0x000fe2000001ff00 */
[--C-:B------:R-:W-:Y:S01]  /*be90*/  @!P5 IMAD.X R63, R3, 0x1, R36.reuse, P4 ;  /* 0x00000001033fd824 */ /* 0x100fe200020e0624 */
[----:B------:R-:W-:Y:S01]  /*bea0*/  CS2R R48, SRZ ;  /* 0x0000000000307805 */ /* 0x000fe2000001ff00 */
[----:B------:R-:W-:Y:S01]  /*beb0*/  @!P5 IMAD.X R15, R5, 0x1, R36, P6 ;  /* 0x00000001050fd824 */ /* 0x000fe200030e0624 */
[----:B------:R-:W-:-:S02]  /*bec0*/  CS2R R46, SRZ ;  /* 0x00000000002e7805 */ /* 0x000fc4000001ff00 */
[----:B------:R-:W-:Y:S02]  /*bed0*/  CS2R R44, SRZ ;  /* 0x00000000002c7805 */ /* 0x000fe4000001ff00 */
[----:B------:R-:W-:Y:S02]  /*bee0*/  CS2R R42, SRZ ;  /* 0x00000000002a7805 */ /* 0x000fe4000001ff00 */
[----:B------:R-:W-:Y:S02]  /*bef0*/  CS2R R36, SRZ ;  /* 0x0000000000247805 */ /* 0x000fe4000001ff00 */
[----:B------:R-:W-:Y:S01]  /*bf00*/  CS2R R38, SRZ ;  /* 0x0000000000267805 */ /* 0x000fe2000001ff00 */
[----:B------:R1:W5:Y:S04]  /*bf10*/  @!P3 LD.E.64 R54, desc[UR60][R26.64] ;  /* 0x0000003c1a36b980 */ /* 0x000368000c101b00 */
        /* <DEDUP_REMOVED lines=8> */
[----:B------:R1:W5:Y:S02]  /*bfa0*/  @!P5 LD.E.64 R38, desc[UR60][R14.64] ;  /* 0x0000003c0e26d980 */ /* 0x000364000c101b00 */
.L_x_1711:
[----:B------:R-:W-:Y:S05]  /*bfb0*/  BSYNC B1 ;  /* 0x0000000000017941 */ /* 0x000fea0003800000 */
.L_x_1710:
[----:B-1---5:R-:W-:Y:S01]  /*bfc0*/  IMAD.MOV.U32 R10, RZ, RZ, R57 ;  /* 0x000000ffff0a7224 */ /* 0x022fe200078e0039 */
[----:B---3--:R-:W-:Y:S01]  /*bfd0*/  MOV R5, R56 ;  /* 0x0000003800057202 */ /* 0x008fe20000000f00 */
[----:B--2---:R-:W-:Y:S01]  /*bfe0*/  IMAD.MOV.U32 R0, RZ, RZ, R60 ;  /* 0x000000ffff007224 */ /* 0x004fe200078e003c */
[----:B------:R-:W-:Y:S01]  /*bff0*/  UMOV UR4, 0xffffffff ;  /* 0xffffffff00047882 */ /* 0x000fe20000000000 */
        /* <DEDUP_REMOVED lines=8> */
[----:B------:R-:W-:Y:S02]  /*c080*/  CS2R R30, SRZ ;  /* 0x00000000001e7805 */ /* 0x000fe4000001ff00 */
[----:B------:R-:W-:Y:S01]  /*c090*/  PRMT R82, R10, 0x5410, R5 ;  /* 0x000054100a527816 */ /* 0x000fe20000000005 */
[----:B------:R-:W-:Y:S01]  /*c0a0*/  IMAD.MOV.U32 R5, RZ, RZ, R38 ;  /* 0x000000ffff057224 */ /* 0x000fe200078e0026 */
[----:B------:R-:W-:Y:S01]  /*c0b0*/  PRMT R83, R0, 0x5410, R3 ;  /* 0x0000541000537816 */ /* 0x000fe20000000003 */
[----:B------:R-:W-:Y:S02]  /*c0c0*/  IMAD.MOV.U32 R10, RZ, RZ, R39 ;  /* 0x000000ffff0a7224 */ /* 0x000fe400078e0027 */
        /* <DEDUP_REMOVED lines=23> */
[----:B------:R-:W-:Y:S06]  /*c240*/  BRA.DIV UR4, `(.L_x_1712) ;  /* 0x000001c604087947 */ /* 0x000fec000b800000 */
[----:B------:R1:W2:Y:S04]  /*c250*/  SHFL.IDX PT, R3, R7, 0x1, 0x1c1f ;  /* 0x003c1f0007037f89 */ /* 0x0002a800000e0000 */
[----:B------:R1:W3:Y:S04]  /*c260*/  SHFL.IDX PT, R0, R6, 0x1, 0x1c1f ;  /* 0x003c1f0006007f89 */ /* 0x0002e800000e0000 */
[----:B------:R1:W1:Y:S04]  /*c270*/  SHFL.IDX PT, R5, R8, 0x1, 0x1c1f ;  /* 0x003c1f0008057f89 */ /* 0x00026800000e0000 */
[----:B0-----:R-:W0:Y:S02]  /*c280*/  SHFL.IDX PT, R4, R4, 0x1, 0x1c1f ;  /* 0x003c1f0004047f89 */ /* 0x001e2400000e0000 */
.L_x_2044:
[----:B------:R-:W-:Y:S01]  /*c290*/  VIADD R9, R9, 0x40 ;  /* 0x0000004009097836 */ /* 0x000fe20000000000 */
[----:B-1----:R-:W-:Y:S01]  /*c2a0*/  LOP3.LUT R6, R184, 0x18, R16, 0xf8, !PT ;  /* 0x00000018b8067812 */ /* 0x002fe200078ef810 */
[----:B------:R-:W-:Y:S01]  /*c2b0*/  BSSY B1, `(.L_x_1713) ;  /* 0x0000053000017945 */ /* 0x000fe20003800000 */
[----:B------:R-:W-:Y:S02]  /*c2c0*/  LOP3.LUT P0, RZ, R207, 0x4, RZ, 0xc0, !PT ;  /* 0x00000004cfff7812 */ /* 0x000fe4000780c0ff */
[----:B------:R-:W-:Y:S02]  /*c2d0*/  CS2R R32, SRZ ;  /* 0x0000000000207805 */ /* 0x000fe4000001ff00 */
[----:B------:R-:W-:Y:S02]  /*c2e0*/  ISETP.GE.AND P1, PT, R9, R84, PT ;  /* 0x000000540900720c */ /* 0x000fe40003f26270 */
[----:B------:R-:W-:Y:S02]  /*c2f0*/  CS2R R26, SRZ ;  /* 0x00000000001a7805 */ /* 0x000fe4000001ff00 */
[----:B------:R-:W-:-:S02]  /*c300*/  LOP3.LUT R7, R6, R185, RZ, 0x3c, !PT ;  /* 0x000000b906077212 */ /* 0x000fc400078e3cff */
[----:B------:R-:W-:Y:S02]  /*c310*/  CS2R R20, SRZ ;  /* 0x0000000000147805 */ /* 0x000fe4000001ff00 */
[----:B------:R-:W-:Y:S02]  /*c320*/  CS2R R12, SRZ ;  /* 0x00000000000c7805 */ /* 0x000fe4000001ff00 */
[----:B------:R-:W-:Y:S02]  /*c330*/  CS2R R8, SRZ ;  /* 0x0000000000087805 */ /* 0x000fe4000001ff00 */
[----:B------:R-:W-:Y:S01]  /*c340*/  CS2R R40, SRZ ;  /* 0x0000000000287805 */ /* 0x000fe2000001ff00 */
[----:B------:R-:W-:Y:S01]  /*c350*/  IMAD.IADD R7, R186, 0x1, R7 ;  /* 0x00000001ba077824 */ /* 0x000fe200078e0207 */
[----:B------:R-:W-:Y:S02]  /*c360*/  CS2R R34, SRZ ;  /* 0x0000000000227805 */ /* 0x000fe4000001ff00 */
[----:B------:R-:W-:-:S02]  /*c370*/  CS2R R28, SRZ ;  /* 0x00000000001c7805 */ /* 0x000fc4000001ff00 */
[----:B------:R-:W-:Y:S02]  /*c380*/  CS2R R24, SRZ ;  /* 0x0000000000187805 */ /* 0x000fe4000001ff00 */
[----:B----4-:R-:W-:Y:S01]  /*c390*/  CS2R R14, SRZ ;  /* 0x00000000000e7805 */ /* 0x010fe2000001ff00 */
[----:B------:R-:W-:Y:S01]  /*c3a0*/  IMAD R62, R7, 0x2, R18 ;  /* 0x00000002073e7824 */ /* 0x000fe200078e0212 */
        /* <DEDUP_REMOVED lines=8> */
[----:B------:R-:W-:-:S05]  /*c430*/  ISETP.GE.AND P1, PT, R176, UR4, PT ;  /* 0x00000004b0007c0c */ /* 0x000fca000bf26270 */
[C---:B------:R-:W-:Y:S02]  /*c440*/  @!P4 SHF.L.U32 R9, R179.reuse, 0x1, RZ ;  /* 0x00000001b309c819 */ /* 0x040fe400000006ff */
[----:B------:R-:W-:Y:S02]  /*c450*/  @!P4 SHF.L.U64.HI R6, R179, 0x1, R206 ;  /* 0x00000001b306c819 */ /* 0x000fe400000102ce */
[C---:B------:R-:W-:Y:S01]  /*c460*/  @!P3 IMAD.SHL.U32 R73, R177.reuse, 0x2, RZ ;  /* 0x00000002b149b824 */ /* 0x040fe200078e00ff */
[-C--:B---3--:R-:W-:Y:S01]  /*c470*/  @!P4 IADD3 R10, P5, R0, R9.reuse, RZ ;  /* 0x00000009000ac210 */ /* 0x088fe20007fbe0ff */
[----:B------:R-:W-:Y:S01]  /*c480*/  @!P2 IMAD.SHL.U32 R67, R178, 0x2, RZ ;  /* 0x00000002b243a824 */ /* 0x000fe200078e00ff */
[----:B0-----:R-:W-:Y:S01]  /*c490*/  @!P4 IADD3 R8, P6, R4, R9, RZ ;  /* 0x000000090408c210 */ /* 0x001fe20007fde0ff */
[----:B------:R-:W-:Y:S01]  /*c4a0*/  @!P1 IMAD.SHL.U32 R7, R176, 0x2, RZ ;  /* 0x00000002b0079824 */ /* 0x000fe200078e00ff */
[----:B------:R-:W-:Y:S01]  /*c4b0*/  @!P3 SHF.L.U64.HI R12, R177, 0x1, R205 ;  /* 0x00000001b10cb819 */ /* 0x000fe200000102cd */
[--C-:B--2---:R-:W-:Y:S01]  /*c4c0*/  @!P4 IMAD.X R11, R3, 0x1, R6.reuse, P5 ;  /* 0x00000001030bc824 */ /* 0x104fe200028e0606 */
[----:B------:R-:W-:Y:S01]  /*c4d0*/  @!P3 IADD3 R76, P5, R0, R73, RZ ;  /* 0x00000049004cb210 */ /* 0x000fe20007fbe0ff */
[----:B------:R-:W-:Y:S01]  /*c4e0*/  @!P4 IMAD.X R9, R5, 0x1, R6, P6 ;  /* 0x000000010509c824 */ /* 0x000fe200030e0606 */
[----:B------:R-:W-:-:S02]  /*c4f0*/  @!P2 SHF.L.U64.HI R14, R178, 0x1, R203 ;  /* 0x00000001b20ea819 */ /* 0x000fc400000102cb */
[----:B------:R-:W-:Y:S02]  /*c500*/  @!P3 IADD3.X R77, R3, R12, RZ, P5, !PT ;  /* 0x0000000c034db210 */ /* 0x000fe40002ffe4ff */
[----:B------:R-:W-:Y:S02]  /*c510*/  @!P3 IADD3 R72, P6, R4, R73, RZ ;  /* 0x000000490448b210 */ /* 0x000fe40007fde0ff */
[-C--:B------:R-:W-:Y:S02]  /*c520*/  @!P2 IADD3 R70, P5, R0, R67.reuse, RZ ;  /* 0x000000430046a210 */ /* 0x080fe40007fbe0ff */
[----:B------:R-:W-:Y:S01]  /*c530*/  @!P1 SHF.L.U64.HI R20, R176, 0x1, R202 ;  /* 0x00000001b0149819 */ /* 0x000fe200000102ca */
[----:B------:R-:W-:Y:S01]  /*c540*/  @!P3 IMAD.X R73, R5, 0x1, R12, P6 ;  /* 0x000000010549b824 */ /* 0x000fe200030e060c */
[----:B------:R-:W-:Y:S01]  /*c550*/  @!P2 IADD3 R66, P6, R4, R67, RZ ;  /* 0x000000430442a210 */ /* 0x000fe20007fde0ff */
[----:B------:R-:W-:Y:S01]  /*c560*/  @!P2 IMAD.X R71, R3, 0x1, R14, P5 ;  /* 0x000000010347a824 */ /* 0x000fe200028e060e */
[----:B------:R-:W-:-:S03]  /*c570*/  @!P1 IADD3 R64, P5, R0, R7, RZ ;  /* 0x0000000700409210 */ /* 0x000fc60007fbe0ff */
[----:B------:R-:W-:Y:S01]  /*c580*/  @!P2 IMAD.X R67, R5, 0x1, R14, P6 ;  /* 0x000000010543a824 */ /* 0x000fe200030e060e */
[----:B------:R-:W-:Y:S02]  /*c590*/  @!P1 IADD3.X R65, R3, R20, RZ, P5, !PT ;  /* 0x0000001403419210 */ /* 0x000fe40002ffe4ff */
[----:B------:R-:W-:Y:S02]  /*c5a0*/  @!P1 IADD3 R6, P5, R4, R7, RZ ;  /* 0x0000000704069210 */ /* 0x000fe40007fbe0ff */
[----:B------:R-:W-:-:S03]  /*c5b0*/  ISETP.GE.AND P6, PT, R164, UR4, PT ;  /* 0x00000004a4007c0c */ /* 0x000fc6000bfc6270 */
[----:B------:R-:W-:Y:S01]  /*c5c0*/  @!P1 IMAD.X R7, R5, 0x1, R20, P5 ;  /* 0x0000000105079824 */ /* 0x000fe200028e0614 */
[----:B------:R-:W-:-:S09]  /*c5d0*/  ISETP.GE.AND P5, PT, R180, UR4, PT ;  /* 0x00000004b4007c0c */ /* 0x000fd2000bfa6270 */
[----:B------:R-:W-:Y:S02]  /*c5e0*/  @!P6 IMAD.MOV.U32 R12, RZ, RZ, R0 ;  /* 0x000000ffff0ce224 */ /* 0x000fe400078e0000 */
[----:B------:R-:W-:Y:S02]  /*c5f0*/  @!P6 IMAD.MOV.U32 R13, RZ, RZ, R3 ;  /* 0x000000ffff0de224 */ /* 0x000fe400078e0003 */
[----:B------:R-:W-:-:S04]  /*c600*/  @!P6 IMAD.WIDE R14, R164, 0x2, R4 ;  /* 0x00000002a40ee825 */ /* 0x000fc800078e0204 */
[----:B------:R-:W-:Y:S01]  /*c610*/  @!P6 IMAD.WIDE R12, R164, 0x2, R12 ;  /* 0x00000002a40ce825 */ /* 0x000fe200078e020c */
[----:B------:R0:W5:Y:S03]  /*c620*/  @!P6 LD.E.64 R30, desc[UR60][R14.64] ;  /* 0x0000003c0e1ee980 */ /* 0x000166000c101b00 */
[C---:B------:R-:W-:Y:S01]  /*c630*/  @!P5 IMAD.SHL.U32 R21, R180.reuse, 0x2, RZ ;  /* 0x00000002b415d824 */ /* 0x040fe200078e00ff */
[----:B------:R1:W5:Y:S01]  /*c640*/  @!P6 LD.E.64 R40, desc[UR60][R12.64] ;  /* 0x0000003c0c28e980 */ /* 0x000362000c101b00 */
[----:B------:R-:W-:-:S03]  /*c650*/  @!P5 SHF.L.U64.HI R20, R180, 0x1, R201 ;  /* 0x00000001b414d819 */ /* 0x000fc600000102c9 */
[-C--:B------:R-:W-:Y:S02]  /*c660*/  @!P5 IADD3 R74, P6, R0, R21.reuse, RZ ;  /* 0x00000015004ad210 */ /* 0x080fe40007fde0ff */
[----:B------:R-:W-:Y:S02]  /*c670*/  CS2R R34, SRZ ;  /* 0x0000000000227805 */ /* 0x000fe4000001ff00 */
[----:B------:R-:W-:Y:S02]  /*c680*/  CS2R R32, SRZ ;  /* 0x0000000000207805 */ /* 0x000fe4000001ff00 */
[----:B------:R-:W-:Y:S02]  /*c690*/  @!P5 IADD3.X R75, R3, R20, RZ, P6, !PT ;  /* 0x00000014034bd210 */ /* 0x000fe400037fe4ff */
[----:B------:R-:W-:Y:S01]  /*c6a0*/  @!P5 IADD3 R4, P6, R4, R21, RZ ;  /* 0x000000150404d210 */ /* 0x000fe20007fde0ff */
[----:B------:R2:W5:Y:S01]  /*c6b0*/  @!P4 LD.E.64 R34, desc[UR60][R10.64] ;  /* 0x0000003c0a22c980 */ /* 0x000562000c101b00 */
[----:B------:R-:W-:-:S02]  /*c6c0*/  CS2R R28, SRZ ;  /* 0x00000000001c7805 */ /* 0x000fc4000001ff00 */
[----:B------:R-:W-:Y:S02]  /*c6d0*/  CS2R R26, SRZ ;  /* 0x00000000001a7805 */ /* 0x000fe4000001ff00 */
[----:B------:R-:W-:Y:S01]  /*c6e0*/  CS2R R24, SRZ ;  /* 0x0000000000187805 */ /* 0x000fe2000001ff00 */
[----:B------:R-:W-:Y:S01]  /*c6f0*/  @!P5 IMAD.X R5, R5, 0x1, R20, P6 ;  /* 0x000000010505d824 */ /* 0x000fe200030e0614 */
[----:B------:R3:W5:Y:S01]  /*c700*/  @!P4 LD.E.64 R32, desc[UR60][R8.64] ;  /* 0x0000003c0820c980 */ /* 0x000762000c101b00 */
[----:B------:R-:W-:Y:S02]  /*c710*/  CS2R R20, SRZ ;  /* 0x0000000000147805 */ /* 0x000fe4000001ff00 */
[----:B0-----:R-:W-:Y:S02]  /*c720*/  CS2R R14, SRZ ;  /* 0x00000000000e7805 */ /* 0x001fe4000001ff00 */
[----:B-1----:R-:W-:Y:S01]  /*c730*/  CS2R R12, SRZ ;  /* 0x00000000000c7805 */ /* 0x002fe2000001ff00 */
[----:B------:R1:W5:Y:S01]  /*c740*/  @!P3 LD.E.64 R28, desc[UR60][R76.64] ;  /* 0x0000003c4c1cb980 */ /* 0x000362000c101b00 */
[----:B--2---:R-:W-:-:S03]  /*c750*/  CS2R R10, SRZ ;  /* 0x00000000000a7805 */ /* 0x004fc6000001ff00 */
[----:B------:R1:W5:Y:S01]  /*c760*/  @!P3 LD.E.64 R26, desc[UR60][R72.64] ;  /* 0x0000003c481ab980 */ /* 0x000362000c101b00 */
[----:B---3--:R-:W-:-:S03]  /*c770*/  CS2R R8, SRZ ;  /* 0x0000000000087805 */ /* 0x008fc6000001ff00 */
[----:B------:R1:W5:Y:S04]  /*c780*/  @!P2 LD.E.64 R24, desc[UR60][R70.64] ;  /* 0x0000003c4618a980 */ /* 0x000368000c101b00 */
[----:B------:R1:W5:Y:S04]  /*c790*/  @!P2 LD.E.64 R20, desc[UR60][R66.64] ;  /* 0x0000003c4214a980 */ /* 0x000368000c101b00 */
[----:B------:R1:W5:Y:S04]  /*c7a0*/  @!P1 LD.E.64 R14, desc[UR60][R64.64] ;  /* 0x0000003c400e9980 */ /* 0x000368000c101b00 */
[----:B------:R1:W5:Y:S04]  /*c7b0*/  @!P1 LD.E.64 R12, desc[UR60][R6.64] ;  /* 0x0000003c060c9980 */ /* 0x000368000c101b00 */
[----:B------:R1:W5:Y:S04]  /*c7c0*/  @!P5 LD.E.64 R10, desc[UR60][R74.64] ;  /* 0x0000003c4a0ad980 */ /* 0x000368000c101b00 */
[----:B------:R1:W5:Y:S02]  /*c7d0*/  @!P5 LD.E.64 R8, desc[UR60][R4.64] ;  /* 0x0000003c0408d980 */ /* 0x000364000c101b00 */
.L_x_1714:
[----:B------:R-:W-:Y:S05]  /*c7e0*/  BSYNC B1 ;  /* 0x0000000000017941 */ /* 0x000fea0003800000 */
.L_x_1713:
[----:B01---5:R-:W-:Y:S01]  /*c7f0*/  IMAD.MOV.U32 R4, RZ, RZ, R30 ;  /* 0x000000ffff047224 */ /* 0x023fe200078e001e */
[----:B--2---:R-:W-:Y:S01]  /*c800*/  LEA.HI R3, R197, R197, RZ, 0x1 ;  /* 0x000000c5c5037211 */ /* 0x004fe200078f08ff */
[C---:B------:R-:W-:Y:S01]  /*c810*/  VIADD R5, R62.reuse, 0xc400 ;  /* 0x0000c4003e057836 */ /* 0x040fe20000000000 */
[----:B------:R-:W-:Y:S01]  /*c820*/  MOV R63, R34 ;  /* 0x00000022003f7202 */ /* 0x000fe20000000f00 */
[----:B---3--:R-:W-:Y:S01]  /*c830*/  VIADD R0, R62, 0xc440 ;  /* 0x0000c4403e007836 */ /* 0x008fe20000000000 */
[----:B------:R-:W-:Y:S01]  /*c840*/  PRMT R75, R4, 0x7610, R75 ;  /* 0x00007610044b7816 */ /* 0x000fe2000000004b */
[----:B------:R-:W-:Y:S01]  /*c850*/  IMAD.MOV.U32 R6, RZ, RZ, R32 ;  /* 0x000000ffff067224 */ /* 0x000fe200078e0020 */
[----:B------:R-:W-:Y:S01]  /*c860*/  LOP3.LUT R4, R3, 0xfffffffe, RZ, 0xc0, !PT ;  /* 0xfffffffe03047812 */ /* 0x000fe200078ec0ff */
[----:B------:R-:W-:Y:S01]  /*c870*/  IMAD.MOV.U32 R7, RZ, RZ, R33 ;  /* 0x000000ffff077224 */ /* 0x000fe200078e0021 */
[----:B------:R-:W-:Y:S01]  /*c880*/  @P0 IADD3 R0, R5, -0x40, RZ ;  /* 0xffffffc005000810 */ /* 0x000fe20007ffe0ff */
[----:B------:R-:W-:Y:S01]  /*c890*/  IMAD.MOV.U32 R5, RZ, RZ, R31 ;  /* 0x000000ffff057224 */ /* 0x000fe200078e001f */
[----:B------:R-:W-:Y:S01]  /*c8a0*/  MOV R3, R26 ;  /* 0x0000001a00037202 */ /* 0x000fe20000000f00 */
[----:B------:R-:W-:Y:S01]  /*c8b0*/  IMAD.IADD R4, R197, 0x1, -R4 ;  /* 0x00000001c5047824 */ /* 0x000fe200078e0a04 */
[----:B------:R-:W-:Y:S01]  /*c8c0*/  PRMT R73, R6, 0x5410, R7 ;  /* 0x0000541006497816 */ /* 0x000fe20000000007 */
[----:B------:R-:W-:Y:S01]  /*c8d0*/  IMAD.MOV.U32 R6, RZ, RZ, R27 ;  /* 0x000000ffff067224 */ /* 0x000fe200078e001b */
[----:B------:R-:W-:Y:S01]  /*c8e0*/  PRMT R75, R75, 0x5410, R5 ;  /* 0x000054104b4b7816 */ /* 0x000fe20000000005 */
[----:B------:R-:W-:Y:S01]  /*c8f0*/  IMAD.MOV.U32 R7, RZ, RZ, R20 ;  /* 0x000000ffff077224 */ /* 0x000fe200078e0014 */
[----:B------:R-:W-:Y:S01]  /*c900*/  SHF.L.U32 R5, R4, 0x1f, RZ ;  /* 0x0000001f04057819 */ /* 0x000fe200000006ff */
[----:B------:R-:W-:Y:S01]  /*c910*/  IMAD.MOV.U32 R4, RZ, RZ, R12 ;  /* 0x000000ffff047224 */ /* 0x000fe200078e000c */
[----:B------:R-:W-:Y:S01]  /*c920*/  PRMT R70, R3, 0x5410, R6 ;  /* 0x0000541003467816 */ /* 0x000fe20000000006 */
[----:B------:R-:W-:Y:S01]  /*c930*/  IMAD.MOV.U32 R3, RZ, RZ, R21 ;  /* 0x000000ffff037224 */ /* 0x000fe200078e0015 */
[----:B------:R-:W0:Y:S01]  /*c940*/  SYNCS.PHASECHK.TRANS64.TRYWAIT P0, [R18+URZ+0x2a800], R5 ;  /* 0x02a80005120075a7 */ /* 0x000e22000800017f */
[----:B------:R-:W-:Y:S01]  /*c950*/  PRMT R66, R7, 0x7610, R66 ;  /* 0x0000761007427816 */ /* 0x000fe20000000042 */
[----:B------:R-:W-:Y:S01]  /*c960*/  IMAD.MOV.U32 R7, RZ, RZ, R8 ;  /* 0x000000ffff077224 */ /* 0x000fe200078e0008 */
[----:B------:R-:W-:Y:S01]  /*c970*/  MOV R6, R13 ;  /* 0x0000000d00067202 */ /* 0x000fe20000000f00 */
[----:B------:R-:W-:Y:S01]  /*c980*/  BSSY B1, `(.L_x_1715) ;  /* 0x000001a000017945 */ /* 0x000fe20003800000 */
[----:B------:R-:W-:-:S02]  /*c990*/  PRMT R66, R66, 0x5410, R3 ;  /* 0x0000541042427816 */ /* 0x000fc40000000003 */
        /* <DEDUP_REMOVED lines=8> */
[----:B------:R-:W-:Y:S01]  /*ca20*/  VIADDMNMX R72, R84, -R187, 0x80, PT ;  /* 0x0000008054487446 */ /* 0x000fe200038009bb */
[----:B------:R-:W-:Y:S01]  /*ca30*/  IMAD.MOV.U32 R63, RZ, RZ, R15 ;  /* 0x000000ffff3f7224 */ /* 0x000fe200078e000f */
[----:B------:R-:W-:Y:S01]  /*ca40*/  PRMT R76, R6, 0x5410, R7 ;  /* 0x00005410064c7816 */ /* 0x000fe20000000007 */
[----:B------:R-:W-:Y:S01]  /*ca50*/  IMAD.MOV.U32 R6, RZ, RZ, R28 ;  /* 0x000000ffff067224 */ /* 0x000fe200078e001c */
[----:B------:R-:W-:Y:S01]  /*ca60*/  PRMT R74, R74, 0x5410, R4 ;  /* 0x000054104a4a7816 */ /* 0x000fe20000000004 */
[----:B------:R-:W-:Y:S01]  /*ca70*/  IMAD.MOV.U32 R7, RZ, RZ, R29 ;  /* 0x000000ffff077224 */ /* 0x000fe200078e001d */
[----:B------:R-:W-:Y:S01]  /*ca80*/  ISETP.GE.AND P1, PT, R174, R72, PT ;  /* 0x00000048ae00720c */ /* 0x000fe20003f26270 */
[----:B------:R-:W-:-:S03]  /*ca90*/  IMAD.MOV.U32 R4, RZ, RZ, R24 ;  /* 0x000000ffff047224 */ /* 0x000fc600078e0018 */
[----:B------:R-:W-:Y:S01]  /*caa0*/  PRMT R71, R6, 0x5410, R7 ;  /* 0x0000541006477816 */ /* 0x000fe20000000007 */
[----:B------:R-:W-:Y:S01]  /*cab0*/  IMAD.MOV.U32 R7, RZ, RZ, R14 ;  /* 0x000000ffff077224 */ /* 0x000fe200078e000e */
[----:B------:R-:W-:-:S04]  /*cac0*/  MOV R6, R25 ;  /* 0x0000001900067202 */ /* 0x000fc80000000f00 */
[----:B------:R-:W-:Y:S01]  /*cad0*/  PRMT R67, R4, 0x5410, R6 ;  /* 0x0000541004437816 */ /* 0x000fe20000000006 */
[----:B------:R-:W-:Y:S01]  /*cae0*/  IMAD.MOV.U32 R4, RZ, RZ, R10 ;  /* 0x000000ffff047224 */ /* 0x000fe200078e000a */
[----:B------:R-:W-:Y:S01]  /*caf0*/  PRMT R65, R7, 0x5410, R63 ;  /* 0x0000541007417816 */ /* 0x000fe2000000003f */
[----:B------:R-:W-:Y:S01]  /*cb00*/  IMAD.MOV.U32 R6, RZ, RZ, R11 ;  /* 0x000000ffff067224 */ /* 0x000fe200078e000b */
[----:B0-----:R-:W-:Y:S06]  /*cb10*/  @!P0 BRA `(.L_x_1716) ;  /* 0x000001bc00488947 */ /* 0x001fec0003800000 */
.L_x_2045:
[----:B------:R-:W-:Y:S05]  /*cb20*/  BSYNC B1 ;  /* 0x0000000000017941 */ /* 0x000fea0003800000 */
.L_x_1715:
        /* <DEDUP_REMOVED lines=13> */
[----:B------:R-:W-:Y:S01]  /*cc00*/  SHF.R.U32.HI R90, RZ, 0x10, R61 ;  /* 0x00000010ff5a7819 */ /* 0x000fe2000001163d */
[--C-:B------:R-:W-:Y:S01]  /*cc10*/  HADD2.F32 R77, -RZ, R89.reuse.H1_H1 ;  /* 0x30000059ff4d7230 */ /* 0x100fe20000004100 */
[----:B------:R-:W-:Y:S01]  /*cc20*/  SHF.R.U32.HI R84, RZ, 0x10, R59 ;  /* 0x00000010ff547819 */ /* 0x000fe2000001163b */
[----:B------:R-:W-:Y:S01]  /*cc30*/  HADD2.F32 R89, -RZ, R89.H0_H0 ;  /* 0x20000059ff597230 */ /* 0x000fe20000004100 */
[----:B------:R-:W-:Y:S01]  /*cc40*/  SHF.R.U64 R93, R60, 0x10, R61 ;  /* 0x000000103c5d7819 */ /* 0x000fe2000000123d */
[----:B------:R-:W-:Y:S01]  /*cc50*/  HADD2.F32 R90, -RZ, R90.H0_H0 ;  /* 0x2000005aff5a7230 */ /* 0x000fe20000004100 */
[----:B------:R-:W-:Y:S01]  /*cc60*/  SHF.R.U64 R94, R58, 0x10, R59 ;  /* 0x000000103a5e7819 */ /* 0x000fe2000000123b */
[----:B------:R-:W-:Y:S02]  /*cc70*/  HADD2.F32 R84, -RZ, R84.H0_H0 ;  /* 0x20000054ff547230 */ /* 0x000fe40000004100 */
[----:B0-----:R-:W-:-:S02]  /*cc80*/  HADD2.F32 R61, -RZ, R7.H1_H1 ;  /* 0x30000007ff3d7230 */ /* 0x001fc40000004100 */
[----:B------:R-:W-:Y:S02]  /*cc90*/  HADD2.F32 R60, -RZ, R7.H0_H0 ;  /* 0x20000007ff3c7230 */ /* 0x000fe40000004100 */
[--C-:B------:R-:W-:Y:S02]  /*cca0*/  HADD2.F32 R7, -RZ, R4.reuse.H0_H0 ;  /* 0x20000004ff077230 */ /* 0x100fe40000004100 */
[C---:B------:R-:W-:Y:S01]  /*ccb0*/  FMUL.FTZ R91, R61.reuse, R90 ;  /* 0x0000005a3d5b7220 */ /* 0x040fe20000410000 */
[----:B------:R-:W-:Y:S01]  /*ccc0*/  FMUL.FTZ R61, R61, R84 ;  /* 0x000000543d3d7220 */ /* 0x000fe20000410000 */
[----:B------:R-:W-:Y:S02]  /*ccd0*/  HADD2.F32 R4, -RZ, R4.H1_H1 ;  /* 0x30000004ff047230 */ /* 0x000fe40000004100 */
[--C-:B------:R-:W-:Y:S02]  /*cce0*/  HADD2.F32 R58, -RZ, R6.reuse.H0_H0 ;  /* 0x20000006ff3a7230 */ /* 0x100fe40000004100 */
[----:B------:R-:W-:Y:S01]  /*ccf0*/  FFMA.FTZ R90, R60, R90, R61 ;  /* 0x0000005a3c5a7223 */ /* 0x000fe2000001003d */
[----:B------:R-:W-:-:S02]  /*cd00*/  HADD2.F32 R59, -RZ, R6.H1_H1 ;  /* 0x30000006ff3b7230 */ /* 0x000fc40000004100 */
[----:B------:R-:W-:Y:S01]  /*cd10*/  FFMA.FTZ R91, R60, R84, -R91 ;  /* 0x000000543c5b7223 */ /* 0x000fe2000001085b */
[--C-:B------:R-:W-:Y:S02]  /*cd20*/  HADD2.F32 R61, -RZ, R88.reuse.H1_H1 ;  /* 0x30000058ff3d7230 */ /* 0x100fe40000004100 */
[C---:B------:R-:W-:Y:S01]  /*cd30*/  FMUL.FTZ R92, R4.reuse, R89 ;  /* 0x00000059045c7220 */ /* 0x040fe20000410000 */
[--C-:B------:R-:W-:Y:S02]  /*cd40*/  HADD2.F32 R6, -RZ, R5.reuse.H0_H0 ;  /* 0x20000005ff067230 */ /* 0x100fe40000004100 */
[-C--:B------:R-:W-:Y:S01]  /*cd50*/  FMUL.FTZ R84, R4, R77.reuse ;  /* 0x0000004d04547220 */ /* 0x080fe20000410000 */
[----:B------:R-:W-:Y:S02]  /*cd60*/  HADD2.F32 R88, -RZ, R88.H0_H0 ;  /* 0x20000058ff587230 */ /* 0x000fe40000004100 */
[----:B------:R-:W-:Y:S01]  /*cd70*/  FFMA.FTZ R92, R7, R77, -R92 ;  /* 0x0000004d075c7223 */ /* 0x000fe2000001085c */
[----:B------:R-:W-:-:S02]  /*cd80*/  HADD2.F32 R5, -RZ, R5.H1_H1 ;  /* 0x30000005ff057230 */ /* 0x000fc40000004100 */
[----:B------:R-:W-:Y:S01]  /*cd90*/  FFMA.FTZ R89, R7, R89, R84 ;  /* 0x0000005907597223 */ /* 0x000fe20000010054 */
[----:B------:R-:W-:Y:S02]  /*cda0*/  HADD2.F32 R60, -RZ, R93.H0_H0 ;  /* 0x2000005dff3c7230 */ /* 0x000fe40000004100 */
[CC--:B------:R-:W-:Y:S01]  /*cdb0*/  FMUL.FTZ R77, R59.reuse, R61.reuse ;  /* 0x0000003d3b4d7220 */ /* 0x0c0fe20000410000 */
[----:B------:R-:W-:Y:S02]  /*cdc0*/  HADD2.F32 R4, -RZ, R94.H0_H0 ;  /* 0x2000005eff047230 */ /* 0x000fe40000004100 */
[----:B------:R-:W-:Y:S01]  /*cdd0*/  FMUL.FTZ R84, R59, R88 ;  /* 0x000000583b547220 */ /* 0x000fe20000410000 */
[C---:B------:R-:W-:Y:S01]  /*cde0*/  FMUL.FTZ R7, R5.reuse, R60 ;  /* 0x0000003c05077220 */ /* 0x040fe20000410000 */
[C---:B------:R-:W-:Y:S01]  /*cdf0*/  FFMA.FTZ R77, R58.reuse, R88, -R77 ;  /* 0x000000583a4d7223 */ /* 0x040fe2000001084d */
[-C--:B------:R-:W-:Y:S01]  /*ce00*/  FMUL.FTZ R59, R5, R4.reuse ;  /* 0x00000004053b7220 */ /* 0x080fe20000410000 */
[----:B------:R-:W-:Y:S01]  /*ce10*/  FFMA.FTZ R84, R58, R61, R84 ;  /* 0x0000003d3a547223 */ /* 0x000fe20000010054 */
[----:B------:R-:W-:Y:S01]  /*ce20*/  FFMA.FTZ R5, R6, R4, -R7 ;  /* 0x0000000406057223 */ /* 0x000fe20000010807 */
[----:B------:R-:W-:Y:S01]  /*ce30*/  F2FP.F16.F32.PACK_AB R7, R90, R91 ;  /* 0x0000005b5a07723e */ /* 0x000fe200000000ff */
[----:B------:R-:W-:Y:S01]  /*ce40*/  FFMA.FTZ R60, R6, R60, R59 ;  /* 0x0000003c063c7223 */ /* 0x000fe2000001003b */
[----:B------:R-:W-:-:S02]  /*ce50*/  F2FP.F16.F32.PACK_AB R4, R89, R92 ;  /* 0x0000005c5904723e */ /* 0x000fc400000000ff */
[----:B------:R-:W-:Y:S02]  /*ce60*/  F2FP.F16.F32.PACK_AB R6, R84, R77 ;  /* 0x0000004d5406723e */ /* 0x000fe400000000ff */
[----:B------:R-:W-:-:S05]  /*ce70*/  F2FP.F16.F32.PACK_AB R5, R60, R5 ;  /* 0x000000053c05723e */ /* 0x000fca00000000ff */
[----:B------:R0:W-:Y:S02]  /*ce80*/  STS.128 [R62+0xc400], R4 ;  /* 0x00c400043e007388 */ /* 0x0001e40000000c00 */
.L_x_1720:
[----:B------:R-:W-:Y:S05]  /*ce90*/  BSYNC B2 ;  /* 0x0000000000027941 */ /* 0x000fea0003800000 */
.L_x_1719:
[----:B------:R-:W-:Y:S04]  /*cea0*/  BSSY B2, `(.L_x_1721) ;  /* 0x000002c000027945 */ /* 0x000fe80003800000 */
[----:B------:R-:W-:Y:S05]  /*ceb0*/  @P1 BRA `(.L_x_1722) ;  /* 0x0000000000a81947 */ /* 0x000fea0003800000 */
[----:B0-----:R-:W0:Y:S01]  /*cec0*/  LDS.128 R4, [R0] ;  /* 0x0000000000047984 */ /* 0x001e220000000c00 */
[----:B------:R-:W-:Y:S01]  /*ced0*/  SHF.R.U32.HI R59, RZ, 0x10, R55 ;  /* 0x00000010ff3b7819 */ /* 0x000fe20000011637 */
[----:B------:R-:W-:Y:S01]  /*cee0*/  HADD2.F32 R58, -RZ, R87.H0_H0 ;  /* 0x20000057ff3a7230 */ /* 0x000fe20000004100 */
[--C-:B------:R-:W-:Y:S01]  /*cef0*/  SHF.R.U32.HI R61, RZ, 0x10, R57.reuse ;  /* 0x00000010ff3d7819 */ /* 0x100fe20000011639 */
[--C-:B------:R-:W-:Y:S01]  /*cf00*/  HADD2.F32 R60, -RZ, R86.reuse.H0_H0 ;  /* 0x20000056ff3c7230 */ /* 0x100fe20000004100 */
[----:B------:R-:W-:Y:S01]  /*cf10*/  SHF.R.U64 R89, R56, 0x10, R57 ;  /* 0x0000001038597819 */ /* 0x000fe20000001239 */
[----:B------:R-:W-:Y:S01]  /*cf20*/  HADD2.F32 R59, -RZ, R59.H0_H0 ;  /* 0x2000003bff3b7230 */ /* 0x000fe20000004100 */
[----:B------:R-:W-:Y:S01]  /*cf30*/  SHF.R.U64 R91, R54, 0x10, R55 ;  /* 0x00000010365b7819 */ /* 0x000fe20000001237 */
[----:B------:R-:W-:Y:S02]  /*cf40*/  HADD2.F32 R61, -RZ, R61.H0_H0 ;  /* 0x2000003dff3d7230 */ /* 0x000fe40000004100 */
[----:B------:R-:W-:-:S02]  /*cf50*/  HADD2.F32 R86, -RZ, R86.H1_H1 ;  /* 0x30000056ff567230 */ /* 0x000fc40000004100 */
[----:B------:R-:W-:Y:S02]  /*cf60*/  HADD2.F32 R87, -RZ, R87.H1_H1 ;  /* 0x30000057ff577230 */ /* 0x000fe40000004100 */
[--C-:B0-----:R-:W-:Y:S02]  /*cf70*/  HADD2.F32 R57, -RZ, R7.reuse.H1_H1 ;  /* 0x30000007ff397230 */ /* 0x101fe40000004100 */
[----:B------:R-:W-:Y:S02]  /*cf80*/  HADD2.F32 R56, -RZ, R7.H0_H0 ;  /* 0x20000007ff387230 */ /* 0x000fe40000004100 */
[--C-:B------:R-:W-:Y:S02]  /*cf90*/  HADD2.F32 R7, -RZ, R4.reuse.H0_H0 ;  /* 0x20000004ff077230 */ /* 0x100fe40000004100 */
[C---:B------:R-:W-:Y:S01]  /*cfa0*/  FMUL.FTZ R88, R57.reuse, R59 ;  /* 0x0000003b39587220 */ /* 0x040fe20000410000 */
[----:B------:R-:W-:Y:S02]  /*cfb0*/  HADD2.F32 R4, -RZ, R4.H1_H1 ;  /* 0x30000004ff047230 */ /* 0x000fe40000004100 */
[----:B------:R-:W-:Y:S01]  /*cfc0*/  FMUL.FTZ R77, R57, R61 ;  /* 0x0000003d394d7220 */ /* 0x000fe20000410000 */
[----:B------:R-:W-:-:S02]  /*cfd0*/  HADD2.F32 R54, -RZ, R6.H0_H0 ;  /* 0x20000006ff367230 */ /* 0x000fc40000004100 */
[----:B------:R-:W-:Y:S01]  /*cfe0*/  FFMA.FTZ R90, R56, R61, R88 ;  /* 0x0000003d385a7223 */ /* 0x000fe20000010058 */
[----:B------:R-:W-:Y:S02]  /*cff0*/  HADD2.F32 R55, -RZ, R6.H1_H1 ;  /* 0x30000006ff377230 */ /* 0x000fe40000004100 */
[----:B------:R-:W-:Y:S01]  /*d000*/  FMUL.FTZ R84, R4, R60 ;  /* 0x0000003c04547220 */ /* 0x000fe20000410000 */
[--C-:B------:R-:W-:Y:S02]  /*d010*/  HADD2.F32 R6, -RZ, R5.reuse.H0_H0 ;  /* 0x20000005ff067230 */ /* 0x100fe40000004100 */
[----:B------:R-:W-:Y:S01]  /*d020*/  FFMA.FTZ R77, R56, R59, -R77 ;  /* 0x0000003b384d7223 */ /* 0x000fe2000001084d */
[-C--:B------:R-:W-:Y:S01]  /*d030*/  FMUL.FTZ R88, R4, R58.reuse ;  /* 0x0000003a04587220 */ /* 0x080fe20000410000 */
[----:B------:R-:W-:Y:S02]  /*d040*/  HADD2.F32 R5, -RZ, R5.H1_H1 ;  /* 0x30000005ff057230 */ /* 0x000fe40000004100 */
[----:B------:R-:W-:Y:S01]  /*d050*/  FFMA.FTZ R84, R7, R58, -R84 ;  /* 0x0000003a07547223 */ /* 0x000fe20000010854 */
[----:B------:R-:W-:-:S02]  /*d060*/  HADD2.F32 R56, -RZ, R89.H0_H0 ;  /* 0x20000059ff387230 */ /* 0x000fc40000004100 */
[----:B------:R-:W-:Y:S01]  /*d070*/  FFMA.FTZ R57, R7, R60, R88 ;  /* 0x0000003c07397223 */ /* 0x000fe20000010058 */
[----:B------:R-:W-:Y:S02]  /*d080*/  HADD2.F32 R4, -RZ, R91.H0_H0 ;  /* 0x2000005bff047230 */ /* 0x000fe40000004100 */
[C---:B------:R-:W-:Y:S01]  /*d090*/  FMUL.FTZ R59, R55.reuse, R86 ;  /* 0x00000056373b7220 */ /* 0x040fe20000410000 */
[-C--:B------:R-:W-:Y:S01]  /*d0a0*/  FMUL.FTZ R61, R55, R87.reuse ;  /* 0x00000057373d7220 */ /* 0x080fe20000410000 */
[C---:B------:R-:W-:Y:S01]  /*d0b0*/  FMUL.FTZ R7, R5.reuse, R56 ;  /* 0x0000003805077220 */ /* 0x040fe20000410000 */
[----:B------:R-:W-:Y:S01]  /*d0c0*/  FMUL.FTZ R55, R5, R4 ;  /* 0x0000000405377220 */ /* 0x000fe20000410000 */
[C---:B------:R-:W-:Y:S01]  /*d0d0*/  FFMA.FTZ R59, R54.reuse, R87, -R59 ;  /* 0x00000057363b7223 */ /* 0x040fe2000001083b */
[----:B------:R-:W-:Y:S01]  /*d0e0*/  FFMA.FTZ R54, R54, R86, R61 ;  /* 0x0000005636367223 */ /* 0x000fe2000001003d */
[C---:B------:R-:W-:Y:S01]  /*d0f0*/  FFMA.FTZ R5, R6.reuse, R4, -R7 ;  /* 0x0000000406057223 */ /* 0x040fe20000010807 */
[----:B------:R-:W-:Y:S01]  /*d100*/  FFMA.FTZ R56, R6, R56, R55 ;  /* 0x0000003806387223 */ /* 0x000fe20000010037 */
[----:B------:R-:W-:-:S02]  /*d110*/  F2FP.F16.F32.PACK_AB R7, R90, R77 ;  /* 0x0000004d5a07723e */ /* 0x000fc400000000ff */
[----:B------:R-:W-:Y:S02]  /*d120*/  F2FP.F16.F32.PACK_AB R6, R54, R59 ;  /* 0x0000003b3606723e */ /* 0x000fe400000000ff */
[----:B------:R-:W-:Y:S02]  /*d130*/  F2FP.F16.F32.PACK_AB R4, R57, R84 ;  /* 0x000000543904723e */ /* 0x000fe400000000ff */
[----:B------:R-:W-:-:S05]  /*d140*/  F2FP.F16.F32.PACK_AB R5, R56, R5 ;  /* 0x000000053805723e */ /* 0x000fca00000000ff */
[----:B------:R1:W-:Y:S02]  /*d150*/  STS.128 [R0], R4 ;  /* 0x0000000400007388 */ /* 0x0003e40000000c00 */
.L_x_1722:
[----:B------:R-:W-:Y:S05]  /*d160*/  BSYNC B2 ;  /* 0x0000000000027941 */ /* 0x000fea0003800000 */
.L_x_1721:
[----:B------:R-:W-:Y:S04]  /*d170*/  BSSY B2, `(.L_x_1723) ;  /* 0x000002c000027945 */ /* 0x000fe80003800000 */
[----:B------:R-:W-:Y:S05]  /*d180*/  @P2 BRA `(.L_x_1724) ;  /* 0x0000000000a82947 */ /* 0x000fea0003800000 */
[----:B01----:R-:W0:Y:S01]  /*d190*/  LDS.128 R4, [R62+0x10400] ;  /* 0x010400003e047984 */ /* 0x003e220000000c00 */
[----:B------:R-:W-:Y:S01]  /*d1a0*/  SHF.R.U32.HI R55, RZ, 0x10, R53 ;  /* 0x00000010ff377819 */ /* 0x000fe20000011635 */
[----:B------:R-:W-:Y:S01]  /*d1b0*/  HADD2.F32 R54, -RZ, R85.H0_H0 ;  /* 0x20000055ff367230 */ /* 0x000fe20000004100 */
[----:B------:R-:W-:Y:S01]  /*d1c0*/  SHF.R.U32.HI R57, RZ, 0x10, R51 ;  /* 0x00000010ff397819 */ /* 0x000fe20000011633 */
[----:B------:R-:W-:Y:S01]  /*d1d0*/  HADD2.F32 R56, -RZ, R83.H0_H0 ;  /* 0x20000053ff387230 */ /* 0x000fe20000004100 */
        /* <DEDUP_REMOVED lines=27> */
[-C--:B------:R-:W-:Y:S01]  /*d390*/  FMUL.FTZ R51, R5, R4.reuse ;  /* 0x0000000405337220 */ /* 0x080fe20000410000 */
        /* <DEDUP_REMOVED lines=8> */
[----:B------:R2:W-:Y:S02]  /*d420*/  STS.128 [R62+0x10400], R4 ;  /* 0x010400043e007388 */ /* 0x0005e40000000c00 */
.L_x_1724:
[----:B------:R-:W-:Y:S05]  /*d430*/  BSYNC B2 ;  /* 0x0000000000027941 */ /* 0x000fea0003800000 */
.L_x_1723:
[----:B------:R-:W-:Y:S04]  /*d440*/  BSSY B2, `(.L_x_1725) ;  /* 0x000002c000027945 */ /* 0x000fe80003800000 */
[----:B------:R-:W-:Y:S05]  /*d450*/  @P3 BRA `(.L_x_1726) ;  /* 0x0000000000a83947 */ /* 0x000fea0003800000 */
[----:B012---:R-:W0:Y:S01]  /*d460*/  LDS.128 R4, [R0+0x4000] ;  /* 0x0040000000047984 */ /* 0x007e220000000c00 */
[----:B------:R-:W-:Y:S01]  /*d470*/  SHF.R.U32.HI R51, RZ, 0x10, R49 ;  /* 0x00000010ff337819 */ /* 0x000fe20000011631 */
[----:B------:R-:W-:Y:S01]  /*d480*/  HADD2.F32 R50, -RZ, R81.H1_H1 ;  /* 0x30000051ff327230 */ /* 0x000fe20000004100 */
[----:B------:R-:W-:Y:S01]  /*d490*/  SHF.R.U32.HI R53, RZ, 0x10, R47 ;  /* 0x00000010ff357819 */ /* 0x000fe2000001162f */
[--C-:B------:R-:W-:Y:S01]  /*d4a0*/  HADD2.F32 R52, -RZ, R82.reuse.H1_H1 ;  /* 0x30000052ff347230 */ /* 0x100fe20000004100 */
[----:B------:R-:W-:Y:S01]  /*d4b0*/  SHF.R.U64 R59, R48, 0x10, R49 ;  /* 0x00000010303b7819 */ /* 0x000fe20000001231 */
[----:B------:R-:W-:Y:S01]  /*d4c0*/  HADD2.F32 R51, -RZ, R51.H0_H0 ;  /* 0x20000033ff337230 */ /* 0x000fe20000004100 */
[----:B------:R-:W-:Y:S01]  /*d4d0*/  SHF.R.U64 R57, R46, 0x10, R47 ;  /* 0x000000102e397819 */ /* 0x000fe2000000122f */
[----:B------:R-:W-:Y:S02]  /*d4e0*/  HADD2.F32 R53, -RZ, R53.H0_H0 ;  /* 0x20000035ff357230 */ /* 0x000fe40000004100 */
[----:B------:R-:W-:-:S02]  /*d4f0*/  HADD2.F32 R82, -RZ, R82.H0_H0 ;  /* 0x20000052ff527230 */ /* 0x000fc40000004100 */
[----:B------:R-:W-:Y:S02]  /*d500*/  HADD2.F32 R81, -RZ, R81.H0_H0 ;  /* 0x20000051ff517230 */ /* 0x000fe40000004100 */
        /* <DEDUP_REMOVED lines=31> */
.L_x_1726:
[----:B------:R-:W-:Y:S05]  /*d700*/  BSYNC B2 ;  /* 0x0000000000027941 */ /* 0x000fea0003800000 */
.L_x_1725:
[----:B------:R-:W-:Y:S04]  /*d710*/  BSSY B2, `(.L_x_1727) ;  /* 0x000002c000027945 */ /* 0x000fe80003800000 */
[----:B------:R-:W-:Y:S05]  /*d720*/  @P4 BRA `(.L_x_1728) ;  /* 0x0000000000a84947 */ /* 0x000fea0003800000 */
[----:B0123--:R-:W0:Y:S01]  /*d730*/  LDS.128 R4, [R62+0x14400] ;  /* 0x014400003e047984 */ /* 0x00fe220000000c00 */
        /* <DEDUP_REMOVED lines=41> */
.L_x_1728:
[----:B------:R-:W-:Y:S05]  /*d9d0*/  BSYNC B2 ;  /* 0x0000000000027941 */ /* 0x000fea0003800000 */
.L_x_1727:
[----:B------:R-:W-:Y:S05]  /*d9e0*/  @P5 BRA `(.L_x_1718) ;  /* 0x0000000000a85947 */ /* 0x000fea0003800000 */
[----:B01234-:R-:W0:Y:S01]  /*d9f0*/  LDS.128 R4, [R0+0x8000] ;  /* 0x0080000000047984 */ /* 0x01fe220000000c00 */
[----:B------:R-:W-:Y:S01]  /*da00*/  SHF.R.U32.HI R43, RZ, 0x10, R37 ;  /* 0x00000010ff2b7819 */ /* 0x000fe20000011625 */
[----:B------:R-:W-:Y:S01]  /*da10*/  HADD2.F32 R42, -RZ, R78.H0_H0 ;  /* 0x2000004eff2a7230 */ /* 0x000fe20000004100 */
[--C-:B------:R-:W-:Y:S01]  /*da20*/  SHF.R.U32.HI R45, RZ, 0x10, R39.reuse ;  /* 0x00000010ff2d7819 */ /* 0x100fe20000011627 */
        /* <DEDUP_REMOVED lines=25> */
[CC--:B------:R-:W-:Y:S01]  /*dbc0*/  FMUL.FTZ R43, R37.reuse, R69.reuse ;  /* 0x00000045252b7220 */ /* 0x0c0fe20000410000 */
[----:B------:R-:W-:Y:S01]  /*dbd0*/  FMUL.FTZ R42, R37, R78 ;  /* 0x0000004e252a7220 */ /* 0x000fe20000410000 */
        /* <DEDUP_REMOVED lines=11> */
.L_x_1718:
[----:B------:R-:W-:Y:S05]  /*dc90*/  BSYNC B1 ;  /* 0x0000000000017941 */ /* 0x000fea0003800000 */
.L_x_1717:
        /* <DEDUP_REMOVED lines=12> */
[--C-:B------:R-:W-:Y:S01]  /*dd60*/  SHF.R.U64 R47, R40, 0x10, R41.reuse ;  /* 0x00000010282f7819 */ /* 0x100fe20000001229 */
[----:B------:R-:W-:Y:S01]  /*dd70*/  HADD2.F32 R38, -RZ, R76.H0_H0 ;  /* 0x2000004cff267230 */ /* 0x000fe20000004100 */
[----:B------:R-:W-:Y:S01]  /*dd80*/  SHF.R.U32.HI R39, RZ, 0x10, R41 ;  /* 0x00000010ff277819 */ /* 0x000fe20000011629 */
[--C-:B------:R-:W-:Y:S01]  /*dd90*/  HADD2.F32 R40, -RZ, R75.reuse.H0_H0 ;  /* 0x2000004bff287230 */ /* 0x100fe20000004100 */
[--C-:B------:R-:W-:Y:S01]  /*dda0*/  SHF.R.U32.HI R41, RZ, 0x10, R31.reuse ;  /* 0x00000010ff297819 */ /* 0x100fe2000001161f */
[----:B------:R-:W-:Y:S01]  /*ddb0*/  HADD2.F32 R75, -RZ, R75.H1_H1 ;  /* 0x3000004bff4b7230 */ /* 0x000fe20000004100 */
[----:B------:R-:W-:Y:S01]  /*ddc0*/  SHF.R.U64 R45, R30, 0x10, R31 ;  /* 0x000000101e2d7819 */ /* 0x000fe2000000121f */
[----:B------:R-:W-:Y:S02]  /*ddd0*/  HADD2.F32 R39, -RZ, R39.H0_H0 ;  /* 0x20000027ff277230 */ /* 0x000fe40000004100 */
[----:B------:R-:W-:-:S02]  /*dde0*/  HADD2.F32 R41, -RZ, R41.H0_H0 ;  /* 0x20000029ff297230 */ /* 0x000fc40000004100 */
        /* <DEDUP_REMOVED lines=32> */
.L_x_1731:
[----:B------:R-:W-:Y:S05]  /*dff0*/  BSYNC B1 ;  /* 0x0000000000017941 */ /* 0x000fea0003800000 */
.L_x_1730:
[----:B------:R-:W-:Y:S04]  /*e000*/  BSSY B1, `(.L_x_1732) ;  /* 0x000002c000017945 */ /* 0x000fe80003800000 */
[----:B------:R-:W-:Y:S05]  /*e010*/  @P1 BRA `(.L_x_1733) ;  /* 0x0000000000a81947 */ /* 0x000fea0003800000 */
[----:B0-----:R-:W0:Y:S01]  /*e020*/  LDS.128 R4, [R0+0x2000] ;  /* 0x0020000000047984 */ /* 0x001e220000000c00 */
        /* <DEDUP_REMOVED lines=41> */
.L_x_1733:
[----:B------:R-:W-:Y:S05]  /*e2c0*/  BSYNC B1 ;  /* 0x0000000000017941 */ /* 0x000fea0003800000 */
.L_x_1732:
[----:B------:R-:W-:Y:S04]  /*e2d0*/  BSSY B1, `(.L_x_1734) ;  /* 0x000002c000017945 */ /* 0x000fe80003800000 */
[----:B------:R-:W-:Y:S05]  /*e2e0*/  @P2 BRA `(.L_x_1735) ;  /* 0x0000000000a82947 */ /* 0x000fea0003800000 */
[----:B01----:R-:W0:Y:S01]  /*e2f0*/  LDS.128 R4, [R62+0x12400] ;  /* 0x012400003e047984 */ /* 0x003e220000000c00 */
[----:B------:R-:W-:Y:S01]  /*e300*/  SHF.R.U32.HI R31, RZ, 0x10, R29 ;  /* 0x00000010ff1f7819 */ /* 0x000fe2000001161d */
[----:B------:R-:W-:Y:S01]  /*e310*/  HADD2.F32 R30, -RZ, R71.H0_H0 ;  /* 0x20000047ff1e7230 */ /* 0x000fe20000004100 */
[----:B------:R-:W-:Y:S01]  /*e320*/  SHF.R.U32.HI R33, RZ, 0x10, R27 ;  /* 0x00000010ff217819 */ /* 0x000fe2000001161b */
        /* <DEDUP_REMOVED lines=38> */
.L_x_1735:
[----:B------:R-:W-:Y:S05]  /*e590*/  BSYNC B1 ;  /* 0x0000000000017941 */ /* 0x000fea0003800000 */
.L_x_1734:
[----:B------:R-:W-:Y:S04]  /*e5a0*/  BSSY B1, `(.L_x_1736) ;  /* 0x000002c000017945 */ /* 0x000fe80003800000 */
[----:B------:R-:W-:Y:S05]  /*e5b0*/  @P3 BRA `(.L_x_1737) ;  /* 0x0000000000a83947 */ /* 0x000fea0003800000 */
[----:B012---:R-:W0:Y:S01]  /*e5c0*/  LDS.128 R4, [R0+0x6000] ;  /* 0x0060000000047984 */ /* 0x007e220000000c00 */
        /* <DEDUP_REMOVED lines=41> */
.L_x_1737:
[----:B------:R-:W-:Y:S05]  /*e860*/  BSYNC B1 ;  /* 0x0000000000017941 */ /* 0x000fea0003800000 */
.L_x_1736:
[----:B------:R-:W-:Y:S04]  /*e870*/  BSSY B1, `(.L_x_1738) ;  /* 0x000002c000017945 */ /* 0x000fe80003800000 */
[----:B------:R-:W-:Y:S05]  /*e880*/  @P4 BRA `(.L_x_1739) ;  /* 0x0000000000a84947 */ /* 0x000fea0003800000 */
[----:B0123--:R-:W0:Y:S01]  /*e890*/  LDS.128 R4, [R62+0x16400] ;  /* 0x016400003e047984 */ /* 0x00fe220000000c00 */
        /* <DEDUP_REMOVED lines=41> */
.L_x_1739:
[----:B------:R-:W-:Y:S05]  /*eb30*/  BSYNC B1 ;  /* 0x0000000000017941 */ /* 0x000fea0003800000 */
.L_x_1738:
[----:B------:R-:W-:Y:S05]  /*eb40*/  @P5 BRA `(.L_x_1729) ;  /* 0x0000003400ac5947 */ /* 0x000fea0003800000 */
[----:B01234-:R-:W0:Y:S01]  /*eb50*/  LDS.128 R4, [R0+0xa000] ;  /* 0x00a0000000047984 */ /* 0x01fe220000000c00 */
        /* <DEDUP_REMOVED lines=9> */
[--C-:B0-----:R-:W-:Y:S02]  /*ebf0*/  HADD2.F32 R11, -RZ, R7.reuse.H1_H1 ;  /* 0x30000007ff0b7230 */ /* 0x101fe40000004100 */
[----:B------:R-:W-:Y:S02]  /*ec00*/  HADD2.F32 R10, -RZ, R7.H0_H0 ;  /* 0x20000007ff0a7230 */ /* 0x000fe40000004100 */
[--C-:B------:R-:W-:Y:S02]  /*ec10*/  HADD2.F32 R7, -RZ, R4.reuse.H0_H0 ;  /* 0x20000004ff077230 */ /* 0x100fe40000004100 */
[C---:B------:R-:W-:Y:S01]  /*ec20*/  FMUL.FTZ R21, R11.reuse, R15 ;  /* 0x0000000f0b157220 */ /* 0x040fe20000410000 */
[----:B------:R-:W-:Y:S02]  /*ec30*/  HADD2.F32 R4, -RZ, R4.H1_H1 ;  /* 0x30000004ff047230 */ /* 0x000fe40000004100 */
[----:B------:R-:W-:Y:S01]  /*ec40*/  FMUL.FTZ R24, R11, R13 ;  /* 0x0000000d0b187220 */ /* 0x000fe20000410000 */
[----:B------:R-:W-:-:S02]  /*ec50*/  HADD2.F32 R8, -RZ, R6.H0_H0 ;  /* 0x20000006ff087230 */ /* 0x000fc40000004100 */
[C---:B------:R-:W-:Y:S01]  /*ec60*/  FFMA.FTZ R21, R10.reuse, R13, -R21 ;  /* 0x0000000d0a157223 */ /* 0x040fe20000010815 */
[----:B------:R-:W-:Y:S02]  /*ec70*/  HADD2.F32 R9, -RZ, R6.H1_H1 ;  /* 0x30000006ff097230 */ /* 0x000fe40000004100 */
[----:B------:R-:W-:Y:S01]  /*ec80*/  FFMA.FTZ R26, R10, R15, R24 ;  /* 0x0000000f0a1a7223 */ /* 0x000fe20000010018 */
[----:B------:R-:W-:Y:S02]  /*ec90*/  HADD2.F32 R6, -RZ, R5.H0_H0 ;  /* 0x20000005ff067230 */ /* 0x000fe40000004100 */
[C---:B------:R-:W-:Y:S01]  /*eca0*/  FMUL.FTZ R20, R4.reuse, R14 ;  /* 0x0000000e04147220 */ /* 0x040fe20000410000 */
[----:B------:R-:W-:Y:S01]  /*ecb0*/  FMUL.FTZ R24, R4, R12 ;  /* 0x0000000c04187220 */ /* 0x000fe20000410000 */
[----:B------:R-:W-:Y:S02]  /*ecc0*/  HADD2.F32 R10, -RZ, R3.H1_H1 ;  /* 0x30000003ff0a7230 */ /* 0x000fe40000004100 */
[----:B------:R-:W-:Y:S01]  /*ecd0*/  FMUL.FTZ R15, R9, R63 ;  /* 0x0000003f090f7220 */ /* 0x000fe20000410000 */
[----:B------:R-:W-:-:S02]  /*ece0*/  HADD2.F32 R5, -RZ, R5.H1_H1 ;  /* 0x30000005ff057230 */ /* 0x000fc40000004100 */
[C---:B------:R-:W-:Y:S01]  /*ecf0*/  FFMA.FTZ R20, R7.reuse, R12, -R20 ;  /* 0x0000000c07147223 */ /* 0x040fe20000010814 */
[----:B------:R-:W-:Y:S02]  /*ed00*/  HADD2.F32 R4, -RZ, R25.H0_H0 ;  /* 0x20000019ff047230 */ /* 0x000fe40000004100 */
[----:B------:R-:W-:Y:S01]  /*ed10*/  FFMA.FTZ R11, R7, R14, R24 ;  /* 0x0000000e070b7223 */ /* 0x000fe20000010018 */
[----:B------:R-:W-:Y:S02]  /*ed20*/  HADD2.F32 R3, -RZ, R27.H0_H0 ;  /* 0x2000001bff037230 */ /* 0x000fe40000004100 */
[-C--:B------:R-:W-:Y:S01]  /*ed30*/  FMUL.FTZ R13, R9, R10.reuse ;  /* 0x0000000a090d7220 */ /* 0x080fe20000410000 */
[C---:B------:R-:W-:Y:S01]  /*ed40*/  FFMA.FTZ R10, R8.reuse, R10, R15 ;  /* 0x0000000a080a7223 */ /* 0x040fe2000001000f */
[C---:B------:R-:W-:Y:S01]  /*ed50*/  FMUL.FTZ R7, R5.reuse, R4 ;  /* 0x0000000405077220 */ /* 0x040fe20000410000 */
[----:B------:R-:W-:Y:S01]  /*ed60*/  FMUL.FTZ R9, R5, R3 ;  /* 0x0000000305097220 */ /* 0x000fe20000410000 */
[----:B------:R-:W-:-:S02]  /*ed70*/  FFMA.FTZ R13, R8, R63, -R13 ;  /* 0x0000003f080d7223 */ /* 0x000fc4000001080d */
[----:B------:R-:W-:Y:S01]  /*ed80*/  FFMA.FTZ R5, R6, R3, -R7 ;  /* 0x0000000306057223 */ /* 0x000fe20000010807 */
[----:B------:R-:W-:Y:S01]  /*ed90*/  F2FP.F16.F32.PACK_AB R7, R26, R21 ;  /* 0x000000151a07723e */ /* 0x000fe200000000ff */
[----:B------:R-:W-:Y:S01]  /*eda0*/  FFMA.FTZ R8, R6, R4, R9 ;  /* 0x0000000406087223 */ /* 0x000fe20000010009 */
[----:B------:R-:W-:Y:S02]  /*edb0*/  F2FP.F16.F32.PACK_AB R4, R11, R20 ;  /* 0x000000140b04723e */ /* 0x000fe400000000ff */
[----:B------:R-:W-:Y:S02]  /*edc0*/  F2FP.F16.F32.PACK_AB R6, R10, R13 ;  /* 0x0000000d0a06723e */ /* 0x000fe400000000ff */
[----:B------:R-:W-:-:S05]  /*edd0*/  F2FP.F16.F32.PACK_AB R5, R8, R5 ;  /* 0x000000050805723e */ /* 0x000fca00000000ff */
[----:B------:R0:W-:Y:S01]  /*ede0*/  STS.128 [R0+0xa000], R4 ;  /* 0x00a0000400007388 */ /* 0x0001e20000000c00 */
[----:B------:R-:W-:Y:S05]  /*edf0*/  BRA `(.L_x_1729) ;  /* 0x0000003400007947 */ /* 0x000fea0003800000 */
.L_x_1708:
[----:B------:R-:W0:Y:S01]  /*ee00*/  LDC R25, c[0x0][0x448] ;  /* 0x00011200ff197b82 */ /* 0x000e220000000800 */
[----:B------:R-:W-:Y:S01]  /*ee10*/  LEA R3, R198, R9, 0x6 ;  /* 0x00000009c6037211 */ /* 0x000fe200078e30ff */
[----:B------:R-:W-:Y:S01]  /*ee20*/  ULDC.64 UR4, c[0x0][0x3f8] ;  /* 0x0000fe0000047ab9 */ /* 0x000fe20000000a00 */
[----:B------:R-:W-:Y:S01]  /*ee30*/  ULDC.64 UR6, c[0x0][0x408] ;  /* 0x0001020000067ab9 */ /* 0x000fe20000000a00 */
[----:B------:R-:W-:Y:S02]  /*ee40*/  IMAD.MOV.U32 R4, RZ, RZ, R26 ;  /* 0x000000ffff047224 */ /* 0x000fe400078e001a */
[----:B------:R-:W-:Y:S02]  /*ee50*/  IMAD.MOV.U32 R10, RZ, RZ, R24 ;  /* 0x000000ffff0a7224 */ /* 0x000fe400078e0018 */
[----:B------:R-:W-:Y:S01]  /*ee60*/  IMAD.MOV.U32 R11, RZ, RZ, R31 ;  /* 0x000000ffff0b7224 */ /* 0x000fe200078e001f */
[----:B0-----:R-:W-:-:S13]  /*ee70*/  ISETP.NE.AND P0, PT, R25, 0x1, PT ;  /* 0x000000011900780c */ /* 0x001fda0003f05270 */
[----:B------:R-:W0:Y:S08]  /*ee80*/  @P0 LDC R0, c[0x0][0x44c] ;  /* 0x00011300ff000b82 */ /* 0x000e300000000800 */
[----:B------:R-:W1:Y:S01]  /*ee90*/  @P0 LDC R5, c[0x0][0x450] ;  /* 0x00011400ff050b82 */ /* 0x000e620000000800 */
[----:B0-----:R-:W-:-:S05]  /*eea0*/  @P0 IMAD.HI.U32 R0, R3, R0, RZ ;  /* 0x0000000003000227 */ /* 0x001fca00078e00ff */
[----:B-1----:R-:W-:Y:S01]  /*eeb0*/  @P0 SHF.R.U32.HI R3, RZ, R5, R0 ;  /* 0x00000005ff030219 */ /* 0x002fe20000011600 */
[----:B------:R-:W-:-:S03]  /*eec0*/  IMAD.MOV.U32 R5, RZ, RZ, R29 ;  /* 0x000000ffff057224 */ /* 0x000fc600078e001d */
[----:B------:R-:W-:Y:S01]  /*eed0*/  SHF.R.S32.HI R0, RZ, 0x1f, R3 ;  /* 0x0000001fff007819 */ /* 0x000fe20000011403 */
[----:B------:R-:W-:-:S04]  /*eee0*/  IMAD.WIDE.U32 R4, R3, UR4, R4 ;  /* 0x0000000403047c25 */ /* 0x000fc8000f8e0004 */
[C---:B------:R-:W-:Y:S02]  /*eef0*/  IMAD R6, R0.reuse, UR4, RZ ;  /* 0x0000000400067c24 */ /* 0x040fe4000f8e02ff */
[----:B------:R-:W-:Y:S02]  /*ef00*/  IMAD R0, R0, UR6, RZ ;  /* 0x0000000600007c24 */ /* 0x000fe4000f8e02ff */
[C---:B------:R-:W-:Y:S01]  /*ef10*/  IMAD R7, R3.reuse, UR5, R6 ;  /* 0x0000000503077c24 */ /* 0x040fe2000f8e0206 */
[----:B------:R-:W-:Y:S01]  /*ef20*/  ULDC.64 UR4, c[0x0][0x3e8] ;  /* 0x0000fa0000047ab9 */ /* 0x000fe20000000a00 */
[----:B------:R-:W-:Y:S01]  /*ef30*/  IMAD.WIDE.U32 R10, R3, UR6, R10 ;  /* 0x00000006030a7c25 */ /* 0x000fe2000f8e000a */
[----:B------:R-:W-:Y:S01]  /*ef40*/  LEA R6, P0, R4, UR4, 0x1 ;  /* 0x0000000404067c11 */ /* 0x000fe2000f8008ff */
[----:B------:R-:W-:Y:S01]  /*ef50*/  UMOV UR4, 0xffffffff ;  /* 0xffffffff00047882 */ /* 0x000fe20000000000 */
[----:B------:R-:W-:Y:S01]  /*ef60*/  IADD3 R7, R5, R7, RZ ;  /* 0x0000000705077210 */ /* 0x000fe20007ffe0ff */
[----:B------:R-:W-:Y:S01]  /*ef70*/  IMAD R21, R3, UR7, R0 ;  /* 0x0000000703157c24 */ /* 0x000fe2000f8e0200 */
[----:B------:R-:W-:-:S02]  /*ef80*/  ULDC.64 UR6, c[0x0][0x400] ;  /* 0x0001000000067ab9 */ /* 0x000fc40000000a00 */
[----:B------:R-:W-:Y:S01]  /*ef90*/  LEA R20, P1, R10, UR6, 0x1 ;  /* 0x000000060a147c11 */ /* 0x000fe2000f8208ff */
[----:B------:R-:W-:Y:S01]  /*efa0*/  IMAD.IADD R21, R11, 0x1, R21 ;  /* 0x000000010b157824 */ /* 0x000fe200078e0215 */
[----:B------:R-:W-:-:S04]  /*efb0*/  LEA.HI.X R7, R4, UR5, R7, 0x1, P0 ;  /* 0x0000000504077c11 */ /* 0x000fc800080f0c07 */
[----:B------:R-:W-:Y:S01]  /*efc0*/  LEA.HI.X R21, R10, UR7, R21, 0x1, P1 ;  /* 0x000000070a157c11 */ /* 0x000fe200088f0c15 */
[----:B------:R-:W-:Y:S06]  /*efd0*/  BRA.DIV UR4, `(.L_x_1740) ;  /* 0x0000019a042c7947 */ /* 0x000fec000b800000 */
[----:B------:R0:W1:Y:S04]  /*efe0*/  SHFL.IDX PT, R3, R7, RZ, 0x1c1f ;  /* 0x001c1fff07037589 */ /* 0x00006800000e0000 */
[----:B------:R0:W2:Y:S04]  /*eff0*/  SHFL.IDX PT, R0, R6, RZ, 0x1c1f ;  /* 0x001c1fff06007589 */ /* 0x0000a800000e0000 */
[----:B------:R0:W3:Y:S04]  /*f000*/  SHFL.IDX PT, R5, R21, RZ, 0x1c1f ;  /* 0x001c1fff15057589 */ /* 0x0000e800000e0000 */
[----:B------:R0:W4:Y:S02]  /*f010*/  SHFL.IDX PT, R14, R20, RZ, 0x1c1f ;  /* 0x001c1fff140e7589 */ /* 0x00012400000e0000 */
.L_x_2051:
        /* <DEDUP_REMOVED lines=17> */
[----:B--2---:R-:W-:Y:S01]  /*f130*/  IMAD.MOV.U32 R12, RZ, RZ, R0 ;  /* 0x000000ffff0c7224 */ /* 0x004fe200078e0000 */
[----:B------:R-:W-:Y:S01]  /*f140*/  ISETP.GE.AND P2, PT, R16, UR4, PT ;  /* 0x0000000410007c0c */ /* 0x000fe2000bf46270 */
[----:B-1----:R-:W-:Y:S01]  /*f150*/  IMAD.MOV.U32 R13, RZ, RZ, R3 ;  /* 0x000000ffff0d7224 */ /* 0x002fe200078e0003 */
[----:B------:R-:W-:Y:S01]  /*f160*/  ISETP.GE.AND P3, PT, R168, UR4, PT ;  /* 0x00000004a8007c0c */ /* 0x000fe2000bf66270 */
[----:B----4-:R-:W-:Y:S01]  /*f170*/  IMAD.MOV.U32 R24, RZ, RZ, R14 ;  /* 0x000000ffff187224 */ /* 0x010fe200078e000e */
[----:B------:R-:W-:Y:S01]  /*f180*/  ISETP.GE.AND P4, PT, R169, UR4, PT ;  /* 0x00000004a9007c0c */ /* 0x000fe2000bf86270 */
[----:B---3--:R-:W-:Y:S01]  /*f190*/  IMAD.MOV.U32 R25, RZ, RZ, R5 ;  /* 0x000000ffff197224 */ /* 0x008fe200078e0005 */
[----:B------:R-:W-:Y:S02]  /*f1a0*/  CS2R R28, SRZ ;  /* 0x00000000001c7805 */ /* 0x000fe4000001ff00 */
[----:B------:R-:W-:-:S02]  /*f1b0*/  CS2R R30, SRZ ;  /* 0x00000000001e7805 */ /* 0x000fc4000001ff00 */
[----:B------:R-:W-:Y:S02]  /*f1c0*/  CS2R R40, SRZ ;  /* 0x0000000000287805 */ /* 0x000fe4000001ff00 */
[----:B------:R-:W-:Y:S01]  /*f1d0*/  CS2R R42, SRZ ;  /* 0x00000000002a7805 */ /* 0x000fe2000001ff00 */
[----:B------:R-:W-:Y:S02]  /*f1e0*/  @!P2 IMAD.SHL.U32 R11, R16, 0x2, RZ ;  /* 0x00000002100ba824 */ /* 0x000fe400078e00ff */
[----:B------:R-:W-:Y:S02]  /*f1f0*/  @!P3 SHF.L.U32 R27, R170, 0x3, RZ ;  /* 0x00000003aa1bb819 */ /* 0x000fe400000006ff */
[----:B------:R-:W-:Y:S01]  /*f200*/  @!P4 IMAD.SHL.U32 R49, R171, 0x8, RZ ;  /* 0x00000008ab31c824 */ /* 0x000fe200078e00ff */
[----:B------:R-:W-:Y:S02]  /*f210*/  @!P2 IADD3 R50, P0, R0, R11, RZ ;  /* 0x0000000b0032a210 */ /* 0x000fe40007f1e0ff */
[----:B------:R-:W-:-:S02]  /*f220*/  @!P2 SHF.L.U64.HI R0, R16, 0x1, R17 ;  /* 0x000000011000a819 */ /* 0x000fc40000010211 */
[----:B------:R-:W-:Y:S01]  /*f230*/  @!P2 IADD3 R4, P1, R14, R11, RZ ;  /* 0x0000000b0e04a210 */ /* 0x000fe20007f3e0ff */
[--C-:B------:R-:W-:Y:S01]  /*f240*/  @!P3 IMAD.WIDE R10, R27, 0x2, R12.reuse ;  /* 0x000000021b0ab825 */ /* 0x100fe200078e020c */
[----:B------:R-:W-:Y:S02]  /*f250*/  CS2R R36, SRZ ;  /* 0x0000000000247805 */ /* 0x000fe4000001ff00 */
[----:B------:R-:W-:Y:S02]  /*f260*/  CS2R R38, SRZ ;  /* 0x0000000000267805 */ /* 0x000fe4000001ff00 */
[----:B------:R-:W-:Y:S01]  /*f270*/  CS2R R32, SRZ ;  /* 0x0000000000207805 */ /* 0x000fe2000001ff00 */
[----:B------:R-:W-:Y:S01]  /*f280*/  @!P4 IMAD.WIDE R14, R49, 0x2, R12 ;  /* 0x00000002310ec825 */ /* 0x000fe200078e020c */
[----:B------:R-:W-:Y:S02]  /*f290*/  CS2R R34, SRZ ;  /* 0x0000000000227805 */ /* 0x000fe4000001ff00 */
[----:B------:R-:W-:-:S02]  /*f2a0*/  CS2R R44, SRZ ;  /* 0x00000000002c7805 */ /* 0x000fc4000001ff00 */
[----:B------:R-:W-:Y:S01]  /*f2b0*/  CS2R R46, SRZ ;  /* 0x00000000002e7805 */ /* 0x000fe2000001ff00 */
[--C-:B------:R-:W-:Y:S01]  /*f2c0*/  @!P3 IMAD.WIDE R12, R27, 0x2, R24.reuse ;  /* 0x000000021b0cb825 */ /* 0x100fe200078e0218 */
[----:B------:R-:W-:Y:S02]  /*f2d0*/  CS2R R26, SRZ ;  /* 0x00000000001a7805 */ /* 0x000fe4000001ff00 */
[----:B------:R-:W-:Y:S01]  /*f2e0*/  @!P2 IADD3.X R5, R5, R0, RZ, P1, !PT ;  /* 0x000000000505a210 */ /* 0x000fe20000ffe4ff */
[----:B------:R1:W5:Y:S01]  /*f2f0*/  @!P3 LD.E.128 R28, desc[UR60][R10.64] ;  /* 0x0000003c0a1cb980 */ /* 0x000362000c101d00 */
[----:B------:R-:W-:Y:S01]  /*f300*/  @!P4 IMAD.WIDE R48, R49, 0x2, R24 ;  /* 0x000000023130c825 */ /* 0x000fe200078e0218 */
[----:B------:R-:W-:Y:S02]  /*f310*/  CS2R R24, SRZ ;  /* 0x0000000000187805 */ /* 0x000fe4000001ff00 */
[----:B------:R1:W5:Y:S01]  /*f320*/  @!P3 LD.E.128 R40, desc[UR60][R12.64] ;  /* 0x0000003c0c28b980 */ /* 0x000362000c101d00 */
[----:B------:R-:W-:-:S03]  /*f330*/  @!P2 IMAD.X R51, R3, 0x1, R0, P0 ;  /* 0x000000010333a824 */ /* 0x000fc600000e0600 */
[----:B------:R1:W5:Y:S04]  /*f340*/  @!P4 LD.E.128 R24, desc[UR60][R14.64] ;  /* 0x0000003c0e18c980 */ /* 0x000368000c101d00 */
[----:B------:R1:W5:Y:S04]  /*f350*/  @!P4 LD.E.128 R36, desc[UR60][R48.64] ;  /* 0x0000003c3024c980 */ /* 0x000368000c101d00 */
[----:B------:R1:W5:Y:S04]  /*f360*/  @!P2 LD.E.128 R32, desc[UR60][R50.64] ;  /* 0x0000003c3220a980 */ /* 0x000368000c101d00 */
[----:B------:R1:W5:Y:S02]  /*f370*/  @!P2 LD.E.128 R44, desc[UR60][R4.64] ;  /* 0x0000003c042ca980 */ /* 0x000364000c101d00 */
.L_x_1742:
[----:B------:R-:W-:Y:S05]  /*f380*/  BSYNC B1 ;  /* 0x0000000000017941 */ /* 0x000fea0003800000 */
.L_x_1741:
[----:B-1---5:R-:W-:Y:S01]  /*f390*/  IMAD.MOV.U32 R3, RZ, RZ, R45 ;  /* 0x000000ffff037224 */ /* 0x022fe200078e002d */
[----:B------:R-:W-:Y:S01]  /*f3a0*/  UMOV UR4, 0xffffffff ;  /* 0xffffffff00047882 */ /* 0x000fe20000000000 */
[----:B------:R-:W-:Y:S02]  /*f3b0*/  IMAD.MOV.U32 R4, RZ, RZ, R46 ;  /* 0x000000ffff047224 */ /* 0x000fe400078e002e */
[----:B---3--:R-:W-:Y:S01]  /*f3c0*/  IMAD.MOV.U32 R5, RZ, RZ, R47 ;  /* 0x000000ffff057224 */ /* 0x008fe200078e002f */
[----:B------:R-:W-:Y:S01]  /*f3d0*/  PRMT R90, R3, 0x7610, R90 ;  /* 0x00007610035a7816 */ /* 0x000fe2000000005a */
[----:B--2---:R-:W-:Y:S01]  /*f3e0*/  IMAD.MOV.U32 R0, RZ, RZ, R44 ;  /* 0x000000ffff007224 */ /* 0x004fe200078e002c */
        /* <DEDUP_REMOVED lines=13> */
[----:B------:R-:W-:Y:S01]  /*f4c0*/  PRMT R75, R3, 0x5410, R0 ;  /* 0x00005410034b7816 */ /* 0x000fe20000000000 */
[----:B------:R-:W-:Y:S01]  /*f4d0*/  IMAD.MOV.U32 R0, RZ, RZ, R32 ;  /* 0x000000ffff007224 */ /* 0x000fe200078e0020 */
[----:B------:R-:W-:Y:S01]  /*f4e0*/  PRMT R74, R5, 0x5410, R4 ;  /* 0x00005410054a7816 */ /* 0x000fe20000000004 */
[----:B------:R-:W-:Y:S01]  /*f4f0*/  IMAD.MOV.U32 R3, RZ, RZ, R33 ;  /* 0x000000ffff037224 */ /* 0x000fe200078e0021 */
[----:B------:R-:W-:Y:S01]  /*f500*/  MOV R4, R34 ;  /* 0x0000002200047202 */ /* 0x000fe20000000f00 */
[----:B------:R-:W-:Y:S01]  /*f510*/  IMAD.MOV.U32 R5, RZ, RZ, R35 ;  /* 0x000000ffff057224 */ /* 0x000fe200078e0023 */
[----:B------:R-:W-:Y:S01]  /*f520*/  PRMT R89, R0, 0x7610, R89 ;  /* 0x0000761000597816 */ /* 0x000fe20000000059 */
        /* <DEDUP_REMOVED lines=10> */
[----:B------:R-:W-:Y:S02]  /*f5d0*/  IMAD.MOV.U32 R4, RZ, RZ, R26 ;  /* 0x000000ffff047224 */ /* 0x000fe400078e001a */
[----:B------:R-:W-:Y:S02]  /*f5e0*/  IMAD.MOV.U32 R5, RZ, RZ, R27 ;  /* 0x000000ffff057224 */ /* 0x000fe400078e001b */
[----:B------:R-:W-:-:S03]  /*f5f0*/  IMAD.MOV.U32 R3, RZ, RZ, R25 ;  /* 0x000000ffff037224 */ /* 0x000fc600078e0019 */
[----:B------:R-:W-:Y:S02]  /*f600*/  PRMT R77, R4, 0x5410, R5 ;  /* 0x00005410044d7816 */ /* 0x000fe40000000005 */
[----:B------:R-:W-:Y:S02]  /*f610*/  CS2R R4, SRZ ;  /* 0x0000000000047805 */ /* 0x000fe4000001ff00 */
[----:B------:R-:W-:Y:S01]  /*f620*/  PRMT R76, R0, 0x5410, R3 ;  /* 0x00005410004c7816 */ /* 0x000fe20000000003 */
[----:B------:R-:W-:Y:S06]  /*f630*/  BRA.DIV UR4, `(.L_x_1743) ;  /* 0x0000019604047947 */ /* 0x000fec000b800000 */
[----:B------:R1:W2:Y:S04]  /*f640*/  SHFL.IDX PT, R3, R7, 0x1, 0x1c1f ;  /* 0x003c1f0007037f89 */ /* 0x0002a800000e0000 */
[----:B------:R1:W3:Y:S04]  /*f650*/  SHFL.IDX PT, R0, R6, 0x1, 0x1c1f ;  /* 0x003c1f0006007f89 */ /* 0x0002e800000e0000 */
[----:B0-----:R-:W0:Y:S04]  /*f660*/  SHFL.IDX PT, R21, R21, 0x1, 0x1c1f ;  /* 0x003c1f0015157f89 */ /* 0x001e2800000e0000 */
[----:B-1----:R-:W0:Y:S02]  /*f670*/  SHFL.IDX PT, R20, R20, 0x1, 0x1c1f ;  /* 0x003c1f0014147f89 */ /* 0x002e2400000e0000 */
.L_x_2057:
[----:B------:R-:W-:Y:S01]  /*f680*/  IADD3 R11, R9, 0x40, RZ ;  /* 0x00000040090b7810 */ /* 0x000fe20007ffe0ff */
[----:B------:R-:W-:Y:S01]  /*f690*/  BSSY B1, `(.L_x_1744) ;  /* 0x0000032000017945 */ /* 0x000fe20003800000 */
[----:B------:R-:W-:Y:S02]  /*f6a0*/  CS2R R6, SRZ ;  /* 0x0000000000067805 */ /* 0x000fe4000001ff00 */
[----:B------:R-:W-:Y:S02]  /*f6b0*/  CS2R R8, SRZ ;  /* 0x0000000000087805 */ /* 0x000fe4000001ff00 */
[----:B------:R-:W-:Y:S02]  /*f6c0*/  ISETP.GE.AND P0, PT, R11, R92, PT ;  /* 0x0000005c0b00720c */ /* 0x000fe40003f06270 */
[----:B------:R-:W-:Y:S02]  /*f6d0*/  CS2R R10, SRZ ;  /* 0x00000000000a7805 */ /* 0x000fe4000001ff00 */
[----:B------:R-:W-:-:S02]  /*f6e0*/  CS2R R12, SRZ ;  /* 0x00000000000c7805 */ /* 0x000fc4000001ff00 */
[----:B----4-:R-:W-:Y:S02]  /*f6f0*/  CS2R R14, SRZ ;  /* 0x00000000000e7805 */ /* 0x010fe4000001ff00 */
[----:B------:R-:W-:Y:S02]  /*f700*/  CS2R R48, SRZ ;  /* 0x0000000000307805 */ /* 0x000fe4000001ff00 */
[----:B------:R-:W-:Y:S02]  /*f710*/  CS2R R50, SRZ ;  /* 0x0000000000327805 */ /* 0x000fe4000001ff00 */
[----:B------:R-:W-:Y:S02]  /*f720*/  CS2R R52, SRZ ;  /* 0x0000000000347805 */ /* 0x000fe4000001ff00 */
[----:B------:R-:W-:Y:S02]  /*f730*/  CS2R R54, SRZ ;  /* 0x0000000000367805 */ /* 0x000fe4000001ff00 */
[----:B------:R-:W-:-:S02]  /*f740*/  CS2R R56, SRZ ;  /* 0x0000000000387805 */ /* 0x000fc4000001ff00 */
[----:B------:R-:W-:Y:S01]  /*f750*/  CS2R R58, SRZ ;  /* 0x00000000003a7805 */ /* 0x000fe2000001ff00 */
[----:B------:R-:W-:Y:S06]  /*f760*/  @P0 BRA `(.L_x_1745) ;  /* 0x0000000000900947 */ /* 0x000fec0003800000 */
[----:B------:R-:W-:Y:S01]  /*f770*/  ULDC UR4, c[0x0][0x3f4] ;  /* 0x0000fd0000047ab9 */ /* 0x000fe20000000800 */
[----:B---3--:R-:W-:Y:S01]  /*f780*/  IMAD.MOV.U32 R4, RZ, RZ, R0 ;  /* 0x000000ffff047224 */ /* 0x008fe200078e0000 */
[----:B------:R-:W-:Y:S01]  /*f790*/  ISETP.GE.AND P2, PT, R16, UR4, PT ;  /* 0x0000000410007c0c */ /* 0x000fe2000bf46270 */
[----:B--2---:R-:W-:Y:S01]  /*f7a0*/  IMAD.MOV.U32 R5, RZ, RZ, R3 ;  /* 0x000000ffff057224 */ /* 0x004fe200078e0003 */
[----:B------:R-:W-:Y:S02]  /*f7b0*/  ISETP.GE.AND P4, PT, R169, UR4, PT ;  /* 0x00000004a9007c0c */ /* 0x000fe4000bf86270 */
[----:B------:R-:W-:Y:S02]  /*f7c0*/  CS2R R52, SRZ ;  /* 0x0000000000347805 */ /* 0x000fe4000001ff00 */
[----:B------:R-:W-:Y:S02]  /*f7d0*/  ISETP.GE.AND P3, PT, R168, UR4, PT ;  /* 0x00000004a8007c0c */ /* 0x000fe4000bf66270 */
[----:B------:R-:W-:-:S02]  /*f7e0*/  CS2R R54, SRZ ;  /* 0x0000000000367805 */ /* 0x000fc4000001ff00 */
[----:B------:R-:W-:Y:S02]  /*f7f0*/  CS2R R8, SRZ ;  /* 0x0000000000087805 */ /* 0x000fe4000001ff00 */
[----:B------:R-:W-:Y:S02]  /*f800*/  CS2R R10, SRZ ;  /* 0x00000000000a7805 */ /* 0x000fe4000001ff00 */
[----:B------:R-:W-:Y:S02]  /*f810*/  CS2R R56, SRZ ;  /* 0x0000000000387805 */ /* 0x000fe4000001ff00 */
[----:B------:R-:W-:Y:S01]  /*f820*/  CS2R R58, SRZ ;  /* 0x00000000003a7805 */ /* 0x000fe2000001ff00 */
[----:B------:R-:W-:Y:S01]  /*f830*/  @!P2 IMAD.SHL.U32 R63, R16, 0x2, RZ ;  /* 0x00000002103fa824 */ /* 0x000fe200078e00ff */
[----:B------:R-:W-:Y:S01]  /*f840*/  @!P4 SHF.L.U32 R65, R171, 0x3, RZ ;  /* 0x00000003ab41c819 */ /* 0x000fe200000006ff */
[----:B------:R-:W-:-:S03]  /*f850*/  @!P3 IMAD.SHL.U32 R73, R170, 0x8, RZ ;  /* 0x00000008aa49b824 */ /* 0x000fc600078e00ff */
[-C--:B------:R-:W-:Y:S02]  /*f860*/  @!P2 IADD3 R60, P0, R0, R63.reuse, RZ ;  /* 0x0000003f003ca210 */ /* 0x080fe40007f1e0ff */
[----:B0-----:R-:W-:Y:S01]  /*f870*/  @!P2 IADD3 R62, P1, R20, R63, RZ ;  /* 0x0000003f143ea210 */ /* 0x001fe20007f3e0ff */
        /* <DEDUP_REMOVED lines=9> */
[--C-:B------:R-:W-:Y:S01]  /*f910*/  @!P3 IMAD.WIDE R72, R73, 0x2, R20.reuse ;  /* 0x000000024948b825 */ /* 0x100fe200078e0214 */
[----:B------:R1:W5:Y:S03]  /*f920*/  @!P3 LD.E.128 R52, desc[UR60][R66.64] ;  /* 0x0000003c4234b980 */ /* 0x000366000c101d00 */
[----:B------:R-:W-:Y:S01]  /*f930*/  @!P4 IMAD.WIDE R64, R65, 0x2, R20 ;  /* 0x000000024140c825 */ /* 0x000fe200078e0214 */
[----:B------:R1:W5:Y:S03]  /*f940*/  @!P3 LD.E.128 R8, desc[UR60][R72.64] ;  /* 0x0000003c4808b980 */ /* 0x000366000c101d00 */
[--C-:B------:R-:W-:Y:S01]  /*f950*/  @!P2 IMAD.X R61, R3, 0x1, R0.reuse, P0 ;  /* 0x00000001033da824 */ /* 0x100fe200000e0600 */
[----:B------:R1:W5:Y:S01]  /*f960*/  @!P4 LD.E.128 R56, desc[UR60][R70.64] ;  /* 0x0000003c4638c980 */ /* 0x000362000c101d00 */
[----:B------:R-:W-:-:S03]  /*f970*/  @!P2 IMAD.X R63, R21, 0x1, R0, P1 ;  /* 0x00000001153fa824 */ /* 0x000fc600008e0600 */
[----:B------:R1:W5:Y:S04]  /*f980*/  @!P4 LD.E.128 R12, desc[UR60][R64.64] ;  /* 0x0000003c400cc980 */ /* 0x000368000c101d00 */
[----:B------:R1:W5:Y:S04]  /*f990*/  @!P2 LD.E.128 R48, desc[UR60][R60.64] ;  /* 0x0000003c3c30a980 */ /* 0x000368000c101d00 */
[----:B------:R1:W5:Y:S02]  /*f9a0*/  @!P2 LD.E.128 R4, desc[UR60][R62.64] ;  /* 0x0000003c3e04a980 */ /* 0x000364000c101d00 */
.L_x_1745:
[----:B------:R-:W-:Y:S05]  /*f9b0*/  BSYNC B1 ;  /* 0x0000000000017941 */ /* 0x000fea0003800000 */
.L_x_1744:
[----:B---3--:R-:W-:Y:S01]  /*f9c0*/  LEA.HI R0, R197, R197, RZ, 0x1 ;  /* 0x000000c5c5007211 */ /* 0x008fe200078f08ff */
[----:B--2--5:R-:W-:Y:S01]  /*f9d0*/  IMAD.MOV.U32 R3, RZ, RZ, R4 ;  /* 0x000000ffff037224 */ /* 0x024fe200078e0004 */
[----:B-1----:R-:W-:Y:S01]  /*f9e0*/  MOV R60, R10 ;  /* 0x0000000a003c7202 */ /* 0x002fe20000000f00 */
[----:B0-----:R-:W-:Y:S01]  /*f9f0*/  IMAD.MOV.U32 R20, RZ, RZ, R5 ;  /* 0x000000ffff147224 */ /* 0x001fe200078e0005 */
[----:B------:R-:W-:Y:S01]  /*fa00*/  LOP3.LUT R0, R0, 0xfffffffe, RZ, 0xc0, !PT ;  /* 0xfffffffe00007812 */ /* 0x000fe200078ec0ff */
[----:B------:R-:W-:Y:S01]  /*fa10*/  IMAD.MOV.U32 R21, RZ, RZ, R7 ;  /* 0x000000ffff157224 */ /* 0x000fe200078e0007 */
[----:B------:R-:W-:Y:S01]  /*fa20*/  PRMT R70, R60, 0x7610, R70 ;  /* 0x000076103c467816 */ /* 0x000fe20000000046 */
[----:B------:R-:W-:Y:S01]  /*fa30*/  IMAD.MOV.U32 R60, RZ, RZ, R14 ;  /* 0x000000ffff3c7224 */ /* 0x000fe200078e000e */
[----:B------:R-:W-:Y:S01]  /*fa40*/  PRMT R78, R3, 0x5410, R20 ;  /* 0x00005410034e7816 */ /* 0x000fe20000000014 */
[----:B------:R-:W-:Y:S01]  /*fa50*/  IMAD.IADD R0, R197, 0x1, -R0 ;  /* 0x00000001c5007824 */ /* 0x000fe200078e0a00 */
[----:B------:R-:W-:Y:S01]  /*fa60*/  MOV R3, R6 ;  /* 0x0000000600037202 */ /* 0x000fe20000000f00 */
[----:B------:R-:W-:Y:S01]  /*fa70*/  IMAD.MOV.U32 R20, RZ, RZ, R9 ;  /* 0x000000ffff147224 */ /* 0x000fe200078e0009 */
[----:B------:R-:W-:Y:S01]  /*fa80*/  VIADDMNMX R73, R92, -R187, 0x80, PT ;  /* 0x000000805c497446 */ /* 0x000fe200038009bb */
[----:B------:R-:W-:Y:S01]  /*fa90*/  IMAD.MOV.U32 R61, RZ, RZ, R49 ;  /* 0x000000ffff3d7224 */ /* 0x000fe200078e0031 */
[----:B------:R-:W-:Y:S01]  /*faa0*/  PRMT R79, R3, 0x5410, R21 ;  /* 0x00005410034f7816 */ /* 0x000fe20000000015 */
[----:B------:R-:W-:Y:S01]  /*fab0*/  IMAD.MOV.U32 R3, RZ, RZ, R8 ;  /* 0x000000ffff037224 */ /* 0x000fe200078e0008 */
[----:B------:R-:W-:Y:S01]  /*fac0*/  SHF.L.U32 R21, R0, 0x1f, RZ ;  /* 0x0000001f00157819 */ /* 0x000fe200000006ff */
[----:B------:R-:W-:Y:S01]  /*fad0*/  IMAD.MOV.U32 R0, RZ, RZ, R11 ;  /* 0x000000ffff007224 */ /* 0x000fe200078e000b */
[----:B------:R-:W-:Y:S01]  /*fae0*/  BSSY B1, `(.L_x_1746) ;  /* 0x000001d000017945 */ /* 0x000fe20003800000 */
[----:B------:R-:W-:Y:S01]  /*faf0*/  IMAD.MOV.U32 R62, RZ, RZ, R50 ;  /* 0x000000ffff3e7224 */ /* 0x000fe200078e0032 */
[----:B------:R-:W0:Y:S01]  /*fb00*/  SYNCS.PHASECHK.TRANS64.TRYWAIT P0, [R18+URZ+0x2a800], R21 ;  /* 0x02a80015120075a7 */ /* 0x000e22000800017f */
[----:B------:R-:W-:Y:S01]  /*fb10*/  PRMT R69, R3, 0x5410, R20 ;  /* 0x0000541003457816 */ /* 0x000fe20000000014 */
[----:B------:R-:W-:Y:S01]  /*fb20*/  IMAD.MOV.U32 R3, RZ, RZ, R12 ;  /* 0x000000ffff037224 */ /* 0x000fe200078e000c */
[----:B------:R-:W-:Y:S01]  /*fb30*/  PRMT R70, R70, 0x5410, R0 ;  /* 0x0000541046467816 */ /* 0x000fe20000000000 */
[----:B------:R-:W-:Y:S01]  /*fb40*/  IMAD.MOV.U32 R20, RZ, RZ, R13 ;  /* 0x000000ffff147224 */ /* 0x000fe200078e000d */
[----:B------:R-:W-:-:S02]  /*fb50*/  PRMT R81, R62, 0x7610, R81 ;  /* 0x000076103e517816 */ /* 0x000fc40000000051 */
[----:B------:R-:W-:Y:S02]  /*fb60*/  MOV R62, R57 ;  /* 0x00000039003e7202 */ /* 0x000fe40000000f00 */
[----:B------:R-:W-:Y:S02]  /*fb70*/  PRMT R0, R3, 0x5410, R20 ;  /* 0x0000541003007816 */ /* 0x000fe40000000014 */
[----:B------:R-:W-:Y:S01]  /*fb80*/  PRMT R3, R60, 0x7610, R3 ;  /* 0x000076103c037816 */ /* 0x000fe20000000003 */
[----:B------:R-:W-:Y:S01]  /*fb90*/  IMAD.MOV.U32 R60, RZ, RZ, R48 ;  /* 0x000000ffff3c7224 */ /* 0x000fe200078e0030 */
[----:B------:R-:W-:Y:S02]  /*fba0*/  MOV R20, R15 ;  /* 0x0000000f00147202 */ /* 0x000fe40000000f00 */
[----:B------:R-:W-:Y:S02]  /*fbb0*/  ISETP.GE.AND P1, PT, R174, R73, PT ;  /* 0x00000049ae00720c */ /* 0x000fe40003f26270 */
        /* <DEDUP_REMOVED lines=8> */
[----:B------:R-:W-:Y:S02]  /*fc40*/  IMAD.MOV.U32 R60, RZ, RZ, R55 ;  /* 0x000000ffff3c7224 */ /* 0x000fe400078e0037 */
[----:B------:R-:W-:-:S03]  /*fc50*/  IMAD.MOV.U32 R61, RZ, RZ, R56 ;  /* 0x000000ffff3d7224 */ /* 0x000fc600078e0038 */
[----:B------:R-:W-:Y:S01]  /*fc60*/  PRMT R72, R20, 0x5410, R60 ;  /* 0x0000541014487816 */ /* 0x000fe2000000003c */
[----:B------:R-:W-:Y:S01]  /*fc70*/  IMAD.MOV.U32 R60, RZ, RZ, R58 ;  /* 0x000000ffff3c7224 */ /* 0x000fe200078e003a */
[----:B------:R-:W-:Y:S01]  /*fc80*/  PRMT R20, R61, 0x5410, R62 ;  /* 0x000054103d147816 */ /* 0x000fe2000000003e */
[----:B------:R-:W-:Y:S01]  /*fc90*/  IMAD.MOV.U32 R61, RZ, RZ, R59 ;  /* 0x000000ffff3d7224 */ /* 0x000fe200078e003b */
[----:B0-----:R-:W-:Y:S06]  /*fca0*/  @!P0 BRA `(.L_x_1747) ;  /* 0x0000018c00dc8947 */ /* 0x001fec0003800000 */
.L_x_2058:
[----:B------:R-:W-:Y:S05]  /*fcb0*/  BSYNC B1 ;  /* 0x0000000000017941 */ /* 0x000fea0003800000 */
.L_x_1746:
[----:B------:R-:W-:Y:S01]  /*fcc0*/  BSSY B1, `(.L_x_1748) ;  /* 0x000012c000017945 */ /* 0x000fe20003800000 */
[----:B0-----:R-:W-:-:S03]  /*fcd0*/  PRMT R21, R60, 0x5410, R61 ;  /* 0x000054103c157816 */ /* 0x001fc6000000003d */
[----:B------:R-:W-:Y:S05]  /*fce0*/  @P1 BRA `(.L_x_1749) ;  /* 0x0000001000a41947 */ /* 0x000fea0003800000 */
[----:B------:R-:W0:Y:S01]  /*fcf0*/  LDC R87, c[0x0][0x3f4] ;  /* 0x0000fd00ff577b82 */ /* 0x000e220000000800 */
[----:B------:R-:W-:Y:S01]  /*fd00*/  BSSY B2, `(.L_x_1750) ;  /* 0x0000067000027945 */ /* 0x000fe20003800000 */
[-C--:B0-----:R-:W-:Y:S02]  /*fd10*/  ISETP.GE.AND P0, PT, R16, R87.reuse, PT ;  /* 0x000000571000720c */ /* 0x081fe40003f06270 */
[-C--:B------:R-:W-:Y:S02]  /*fd20*/  ISETP.GE.AND P1, PT, R168, R87.reuse, PT ;  /* 0x00000057a800720c */ /* 0x080fe40003f26270 */
[----:B------:R-:W-:-:S09]  /*fd30*/  ISETP.GE.AND P2, PT, R169, R87, PT ;  /* 0x00000057a900720c */ /* 0x000fd20003f46270 */
[----:B------:R-:W-:Y:S05]  /*fd40*/  @P0 BRA `(.L_x_1751) ;  /* 0x0000000400880947 */ /* 0x000fea0003800000 */
[----:B------:R-:W-:Y:S01]  /*fd50*/  LEA.HI R62, R87, R198, RZ, 0x1d ;  /* 0x000000c6573e7211 */ /* 0x000fe200078fe8ff */
[--C-:B------:R-:W-:Y:S01]  /*fd60*/  HADD2.F32 R101, -RZ, R90.reuse.H0_H0 ;  /* 0x2000005aff657230 */ /* 0x100fe20000004100 */
[----:B------:R-:W-:Y:S01]  /*fd70*/  LOP3.LUT R60, R184, 0x38, R16, 0xf8, !PT ;  /* 0x00000038b83c7812 */ /* 0x000fe200078ef810 */
[----:B------:R-:W-:Y:S01]  /*fd80*/  HADD2.F32 R100, -RZ, R90.H1_H1 ;  /* 0x3000005aff647230 */ /* 0x000fe20000004100 */
[----:B------:R-:W-:Y:S01]  /*fd90*/  SHF.R.S32.HI R65, RZ, 0x1f, R62 ;  /* 0x0000001fff417819 */ /* 0x000fe2000001143e */
[----:B------:R-:W-:Y:S01]  /*fda0*/  IMAD.SHL.U32 R63, R62, 0x8, RZ ;  /* 0x000000083e3f7824 */ /* 0x000fe200078e00ff */
[----:B------:R-:W-:Y:S02]  /*fdb0*/  LOP3.LUT R61, R60, R185, RZ, 0x3c, !PT ;  /* 0x000000b93c3d7212 */ /* 0x000fe400078e3cff */
[----:B------:R-:W-:Y:S02]  /*fdc0*/  LEA.HI R65, R65, R62, RZ, 0x3 ;  /* 0x0000003e41417211 */ /* 0x000fe400078f18ff */
[----:B------:R-:W-:Y:S01]  /*fdd0*/  LOP3.LUT R60, R184, 0x38, R63, 0xf8, !PT ;  /* 0x00000038b83c7812 */ /* 0x000fe200078ef83f */
[----:B------:R-:W-:Y:S01]  /*fde0*/  IMAD.IADD R61, R186, 0x1, R61 ;  /* 0x00000001ba3d7824 */ /* 0x000fe200078e023d */
[----:B------:R-:W-:-:S02]  /*fdf0*/  SHF.L.U32 R65, R65, 0xa, RZ ;  /* 0x0000000a41417819 */ /* 0x000fc400000006ff */
[----:B------:R-:W-:Y:S01]  /*fe00*/  LOP3.LUT R64, R60, R185, RZ, 0x3c, !PT ;  /* 0x000000b93c407212 */ /* 0x000fe200078e3cff */
[----:B------:R-:W-:Y:S01]  /*fe10*/  IMAD R91, R61, 0x2, R18 ;  /* 0x000000023d5b7824 */ /* 0x000fe200078e0212 */
[----:B------:R-:W-:Y:S02]  /*fe20*/  LOP3.LUT R65, R65, 0x7fffe000, RZ, 0xc0, !PT ;  /* 0x7fffe00041417812 */ /* 0x000fe400078ec0ff */
[----:B------:R-:W-:Y:S02]  /*fe30*/  SHF.R.U32.HI R102, RZ, 0x10, R33 ;  /* 0x00000010ff667819 */ /* 0x000fe40000011621 */
[----:B------:R-:W-:Y:S01]  /*fe40*/  IADD3 R65, R64, R65, R186 ;  /* 0x0000004140417210 */ /* 0x000fe20007ffe0ba */
[----:B------:R-:W0:Y:S01]  /*fe50*/  LDS.128 R60, [R91+0xc400] ;  /* 0x00c400005b3c7984 */ /* 0x000e220000000c00 */
[----:B------:R-:W-:Y:S02]  /*fe60*/  SHF.R.U32.HI R103, RZ, 0x10, R45 ;  /* 0x00000010ff677819 */ /* 0x000fe4000001162d */
[----:B------:R-:W-:Y:S01]  /*fe70*/  SHF.R.U64 R32, R32, 0x10, R33 ;  /* 0x0000001020207819 */ /* 0x000fe20000001221 */
[----:B------:R-:W-:Y:S01]  /*fe80*/  IMAD R92, R65, 0x2, R18 ;  /* 0x00000002415c7824 */ /* 0x000fe200078e0212 */
[----:B------:R-:W-:Y:S01]  /*fe90*/  SHF.R.U64 R44, R44, 0x10, R45 ;  /* 0x000000102c2c7819 */ /* 0x000fe2000000122d */
[----:B------:R-:W-:Y:S01]  /*fea0*/  HADD2.F32 R103, -RZ, R103.H0_H0 ;  /* 0x20000067ff677230 */ /* 0x000fe20000004100 */
[----:B------:R-:W-:-:S02]  /*feb0*/  SHF.R.U64 R33, R34, 0x10, R35 ;  /* 0x0000001022217819 */ /* 0x000fc40000001223 */
[----:B------:R-:W1:Y:S01]  /*fec0*/  LDS.128 R64, [R92+0xc400] ;  /* 0x00c400005c407984 */ /* 0x000e620000000c00 */
[--C-:B------:R-:W-:Y:S02]  /*fed0*/  SHF.R.U64 R34, R46, 0x10, R47.reuse ;  /* 0x000000102e227819 */ /* 0x100fe4000000122f */
[----:B------:R-:W-:Y:S01]  /*fee0*/  SHF.R.U32.HI R46, RZ, 0x10, R47 ;  /* 0x00000010ff2e7819 */ /* 0x000fe2000001162f */
[----:B------:R-:W-:Y:S01]  /*fef0*/  HADD2.F32 R33, -RZ, R33.H0_H0 ;  /* 0x20000021ff217230 */ /* 0x000fe20000004100 */
[----:B------:R-:W-:Y:S01]  /*ff00*/  SHF.R.U32.HI R35, RZ, 0x10, R35 ;  /* 0x00000010ff237819 */ /* 0x000fe20000011623 */
[--C-:B0-----:R-:W-:Y:S02]  /*ff10*/  HADD2.F32 R94, -RZ, R61.reuse.H0_H0 ;  /* 0x2000003dff5e7230 */ /* 0x101fe40000004100 */
[----:B------:R-:W-:Y:S02]  /*ff20*/  HADD2.F32 R96, -RZ, R61.H1_H1 ;  /* 0x3000003dff607230 */ /* 0x000fe40000004100 */
[----:B------:R-:W-:-:S02]  /*ff30*/  HADD2.F32 R95, -RZ, R60.H0_H0 ;  /* 0x2000003cff5f7230 */ /* 0x000fc40000004100 */
[----:B------:R-:W-:Y:S02]  /*ff40*/  HADD2.F32 R45, -RZ, R62.H0_H0 ;  /* 0x2000003eff2d7230 */ /* 0x000fe40000004100 */
[----:B------:R-:W-:Y:S02]  /*ff50*/  HADD2.F32 R47, -RZ, R63.H0_H0 ;  /* 0x2000003fff2f7230 */ /* 0x000fe40000004100 */
[--C-:B-1----:R-:W-:Y:S02]  /*ff60*/  HADD2.F32 R61, -RZ, R65.reuse.H0_H0 ;  /* 0x20000041ff3d7230 */ /* 0x102fe40000004100 */
[----:B------:R-:W-:Y:S02]  /*ff70*/  HADD2.F32 R90, -RZ, R65.H1_H1 ;  /* 0x30000041ff5a7230 */ /* 0x000fe40000004100 */
[--C-:B------:R-:W-:Y:S02]  /*ff80*/  HADD2.F32 R99, -RZ, R67.reuse.H0_H0 ;  /* 0x20000043ff637230 */ /* 0x100fe40000004100 */
[----:B------:R-:W-:Y:S01]  /*ff90*/  FMUL.FTZ R65, R61, R101 ;  /* 0x000000653d417220 */ /* 0x000fe20000410000 */
[----:B------:R-:W-:-:S02]  /*ffa0*/  HADD2.F32 R93, -RZ, R67.H1_H1 ;  /* 0x30000043ff5d7230 */ /* 0x000fc40000004100 */
[-C--:B------:R-:W-:Y:S01]  /*ffb0*/  FMUL.FTZ R105, R61, R100.reuse ;  /* 0x000000643d697220 */ /* 0x080fe20000410000 */
[----:B------:R-:W-:Y:S02]  /*ffc0*/  HADD2.F32 R67, -RZ, R102.H0_H0 ;  /* 0x20000066ff437230 */ /* 0x000fe40000004100 */
[C---:B------:R-:W-:Y:S01]  /*ffd0*/  FFMA.FTZ R61, R94.reuse, R100, -R65 ;  /* 0x000000645e3d7223 */ /* 0x040fe20000010841 */
[----:B------:R-:W-:Y:S02]  /*ffe0*/  HADD2.F32 R97, -RZ, R64.H0_H0 ;  /* 0x20000040ff617230 */ /* 0x000fe40000004100 */
[----:B------:R-:W-:Y:S01]  /*fff0*/  FFMA.FTZ R65, R94, R101, R105 ;  /* 0x000000655e417223 */ /* 0x000fe20000010069 */
[--C-:B------:R-:W-:Y:S02]  /*10000*/  HADD2.F32 R102, -RZ, R89.reuse.H1_H1 ;  /* 0x30000059ff667230 */ /* 0x100fe40000004100 */
[----:B------:R-:W-:Y:S01]  /*10010*/  FMUL.FTZ R107, R90, R103 ;  /* 0x000000675a6b7220 */ /* 0x000fe20000410000 */
[----:B------:R-:W-:-:S02]  /*10020*/  HADD2.F32 R100, -RZ, R89.H0_H0 ;  /* 0x20000059ff647230 */ /* 0x000fc40000004100 */
[-C--:B------:R-:W-:Y:S01]  /*10030*/  FMUL.FTZ R101, R90, R67.reuse ;  /* 0x000000435a657220 */ /* 0x080fe20000410000 */
[----:B------:R-:W-:Y:S02]  /*10040*/  HADD2.F32 R98, -RZ, R66.H0_H0 ;  /* 0x20000042ff627230 */ /* 0x000fe40000004100 */
[C---:B------:R-:W-:Y:S01]  /*10050*/  FMUL.FTZ R104, R97.reuse, R102 ;  /* 0x0000006661687220 */ /* 0x040fe20000410000 */
[--C-:B------:R-:W-:Y:S02]  /*10060*/  HADD2.F32 R89, -RZ, R88.reuse.H1_H1 ;  /* 0x30000058ff597230 */ /* 0x100fe40000004100 */
[C---:B------:R-:W-:Y:S01]  /*10070*/  FFMA.FTZ R90, R96.reuse, R67, -R107 ;  /* 0x00000043605a7223 */ /* 0x040fe2000001086b */
[----:B------:R-:W-:Y:S01]  /*10080*/  FFMA.FTZ R94, R96, R103, R101 ;  /* 0x00000067605e7223 */ /* 0x000fe20000010065 */
[-C--:B------:R-:W-:Y:S01]  /*10090*/  FMUL.FTZ R97, R97, R100.reuse ;  /* 0x0000006461617220 */ /* 0x080fe20000410000 */
[----:B------:R-:W-:Y:S01]  /*100a0*/  FFMA.FTZ R67, R95, R100, -R104 ;  /* 0x000000645f437223 */ /* 0x000fe20000010868 */
[----:B------:R-:W-:-:S02]  /*100b0*/  HADD2.F32 R88, -RZ, R88.H0_H0 ;  /* 0x20000058ff587230 */ /* 0x000fc40000004100 */
[C---:B------:R-:W-:Y:S01]  /*100c0*/  FMUL.FTZ R100, R98.reuse, R89 ;  /* 0x0000005962647220 */ /* 0x040fe20000410000 */
[--C-:B------:R-:W-:Y:S02]  /*100d0*/  HADD2.F32 R96, -RZ, R86.reuse.H0_H0 ;  /* 0x20000056ff607230 */ /* 0x100fe40000004100 */
[----:B------:R-:W-:Y:S01]  /*100e0*/  FFMA.FTZ R97, R95, R102, R97 ;  /* 0x000000665f617223 */ /* 0x000fe20000010061 */
[----:B------:R-:W-:Y:S02]  /*100f0*/  HADD2.F32 R86, -RZ, R86.H1_H1 ;  /* 0x30000056ff567230 */ /* 0x000fe40000004100 */
[-C--:B------:R-:W-:Y:S01]  /*10100*/  FMUL.FTZ R98, R98, R88.reuse ;  /* 0x0000005862627220 */ /* 0x080fe20000410000 */
[----:B------:R-:W-:Y:S01]  /*10110*/  FFMA.FTZ R100, R45, R88, -R100 ;  /* 0x000000582d647223 */ /* 0x000fe20000010864 */
[----:B------:R-:W-:Y:S02]  /*10120*/  HADD2.F32 R88, -RZ, R46.H0_H0 ;  /* 0x2000002eff587230 */ /* 0x000fe40000004100 */
[----:B------:R-:W-:Y:S01]  /*10130*/  FMUL.FTZ R102, R99, R86 ;  /* 0x0000005663667220 */ /* 0x000fe20000410000 */
[----:B------:R-:W-:-:S02]  /*10140*/  HADD2.F32 R46, -RZ, R35.H0_H0 ;  /* 0x20000023ff2e7230 */ /* 0x000fc40000004100 */
[-C--:B------:R-:W-:Y:S01]  /*10150*/  FMUL.FTZ R99, R99, R96.reuse ;  /* 0x0000006063637220 */ /* 0x080fe20000410000 */
[----:B------:R-:W-:Y:S02]  /*10160*/  HADD2.F32 R63, -RZ, R63.H1_H1 ;  /* 0x3000003fff3f7230 */ /* 0x000fe40000004100 */
[----:B------:R-:W-:Y:S01]  /*10170*/  FFMA.FTZ R98, R45, R89, R98 ;  /* 0x000000592d627223 */ /* 0x000fe20000010062 */
[C---:B------:R-:W-:Y:S01]  /*10180*/  FFMA.FTZ R102, R47.reuse, R96, -R102 ;  /* 0x000000602f667223 */ /* 0x040fe20000010866 */
[----:B------:R-:W-:Y:S01]  /*10190*/  FFMA.FTZ R99, R47, R86, R99 ;  /* 0x000000562f637223 */ /* 0x000fe20000010063 */
[----:B------:R-:W-:Y:S02]  /*101a0*/  HADD2.F32 R64, -RZ, R64.H1_H1 ;  /* 0x30000040ff407230 */ /* 0x000fe40000004100 */
[C---:B------:R-:W-:Y:S01]  /*101b0*/  FMUL.FTZ R104, R93.reuse, R88 ;  /* 0x000000585d687220 */ /* 0x040fe20000410000 */
[----:B------:R-:W-:Y:S02]  /*101c0*/  HADD2.F32 R66, -RZ, R66.H1_H1 ;  /* 0x30000042ff427230 */ /* 0x000fe40000004100 */
[----:B------:R-:W-:Y:S01]  /*101d0*/  FMUL.FTZ R86, R93, R46 ;  /* 0x0000002e5d567220 */ /* 0x000fe20000410000 */
[----:B------:R-:W-:-:S02]  /*101e0*/  HADD2.F32 R45, -RZ, R44.H0_H0 ;  /* 0x2000002cff2d7230 */ /* 0x000fc40000004100 */
[C---:B------:R-:W-:Y:S01]  /*101f0*/  FFMA.FTZ R93, R63.reuse, R46, -R104 ;  /* 0x0000002e3f5d7223 */ /* 0x040fe20000010868 */
[----:B------:R-:W-:Y:S02]  /*10200*/  HADD2.F32 R47, -RZ, R34.H0_H0 ;  /* 0x20000022ff2f7230 */ /* 0x000fe40000004100 */
[----:B------:R-:W-:Y:S01]  /*10210*/  FFMA.FTZ R86, R63, R88, R86 ;  /* 0x000000583f567223 */ /* 0x000fe20000010056 */
[----:B------:R-:W-:Y:S02]  /*10220*/  HADD2.F32 R35, -RZ, R32.H0_H0 ;  /* 0x20000020ff237230 */ /* 0x000fe40000004100 */
[----:B------:R-:W-:Y:S01]  /*10230*/  FMUL.FTZ R63, R64, R45 ;  /* 0x0000002d403f7220 */ /* 0x000fe20000410000 */
[----:B------:R-:W-:Y:S02]  /*10240*/  HADD2.F32 R60, -RZ, R60.H1_H1 ;  /* 0x3000003cff3c7230 */ /* 0x000fe40000004100 */
[----:B------:R-:W-:Y:S01]  /*10250*/  FMUL.FTZ R89, R66, R47 ;  /* 0x0000002f42597220 */ /* 0x000fe20000410000 */
[----:B------:R-:W-:-:S02]  /*10260*/  HADD2.F32 R62, -RZ, R62.H1_H1 ;  /* 0x3000003eff3e7230 */ /* 0x000fc40000004100 */
[----:B------:R-:W-:Y:S01]  /*10270*/  FMUL.FTZ R64, R64, R35 ;  /* 0x0000002340407220 */ /* 0x000fe20000410000 */
[----:B------:R-:W-:Y:S01]  /*10280*/  FMUL.FTZ R66, R66, R33 ;  /* 0x0000002142427220 */ /* 0x000fe20000410000 */
[----:B------:R-:W-:Y:S01]  /*10290*/  FFMA.FTZ R32, R60, R35, -R63 ;  /* 0x000000233c207223 */ /* 0x000fe2000001083f */
[----:B------:R-:W-:Y:S01]  /*102a0*/  F2FP.F16.F32.PACK_AB R35, R93, R102 ;  /* 0x000000665d23723e */ /* 0x000fe200000000ff */
[----:B------:R-:W-:Y:S01]  /*102b0*/  FFMA.FTZ R89, R62, R33, -R89 ;  /* 0x000000213e597223 */ /* 0x000fe20000010859 */
[----:B------:R-:W-:Y:S01]  /*102c0*/  FFMA.FTZ R44, R60, R45, R64 ;  /* 0x0000002d3c2c7223 */ /* 0x000fe20000010040 */
[----:B------:R-:W-:Y:S01]  /*102d0*/  FFMA.FTZ R63, R62, R47, R66 ;  /* 0x0000002f3e3f7223 */ /* 0x000fe20000010042 */
[----:B------:R-:W-:Y:S02]  /*102e0*/  F2FP.F16.F32.PACK_AB R33, R90, R61 ;  /* 0x0000003d5a21723e */ /* 0x000fe400000000ff */
[----:B------:R-:W-:Y:S02]  /*102f0*/  F2FP.F16.F32.PACK_AB R32, R32, R67 ;  /* 0x000000432020723e */ /* 0x000fe400000000ff */
[----:B------:R-:W-:-:S02]  /*10300*/  F2FP.F16.F32.PACK_AB R34, R89, R100 ;  /* 0x000000645922723e */ /* 0x000fc400000000ff */
[----:B------:R-:W-:Y:S02]  /*10310*/  F2FP.F16.F32.PACK_AB R47, R86, R99 ;  /* 0x00000063562f723e */ /* 0x000fe400000000ff */
[----:B------:R-:W-:Y:S01]  /*10320*/  F2FP.F16.F32.PACK_AB R45, R94, R65 ;  /* 0x000000415e2d723e */ /* 0x000fe200000000ff */
[----:B------:R0:W-:Y:S01]  /*10330*/  STS.128 [R91+0xc400], R32 ;  /* 0x00c400205b007388 */ /* 0x0001e20000000c00 */
[----:B------:R-:W-:Y:S02]  /*10340*/  F2FP.F16.F32.PACK_AB R44, R44, R97 ;  /* 0x000000612c2c723e */ /* 0x000fe400000000ff */
[----:B------:R-:W-:-:S05]  /*10350*/  F2FP.F16.F32.PACK_AB R46, R63, R98 ;  /* 0x000000623f2e723e */ /* 0x000fca00000000ff */
[----:B------:R0:W-:Y:S02]  /*10360*/  STS.128 [R92+0xc400], R44 ;  /* 0x00c4002c5c007388 */ /* 0x0001e40000000c00 */
.L_x_1751:
[----:B------:R-:W-:Y:S05]  /*10370*/  BSYNC B2 ;  /* 0x0000000000027941 */ /* 0x000fea0003800000 */
.L_x_1750:
[----:B------:R-:W-:Y:S04]  /*10380*/  BSSY B2, `(.L_x_1752) ;  /* 0x0000060000027945 */ /* 0x000fe80003800000 */
[----:B------:R-:W-:Y:S05]  /*10390*/  @P1 BRA `(.L_x_1753) ;  /* 0x0000000400781947 */ /* 0x000fea0003800000 */
[----:B0-----:R-:W-:Y:S01]  /*103a0*/  LEA.HI R32, R87, R170, RZ, 0x1d ;  /* 0x000000aa57207211 */ /* 0x001fe200078fe8ff */
[----:B------:R-:W-:Y:S01]  /*103b0*/  HADD2.F32 R66, -RZ, R84.H1_H1 ;  /* 0x30000054ff427230 */ /* 0x000fe20000004100 */
[----:B------:R-:W-:Y:S01]  /*103c0*/  SHF.R.U32.HI R67, RZ, 0x10, R29 ;  /* 0x00000010ff437819 */ /* 0x000fe2000001161d */
[--C-:B------:R-:W-:Y:S01]  /*103d0*/  HADD2.F32 R86, -RZ, R82.reuse.H1_H1 ;  /* 0x30000052ff567230 */ /* 0x100fe20000004100 */
[----:B------:R-:W-:Y:S01]  /*103e0*/  SHF.R.S32.HI R35, RZ, 0x1f, R32 ;  /* 0x0000001fff237819 */ /* 0x000fe20000011420 */
[----:B------:R-:W-:Y:S01]  /*103f0*/  IMAD.SHL.U32 R33, R32, 0x8, RZ ;  /* 0x0000000820217824 */ /* 0x000fe200078e00ff */
[----:B------:R-:W-:Y:S01]  /*10400*/  SHF.R.U32.HI R65, RZ, 0x10, R41 ;  /* 0x00000010ff417819 */ /* 0x000fe20000011629 */
[----:B------:R-:W-:Y:S01]  /*10410*/  HADD2.F32 R82, -RZ, R82.H0_H0 ;  /* 0x20000052ff527230 */ /* 0x000fe20000004100 */
[----:B------:R-:W-:Y:S01]  /*10420*/  LEA.HI R35, R35, R32, RZ, 0x3 ;  /* 0x0000002023237211 */ /* 0x000fe200078f18ff */
[----:B------:R-:W-:Y:S01]  /*10430*/  HADD2.F32 R84, -RZ, R84.H0_H0 ;  /* 0x20000054ff547230 */ /* 0x000fe20000004100 */
[----:B------:R-:W-:Y:S01]  /*10440*/  LOP3.LUT R32, R184, 0x38, R33, 0xf8, !PT ;  /* 0x00000038b8207812 */ /* 0x000fe200078ef821 */
[----:B------:R-:W-:Y:S01]  /*10450*/  HADD2.F32 R65, -RZ, R65.H0_H0 ;  /* 0x20000041ff417230 */ /* 0x000fe20000004100 */
[----:B------:R-:W-:Y:S01]  /*10460*/  SHF.R.U64 R40, R40, 0x10, R41 ;  /* 0x0000001028287819 */ /* 0x000fe20000001229 */
[----:B------:R-:W-:Y:S01]  /*10470*/  IMAD.SHL.U32 R35, R35, 0x400, RZ ;  /* 0x0000040023237824 */ /* 0x000fe200078e00ff */
[----:B------:R-:W-:-:S02]  /*10480*/  LOP3.LUT R44, R32, R185, RZ, 0x3c, !PT ;  /* 0x000000b9202c7212 */ /* 0x000fc400078e3cff */
[----:B------:R-:W-:Y:S02]  /*10490*/  SHF.R.U64 R28, R28, 0x10, R29 ;  /* 0x000000101c1c7819 */ /* 0x000fe4000000121d */
[----:B------:R-:W-:Y:S02]  /*104a0*/  LOP3.LUT R45, R35, 0x7fffe000, RZ, 0xc0, !PT ;  /* 0x7fffe000232d7812 */ /* 0x000fe400078ec0ff */
[----:B------:R-:W0:Y:S01]  /*104b0*/  LDS.128 R32, [R217] ;  /* 0x00000000d9207984 */ /* 0x000e220000000c00 */
[--C-:B------:R-:W-:Y:S02]  /*104c0*/  SHF.R.U64 R29, R30, 0x10, R31.reuse ;  /* 0x000000101e1d7819 */ /* 0x100fe4000000121f */
[----:B------:R-:W-:Y:S02]  /*104d0*/  IADD3 R45, R44, R45, R186 ;  /* 0x0000002d2c2d7210 */ /* 0x000fe40007ffe0ba */
[----:B------:R-:W-:Y:S01]  /*104e0*/  SHF.R.U32.HI R91, RZ, 0x10, R31 ;  /* 0x00000010ff5b7819 */ /* 0x000fe2000001161f */
[----:B------:R-:W-:Y:S01]  /*104f0*/  HADD2.F32 R29, -RZ, R29.H0_H0 ;  /* 0x2000001dff1d7230 */ /* 0x000fe20000004100 */
[----:B------:R-:W-:-:S02]  /*10500*/  LEA R60, R45, R18, 0x1 ;  /* 0x000000122d3c7211 */ /* 0x000fc400078e08ff */
[--C-:B------:R-:W-:Y:S02]  /*10510*/  SHF.R.U32.HI R89, RZ, 0x10, R43.reuse ;  /* 0x00000010ff597819 */ /* 0x100fe4000001162b */
[----:B------:R-:W-:Y:S01]  /*10520*/  SHF.R.U64 R30, R42, 0x10, R43 ;  /* 0x000000102a1e7819 */ /* 0x000fe2000000122b */
[----:B------:R-:W1:Y:S01]  /*10530*/  LDS.128 R44, [R60+0xc400] ;  /* 0x00c400003c2c7984 */ /* 0x000e620000000c00 */
[--C-:B0-----:R-:W-:Y:S02]  /*10540*/  HADD2.F32 R41, -RZ, R33.reuse.H0_H0 ;  /* 0x20000021ff297230 */ /* 0x101fe40000004100 */
[----:B------:R-:W-:Y:S02]  /*10550*/  HADD2.F32 R33, -RZ, R33.H1_H1 ;  /* 0x30000021ff217230 */ /* 0x000fe40000004100 */
[----:B------:R-:W-:Y:S02]  /*10560*/  HADD2.F32 R31, -RZ, R32.H0_H0 ;  /* 0x20000020ff1f7230 */ /* 0x000fe40000004100 */
[----:B------:R-:W-:-:S02]  /*10570*/  HADD2.F32 R42, -RZ, R34.H0_H0 ;  /* 0x20000022ff2a7230 */ /* 0x000fc40000004100 */
        /* <DEDUP_REMOVED lines=8> */
[C---:B------:R-:W-:Y:S01]  /*10600*/  FFMA.FTZ R88, R41.reuse, R66, -R88 ;  /* 0x0000004229587223 */ /* 0x040fe20000010858 */
[----:B------:R-:W-:Y:S01]  /*10610*/  FFMA.FTZ R90, R41, R86, R90 ;  /* 0x00000056295a7223 */ /* 0x000fe2000001005a */
[C---:B------:R-:W-:Y:S01]  /*10620*/  FMUL.FTZ R66, R62.reuse, R65 ;  /* 0x000000413e427220 */ /* 0x040fe20000410000 */
[-C--:B------:R-:W-:Y:S01]  /*10630*/  FMUL.FTZ R86, R62, R61.reuse ;  /* 0x0000003d3e567220 */ /* 0x080fe20000410000 */
[----:B------:R-:W-:Y:S01]  /*10640*/  FMUL.FTZ R62, R45, R82 ;  /* 0x000000522d3e7220 */ /* 0x000fe20000410000 */
[----:B------:R-:W-:Y:S02]  /*10650*/  HADD2.F32 R63, -RZ, R46.H0_H0 ;  /* 0x2000002eff3f7230 */ /* 0x000fe40000004100 */
[C---:B------:R-:W-:Y:S01]  /*10660*/  FFMA.FTZ R61, R33.reuse, R61, -R66 ;  /* 0x0000003d213d7223 */ /* 0x040fe20000010842 */
[----:B------:R-:W-:Y:S01]  /*10670*/  FFMA.FTZ R65, R33, R65, R86 ;  /* 0x0000004121417223 */ /* 0x000fe20000010056 */
[----:B------:R-:W-:Y:S02]  /*10680*/  HADD2.F32 R41, -RZ, R83.H0_H0 ;  /* 0x20000053ff297230 */ /* 0x000fe40000004100 */
[----:B------:R-:W-:Y:S01]  /*10690*/  FMUL.FTZ R45, R45, R84 ;  /* 0x000000542d2d7220 */ /* 0x000fe20000410000 */
[----:B------:R-:W-:-:S02]  /*106a0*/  HADD2.F32 R33, -RZ, R85.H0_H0 ;  /* 0x20000055ff217230 */ /* 0x000fc40000004100 */
[C---:B------:R-:W-:Y:S01]  /*106b0*/  FFMA.FTZ R84, R31.reuse, R84, -R62 ;  /* 0x000000541f547223 */ /* 0x040fe2000001083e */
[----:B------:R-:W-:Y:S02]  /*106c0*/  HADD2.F32 R64, -RZ, R47.H0_H0 ;  /* 0x2000002fff407230 */ /* 0x000fe40000004100 */
[----:B------:R-:W-:Y:S01]  /*106d0*/  FFMA.FTZ R45, R31, R82, R45 ;  /* 0x000000521f2d7223 */ /* 0x000fe2000001002d */
[----:B------:R-:W-:Y:S02]  /*106e0*/  HADD2.F32 R83, -RZ, R83.H1_H1 ;  /* 0x30000053ff537230 */ /* 0x000fe40000004100 */
[C---:B------:R-:W-:Y:S01]  /*106f0*/  FMUL.FTZ R31, R63.reuse, R41 ;  /* 0x000000293f1f7220 */ /* 0x040fe20000410000 */
[----:B------:R-:W-:Y:S02]  /*10700*/  HADD2.F32 R85, -RZ, R85.H1_H1 ;  /* 0x30000055ff557230 */ /* 0x000fe40000004100 */
[----:B------:R-:W-:Y:S01]  /*10710*/  FMUL.FTZ R67, R63, R33 ;  /* 0x000000213f437220 */ /* 0x000fe20000410000 */
[----:B------:R-:W-:-:S02]  /*10720*/  HADD2.F32 R47, -RZ, R47.H1_H1 ;  /* 0x3000002fff2f7230 */ /* 0x000fc40000004100 */
[----:B------:R-:W-:Y:S01]  /*10730*/  FMUL.FTZ R82, R64, R83 ;  /* 0x0000005340527220 */ /* 0x000fe20000410000 */
[----:B------:R-:W-:Y:S02]  /*10740*/  HADD2.F32 R66, -RZ, R89.H0_H0 ;  /* 0x20000059ff427230 */ /* 0x000fe40000004100 */
[----:B------:R-:W-:Y:S01]  /*10750*/  FFMA.FTZ R63, R42, R33, -R31 ;  /* 0x000000212a3f7223 */ /* 0x000fe2000001081f */
[----:B------:R-:W-:Y:S02]  /*10760*/  HADD2.F32 R62, -RZ, R91.H0_H0 ;  /* 0x2000005bff3e7230 */ /* 0x000fe40000004100 */
[----:B------:R-:W-:Y:S01]  /*10770*/  FMUL.FTZ R64, R64, R85 ;  /* 0x0000005540407220 */ /* 0x000fe20000410000 */
[----:B------:R-:W-:Y:S01]  /*10780*/  FFMA.FTZ R67, R42, R41, R67 ;  /* 0x000000292a437223 */ /* 0x000fe20000010043 */
[----:B------:R-:W-:Y:S02]  /*10790*/  HADD2.F32 R44, -RZ, R44.H1_H1 ;  /* 0x3000002cff2c7230 */ /* 0x000fe40000004100 */
[----:B------:R-:W-:Y:S01]  /*107a0*/  FMUL.FTZ R42, R47, R66 ;  /* 0x000000422f2a7220 */ /* 0x000fe20000410000 */
[----:B------:R-:W-:-:S02]  /*107b0*/  HADD2.F32 R46, -RZ, R46.H1_H1 ;  /* 0x3000002eff2e7230 */ /* 0x000fc40000004100 */
[-C--:B------:R-:W-:Y:S01]  /*107c0*/  FMUL.FTZ R86, R47, R62.reuse ;  /* 0x0000003e2f567220 */ /* 0x080fe20000410000 */
[----:B------:R-:W-:Y:S02]  /*107d0*/  HADD2.F32 R33, -RZ, R40.H0_H0 ;  /* 0x20000028ff217230 */ /* 0x000fe40000004100 */
[C---:B------:R-:W-:Y:S01]  /*107e0*/  FFMA.FTZ R82, R43.reuse, R85, -R82 ;  /* 0x000000552b527223 */ /* 0x040fe20000010852 */
[----:B------:R-:W-:Y:S02]  /*107f0*/  HADD2.F32 R41, -RZ, R30.H0_H0 ;  /* 0x2000001eff297230 */ /* 0x000fe40000004100 */
[----:B------:R-:W-:Y:S01]  /*10800*/  FFMA.FTZ R64, R43, R83, R64 ;  /* 0x000000532b407223 */ /* 0x000fe20000010040 */
[----:B------:R-:W-:Y:S02]  /*10810*/  HADD2.F32 R31, -RZ, R28.H0_H0 ;  /* 0x2000001cff1f7230 */ /* 0x000fe40000004100 */
[----:B------:R-:W-:Y:S01]  /*10820*/  FFMA.FTZ R83, R35, R62, -R42 ;  /* 0x0000003e23537223 */ /* 0x000fe2000001082a */
[----:B------:R-:W-:-:S02]  /*10830*/  HADD2.F32 R32, -RZ, R32.H1_H1 ;  /* 0x30000020ff207230 */ /* 0x000fc40000004100 */
[----:B------:R-:W-:Y:S01]  /*10840*/  FFMA.FTZ R85, R35, R66, R86 ;  /* 0x0000004223557223 */ /* 0x000fe20000010056 */
[----:B------:R-:W-:Y:S02]  /*10850*/  HADD2.F32 R34, -RZ, R34.H1_H1 ;  /* 0x30000022ff227230 */ /* 0x000fe40000004100 */
[----:B------:R-:W-:Y:S01]  /*10860*/  FMUL.FTZ R35, R44, R33 ;  /* 0x000000212c237220 */ /* 0x000fe20000410000 */
[----:B------:R-:W-:Y:S01]  /*10870*/  FMUL.FTZ R47, R46, R41 ;  /* 0x000000292e2f7220 */ /* 0x000fe20000410000 */
[----:B------:R-:W-:Y:S01]  /*10880*/  FMUL.FTZ R44, R44, R31 ;  /* 0x0000001f2c2c7220 */ /* 0x000fe20000410000 */
[----:B------:R-:W-:Y:S01]  /*10890*/  FMUL.FTZ R46, R46, R29 ;  /* 0x0000001d2e2e7220 */ /* 0x000fe20000410000 */
[----:B------:R-:W-:Y:S01]  /*108a0*/  FFMA.FTZ R43, R32, R31, -R35 ;  /* 0x0000001f202b7223 */ /* 0x000fe20000010823 */
[----:B------:R-:W-:Y:S01]  /*108b0*/  FFMA.FTZ R30, R34, R29, -R47 ;  /* 0x0000001d221e7223 */ /* 0x000fe2000001082f */
[----:B------:R-:W-:Y:S01]  /*108c0*/  FFMA.FTZ R32, R32, R33, R44 ;  /* 0x0000002120207223 */ /* 0x000fe2000001002c */
        /* <DEDUP_REMOVED lines=8> */
[----:B------:R-:W-:-:S02]  /*10950*/  F2FP.F16.F32.PACK_AB R32, R32, R45 ;  /* 0x0000002d2020723e */ /* 0x000fc400000000ff */
[----:B------:R-:W-:-:S05]  /*10960*/  F2FP.F16.F32.PACK_AB R34, R34, R67 ;  /* 0x000000432222723e */ /* 0x000fca00000000ff */
[----:B------:R1:W-:Y:S02]  /*10970*/  STS.128 [R60+0xc400], R32 ;  /* 0x00c400203c007388 */ /* 0x0003e40000000c00 */
.L_x_1753:
[----:B------:R-:W-:Y:S05]  /*10980*/  BSYNC B2 ;  /* 0x0000000000027941 */ /* 0x000fea0003800000 */
.L_x_1752:
[----:B------:R-:W-:Y:S05]  /*10990*/  @P2 BRA `(.L_x_1749) ;  /* 0x0000000400782947 */ /* 0x000fea0003800000 */
[----:B------:R-:W-:Y:S01]  /*109a0*/  LEA.HI R87, R87, R171, RZ, 0x1d ;  /* 0x000000ab57577211 */ /* 0x000fe200078fe8ff */
[----:B------:R-:W-:Y:S01]  /*109b0*/  HADD2.F32 R41, -RZ, R76.H1_H1 ;  /* 0x3000004cff297230 */ /* 0x000fe20000004100 */
[----:B0-----:R-:W-:Y:S01]  /*109c0*/  SHF.R.U32.HI R44, RZ, 0x10, R37 ;  /* 0x00000010ff2c7819 */ /* 0x001fe20000011625 */
[--C-:B------:R-:W-:Y:S01]  /*109d0*/  HADD2.F32 R42, -RZ, R75.reuse.H0_H0 ;  /* 0x2000004bff2a7230 */ /* 0x100fe20000004100 */
[----:B-1----:R-:W-:Y:S01]  /*109e0*/  SHF.R.S32.HI R28, RZ, 0x1f, R87 ;  /* 0x0000001fff1c7819 */ /* 0x002fe20000011457 */
[----:B------:R-:W-:Y:S01]  /*109f0*/  IMAD.SHL.U32 R29, R87, 0x8, RZ ;  /* 0x00000008571d7824 */ /* 0x000fe200078e00ff */
[----:B------:R-:W-:Y:S01]  /*10a00*/  SHF.R.U64 R61, R36, 0x10, R37 ;  /* 0x00000010243d7819 */ /* 0x000fe20000001225 */
[----:B------:R-:W-:Y:S01]  /*10a10*/  HADD2.F32 R44, -RZ, R44.H0_H0 ;  /* 0x2000002cff2c7230 */ /* 0x000fe20000004100 */
[----:B------:R-:W-:Y:S01]  /*10a20*/  LEA.HI R87, R28, R87, RZ, 0x3 ;  /* 0x000000571c577211 */ /* 0x000fe200078f18ff */
[----:B------:R-:W-:Y:S01]  /*10a30*/  HADD2.F32 R75, -RZ, R75.H1_H1 ;  /* 0x3000004bff4b7230 */ /* 0x000fe20000004100 */
[----:B------:R-:W-:Y:S01]  /*10a40*/  LOP3.LUT R28, R184, 0x38, R29, 0xf8, !PT ;  /* 0x00000038b81c7812 */ /* 0x000fe200078ef81d */
[----:B------:R-:W-:Y:S01]  /*10a50*/  HADD2.F32 R76, -RZ, R76.H0_H0 ;  /* 0x2000004cff4c7230 */ /* 0x000fe20000004100 */
[----:B------:R-:W-:Y:S01]  /*10a60*/  SHF.R.U32.HI R43, RZ, 0x10, R25 ;  /* 0x00000010ff2b7819 */ /* 0x000fe20000011619 */
[----:B------:R-:W-:Y:S01]  /*10a70*/  IMAD.SHL.U32 R87, R87, 0x400, RZ ;  /* 0x0000040057577824 */ /* 0x000fe200078e00ff */
[----:B------:R-:W-:-:S02]  /*10a80*/  LOP3.LUT R32, R28, R185, RZ, 0x3c, !PT ;  /* 0x000000b91c207212 */ /* 0x000fc400078e3cff */
[----:B------:R-:W0:Y:S01]  /*10a90*/  LDS.128 R28, [R215] ;  /* 0x00000000d71c7984 */ /* 0x000e220000000c00 */
[----:B------:R-:W-:Y:S02]  /*10aa0*/  SHF.R.U64 R65, R24, 0x10, R25 ;  /* 0x0000001018417819 */ /* 0x000fe40000001219 */
[----:B------:R-:W-:Y:S02]  /*10ab0*/  LOP3.LUT R87, R87, 0x7fffe000, RZ, 0xc0, !PT ;  /* 0x7fffe00057577812 */ /* 0x000fe400078ec0ff */
[--C-:B------:R-:W-:Y:S02]  /*10ac0*/  SHF.R.U64 R47, R38, 0x10, R39.reuse ;  /* 0x00000010262f7819 */ /* 0x100fe40000001227 */
[----:B------:R-:W-:Y:S02]  /*10ad0*/  IADD3 R87, R32, R87, R186 ;  /* 0x0000005720577210 */ /* 0x000fe40007ffe0ba */
[----:B------:R-:W-:Y:S02]  /*10ae0*/  SHF.R.U32.HI R45, RZ, 0x10, R39 ;  /* 0x00000010ff2d7819 */ /* 0x000fe40000011627 */
[--C-:B------:R-:W-:Y:S01]  /*10af0*/  SHF.R.U32.HI R63, RZ, 0x10, R27.reuse ;  /* 0x00000010ff3f7819 */ /* 0x100fe2000001161b */
[----:B------:R-:W-:Y:S01]  /*10b00*/  IMAD R40, R87, 0x2, R18 ;  /* 0x0000000257287824 */ /* 0x000fe200078e0212 */
[----:B------:R-:W-:-:S04]  /*10b10*/  SHF.R.U64 R64, R26, 0x10, R27 ;  /* 0x000000101a407819 */ /* 0x000fc8000000121b */
[----:B------:R-:W1:Y:S01]  /*10b20*/  LDS.128 R32, [R40+0xc400] ;  /* 0x00c4000028207984 */ /* 0x000e620000000c00 */
[--C-:B0-----:R-:W-:Y:S02]  /*10b30*/  HADD2.F32 R25, -RZ, R29.reuse.H0_H0 ;  /* 0x2000001dff197230 */ /* 0x101fe40000004100 */
[----:B------:R-:W-:Y:S02]  /*10b40*/  HADD2.F32 R29, -RZ, R29.H1_H1 ;  /* 0x3000001dff1d7230 */ /* 0x000fe40000004100 */
[----:B------:R-:W-:Y:S02]  /*10b50*/  HADD2.F32 R24, -RZ, R28.H0_H0 ;  /* 0x2000001cff187230 */ /* 0x000fe40000004100 */
[----:B------:R-:W-:Y:S02]  /*10b60*/  HADD2.F32 R26, -RZ, R30.H0_H0 ;  /* 0x2000001eff1a7230 */ /* 0x000fe40000004100 */
[--C-:B------:R-:W-:Y:S02]  /*10b70*/  HADD2.F32 R27, -RZ, R31.reuse.H0_H0 ;  /* 0x2000001fff1b7230 */ /* 0x100fe40000004100 */
[----:B------:R-:W-:-:S02]  /*10b80*/  HADD2.F32 R31, -RZ, R31.H1_H1 ;  /* 0x3000001fff1f7230 */ /* 0x000fc40000004100 */
[----:B------:R-:W-:Y:S02]  /*10b90*/  HADD2.F32 R28, -RZ, R28.H1_H1 ;  /* 0x3000001cff1c7230 */ /* 0x000fe40000004100 */
[----:B------:R-:W-:Y:S02]  /*10ba0*/  HADD2.F32 R30, -RZ, R30.H1_H1 ;  /* 0x3000001eff1e7230 */ /* 0x000fe40000004100 */
[--C-:B-1----:R-:W-:Y:S02]  /*10bb0*/  HADD2.F32 R36, -RZ, R33.reuse.H0_H0 ;  /* 0x20000021ff247230 */ /* 0x102fe40000004100 */
[----:B------:R-:W-:Y:S02]  /*10bc0*/  HADD2.F32 R37, -RZ, R33.H1_H1 ;  /* 0x30000021ff257230 */ /* 0x000fe40000004100 */
[----:B------:R-:W-:Y:S02]  /*10bd0*/  HADD2.F32 R33, -RZ, R32.H0_H0 ;  /* 0x20000020ff217230 */ /* 0x000fe40000004100 */
[C---:B------:R-:W-:Y:S01]  /*10be0*/  FMUL.FTZ R46, R36.reuse, R42 ;  /* 0x0000002a242e7220 */ /* 0x040fe20000410000 */
[----:B------:R-:W-:Y:S01]  /*10bf0*/  FMUL.FTZ R60, R36, R41 ;  /* 0x00000029243c7220 */ /* 0x000fe20000410000 */
[----:B------:R-:W-:-:S02]  /*10c00*/  HADD2.F32 R36, -RZ, R43.H0_H0 ;  /* 0x2000002bff247230 */ /* 0x000fc40000004100 */
[----:B------:R-:W-:Y:S01]  /*10c10*/  FMUL.FTZ R62, R37, R44 ;  /* 0x0000002c253e7220 */ /* 0x000fe20000410000 */
[C---:B------:R-:W-:Y:S01]  /*10c20*/  FFMA.FTZ R46, R25.reuse, R41, -R46 ;  /* 0x00000029192e7223 */ /* 0x040fe2000001082e */
[----:B------:R-:W-:Y:S01]  /*10c30*/  FFMA.FTZ R60, R25, R42, R60 ;  /* 0x0000002a193c7223 */ /* 0x000fe2000001003c */
[----:B------:R-:W-:Y:S01]  /*10c40*/  FMUL.FTZ R25, R33, R75 ;  /* 0x0000004b21197220 */ /* 0x000fe20000410000 */
[-C--:B------:R-:W-:Y:S01]  /*10c50*/  FMUL.FTZ R42, R37, R36.reuse ;  /* 0x00000024252a7220 */ /* 0x080fe20000410000 */
[----:B------:R-:W-:Y:S01]  /*10c60*/  FFMA.FTZ R41, R29, R36, -R62 ;  /* 0x000000241d297223 */ /* 0x000fe2000001083e */
[-C--:B------:R-:W-:Y:S01]  /*10c70*/  FMUL.FTZ R36, R33, R76.reuse ;  /* 0x0000004c21247220 */ /* 0x080fe20000410000 */
[----:B------:R-:W-:Y:S01]  /*10c80*/  FFMA.FTZ R76, R24, R76, -R25 ;  /* 0x0000004c184c7223 */ /* 0x000fe20000010819 */
[----:B------:R-:W-:Y:S02]  /*10c90*/  HADD2.F32 R38, -RZ, R34.H0_H0 ;  /* 0x20000022ff267230 */ /* 0x000fe40000004100 */
[----:B------:R-:W-:Y:S01]  /*10ca0*/  FFMA.FTZ R43, R29, R44, R42 ;  /* 0x0000002c1d2b7223 */ /* 0x000fe2000001002a */
[----:B------:R-:W-:-:S02]  /*10cb0*/  HADD2.F32 R37, -RZ, R74.H1_H1 ;  /* 0x3000004aff257230 */ /* 0x000fc40000004100 */
[----:B------:R-:W-:Y:S01]  /*10cc0*/  FFMA.FTZ R75, R24, R75, R36 ;  /* 0x0000004b184b7223 */ /* 0x000fe20000010024 */
[----:B------:R-:W-:Y:S02]  /*10cd0*/  HADD2.F32 R25, -RZ, R77.H0_H0 ;  /* 0x2000004dff197230 */ /* 0x000fe40000004100 */
[----:B------:R-:W-:Y:S02]  /*10ce0*/  HADD2.F32 R39, -RZ, R35.H0_H0 ;  /* 0x20000023ff277230 */ /* 0x000fe40000004100 */
[C---:B------:R-:W-:Y:S01]  /*10cf0*/  FMUL.FTZ R29, R38.reuse, R37 ;  /* 0x00000025261d7220 */ /* 0x040fe20000410000 */
[----:B------:R-:W-:Y:S02]  /*10d00*/  HADD2.F32 R74, -RZ, R74.H0_H0 ;  /* 0x2000004aff4a7230 */ /* 0x000fe40000004100 */
[-C--:B------:R-:W-:Y:S01]  /*10d10*/  FMUL.FTZ R33, R38, R25.reuse ;  /* 0x0000001926217220 */ /* 0x080fe20000410000 */
[----:B------:R-:W-:Y:S02]  /*10d20*/  HADD2.F32 R24, -RZ, R77.H1_H1 ;  /* 0x3000004dff187230 */ /* 0x000fe40000004100 */
[----:B------:R-:W-:Y:S01]  /*10d30*/  FFMA.FTZ R42, R26, R25, -R29 ;  /* 0x000000191a2a7223 */ /* 0x000fe2000001081d */
[----:B------:R-:W-:-:S02]  /*10d40*/  HADD2.F32 R35, -RZ, R35.H1_H1 ;  /* 0x30000023ff237230 */ /* 0x000fc40000004100 */
[C---:B------:R-:W-:Y:S01]  /*10d50*/  FMUL.FTZ R44, R39.reuse, R74 ;  /* 0x0000004a272c7220 */ /* 0x040fe20000410000 */
[----:B------:R-:W-:Y:S02]  /*10d60*/  HADD2.F32 R38, -RZ, R45.H0_H0 ;  /* 0x2000002dff267230 */ /* 0x000fe40000004100 */
[-C--:B------:R-:W-:Y:S01]  /*10d70*/  FMUL.FTZ R39, R39, R24.reuse ;  /* 0x0000001827277220 */ /* 0x080fe20000410000 */
[----:B------:R-:W-:Y:S02]  /*10d80*/  HADD2.F32 R36, -RZ, R63.H0_H0 ;  /* 0x2000003fff247230 */ /* 0x000fe40000004100 */
[----:B------:R-:W-:Y:S01]  /*10d90*/  FFMA.FTZ R37, R26, R37, R33 ;  /* 0x000000251a257223 */ /* 0x000fe20000010021 */
[----:B------:R-:W-:Y:S01]  /*10da0*/  FFMA.FTZ R44, R27, R24, -R44 ;  /* 0x000000181b2c7223 */ /* 0x000fe2000001082c */
[----:B------:R-:W-:Y:S02]  /*10db0*/  HADD2.F32 R32, -RZ, R32.H1_H1 ;  /* 0x30000020ff207230 */ /* 0x000fe40000004100 */
[----:B------:R-:W-:Y:S01]  /*10dc0*/  FMUL.FTZ R26, R35, R38 ;  /* 0x00000026231a7220 */ /* 0x000fe20000410000 */
[----:B------:R-:W-:-:S02]  /*10dd0*/  HADD2.F32 R34, -RZ, R34.H1_H1 ;  /* 0x30000022ff227230 */ /* 0x000fc40000004100 */
[----:B------:R-:W-:Y:S01]  /*10de0*/  FFMA.FTZ R74, R27, R74, R39 ;  /* 0x0000004a1b4a7223 */ /* 0x000fe20000010027 */
[-C--:B------:R-:W-:Y:S01]  /*10df0*/  FMUL.FTZ R24, R35, R36.reuse ;  /* 0x0000002423187220 */ /* 0x080fe20000410000 */
[----:B------:R-:W-:Y:S02]  /*10e00*/  HADD2.F32 R29, -RZ, R61.H0_H0 ;  /* 0x2000003dff1d7230 */ /* 0x000fe40000004100 */
[C---:B------:R-:W-:Y:S01]  /*10e10*/  FFMA.FTZ R45, R31.reuse, R36, -R26 ;  /* 0x000000241f2d7223 */ /* 0x040fe2000001081a */
[----:B------:R-:W-:Y:S02]  /*10e20*/  HADD2.F32 R33, -RZ, R47.H0_H0 ;  /* 0x2000002fff217230 */ /* 0x000fe40000004100 */
[----:B------:R-:W-:Y:S01]  /*10e30*/  FFMA.FTZ R47, R31, R38, R24 ;  /* 0x000000261f2f7223 */ /* 0x000fe20000010018 */
[----:B------:R-:W-:Y:S02]  /*10e40*/  HADD2.F32 R25, -RZ, R65.H0_H0 ;  /* 0x20000041ff197230 */ /* 0x000fe40000004100 */
[----:B------:R-:W-:Y:S01]  /*10e50*/  FMUL.FTZ R31, R32, R29 ;  /* 0x0000001d201f7220 */ /* 0x000fe20000410000 */
[----:B------:R-:W-:-:S02]  /*10e60*/  HADD2.F32 R27, -RZ, R64.H0_H0 ;  /* 0x20000040ff1b7230 */ /* 0x000fc40000004100 */
[----:B------:R-:W-:Y:S01]  /*10e70*/  FMUL.FTZ R39, R34, R33 ;  /* 0x0000002122277220 */ /* 0x000fe20000410000 */
[-C--:B------:R-:W-:Y:S01]  /*10e80*/  FMUL.FTZ R32, R32, R25.reuse ;  /* 0x0000001920207220 */ /* 0x080fe20000410000 */
[----:B------:R-:W-:Y:S01]  /*10e90*/  FFMA.FTZ R35, R28, R25, -R31 ;  /* 0x000000191c237223 */ /* 0x000fe2000001081f */
[-C--:B------:R-:W-:Y:S01]  /*10ea0*/  FMUL.FTZ R34, R34, R27.reuse ;  /* 0x0000001b22227220 */ /* 0x080fe20000410000 */
[----:B------:R-:W-:Y:S01]  /*10eb0*/  FFMA.FTZ R39, R30, R27, -R39 ;  /* 0x0000001b1e277223 */ /* 0x000fe20000010827 */
[----:B------:R-:W-:Y:S01]  /*10ec0*/  FFMA.FTZ R28, R28, R29, R32 ;  /* 0x0000001d1c1c7223 */ /* 0x000fe20000010020 */
[----:B------:R-:W-:Y:S01]  /*10ed0*/  F2FP.F16.F32.PACK_AB R27, R45, R44 ;  /* 0x0000002c2d1b723e */ /* 0x000fe200000000ff */
[----:B------:R-:W-:Y:S01]  /*10ee0*/  FFMA.FTZ R30, R30, R33, R34 ;  /* 0x000000211e1e7223 */ /* 0x000fe20000010022 */
[----:B------:R-:W-:Y:S02]  /*10ef0*/  F2FP.F16.F32.PACK_AB R25, R41, R46 ;  /* 0x0000002e2919723e */ /* 0x000fe400000000ff */
[----:B------:R-:W-:-:S02]  /*10f00*/  F2FP.F16.F32.PACK_AB R24, R35, R76 ;  /* 0x0000004c2318723e */ /* 0x000fc400000000ff */
[----:B------:R-:W-:Y:S02]  /*10f10*/  F2FP.F16.F32.PACK_AB R26, R39, R42 ;  /* 0x0000002a271a723e */ /* 0x000fe400000000ff */
[----:B------:R-:W-:Y:S02]  /*10f20*/  F2FP.F16.F32.PACK_AB R31, R47, R74 ;  /* 0x0000004a2f1f723e */ /* 0x000fe400000000ff */
[----:B------:R-:W-:Y:S01]  /*10f30*/  F2FP.F16.F32.PACK_AB R29, R43, R60 ;  /* 0x0000003c2b1d723e */ /* 0x000fe200000000ff */
[----:B------:R2:W-:Y:S01]  /*10f40*/  STS.128 [R215], R24 ;  /* 0x00000018d7007388 */ /* 0x0005e20000000c00 */
[----:B------:R-:W-:Y:S02]  /*10f50*/  F2FP.F16.F32.PACK_AB R28, R28, R75 ;  /* 0x0000004b1c1c723e */ /* 0x000fe400000000ff */
[----:B------:R-:W-:-:S05]  /*10f60*/  F2FP.F16.F32.PACK_AB R30, R30, R37 ;  /* 0x000000251e1e723e */ /* 0x000fca00000000ff */
[----:B------:R2:W-:Y:S02]  /*10f70*/  STS.128 [R40+0xc400], R28 ;  /* 0x00c4001c28007388 */ /* 0x0005e40000000c00 */
.L_x_1749:
[----:B------:R-:W-:Y:S05]  /*10f80*/  BSYNC B1 ;  /* 0x0000000000017941 */ /* 0x000fea0003800000 */
.L_x_1748:
[----:B------:R-:W-:-:S13]  /*10f90*/  ISETP.GE.AND P0, PT, R219, R73, PT ;  /* 0x00000049db00720c */ /* 0x000fda0003f06270 */
[----:B------:R-:W-:Y:S05]  /*10fa0*/  @P0 BRA `(.L_x_1729) ;  /* 0x0000001000940947 */ /* 0x000fea0003800000 */
[----:B01----:R-:W0:Y:S01]  /*10fb0*/  LDC R33, c[0x0][0x3f4] ;  /* 0x0000fd00ff217b82 */ /* 0x003e220000000800 */
[----:B------:R-:W-:Y:S01]  /*10fc0*/  BSSY B1, `(.L_x_1754) ;  /* 0x0000063000017945 */ /* 0x000fe20003800000 */
[-C--:B0-----:R-:W-:Y:S02]  /*10fd0*/  ISETP.GE.AND P0, PT, R16, R33.reuse, PT ;  /* 0x000000211000720c */ /* 0x081fe40003f06270 */
[-C--:B------:R-:W-:Y:S02]  /*10fe0*/  ISETP.GE.AND P1, PT, R168, R33.reuse, PT ;  /* 0x00000021a800720c */ /* 0x080fe40003f26270 */
[----:B------:R-:W-:-:S09]  /*10ff0*/  ISETP.GE.AND P2, PT, R169, R33, PT ;  /* 0x00000021a900720c */ /* 0x000fd20003f46270 */
[----:B------:R-:W-:Y:S05]  /*11000*/  @P0 BRA `(.L_x_1755) ;  /* 0x0000000400780947 */ /* 0x000fea0003800000 */
[----:B--2---:R-:W-:Y:S01]  /*11010*/  LEA.HI R24, R33, R198, RZ, 0x1d ;  /* 0x000000c621187211 */ /* 0x004fe200078fe8ff */
        /* <DEDUP_REMOVED lines=11> */
[----:B------:R-:W-:-:S02]  /*110d0*/  SHF.L.U32 R24, R24, 0xa, RZ ;  /* 0x0000000a18187819 */ /* 0x000fc400000006ff */
[----:B------:R-:W-:Y:S02]  /*110e0*/  LOP3.LUT R29, R25, R218, RZ, 0x3c, !PT ;  /* 0x000000da191d7212 */ /* 0x000fe400078e3cff */
[----:B------:R-:W-:Y:S02]  /*110f0*/  LOP3.LUT R28, R24, 0x7fffe000, RZ, 0xc0, !PT ;  /* 0x7fffe000181c7812 */ /* 0x000fe400078ec0ff */
[----:B------:R-:W0:Y:S01]  /*11100*/  LDS.128 R24, [R216] ;  /* 0x00000000d8187984 */ /* 0x000e220000000c00 */
[----:B------:R-:W-:Y:S02]  /*11110*/  SHF.R.U64 R60, R48, 0x10, R49 ;  /* 0x00000010303c7819 */ /* 0x000fe40000001231 */
[----:B------:R-:W-:Y:S02]  /*11120*/  IADD3 R29, R29, R28, R188 ;  /* 0x0000001c1d1d7210 */ /* 0x000fe40007ffe0bc */
[----:B------:R-:W-:Y:S02]  /*11130*/  SHF.R.U64 R48, R4, 0x10, R5 ;  /* 0x0000001004307819 */ /* 0x000fe40000001205 */
[----:B------:R-:W-:Y:S01]  /*11140*/  SHF.R.U64 R49, R50, 0x10, R51 ;  /* 0x0000001032317819 */ /* 0x000fe20000001233 */
[----:B------:R-:W-:Y:S01]  /*11150*/  IMAD R32, R29, 0x2, R18 ;  /* 0x000000021d207824 */ /* 0x000fe200078e0212 */
[----:B------:R-:W-:-:S02]  /*11160*/  SHF.R.U64 R47, R6, 0x10, R7 ;  /* 0x00000010062f7819 */ /* 0x000fc40000001207 */
[----:B------:R-:W-:Y:S02]  /*11170*/  SHF.R.U32.HI R50, RZ, 0x10, R51 ;  /* 0x00000010ff327819 */ /* 0x000fe40000011633 */
[----:B------:R-:W1:Y:S01]  /*11180*/  LDS.128 R28, [R32+0xc400] ;  /* 0x00c40000201c7984 */ /* 0x000e620000000c00 */
[----:B------:R-:W-:Y:S01]  /*11190*/  SHF.R.U32.HI R43, RZ, 0x10, R7 ;  /* 0x00000010ff2b7819 */ /* 0x000fe20000011607 */
[--C-:B0-----:R-:W-:Y:S02]  /*111a0*/  HADD2.F32 R5, -RZ, R25.reuse.H0_H0 ;  /* 0x20000019ff057230 */ /* 0x101fe40000004100 */
[----:B------:R-:W-:Y:S02]  /*111b0*/  HADD2.F32 R4, -RZ, R24.H0_H0 ;  /* 0x20000018ff047230 */ /* 0x000fe40000004100 */
[----:B------:R-:W-:Y:S02]  /*111c0*/  HADD2.F32 R25, -RZ, R25.H1_H1 ;  /* 0x30000019ff197230 */ /* 0x000fe40000004100 */
[----:B------:R-:W-:-:S02]  /*111d0*/  HADD2.F32 R6, -RZ, R26.H0_H0 ;  /* 0x2000001aff067230 */ /* 0x000fc40000004100 */
[--C-:B------:R-:W-:Y:S02]  /*111e0*/  HADD2.F32 R7, -RZ, R27.reuse.H0_H0 ;  /* 0x2000001bff077230 */ /* 0x100fe40000004100 */
[----:B------:R-:W-:Y:S02]  /*111f0*/  HADD2.F32 R27, -RZ, R27.H1_H1 ;  /* 0x3000001bff1b7230 */ /* 0x000fe40000004100 */
[----:B------:R-:W-:Y:S02]  /*11200*/  HADD2.F32 R24, -RZ, R24.H1_H1 ;  /* 0x30000018ff187230 */ /* 0x000fe40000004100 */
[--C-:B-1----:R-:W-:Y:S02]  /*11210*/  HADD2.F32 R34, -RZ, R29.reuse.H0_H0 ;  /* 0x2000001dff227230 */ /* 0x102fe40000004100 */
[----:B------:R-:W-:Y:S02]  /*11220*/  HADD2.F32 R35, -RZ, R29.H1_H1 ;  /* 0x3000001dff237230 */ /* 0x000fe40000004100 */
[----:B------:R-:W-:-:S02]  /*11230*/  HADD2.F32 R29, -RZ, R28.H0_H0 ;  /* 0x2000001cff1d7230 */ /* 0x000fc40000004100 */
[CC--:B------:R-:W-:Y:S01]  /*11240*/  FMUL.FTZ R42, R34.reuse, R39.reuse ;  /* 0x00000027222a7220 */ /* 0x0c0fe20000410000 */
[-C--:B------:R-:W-:Y:S01]  /*11250*/  FMUL.FTZ R44, R34, R38.reuse ;  /* 0x00000026222c7220 */ /* 0x080fe20000410000 */
[----:B------:R-:W-:Y:S02]  /*11260*/  HADD2.F32 R34, -RZ, R41.H0_H0 ;  /* 0x20000029ff227230 */ /* 0x000fe40000004100 */
[C---:B------:R-:W-:Y:S01]  /*11270*/  FFMA.FTZ R42, R5.reuse, R38, -R42 ;  /* 0x00000026052a7223 */ /* 0x040fe2000001082a */
[----:B------:R-:W-:Y:S01]  /*11280*/  FFMA.FTZ R44, R5, R39, R44 ;  /* 0x00000027052c7223 */ /* 0x000fe2000001002c */
[----:B------:R-:W-:Y:S01]  /*11290*/  FMUL.FTZ R5, R29, R78 ;  /* 0x0000004e1d057220 */ /* 0x000fe20000410000 */
[C---:B------:R-:W-:Y:S01]  /*112a0*/  FMUL.FTZ R38, R35.reuse, R40 ;  /* 0x0000002823267220 */ /* 0x040fe20000410000 */
[----:B------:R-:W-:Y:S01]  /*112b0*/  FMUL.FTZ R46, R35, R34 ;  /* 0x00000022232e7220 */ /* 0x000fe20000410000 */
[----:B------:R-:W-:Y:S02]  /*112c0*/  HADD2.F32 R36, -RZ, R30.H0_H0 ;  /* 0x2000001eff247230 */ /* 0x000fe40000004100 */
[----:B------:R-:W-:Y:S01]  /*112d0*/  FMUL.FTZ R29, R29, R80 ;  /* 0x000000501d1d7220 */ /* 0x000fe20000410000 */
[----:B------:R-:W-:-:S02]  /*112e0*/  HADD2.F32 R35, -RZ, R79.H0_H0 ;  /* 0x2000004fff237230 */ /* 0x000fc40000004100 */
[C---:B------:R-:W-:Y:S01]  /*112f0*/  FFMA.FTZ R80, R4.reuse, R80, -R5 ;  /* 0x0000005004507223 */ /* 0x040fe20000010805 */
[C---:B------:R-:W-:Y:S01]  /*11300*/  FFMA.FTZ R39, R25.reuse, R34, -R38 ;  /* 0x0000002219277223 */ /* 0x040fe20000010826 */
[----:B------:R-:W-:Y:S02]  /*11310*/  HADD2.F32 R5, -RZ, R81.H0_H0 ;  /* 0x20000051ff057230 */ /* 0x000fe40000004100 */
[----:B------:R-:W-:Y:S01]  /*11320*/  FFMA.FTZ R41, R25, R40, R46 ;  /* 0x0000002819297223 */ /* 0x000fe2000001002e */
[----:B------:R-:W-:Y:S02]  /*11330*/  HADD2.F32 R37, -RZ, R31.H0_H0 ;  /* 0x2000001fff257230 */ /* 0x000fe40000004100 */
[----:B------:R-:W-:Y:S01]  /*11340*/  FFMA.FTZ R78, R4, R78, R29 ;  /* 0x0000004e044e7223 */ /* 0x000fe2000001001d */
[----:B------:R-:W-:Y:S02]  /*11350*/  HADD2.F32 R38, -RZ, R79.H1_H1 ;  /* 0x3000004fff267230 */ /* 0x000fe40000004100 */
[----:B------:R-:W-:Y:S01]  /*11360*/  FMUL.FTZ R25, R36, R35 ;  /* 0x0000002324197220 */ /* 0x000fe20000410000 */
[----:B------:R-:W-:-:S02]  /*11370*/  HADD2.F32 R4, -RZ, R81.H1_H1 ;  /* 0x30000051ff047230 */ /* 0x000fc40000004100 */
[-C--:B------:R-:W-:Y:S01]  /*11380*/  FMUL.FTZ R29, R36, R5.reuse ;  /* 0x00000005241d7220 */ /* 0x080fe20000410000 */
[----:B------:R-:W-:Y:S02]  /*11390*/  HADD2.F32 R31, -RZ, R31.H1_H1 ;  /* 0x3000001fff1f7230 */ /* 0x000fe40000004100 */
[C---:B------:R-:W-:Y:S01]  /*113a0*/  FFMA.FTZ R40, R6.reuse, R5, -R25 ;  /* 0x0000000506287223 */ /* 0x040fe20000010819 */
[----:B------:R-:W-:Y:S02]  /*113b0*/  HADD2.F32 R36, -RZ, R43.H0_H0 ;  /* 0x2000002bff247230 */ /* 0x000fe40000004100 */
[C---:B------:R-:W-:Y:S01]  /*113c0*/  FMUL.FTZ R46, R37.reuse, R38 ;  /* 0x00000026252e7220 */ /* 0x040fe20000410000 */
[----:B------:R-:W-:Y:S02]  /*113d0*/  HADD2.F32 R34, -RZ, R50.H0_H0 ;  /* 0x20000032ff227230 */ /* 0x000fe40000004100 */
[-C--:B------:R-:W-:Y:S01]  /*113e0*/  FMUL.FTZ R5, R37, R4.reuse ;  /* 0x0000000425057220 */ /* 0x080fe20000410000 */
[----:B------:R-:W-:Y:S01]  /*113f0*/  FFMA.FTZ R37, R6, R35, R29 ;  /* 0x0000002306257223 */ /* 0x000fe2000001001d */
[----:B------:R-:W-:Y:S01]  /*11400*/  FFMA.FTZ R46, R7, R4, -R46 ;  /* 0x00000004072e7223 */ /* 0x000fe2000001082e */
[----:B------:R-:W-:-:S02]  /*11410*/  HADD2.F32 R28, -RZ, R28.H1_H1 ;  /* 0x3000001cff1c7230 */ /* 0x000fc40000004100 */
[----:B------:R-:W-:Y:S01]  /*11420*/  FMUL.FTZ R6, R31, R36 ;  /* 0x000000241f067220 */ /* 0x000fe20000410000 */
[----:B------:R-:W-:Y:S02]  /*11430*/  HADD2.F32 R30, -RZ, R30.H1_H1 ;  /* 0x3000001eff1e7230 */ /* 0x000fe40000004100 */
[----:B------:R-:W-:Y:S01]  /*11440*/  FFMA.FTZ R38, R7, R38, R5 ;  /* 0x0000002607267223 */ /* 0x000fe20000010005 */
[-C--:B------:R-:W-:Y:S01]  /*11450*/  FMUL.FTZ R4, R31, R34.reuse ;  /* 0x000000221f047220 */ /* 0x080fe20000410000 */
[----:B------:R-:W-:Y:S02]  /*11460*/  HADD2.F32 R25, -RZ, R48.H0_H0 ;  /* 0x20000030ff197230 */ /* 0x000fe40000004100 */
[C---:B------:R-:W-:Y:S01]  /*11470*/  FFMA.FTZ R45, R27.reuse, R34, -R6 ;  /* 0x000000221b2d7223 */ /* 0x040fe20000010806 */
[----:B------:R-:W-:Y:S02]  /*11480*/  HADD2.F32 R29, -RZ, R47.H0_H0 ;  /* 0x2000002fff1d7230 */ /* 0x000fe40000004100 */
[----:B------:R-:W-:Y:S01]  /*11490*/  FFMA.FTZ R47, R27, R36, R4 ;  /* 0x000000241b2f7223 */ /* 0x000fe20000010004 */
[----:B------:R-:W-:-:S02]  /*114a0*/  HADD2.F32 R5, -RZ, R60.H0_H0 ;  /* 0x2000003cff057230 */ /* 0x000fc40000004100 */
[----:B------:R-:W-:Y:S01]  /*114b0*/  FMUL.FTZ R27, R28, R25 ;  /* 0x000000191c1b7220 */ /* 0x000fe20000410000 */
[----:B------:R-:W-:Y:S02]  /*114c0*/  HADD2.F32 R7, -RZ, R49.H0_H0 ;  /* 0x20000031ff077230 */ /* 0x000fe40000004100 */
[----:B------:R-:W-:Y:S01]  /*114d0*/  FMUL.FTZ R43, R30, R29 ;  /* 0x0000001d1e2b7220 */ /* 0x000fe20000410000 */
[----:B------:R-:W-:Y:S02]  /*114e0*/  HADD2.F32 R26, -RZ, R26.H1_H1 ;  /* 0x3000001aff1a7230 */ /* 0x000fe40000004100 */
[-C--:B------:R-:W-:Y:S01]  /*114f0*/  FMUL.FTZ R28, R28, R5.reuse ;  /* 0x000000051c1c7220 */ /* 0x080fe20000410000 */
[----:B------:R-:W-:Y:S01]  /*11500*/  FFMA.FTZ R31, R24, R5, -R27 ;  /* 0x00000005181f7223 */ /* 0x000fe2000001081b */
[-C--:B------:R-:W-:Y:S01]  /*11510*/  FMUL.FTZ R30, R30, R7.reuse ;  /* 0x000000071e1e7220 */ /* 0x080fe20000410000 */
[----:B------:R-:W-:Y:S01]  /*11520*/  F2FP.F16.F32.PACK_AB R5, R39, R42 ;  /* 0x0000002a2705723e */ /* 0x000fe200000000ff */
[----:B------:R-:W-:Y:S01]  /*11530*/  FFMA.FTZ R43, R26, R7, -R43 ;  /* 0x000000071a2b7223 */ /* 0x000fe2000001082b */
        /* <DEDUP_REMOVED lines=11> */
.L_x_1755:
[----:B------:R-:W-:Y:S05]  /*115f0*/  BSYNC B1 ;  /* 0x0000000000017941 */ /* 0x000fea0003800000 */
.L_x_1754:
[----:B------:R-:W-:Y:S04]  /*11600*/  BSSY B1, `(.L_x_1756) ;  /* 0x0000060000017945 */ /* 0x000fe80003800000 */
[----:B------:R-:W-:Y:S05]  /*11610*/  @P1 BRA `(.L_x_1757) ;  /* 0x0000000400781947 */ /* 0x000fea0003800000 */
[----:B0-----:R-:W-:Y:S01]  /*11620*/  LEA.HI R4, R33, R170, RZ, 0x1d ;  /* 0x000000aa21047211 */ /* 0x001fe200078fe8ff */
[----:B------:R-:W-:Y:S01]  /*11630*/  HADD2.F32 R35, -RZ, R69.H1_H1 ;  /* 0x30000045ff237230 */ /* 0x000fe20000004100 */
[----:B------:R-:W-:Y:S01]  /*11640*/  SHF.R.U32.HI R36, RZ, 0x10, R9 ;  /* 0x00000010ff247819 */ /* 0x000fe20000011609 */
[----:B------:R-:W-:Y:S01]  /*11650*/  HADD2.F32 R34, -RZ, R71.H1_H1 ;  /* 0x30000047ff227230 */ /* 0x000fe20000004100 */
[----:B------:R-:W-:Y:S01]  /*11660*/  SHF.R.S32.HI R5, RZ, 0x1f, R4 ;  /* 0x0000001fff057819 */ /* 0x000fe20000011404 */
[----:B------:R-:W-:Y:S01]  /*11670*/  IMAD.SHL.U32 R6, R4, 0x8, RZ ;  /* 0x0000000804067824 */ /* 0x000fe200078e00ff */
[----:B------:R-:W-:Y:S01]  /*11680*/  SHF.R.U64 R46, R52, 0x10, R53 ;  /* 0x00000010342e7819 */ /* 0x000fe20000001235 */
[----:B------:R-:W-:Y:S01]  /*11690*/  HADD2.F32 R36, -RZ, R36.H0_H0 ;  /* 0x20000024ff247230 */ /* 0x000fe20000004100 */
[----:B------:R-:W-:Y:S02]  /*116a0*/  LEA.HI R4, R5, R4, RZ, 0x3 ;  /* 0x0000000405047211 */ /* 0x000fe400078f18ff */
[----:B------:R-:W-:-:S02]  /*116b0*/  LOP3.LUT R5, R181, 0x38, R6, 0xf8, !PT ;  /* 0x00000038b5057812 */ /* 0x000fc400078ef806 */
[----:B------:R-:W-:Y:S01]  /*116c0*/  SHF.R.U64 R44, R8, 0x10, R9 ;  /* 0x00000010082c7819 */ /* 0x000fe20000001209 */
[----:B------:R-:W-:Y:S01]  /*116d0*/  IMAD.SHL.U32 R4, R4, 0x400, RZ ;  /* 0x0000040004047824 */ /* 0x000fe200078e00ff */
[----:B--2---:R-:W-:Y:S02]  /*116e0*/  LOP3.LUT R25, R5, R218, RZ, 0x3c, !PT ;  /* 0x000000da05197212 */ /* 0x004fe400078e3cff */
[----:B------:R-:W-:Y:S02]  /*116f0*/  SHF.R.U32.HI R52, RZ, 0x10, R53 ;  /* 0x00000010ff347819 */ /* 0x000fe40000011635 */
[----:B------:R-:W-:Y:S02]  /*11700*/  LOP3.LUT R24, R4, 0x7fffe000, RZ, 0xc0, !PT ;  /* 0x7fffe00004187812 */ /* 0x000fe400078ec0ff */
[----:B------:R-:W0:Y:S01]  /*11710*/  LDS.128 R4, [R214] ;  /* 0x00000000d6047984 */ /* 0x000e220000000c00 */
[----:B------:R-:W-:Y:S02]  /*11720*/  SHF.R.U64 R43, R10, 0x10, R11 ;  /* 0x000000100a2b7819 */ /* 0x000fe4000000120b */
[----:B------:R-:W-:-:S02]  /*11730*/  IADD3 R25, R25, R24, R188 ;  /* 0x0000001819197210 */ /* 0x000fc40007ffe0bc */
[--C-:B------:R-:W-:Y:S02]  /*11740*/  SHF.R.U64 R45, R54, 0x10, R55.reuse ;  /* 0x00000010362d7819 */ /* 0x100fe40000001237 */
[----:B------:R-:W-:Y:S01]  /*11750*/  SHF.R.U32.HI R54, RZ, 0x10, R55 ;  /* 0x00000010ff367819 */ /* 0x000fe20000011637 */
[----:B------:R-:W-:Y:S01]  /*11760*/  IMAD R28, R25, 0x2, R18 ;  /* 0x00000002191c7824 */ /* 0x000fe200078e0212 */
[----:B------:R-:W-:-:S04]  /*11770*/  SHF.R.U32.HI R41, RZ, 0x10, R11 ;  /* 0x00000010ff297819 */ /* 0x000fc8000001160b */
        /* <DEDUP_REMOVED lines=16> */
[----:B------:R-:W-:Y:S02]  /*11880*/  HADD2.F32 R34, -RZ, R69.H0_H0 ;  /* 0x20000045ff227230 */ /* 0x000fe40000004100 */
[----:B------:R-:W-:Y:S01]  /*11890*/  FFMA.FTZ R39, R8, R35, R39 ;  /* 0x0000002308277223 */ /* 0x000fe20000010027 */
[----:B------:R-:W-:Y:S02]  /*118a0*/  HADD2.F32 R8, -RZ, R71.H0_H0 ;  /* 0x20000047ff087230 */ /* 0x000fe40000004100 */
[-C--:B------:R-:W-:Y:S01]  /*118b0*/  FMUL.FTZ R40, R30, R29.reuse ;  /* 0x0000001d1e287220 */ /* 0x080fe20000410000 */
[----:B------:R-:W-:Y:S01]  /*118c0*/  FFMA.FTZ R38, R9, R29, -R38 ;  /* 0x0000001d09267223 */ /* 0x000fe20000010826 */
[----:B------:R-:W-:Y:S01]  /*118d0*/  FMUL.FTZ R30, R25, R34 ;  /* 0x00000022191e7220 */ /* 0x000fe20000410000 */
[----:B------:R-:W-:-:S02]  /*118e0*/  HADD2.F32 R31, -RZ, R26.H0_H0 ;  /* 0x2000001aff1f7230 */ /* 0x000fc40000004100 */
[-C--:B------:R-:W-:Y:S01]  /*118f0*/  FMUL.FTZ R25, R25, R8.reuse ;  /* 0x0000000819197220 */ /* 0x080fe20000410000 */
[----:B------:R-:W-:Y:S02]  /*11900*/  HADD2.F32 R29, -RZ, R70.H0_H0 ;  /* 0x20000046ff1d7230 */ /* 0x000fe40000004100 */
[C---:B------:R-:W-:Y:S01]  /*11910*/  FFMA.FTZ R35, R5.reuse, R8, -R30 ;  /* 0x0000000805237223 */ /* 0x040fe2000001081e */
[--C-:B------:R-:W-:Y:S02]  /*11920*/  HADD2.F32 R8, -RZ, R72.reuse.H0_H0 ;  /* 0x20000048ff087230 */ /* 0x100fe40000004100 */
[----:B------:R-:W-:Y:S01]  /*11930*/  FFMA.FTZ R34, R5, R34, R25 ;  /* 0x0000002205227223 */ /* 0x000fe20000010019 */
[----:B------:R-:W-:Y:S02]  /*11940*/  HADD2.F32 R32, -RZ, R27.H0_H0 ;  /* 0x2000001bff207230 */ /* 0x000fe40000004100 */
[----:B------:R-:W-:Y:S01]  /*11950*/  FMUL.FTZ R5, R31, R29 ;  /* 0x0000001d1f057220 */ /* 0x000fe20000410000 */
[----:B------:R-:W-:-:S02]  /*11960*/  HADD2.F32 R72, -RZ, R72.H1_H1 ;  /* 0x30000048ff487230 */ /* 0x000fc40000004100 */
[----:B------:R-:W-:Y:S01]  /*11970*/  FFMA.FTZ R40, R9, R36, R40 ;  /* 0x0000002409287223 */ /* 0x000fe20000010028 */
[----:B------:R-:W-:Y:S02]  /*11980*/  HADD2.F32 R70, -RZ, R70.H1_H1 ;  /* 0x30000046ff467230 */ /* 0x000fe40000004100 */
[-C--:B------:R-:W-:Y:S01]  /*11990*/  FMUL.FTZ R9, R31, R8.reuse ;  /* 0x000000081f097220 */ /* 0x080fe20000410000 */
[----:B------:R-:W-:Y:S01]  /*119a0*/  FFMA.FTZ R31, R10, R8, -R5 ;  /* 0x000000080a1f7223 */ /* 0x000fe20000010805 */
[----:B------:R-:W-:Y:S02]  /*119b0*/  HADD2.F32 R27, -RZ, R27.H1_H1 ;  /* 0x3000001bff1b7230 */ /* 0x000fe40000004100 */
[C---:B------:R-:W-:Y:S01]  /*119c0*/  FMUL.FTZ R5, R32.reuse, R72 ;  /* 0x0000004820057220 */ /* 0x040fe20000410000 */
[----:B------:R-:W-:Y:S02]  /*119d0*/  HADD2.F32 R30, -RZ, R41.H0_H0 ;  /* 0x20000029ff1e7230 */ /* 0x000fe40000004100 */
[----:B------:R-:W-:Y:S01]  /*119e0*/  FMUL.FTZ R36, R32, R70 ;  /* 0x0000004620247220 */ /* 0x000fe20000410000 */
[----:B------:R-:W-:-:S02]  /*119f0*/  HADD2.F32 R8, -RZ, R54.H0_H0 ;  /* 0x20000036ff087230 */ /* 0x000fc40000004100 */
[C---:B------:R-:W-:Y:S01]  /*11a00*/  FFMA.FTZ R70, R11.reuse, R70, R5 ;  /* 0x000000460b467223 */ /* 0x040fe20000010005 */
[----:B------:R-:W-:Y:S02]  /*11a10*/  HADD2.F32 R24, -RZ, R24.H1_H1 ;  /* 0x30000018ff187230 */ /* 0x000fe40000004100 */
[----:B------:R-:W-:Y:S01]  /*11a20*/  FFMA.FTZ R36, R11, R72, -R36 ;  /* 0x000000480b247223 */ /* 0x000fe20000010824 */
[C---:B------:R-:W-:Y:S01]  /*11a30*/  FMUL.FTZ R32, R27.reuse, R30 ;  /* 0x0000001e1b207220 */ /* 0x040fe20000410000 */
[-C--:B------:R-:W-:Y:S01]  /*11a40*/  FMUL.FTZ R42, R27, R8.reuse ;  /* 0x000000081b2a7220 */ /* 0x080fe20000410000 */
[----:B------:R-:W-:Y:S02]  /*11a50*/  HADD2.F32 R11, -RZ, R44.H0_H0 ;  /* 0x2000002cff0b7230 */ /* 0x000fe40000004100 */
[----:B------:R-:W-:Y:S01]  /*11a60*/  FFMA.FTZ R10, R10, R29, R9 ;  /* 0x0000001d0a0a7223 */ /* 0x000fe20000010009 */
[----:B------:R-:W-:Y:S02]  /*11a70*/  HADD2.F32 R5, -RZ, R46.H0_H0 ;  /* 0x2000002eff057230 */ /* 0x000fe40000004100 */
[----:B------:R-:W-:Y:S01]  /*11a80*/  FFMA.FTZ R41, R7, R8, -R32 ;  /* 0x0000000807297223 */ /* 0x000fe20000010820 */
[----:B------:R-:W-:-:S02]  /*11a90*/  HADD2.F32 R26, -RZ, R26.H1_H1 ;  /* 0x3000001aff1a7230 */ /* 0x000fc40000004100 */
[----:B------:R-:W-:Y:S02]  /*11aa0*/  HADD2.F32 R25, -RZ, R43.H0_H0 ;  /* 0x2000002bff197230 */ /* 0x000fe40000004100 */
[----:B------:R-:W-:Y:S01]  /*11ab0*/  FFMA.FTZ R43, R7, R30, R42 ;  /* 0x0000001e072b7223 */ /* 0x000fe2000001002a */
[----:B------:R-:W-:Y:S02]  /*11ac0*/  HADD2.F32 R9, -RZ, R45.H0_H0 ;  /* 0x2000002dff097230 */ /* 0x000fe40000004100 */
[C---:B------:R-:W-:Y:S01]  /*11ad0*/  FMUL.FTZ R7, R24.reuse, R11 ;  /* 0x0000000b18077220 */ /* 0x040fe20000410000 */
[----:B------:R-:W-:Y:S02]  /*11ae0*/  HADD2.F32 R6, -RZ, R6.H1_H1 ;  /* 0x30000006ff067230 */ /* 0x000fe40000004100 */
        /* <DEDUP_REMOVED lines=17> */
.L_x_1757:
[----:B------:R-:W-:Y:S05]  /*11c00*/  BSYNC B1 ;  /* 0x0000000000017941 */ /* 0x000fea0003800000 */
.L_x_1756:
[----:B------:R-:W-:Y:S05]  /*11c10*/  @P2 BRA `(.L_x_1729) ;  /* 0x0000000400782947 */ /* 0x000fea0003800000 */
[----:B------:R-:W-:Y:S01]  /*11c20*/  LEA.HI R33, R33, R171, RZ, 0x1d ;  /* 0x000000ab21217211 */ /* 0x000fe200078fe8ff */
[----:B--2---:R-:W-:Y:S01]  /*11c30*/  HADD2.F32 R29, -RZ, R20.H1_H1 ;  /* 0x30000014ff1d7230 */ /* 0x004fe20000004100 */
[----:B0-----:R-:W-:Y:S01]  /*11c40*/  SHF.R.U32.HI R32, RZ, 0x10, R13 ;  /* 0x00000010ff207819 */ /* 0x001fe2000001160d */
[--C-:B------:R-:W-:Y:S01]  /*11c50*/  HADD2.F32 R31, -RZ, R0.reuse.H1_H1 ;  /* 0x30000000ff1f7230 */ /* 0x100fe20000004100 */
[----:B-1----:R-:W-:Y:S01]  /*11c60*/  SHF.R.S32.HI R6, RZ, 0x1f, R33 ;  /* 0x0000001fff067819 */ /* 0x002fe20000011421 */
[----:B------:R-:W-:Y:S01]  /*11c70*/  HADD2.F32 R30, -RZ, R0.H0_H0 ;  /* 0x20000000ff1e7230 */ /* 0x000fe20000004100 */
[----:B------:R-:W-:Y:S01]  /*11c80*/  SHF.L.U32 R4, R33, 0x3, RZ ;  /* 0x0000000321047819 */ /* 0x000fe200000006ff */
[----:B------:R-:W-:Y:S01]  /*11c90*/  HADD2.F32 R32, -RZ, R32.H0_H0 ;  /* 0x20000020ff207230 */ /* 0x000fe20000004100 */
[----:B------:R-:W-:Y:S01]  /*11ca0*/  LEA.HI R6, R6, R33, RZ, 0x3 ;  /* 0x0000002106067211 */ /* 0x000fe200078f18ff */
[----:B------:R-:W-:Y:S01]  /*11cb0*/  HADD2.F32 R20, -RZ, R20.H0_H0 ;  /* 0x20000014ff147230 */ /* 0x000fe20000004100 */
[----:B------:R-:W-:-:S02]  /*11cc0*/  LOP3.LUT R5, R181, 0x38, R4, 0xf8, !PT ;  /* 0x00000038b5057812 */ /* 0x000fc400078ef804 */
[--C-:B------:R-:W-:Y:S01]  /*11cd0*/  SHF.R.U64 R40, R56, 0x10, R57.reuse ;  /* 0x0000001038287819 */ /* 0x100fe20000001239 */
[----:B------:R-:W-:Y:S01]  /*11ce0*/  IMAD.SHL.U32 R6, R6, 0x400, RZ ;  /* 0x0000040006067824 */ /* 0x000fe200078e00ff */
[----:B------:R-:W-:Y:S02]  /*11cf0*/  LOP3.LUT R9, R5, R218, RZ, 0x3c, !PT ;  /* 0x000000da05097212 */ /* 0x000fe400078e3cff */
[----:B------:R-:W-:Y:S02]  /*11d00*/  SHF.R.U32.HI R56, RZ, 0x10, R57 ;  /* 0x00000010ff387819 */ /* 0x000fe40000011639 */
[----:B------:R-:W-:Y:S02]  /*11d10*/  LOP3.LUT R8, R6, 0x7fffe000, RZ, 0xc0, !PT ;  /* 0x7fffe00006087812 */ /* 0x000fe400078ec0ff */
[----:B------:R-:W0:Y:S01]  /*11d20*/  LDS.128 R4, [R213] ;  /* 0x00000000d5047984 */ /* 0x000e220000000c00 */
[----:B------:R-:W-:Y:S02]  /*11d30*/  SHF.R.U64 R38, R12, 0x10, R13 ;  /* 0x000000100c267819 */ /* 0x000fe4000000120d */
[----:B------:R-:W-:-:S02]  /*11d40*/  IADD3 R9, R9, R8, R188 ;  /* 0x0000000809097210 */ /* 0x000fc40007ffe0bc */
[----:B------:R-:W-:Y:S02]  /*11d50*/  SHF.R.U64 R37, R14, 0x10, R15 ;  /* 0x000000100e257819 */ /* 0x000fe4000000120f */
[--C-:B------:R-:W-:Y:S01]  /*11d60*/  SHF.R.U64 R39, R58, 0x10, R59.reuse ;  /* 0x000000103a277819 */ /* 0x100fe2000000123b */
[----:B------:R-:W-:Y:S01]  /*11d70*/  IMAD R24, R9, 0x2, R18 ;  /* 0x0000000209187824 */ /* 0x000fe200078e0212 */
[----:B------:R-:W-:Y:S02]  /*11d80*/  SHF.R.U32.HI R58, RZ, 0x10, R59 ;  /* 0x00000010ff3a7819 */ /* 0x000fe4000001163b */
[----:B------:R-:W-:Y:S02]  /*11d90*/  SHF.R.U32.HI R36, RZ, 0x10, R15 ;  /* 0x00000010ff247819 */ /* 0x000fe4000001160f */
[----:B------:R-:W1:Y:S01]  /*11da0*/  LDS.128 R8, [R24+0xc400] ;  /* 0x00c4000018087984 */ /* 0x000e620000000c00 */
[--C-:B0-----:R-:W-:Y:S02]  /*11db0*/  HADD2.F32 R13, -RZ, R5.reuse.H1_H1 ;  /* 0x30000005ff0d7230 */ /* 0x101fe40000004100 */
[----:B------:R-:W-:-:S02]  /*11dc0*/  HADD2.F32 R12, -RZ, R5.H0_H0 ;  /* 0x20000005ff0c7230 */ /* 0x000fc40000004100 */
[----:B------:R-:W-:Y:S02]  /*11dd0*/  HADD2.F32 R5, -RZ, R4.H0_H0 ;  /* 0x20000004ff057230 */ /* 0x000fe40000004100 */
[----:B------:R-:W-:Y:S02]  /*11de0*/  HADD2.F32 R14, -RZ, R6.H0_H0 ;  /* 0x20000006ff0e7230 */ /* 0x000fe40000004100 */
[--C-:B------:R-:W-:Y:S02]  /*11df0*/  HADD2.F32 R15, -RZ, R7.reuse.H0_H0 ;  /* 0x20000007ff0f7230 */ /* 0x100fe40000004100 */
[----:B------:R-:W-:Y:S02]  /*11e00*/  HADD2.F32 R7, -RZ, R7.H1_H1 ;  /* 0x30000007ff077230 */ /* 0x000fe40000004100 */
[----:B------:R-:W-:Y:S02]  /*11e10*/  HADD2.F32 R4, -RZ, R4.H1_H1 ;  /* 0x30000004ff047230 */ /* 0x000fe40000004100 */
[----:B-1----:R-:W-:-:S02]  /*11e20*/  HADD2.F32 R25, -RZ, R9.H0_H0 ;  /* 0x20000009ff197230 */ /* 0x002fc40000004100 */
[----:B------:R-:W-:Y:S02]  /*11e30*/  HADD2.F32 R26, -RZ, R9.H1_H1 ;  /* 0x30000009ff1a7230 */ /* 0x000fe40000004100 */
[----:B------:R-:W-:Y:S02]  /*11e40*/  HADD2.F32 R9, -RZ, R8.H0_H0 ;  /* 0x20000008ff097230 */ /* 0x000fe40000004100 */
[C---:B------:R-:W-:Y:S01]  /*11e50*/  FMUL.FTZ R33, R25.reuse, R31 ;  /* 0x0000001f19217220 */ /* 0x040fe20000410000 */
[-C--:B------:R-:W-:Y:S01]  /*11e60*/  FMUL.FTZ R35, R25, R29.reuse ;  /* 0x0000001d19237220 */ /* 0x080fe20000410000 */
[----:B------:R-:W-:Y:S02]  /*11e70*/  HADD2.F32 R25, -RZ, R56.H0_H0 ;  /* 0x20000038ff197230 */ /* 0x000fe40000004100 */
[----:B------:R-:W-:Y:S01]  /*11e80*/  FMUL.FTZ R0, R26, R32 ;  /* 0x000000201a007220 */ /* 0x000fe20000410000 */
[C---:B------:R-:W-:Y:S01]  /*11e90*/  FFMA.FTZ R33, R12.reuse, R29, -R33 ;  /* 0x0000001d0c217223 */ /* 0x040fe20000010821 */
[----:B------:R-:W-:Y:S01]  /*11ea0*/  FFMA.FTZ R35, R12, R31, R35 ;  /* 0x0000001f0c237223 */ /* 0x000fe20000010023 */
[----:B------:R-:W-:-:S02]  /*11eb0*/  HADD2.F32 R27, -RZ, R10.H0_H0 ;  /* 0x2000000aff1b7230 */ /* 0x000fc40000004100 */
[-C--:B------:R-:W-:Y:S01]  /*11ec0*/  FMUL.FTZ R34, R26, R25.reuse ;  /* 0x000000191a227220 */ /* 0x080fe20000410000 */
[----:B------:R-:W-:Y:S01]  /*11ed0*/  FFMA.FTZ R26, R13, R25, -R0 ;  /* 0x000000190d1a7223 */ /* 0x000fe20000010800 */
[C---:B------:R-:W-:Y:S01]  /*11ee0*/  FMUL.FTZ R0, R9.reuse, R30 ;  /* 0x0000001e09007220 */ /* 0x040fe20000410000 */
[----:B------:R-:W-:Y:S02]  /*11ef0*/  HADD2.F32 R12, -RZ, R3.H0_H0 ;  /* 0x20000003ff0c7230 */ /* 0x000fe40000004100 */
[----:B------:R-:W-:Y:S01]  /*11f00*/  FMUL.FTZ R9, R9, R20 ;  /* 0x0000001409097220 */ /* 0x000fe20000410000 */
[----:B------:R-:W-:Y:S01]  /*11f10*/  FFMA.FTZ R34, R13, R32, R34 ;  /* 0x000000200d227223 */ /* 0x000fe20000010022 */
[C---:B------:R-:W-:Y:S01]  /*11f20*/  FFMA.FTZ R13, R5.reuse, R20, -R0 ;  /* 0x00000014050d7223 */ /* 0x040fe20000010800 */
[----:B------:R-:W-:Y:S02]  /*11f30*/  HADD2.F32 R0, -RZ, R21.H0_H0 ;  /* 0x20000015ff007230 */ /* 0x000fe40000004100 */
[----:B------:R-:W-:Y:S01]  /*11f40*/  FFMA.FTZ R30, R5, R30, R9 ;  /* 0x0000001e051e7223 */ /* 0x000fe20000010009 */
[----:B------:R-:W-:Y:S01]  /*11f50*/  FMUL.FTZ R5, R27, R12 ;  /* 0x0000000c1b057220 */ /* 0x000fe20000410000 */
[----:B------:R-:W-:-:S02]  /*11f60*/  HADD2.F32 R28, -RZ, R11.H0_H0 ;  /* 0x2000000bff1c7230 */ /* 0x000fc40000004100 */
[----:B------:R-:W-:Y:S02]  /*11f70*/  HADD2.F32 R3, -RZ, R3.H1_H1 ;  /* 0x30000003ff037230 */ /* 0x000fe40000004100 */
[-C--:B------:R-:W-:Y:S01]  /*11f80*/  FMUL.FTZ R27, R27, R0.reuse ;  /* 0x000000001b1b7220 */ /* 0x080fe20000410000 */
[----:B------:R-:W-:Y:S02]  /*11f90*/  HADD2.F32 R21, -RZ, R21.H1_H1 ;  /* 0x30000015ff157230 */ /* 0x000fe40000004100 */
[----:B------:R-:W-:Y:S01]  /*11fa0*/  FFMA.FTZ R25, R14, R0, -R5 ;  /* 0x000000000e197223 */ /* 0x000fe20000010805 */
[----:B------:R-:W-:Y:S02]  /*11fb0*/  HADD2.F32 R11, -RZ, R11.H1_H1 ;  /* 0x3000000bff0b7230 */ /* 0x000fe40000004100 */
[C---:B------:R-:W-:Y:S01]  /*11fc0*/  FMUL.FTZ R32, R28.reuse, R3 ;  /* 0x000000031c207220 */ /* 0x040fe20000410000 */
[----:B------:R-:W-:Y:S02]  /*11fd0*/  HADD2.F32 R20, -RZ, R36.H0_H0 ;  /* 0x20000024ff147230 */ /* 0x000fe40000004100 */
[----:B------:R-:W-:Y:S01]  /*11fe0*/  FMUL.FTZ R28, R28, R21 ;  /* 0x000000151c1c7220 */ /* 0x000fe20000410000 */
[----:B------:R-:W-:-:S02]  /*11ff0*/  HADD2.F32 R0, -RZ, R58.H0_H0 ;  /* 0x2000003aff007230 */ /* 0x000fc40000004100 */
[----:B------:R-:W-:Y:S01]  /*12000*/  FFMA.FTZ R27, R14, R12, R27 ;  /* 0x0000000c0e1b7223 */ /* 0x000fe2000001001b */
[----:B------:R-:W-:Y:S02]  /*12010*/  HADD2.F32 R8, -RZ, R8.H1_H1 ;  /* 0x30000008ff087230 */ /* 0x000fe40000004100 */
[C---:B------:R-:W-:Y:S01]  /*12020*/  FMUL.FTZ R12, R11.reuse, R20 ;  /* 0x000000140b0c7220 */ /* 0x040fe20000410000 */
[----:B------:R-:W-:Y:S02]  /*12030*/  HADD2.F32 R10, -RZ, R10.H1_H1 ;  /* 0x3000000aff0a7230 */ /* 0x000fe40000004100 */
[----:B------:R-:W-:Y:S01]  /*12040*/  FMUL.FTZ R14, R11, R0 ;  /* 0x000000000b0e7220 */ /* 0x000fe20000410000 */
[C---:B------:R-:W-:Y:S01]  /*12050*/  FFMA.FTZ R28, R15.reuse, R3, R28 ;  /* 0x000000030f1c7223 */ /* 0x040fe2000001001c */
[----:B------:R-:W-:Y:S02]  /*12060*/  HADD2.F32 R9, -RZ, R38.H0_H0 ;  /* 0x20000026ff097230 */ /* 0x000fe40000004100 */
[----:B------:R-:W-:Y:S01]  /*12070*/  FFMA.FTZ R32, R15, R21, -R32 ;  /* 0x000000150f207223 */ /* 0x000fe20000010820 */
        /* <DEDUP_REMOVED lines=24> */
.L_x_1729:
[----:B------:R-:W-:Y:S05]  /*12200*/  BSYNC B0 ;  /* 0x0000000000007941 */ /* 0x000fea0003800000 */
.L_x_1707:
        /* <DEDUP_REMOVED lines=8> */
.L_x_1705:
[----:B01-3--:R-:W3:Y:S02]  /*12290*/  LDL R0, [R1+0x30] ;  /* 0x0000300001007983 */ /* 0x00bee40000100800 */
[----:B---3--:R-:W-:-:S13]  /*122a0*/  R2UR UR4, R0 ;  /* 0x00000000000472ca */ /* 0x008fda00000e0000 */
[----:B------:R-:W-:-:S05]  /*122b0*/  IMAD.U32 R0, RZ, RZ, UR4 ;  /* 0x00000004ff007e24 */ /* 0x000fca000f8e00ff */
[----:B------:R-:W-:-:S13]  /*122c0*/  ISETP.NE.AND P0, PT, R0, 0x3, PT ;  /* 0x000000030000780c */ /* 0x000fda0003f05270 */
[----:B------:R-:W-:Y:S05]  /*122d0*/  @!P0 BRA `(.L_x_1758) ;  /* 0x0000000000048947 */ /* 0x000fea0003800000 */
[----:B------:R-:W-:Y:S01]  /*122e0*/  BPT.TRAP 0x1 ;  /* 0x000000040000795c */ /* 0x000fe20000300000 */
.L_x_1758:
[----:B------:R-:W-:Y:S01]  /*122f0*/  IMAD R9, R160, 0x8, R18 ;  /* 0x00000008a0097824 */ /* 0x000fe200078e0212 */
[----:B------:R-:W-:-:S04]  /*12300*/  SHF.L.U32 R0, R163, 0x1f, RZ ;  /* 0x0000001fa3007819 */ /* 0x000fc800000006ff */
[----:B------:R0:W1:Y:S01]  /*12310*/  SYNCS.PHASECHK.TRANS64.TRYWAIT P1, [R9+URZ+0x2a830], R0 ;  /* 0x02a83000090075a7 */ /* 0x000062000802017f */
[----:B------:R-:W-:Y:S05]  /*12320*/  @!P0 BRA `(.L_x_1759) ;  /* 0x0000000000048947 */ /* 0x000fea0003800000 */
[----:B------:R-:W-:Y:S01]  /*12330*/  BPT.TRAP 0x1 ;  /* 0x000000040000795c */ /* 0x000fe20000300000 */
.L_x_1759:
[----:B-1----:R-:W-:Y:S05]  /*12340*/  @P1 BRA `(.L_x_1760) ;  /* 0x0000000000081947 */ /* 0x002fea0003800000 */
[----:B------:R-:W1:Y:S02]  /*12350*/  SYNCS.PHASECHK.TRANS64.TRYWAIT P1, [R9+URZ+0x2a830], R0 ;  /* 0x02a83000090075a7 */ /* 0x000e64000802017f */
[----:B-1----:R-:W-:Y:S05]  /*12360*/  @!P1 BRA `(.L_x_1761) ;  /* 0x0000016800409947 */ /* 0x002fea0003800000 */
.L_x_1760:
[----:B------:R-:W-:Y:S05]  /*12370*/  WARPSYNC.ALL ;  /* 0x0000000000007948 */ /* 0x000fea0003800000 */
[----:B01----:R-:W-:Y:S01]  /*12380*/  IADD3 R0, R18, 0x18400, RZ ;  /* 0x0001840012007810 */ /* 0x003fe20007ffe0ff */
[----:B--2-4-:R-:W-:Y:S01]  /*12390*/  IMAD.MOV.U32 R5, RZ, RZ, 0x40000040 ;  /* 0x40000040ff057424 */ /* 0x014fe200078e00ff */
[----:B------:R-:W-:Y:S01]  /*123a0*/  R2UR UR4, R68 ;  /* 0x00000000440472ca */ /* 0x000fe200000e0000 */
[----:B------:R-:W-:Y:S01]  /*123b0*/  UMOV UR9, 0x40000040 ;  /* 0x4000004000097882 */ /* 0x000fe20000000000 */
[----:B------:R-:W-:Y:S01]  /*123c0*/  SHF.R.U32.HI R0, RZ, 0x4, R0 ;  /* 0x00000004ff007819 */ /* 0x000fe20000011600 */
[----:B------:R-:W-:Y:S01]  /*123d0*/  WARPGROUP.ARRIVE ;  /* 0x00000000000079c5 */ /* 0x000fe20000000000 */
[----:B------:R-:W-:Y:S01]  /*123e0*/  R2UR UR11, R5 ;  /* 0x00000000050b72ca */ /* 0x000fe200000e0000 */
[----:B------:R-:W-:Y:S01]  /*123f0*/  IMAD.U32 R11, RZ, RZ, UR9 ;  /* 0x00000009ff0b7e24 */ /* 0x000fe2000f8e00ff */
[----:B------:R-:W-:Y:S01]  /*12400*/  LOP3.LUT R0, R0, 0x3fff, RZ, 0xc0, !PT ;  /* 0x00003fff00007812 */ /* 0x000fe200078ec0ff */
[----:B------:R-:W-:Y:S01]  /*12410*/  UMOV UR57, 0x40000040 ;  /* 0x4000004000397882 */ /* 0x000fe20000000000 */
[----:B------:R-:W-:Y:S01]  /*12420*/  MOV R7, 0x40000040 ;  /* 0x4000004000077802 */ /* 0x000fe20000000f00 */
[----:B------:R-:W-:Y:S01]  /*12430*/  UMOV UR53, 0x40000040 ;  /* 0x4000004000357882 */ /* 0x000fe20000000000 */
[----:B------:R-:W-:Y:S01]  /*12440*/  LOP3.LUT R8, R0, 0x10000, RZ, 0xfc, !PT ;  /* 0x0001000000087812 */ /* 0x000fe200078efcff */
[----:B------:R-:W-:Y:S01]  /*12450*/  UMOV UR49, 0x40000040 ;  /* 0x4000004000317882 */ /* 0x000fe20000000000 */
[----:B------:R-:W-:Y:S01]  /*12460*/  UMOV UR45, 0x40000040 ;  /* 0x40000040002d7882 */ /* 0x000fe20000000000 */
[----:B------:R-:W-:Y:S01]  /*12470*/  ULOP3.LUT UR4, UR4, 0x10000, URZ, 0xfc, !UPT ;  /* 0x0001000004047892 */ /* 0x000fe2000f8efc3f */
[----:B------:R-:W-:Y:S01]  /*12480*/  MOV R5, 0x40000040 ;  /* 0x4000004000057802 */ /* 0x000fe20000000f00 */
[----:B------:R-:W-:Y:S01]  /*12490*/  IMAD R4, R160, 0x900, R8 ;  /* 0x00000900a0047824 */ /* 0x000fe200078e0208 */
[----:B------:R-:W-:Y:S01]  /*124a0*/  UMOV UR41, 0x40000040 ;  /* 0x4000004000297882 */ /* 0x000fe20000000000 */
[----:B------:R-:W-:Y:S01]  /*124b0*/  UIADD3 UR5, UR4, 0x2, URZ ;  /* 0x0000000204057890 */ /* 0x000fe2000fffe03f */
[----:B------:R-:W-:Y:S01]  /*124c0*/  R2UR UR39, R5 ;  /* 0x00000000052772ca */ /* 0x000fe200000e0000 */
[C---:B------:R-:W-:Y:S01]  /*124d0*/  VIADD R6, R4.reuse, 0x2 ;  /* 0x0000000204067836 */ /* 0x040fe20000000000 */
[----:B------:R-:W-:Y:S01]  /*124e0*/  R2UR UR10, R4 ;  /* 0x00000000040a72ca */ /* 0x000fe200000e0000 */
[----:B------:R-:W-:Y:S01]  /*124f0*/  UMOV UR8, UR4 ;  /* 0x0000000400087c82 */ /* 0x000fe20008000000 */
[----:B------:R-:W-:Y:S01]  /*12500*/  UIADD3 UR56, UR4, 0x404, URZ ;  /* 0x0000040404387890 */ /* 0x000fe2000fffe03f */
[----:B------:R-:W-:Y:S01]  /*12510*/  IMAD.U32 R10, RZ, RZ, UR8 ;  /* 0x00000008ff0a7e24 */ /* 0x000fe2000f8e00ff */
[----:B------:R-:W-:-:S02]  /*12520*/  UIADD3 UR52, UR4, 0x406, URZ ;  /* 0x0000040604347890 */ /* 0x000fc4000fffe03f */
[----:B------:R-:W-:Y:S02]  /*12530*/  UIADD3 UR48, UR4, 0x800, URZ ;  /* 0x0000080004307890 */ /* 0x000fe4000fffe03f */
[----:B------:R0:W-:Y:S01]  /*12540*/  STL.64 [R1+0x28], R10 ;  /* 0x0000280a01007387 */ /* 0x0001e20000100a00 */
[----:B------:R-:W-:Y:S02]  /*12550*/  UIADD3 UR44, UR4, 0x802, URZ ;  /* 0x00000802042c7890 */ /* 0x000fe4000fffe03f */
[----:B------:R-:W-:Y:S02]  /*12560*/  UIADD3 UR40, UR4, 0x804, URZ ;  /* 0x0000080404287890 */ /* 0x000fe4000fffe03f */
[----:B------:R-:W-:Y:S01]  /*12570*/  HGMMA.64x96x16.F32 R24, gdesc[UR8], RZ, !UPT, gsb0 ;  /* 0x01600000081879f0 */ /* 0x000fe2000c0008ff */
[----:B------:R-:W-:Y:S01]  /*12580*/  R2UR UR10, R6 ;  /* 0x00000000060a72ca */ /* 0x000fe200000e0000 */
[----:B------:R-:W-:Y:S01]  /*12590*/  UMOV UR8, UR5 ;  /* 0x0000000500087c82 */ /* 0x000fe20008000000 */
[----:B------:R-:W-:Y:S01]  /*125a0*/  R2UR UR11, R7 ;  /* 0x00000000070b72ca */ /* 0x000fe200000e0000 */
[----:B------:R-:W-:Y:S01]  /*125b0*/  UMOV UR9, 0x40000040 ;  /* 0x4000004000097882 */ /* 0x000fe20000000000 */
[----:B------:R-:W-:Y:S01]  /*125c0*/  VIADD R6, R4, 0x4 ;  /* 0x0000000404067836 */ /* 0x000fe20000000000 */
[----:B------:R-:W-:Y:S01]  /*125d0*/  UIADD3 UR5, UR4, 0x4, URZ ;  /* 0x0000000404057890 */ /* 0x000fe2000fffe03f */
[----:B------:R-:W-:Y:S01]  /*125e0*/  IMAD.MOV.U32 R7, RZ, RZ, 0x40000040 ;  /* 0x40000040ff077424 */ /* 0x000fe200078e00ff */
[----:B------:R-:W-:Y:S01]  /*125f0*/  UIADD3 UR36, UR4, 0x806, URZ ;  /* 0x0000080604247890 */ /* 0x000fe2000fffe03f */
[----:B0-----:R-:W-:Y:S01]  /*12600*/  IMAD.U32 R10, RZ, RZ, UR8 ;  /* 0x00000008ff0a7e24 */ /* 0x001fe2000f8e00ff */
[----:B------:R-:W-:Y:S01]  /*12610*/  UMOV UR37, 0x40000040 ;  /* 0x4000004000257882 */ /* 0x000fe20000000000 */
        /* <DEDUP_REMOVED lines=50> */
[----:B0-----:R-:W-:Y:S02]  /*12940*/  IMAD.U32 R10, RZ, RZ, UR8 ;  /* 0x00000008ff0a7e24 */ /* 0x001fe4000f8e00ff */
[----:B------:R-:W-:Y:S01]  /*12950*/  IMAD.U32 R11, RZ, RZ, UR9 ;  /* 0x00000009ff0b7e24 */ /* 0x000fe2000f8e00ff */
[----:B------:R-:W-:Y:S01]  /*12960*/  R2UR UR58, R6 ;  /* 0x00000000063a72ca */ /* 0x000fe200000e0000 */
[----:B------:R-:W-:Y:S01]  /*12970*/  VIADD R6, R4, 0x306 ;  /* 0x0000030604067836 */ /* 0x000fe20000000000 */
[----:B------:R-:W-:Y:S01]  /*12980*/  R2UR UR59, R7 ;  /* 0x00000000073b72ca */ /* 0x000fe200000e0000 */
[----:B------:R-:W-:Y:S01]  /*12990*/  IMAD.MOV.U32 R7, RZ, RZ, 0x40000040 ;  /* 0x40000040ff077424 */ /* 0x000fe200078e00ff */
[----:B------:R0:W-:Y:S02]  /*129a0*/  STL.64 [R1], R10 ;  /* 0x0000000a01007387 */ /* 0x0001e40000100a00 */
        /* <DEDUP_REMOVED lines=11> */
[----:B------:R-:W-:Y:S02]  /*12a60*/  IMAD.MOV.U32 R7, RZ, RZ, 0x40000040 ;  /* 0x40000040ff077424 */ /* 0x000fe400078e00ff */
[----:B------:R-:W-:Y:S01]  /*12a70*/  VIADD R4, R4, 0x606 ;  /* 0x0000060604047836 */ /* 0x000fe20000000000 */
        /* <DEDUP_REMOVED lines=27> */
.L_x_1762:
[----:B------:R-:W0:Y:S01]  /*12c30*/  LDC R200, c[0x0][0x448] ;  /* 0x00011200ffc87b82 */ /* 0x000e220000000800 */
[----:B------:R-:W-:Y:S01]  /*12c40*/  IMAD.IADD R0, R191, 0x1, R187 ;  /* 0x00000001bf007824 */ /* 0x000fe200078e02bb */
[----:B------:R-:W-:Y:S01]  /*12c50*/  LOP3.LUT R22, R22, 0xffefffff, RZ, 0xc0, !PT ;  /* 0xffefffff16167812 */ /* 0x000fe200078ec0ff */
[----:B------:R-:W-:Y:S01]  /*12c60*/  IMAD.MOV.U32 R5, RZ, RZ, -0x60 ;  /* 0xffffffa0ff057424 */ /* 0x000fe200078e00ff */
[----:B------:R-:W-:Y:S01]  /*12c70*/  ULDC UR4, c[0x0][0x9dc] ;  /* 0x0002770000047ab9 */ /* 0x000fe20000000800 */
[----:B------:R-:W-:Y:S02]  /*12c80*/  IMAD.MOV.U32 R7, RZ, RZ, R0 ;  /* 0x000000ffff077224 */ /* 0x000fe400078e0000 */
[----:B------:R-:W-:Y:S01]  /*12c90*/  IMAD R5, R2, R5, 0x61 ;  /* 0x0000006102057424 */ /* 0x000fe200078e0205 */
[----:B------:R-:W1:Y:S03]  /*12ca0*/  LDC.64 R12, c[0x0][0x9e0] ;  /* 0x00027800ff0c7b82 */ /* 0x000e660000000a00 */
[----:B------:R-:W-:Y:S01]  /*12cb0*/  VIADD R73, R5, 0xffffffff ;  /* 0xffffffff05497836 */ /* 0x000fe20000000000 */
[----:B0-----:R-:W-:-:S13]  /*12cc0*/  ISETP.NE.AND P1, PT, R200, 0x1, PT ;  /* 0x00000001c800780c */ /* 0x001fda0003f25270 */
[----:B------:R-:W0:Y:S01]  /*12cd0*/  @P1 LDC R3, c[0x0][0x44c] ;  /* 0x00011300ff031b82 */ /* 0x000e220000000800 */
[----:B------:R-:W-:-:S04]  /*12ce0*/  @P1 LOP3.LUT R22, R22, 0x100000, RZ, 0xfc, !PT ;  /* 0x0010000016161812 */ /* 0x000fc800078efcff */
[----:B------:R-:W-:-:S03]  /*12cf0*/  LOP3.LUT R22, R22, 0xfff7ffff, RZ, 0xc0, !PT ;  /* 0xfff7ffff16167812 */ /* 0x000fc600078ec0ff */
[----:B------:R-:W2:Y:S01]  /*12d00*/  @P1 LDC R4, c[0x0][0x450] ;  /* 0x00011400ff041b82 */ /* 0x000ea20000000800 */
[----:B0-----:R-:W-:-:S04]  /*12d10*/  @P1 IMAD.HI.U32 R3, R0, R3, RZ ;  /* 0x0000000300031227 */ /* 0x001fc800078e00ff */
[----:B------:R-:W-:Y:S01]  /*12d20*/  IMAD R0, R2, -0x60, R167 ;  /* 0xffffffa002007824 */ /* 0x000fe200078e02a7 */
[----:B--2---:R-:W-:Y:S01]  /*12d30*/  @P1 SHF.R.U32.HI R7, RZ, R4, R3 ;  /* 0x00000004ff071219 */ /* 0x004fe20000011603 */
[----:B------:R-:W-:Y:S01]  /*12d40*/  VIADD R3, R9, 0x2a840 ;  /* 0x0002a84009037836 */ /* 0x000fe20000000000 */
[----:B-1----:R-:W-:Y:S01]  /*12d50*/  ISETP.GE.AND P1, PT, R13, 0x1, PT ;  /* 0x000000010d00780c */ /* 0x002fe20003f26270 */
[----:B------:R-:W-:Y:S01]  /*12d60*/  IMAD R4, R190, -0x2, R5 ;  /* 0xfffffffebe047824 */ /* 0x000fe200078e0205 */
[----:B------:R-:W-:Y:S01]  /*12d70*/  MOV R9, UR4 ;  /* 0x0000000400097c02 */ /* 0x000fe20008000f00 */
[----:B------:R-:W0:Y:S01]  /*12d80*/  SHFL.IDX PT, R6, R7, RZ, 0x1c1f ;  /* 0x001c1fff07067589 */ /* 0x000e2200000e0000 */
[----:B------:R-:W-:Y:S02]  /*12d90*/  PRMT R3, R172, 0x654, R3 ;  /* 0x00000654ac037816 */ /* 0x000fe40000000003 */
[----:B------:R-:W-:Y:S02]  /*12da0*/  IADD3 R11, -R166, R4, R167 ;  /* 0x00000004a60b7210 */ /* 0x000fe40007ffe1a7 */
[----:B------:R1:W-:Y:S01]  /*12db0*/  SYNCS.ARRIVE.TRANS64.RED.A1T0 RZ, [R3+URZ], RZ ;  /* 0x000000ff03ff79a7 */ /* 0x0003e2000810043f */
[----:B------:R-:W-:-:S02]  /*12dc0*/  IADD3 R74, R4, -0x1, RZ ;  /* 0xffffffff044a7810 */ /* 0x000fc40007ffe0ff */
[----:B------:R-:W-:Y:S02]  /*12dd0*/  IMAD.IADD R15, R11, 0x1, R12 ;  /* 0x000000010b0f7824 */ /* 0x000fe400078e020c */
[----:B------:R-:W-:Y:S01]  /*12de0*/  @P1 LOP3.LUT R22, R22, 0x80000, RZ, 0xfc, !PT ;  /* 0x0008000016161812 */ /* 0x000fe200078efcff */
[----:B-1----:R-:W-:Y:S01]  /*12df0*/  VIADD R3, R0, 0x60 ;  /* 0x0000006000037836 */ /* 0x002fe20000000000 */
[----:B------:R-:W-:-:S03]  /*12e00*/  LOP3.LUT R0, RZ, R9, RZ, 0x33, !PT ;  /* 0x00000009ff007212 */ /* 0x000fc600078e33ff */
[----:B------:R-:W-:Y:S02]  /*12e10*/  IMAD R100, R190, -0x2, R3 ;  /* 0xfffffffebe647824 */ /* 0x000fe400078e0203 */
[----:B------:R-:W-:-:S04]  /*12e20*/  IMAD.IADD R21, R11, 0x1, R0 ;  /* 0x000000010b157824 */ /* 0x000fc800078e0200 */
[----:B0-----:R-:W-:Y:S01]  /*12e30*/  IMAD.IADD R3, R21, 0x1, R6 ;  /* 0x0000000115037824 */ /* 0x001fe200078e0206 */
[----:B------:R-:W-:Y:S01]  /*12e40*/  VIADDMNMX R72, R6, R15, R100, PT ;  /* 0x0000000f06487246 */ /* 0x000fe20003800164 */
[----:B------:R-:W-:Y:S06]  /*12e50*/  @!P1 BRA `(.L_x_1763) ;  /* 0x00000000004c9947 */ /* 0x000fec0003800000 */
[----:B------:R-:W-:Y:S01]  /*12e60*/  IADD3 R0, -R166, R167, R6 ;  /* 0x000000a7a6007210 */ /* 0x000fe20007ffe106 */
[----:B------:R-:W-:Y:S03]  /*12e70*/  BSSY B0, `(.L_x_1764) ;  /* 0x000000e000007945 */ /* 0x000fe60003800000 */
        /* <DEDUP_REMOVED lines=9> */
.L_x_1765:
[----:B------:R-:W-:-:S13]  /*12f10*/  ISETP.NE.AND P1, PT, R13, 0x1, PT ;  /* 0x000000010d00780c */ /* 0x000fda0003f25270 */
[----:B------:R-:W0:Y:S02]  /*12f20*/  @P1 LDC.64 R4, c[0x0][0x9e8] ;  /* 0x00027a00ff041b82 */ /* 0x000e240000000a00 */
[----:B0-----:R-:W-:-:S05]  /*12f30*/  @P1 IMAD.HI.U32 R4, R0, R4, RZ ;  /* 0x0000000400041227 */ /* 0x001fca00078e00ff */
[----:B------:R-:W-:-:S07]  /*12f40*/  @P1 SHF.R.U32.HI R0, RZ, R5, R4 ;  /* 0x00000005ff001219 */ /* 0x000fce0000011604 */
.L_x_1766:
[----:B------:R-:W-:Y:S05]  /*12f50*/  BSYNC B0 ;  /* 0x0000000000007941 */ /* 0x000fea0003800000 */
.L_x_1764:
[----:B------:R-:W-:-:S05]  /*12f60*/  IMAD R0, R0, R13, R74 ;  /* 0x0000000d00007224 */ /* 0x000fca00078e024a */
[----:B------:R-:W-:Y:S02]  /*12f70*/  VIMNMX R3, R3, R0, !PT ;  /* 0x0000000003037248 */ /* 0x000fe40007fe0100 */
[----:B------:R-:W-:-:S07]  /*12f80*/  VIADDMNMX R72, R0, R13, R72, PT ;  /* 0x0000000d00487246 */ /* 0x000fce0003800148 */
.L_x_1763:
        /* <DEDUP_REMOVED lines=31> */
[C---:B------:R-:W-:Y:S02]  /*13180*/  ISETP.LT.OR P2, PT, R72.reuse, 0x1a, P2 ;  /* 0x0000001a4800780c */ /* 0x040fe40001741670 */
        /* <DEDUP_REMOVED lines=65> */
[----:B------:R-:W-:Y:S02]  /*135a0*/  P2R R11, PR, RZ, 0x10 ;  /* 0x00000010ff0b7803 */ /* 0x000fe40000000000 */
[----:B------:R-:W-:Y:S02]  /*135b0*/  FSEL R64, R64, -INF , !P2 ;  /* 0xff80000040407808 */ /* 0x000fe40005000000 */
[----:B------:R-:W-:Y:S02]  /*135c0*/  ISETP.GE.AND P2, PT, R73, 0x52, PT ;  /* 0x000000524900780c */ /* 0x000fe40003f46270 */
[----:B0-----:R-:W-:Y:S02]  /*135d0*/  VIADDMNMX R100, R4, R15, R100, PT ;  /* 0x0000000f04647246 */ /* 0x001fe40003800164 */
        /* <DEDUP_REMOVED lines=13> */
[----:B------:R-:W-:Y:S01]  /*136b0*/  ISETP.GT.AND P5, PT, R3, 0x59, !P5 ;  /* 0x000000590300780c */ /* 0x000fe20006fa4270 */
[----:B------:R-:W-:-:S03]  /*136c0*/  IMAD.IADD R3, R21, 0x1, R4 ;  /* 0x0000000115037824 */ /* 0x000fc600078e0204 */
[----:B------:R-:W-:-:S04]  /*136d0*/  ISETP.LT.OR P5, PT, R72, 0x5a, P5 ;  /* 0x0000005a4800780c */ /* 0x000fc80002fa1670 */
[----:B------:R-:W-:Y:S02]  /*136e0*/  FSEL R24, R69, -INF , !P5 ;  /* 0xff80000045187808 */ /* 0x000fe40006800000 */
[----:B------:R-:W-:-:S13]  /*136f0*/  ISETP.GE.AND P5, PT, R13, 0x1, PT ;  /* 0x000000010d00780c */ /* 0x000fda0003fa6270 */
[----:B------:R-:W-:Y:S05]  /*13700*/  @!P5 BRA `(.L_x_1767) ;  /* 0x00000000004cd947 */ /* 0x000fea0003800000 */
        /* <DEDUP_REMOVED lines=11> */
.L_x_1769:
[----:B------:R-:W-:-:S13]  /*137c0*/  ISETP.NE.AND P5, PT, R13, 0x1, PT ;  /* 0x000000010d00780c */ /* 0x000fda0003fa5270 */
[----:B------:R-:W0:Y:S02]  /*137d0*/  @P5 LDC.64 R4, c[0x0][0x9e8] ;  /* 0x00027a00ff045b82 */ /* 0x000e240000000a00 */
[----:B0-----:R-:W-:-:S05]  /*137e0*/  @P5 IMAD.HI.U32 R4, R7, R4, RZ ;  /* 0x0000000407045227 */ /* 0x001fca00078e00ff */
[----:B------:R-:W-:-:S07]  /*137f0*/  @P5 SHF.R.U32.HI R7, RZ, R5, R4 ;  /* 0x00000005ff075219 */ /* 0x000fce0000011604 */
.L_x_1770:
[----:B------:R-:W-:Y:S05]  /*13800*/  BSYNC B0 ;  /* 0x0000000000007941 */ /* 0x000fea0003800000 */
.L_x_1768:
[----:B------:R-:W-:-:S05]  /*13810*/  IMAD R4, R7, R13, R74 ;  /* 0x0000000d07047224 */ /* 0x000fca00078e024a */
[----:B------:R-:W-:Y:S02]  /*13820*/  VIMNMX R3, R3, R4, !PT ;  /* 0x0000000403037248 */ /* 0x000fe40007fe0100 */
[----:B------:R-:W-:-:S07]  /*13830*/  VIADDMNMX R100, R4, R13, R100, PT ;  /* 0x0000000d04647246 */ /* 0x000fce0003800164 */
.L_x_1767:
[C---:B------:R-:W-:Y:S01]  /*13840*/  ISETP.GT.AND P1, PT, R3.reuse, 0x1, !P1 ;  /* 0x000000010300780c */ /* 0x040fe20004f24270 */
[----:B------:R-:W-:Y:S01]  /*13850*/  ULDC UR4, c[0x0][0x988] ;  /* 0x0002620000047ab9 */ /* 0x000fe20000000800 */
[----:B------:R-:W-:Y:S02]  /*13860*/  ISETP.GT.AND P6, PT, R3, 0x8, !P6 ;  /* 0x000000080300780c */ /* 0x000fe400077c4270 */
[C---:B------:R-:W-:Y:S02]  /*13870*/  ISETP.LT.OR P1, PT, R100.reuse, 0x2, P1 ;  /* 0x000000026400780c */ /* 0x040fe40000f21670 */
[----:B------:R-:W-:Y:S02]  /*13880*/  ISETP.LT.OR P6, PT, R100, 0x9, P6 ;  /* 0x000000096400780c */ /* 0x000fe400037c1670 */
[----:B------:R-:W-:Y:S02]  /*13890*/  FSEL R82, R27, -INF , !P1 ;  /* 0xff8000001b527808 */ /* 0x000fe40004800000 */
[----:B------:R-:W-:-:S02]  /*138a0*/  ISETP.NE.AND P1, PT, R11, RZ, PT ;  /* 0x000000ff0b00720c */ /* 0x000fc40003f25270 */
[----:B------:R-:W-:Y:S02]  /*138b0*/  FSEL R30, R30, -INF , !P6 ;  /* 0xff8000001e1e7808 */ /* 0x000fe40007000000 */
[----:B------:R-:W-:Y:S02]  /*138c0*/  ISETP.GT.AND P1, PT, R3, 0x9, !P1 ;  /* 0x000000090300780c */ /* 0x000fe40004f24270 */
[----:B------:R-:W-:Y:S02]  /*138d0*/  FMNMX.FTZ R5, R156, R104, !PT ;  /* 0x000000689c057209 */ /* 0x000fe40007810000 */
        /* <DEDUP_REMOVED lines=8> */
[----:B------:R-:W-:-:S02]  /*13960*/  ISETP.NE.AND P5, PT, R75, RZ, PT ;  /* 0x000000ff4b00720c */ /* 0x000fc40003fa5270 */
        /* <DEDUP_REMOVED lines=8> */
[----:B------:R-:W-:Y:S02]  /*139f0*/  ISETP.GT.AND P1, PT, R3, 0x18, !P6 ;  /* 0x000000180300780c */ /* 0x000fe40007724270 */
[----:B------:R-:W-:Y:S02]  /*13a00*/  ISETP.NE.AND P6, PT, R76, RZ, PT ;  /* 0x000000ff4c00720c */ /* 0x000fe40003fc5270 */
        /* <DEDUP_REMOVED lines=35> */
[----:B------:R-:W-:Y:S01]  /*13c40*/  FSEL R72, R47, -INF , !P1 ;  /* 0xff8000002f487808 */ /* 0x000fe20004800000 */
[----:B------:R-:W-:Y:S01]  /*13c50*/  IMAD.MOV.U32 R47, RZ, RZ, R187 ;  /* 0x000000ffff2f7224 */ /* 0x000fe200078e00bb */
[----:B------:R-:W-:Y:S02]  /*13c60*/  ISETP.NE.AND P1, PT, R45, RZ, PT ;  /* 0x000000ff2d00720c */ /* 0x000fe40003f25270 */
[----:B------:R-:W-:-:S02]  /*13c70*/  FMNMX.FTZ R5, R68, R5, !PT ;  /* 0x0000000544057209 */ /* 0x000fc40007810000 */
[C---:B------:R-:W-:Y:S02]  /*13c80*/  ISETP.GT.AND P1, PT, R3.reuse, 0x30, !P1 ;  /* 0x000000300300780c */ /* 0x040fe40004f24270 */
[----:B------:R-:W-:Y:S01]  /*13c90*/  FMNMX.FTZ R7, R24, R5, !PT ;  /* 0x0000000518077209 */ /* 0x000fe20007810000 */
[----:B------:R-:W-:Y:S01]  /*13ca0*/  IMAD.U32 R5, RZ, RZ, UR4 ;  /* 0x00000004ff057e24 */ /* 0x000fe2000f8e00ff */
[----:B------:R-:W-:Y:S02]  /*13cb0*/  ISETP.LT.OR P1, PT, R100, 0x31, P1 ;  /* 0x000000316400780c */ /* 0x000fe40000f21670 */
[----:B------:R-:W-:Y:S01]  /*13cc0*/  ISETP.GT.AND P4, PT, R3, RZ, !P4 ;  /* 0x000000ff0300720c */ /* 0x000fe20006784270 */
[----:B------:R-:W0:Y:S01]  /*13cd0*/  SHFL.BFLY PT, R4, R7, 0x2, 0x1f ;  /* 0x0c401f0007047f89 */ /* 0x000e2200000e0000 */
[----:B------:R-:W-:Y:S02]  /*13ce0*/  FSEL R50, R50, -INF , !P1 ;  /* 0xff80000032327808 */ /* 0x000fe40004800000 */
[----:B------:R-:W-:-:S02]  /*13cf0*/  ISETP.NE.AND P1, PT, R81, RZ, PT ;  /* 0x000000ff5100720c */ /* 0x000fc40003f25270 */
[----:B------:R-:W-:Y:S02]  /*13d00*/  ISETP.LT.OR P4, PT, R100, 0x1, P4 ;  /* 0x000000016400780c */ /* 0x000fe40002781670 */
[----:B------:R-:W-:Y:S02]  /*13d10*/  ISETP.GT.AND P1, PT, R3, 0x31, !P1 ;  /* 0x000000310300780c */ /* 0x000fe40004f24270 */
[----:B------:R-:W-:Y:S02]  /*13d20*/  FSEL R26, R26, -INF , !P4 ;  /* 0xff8000001a1a7808 */ /* 0x000fe40006000000 */
[----:B------:R-:W-:Y:S02]  /*13d30*/  ISETP.LT.OR P1, PT, R100, 0x32, P1 ;  /* 0x000000326400780c */ /* 0x000fe40000f21670 */
[----:B------:R-:W-:Y:S02]  /*13d40*/  ISETP.NE.AND P5, PT, R57, RZ, PT ;  /* 0x000000ff3900720c */ /* 0x000fe40003fa5270 */
[----:B------:R-:W-:-:S02]  /*13d50*/  FSEL R84, R51, -INF , !P1 ;  /* 0xff80000033547808 */ /* 0x000fc40004800000 */
[----:B------:R-:W-:Y:S02]  /*13d60*/  ISETP.NE.AND P1, PT, R49, RZ, PT ;  /* 0x000000ff3100720c */ /* 0x000fe40003f25270 */
[C---:B------:R-:W-:Y:S02]  /*13d70*/  ISETP.GT.AND P2, PT, R3.reuse, 0x51, !P2 ;  /* 0x000000510300780c */ /* 0x040fe40005744270 */
[C---:B------:R-:W-:Y:S02]  /*13d80*/  ISETP.GT.AND P1, PT, R3.reuse, 0x38, !P1 ;  /* 0x000000380300780c */ /* 0x040fe40004f24270 */
[----:B------:R-:W-:Y:S02]  /*13d90*/  ISETP.GT.AND P3, PT, R3, 0x58, !P3 ;  /* 0x000000580300780c */ /* 0x000fe40005f64270 */
[----:B------:R-:W-:Y:S02]  /*13da0*/  ISETP.LT.OR P1, PT, R100, 0x39, P1 ;  /* 0x000000396400780c */ /* 0x000fe40000f21670 */
[----:B0-----:R-:W-:-:S02]  /*13db0*/  FMNMX.FTZ R11, R7, R4, !PT ;  /* 0x00000004070b7209 */ /* 0x001fc40007810000 */
[----:B------:R-:W-:Y:S02]  /*13dc0*/  FSEL R54, R54, -INF , !P1 ;  /* 0xff80000036367808 */ /* 0x000fe40004800000 */
[----:B------:R-:W-:Y:S01]  /*13dd0*/  ISETP.NE.AND P1, PT, R83, RZ, PT ;  /* 0x000000ff5300720c */ /* 0x000fe20003f25270 */
[----:B------:R-:W0:Y:S01]  /*13de0*/  SHFL.BFLY PT, R4, R11, 0x1, 0x1f ;  /* 0x0c201f000b047f89 */ /* 0x000e2200000e0000 */
[----:B------:R-:W-:Y:S02]  /*13df0*/  FMNMX.FTZ R7, R26, R82, !PT ;  /* 0x000000521a077209 */ /* 0x000fe40007810000 */
[----:B------:R-:W-:Y:S02]  /*13e00*/  ISETP.GT.AND P1, PT, R3, 0x39, !P1 ;  /* 0x000000390300780c */ /* 0x000fe40004f24270 */
[----:B------:R-:W-:Y:S02]  /*13e10*/  FMNMX.FTZ R7, R30, R7, !PT ;  /* 0x000000071e077209 */ /* 0x000fe40007810000 */
[----:B------:R-:W-:-:S02]  /*13e20*/  ISETP.LT.OR P1, PT, R100, 0x3a, P1 ;  /* 0x0000003a6400780c */ /* 0x000fc40000f21670 */
[----:B------:R-:W-:Y:S02]  /*13e30*/  FMNMX.FTZ R7, R80, R7, !PT ;  /* 0x0000000750077209 */ /* 0x000fe40007810000 */
[----:B------:R-:W-:Y:S02]  /*13e40*/  FSEL R88, R55, -INF , !P1 ;  /* 0xff80000037587808 */ /* 0x000fe40004800000 */
[----:B------:R-:W-:Y:S02]  /*13e50*/  ISETP.NE.AND P1, PT, R53, RZ, PT ;  /* 0x000000ff3500720c */ /* 0x000fe40003f25270 */
[C---:B------:R-:W-:Y:S02]  /*13e60*/  ISETP.LT.OR P2, PT, R100.reuse, 0x52, P2 ;  /* 0x000000526400780c */ /* 0x040fe40001741670 */
[----:B------:R-:W-:Y:S02]  /*13e70*/  ISETP.GT.AND P1, PT, R3, 0x40, !P1 ;  /* 0x000000400300780c */ /* 0x000fe40004f24270 */
[----:B------:R-:W-:-:S02]  /*13e80*/  ISETP.LT.OR P3, PT, R100, 0x59, P3 ;  /* 0x000000596400780c */ /* 0x000fc40001f61670 */
[----:B------:R-:W-:Y:S02]  /*13e90*/  ISETP.LT.OR P1, PT, R100, 0x41, P1 ;  /* 0x000000416400780c */ /* 0x000fe40000f21670 */
[----:B------:R-:W-:Y:S02]  /*13ea0*/  FSEL R70, R70, -INF , !P3 ;  /* 0xff80000046467808 */ /* 0x000fe40005800000 */
[----:B------:R-:W-:Y:S02]  /*13eb0*/  FSEL R58, R58, -INF , !P1 ;  /* 0xff8000003a3a7808 */ /* 0x000fe40004800000 */
[----:B------:R-:W-:Y:S02]  /*13ec0*/  ISETP.GT.AND P1, PT, R3, 0x41, !P6 ;  /* 0x000000410300780c */ /* 0x000fe40007724270 */
[----:B0-----:R-:W-:Y:S02]  /*13ed0*/  FMNMX.FTZ R4, R11, R4, !PT ;  /* 0x000000040b047209 */ /* 0x001fe40007810000 */
[----:B------:R-:W-:-:S02]  /*13ee0*/  ISETP.LT.OR P1, PT, R100, 0x42, P1 ;  /* 0x000000426400780c */ /* 0x000fc40000f21670 */
[----:B------:R-:W-:Y:S01]  /*13ef0*/  FMNMX.FTZ R11, R34, R7, !PT ;  /* 0x00000007220b7209 */ /* 0x000fe20007810000 */
[----:B------:R-:W-:Y:S01]  /*13f00*/  FMUL.FTZ R15, R4, R5 ;  /* 0x00000005040f7220 */ /* 0x000fe20000410000 */
[----:B------:R-:W-:Y:S02]  /*13f10*/  FSEL R92, R59, -INF , !P1 ;  /* 0xff8000003b5c7808 */ /* 0x000fe40004800000 */
[----:B------:R-:W-:Y:S02]  /*13f20*/  ISETP.GT.AND P1, PT, R3, 0x48, !P5 ;  /* 0x000000480300780c */ /* 0x000fe40006f24270 */
[----:B------:R-:W-:Y:S02]  /*13f30*/  FMNMX.FTZ R11, R78, R11, !PT ;  /* 0x0000000b4e0b7209 */ /* 0x000fe40007810000 */
[----:B------:R-:W-:Y:S02]  /*13f40*/  ISETP.LT.OR P1, PT, R100, 0x49, P1 ;  /* 0x000000496400780c */ /* 0x000fe40000f21670 */
[----:B------:R-:W-:-:S02]  /*13f50*/  FMNMX.FTZ R11, R38, R11, !PT ;  /* 0x0000000b260b7209 */ /* 0x000fc40007810000 */
[----:B------:R-:W-:Y:S02]  /*13f60*/  FSEL R62, R62, -INF , !P1 ;  /* 0xff8000003e3e7808 */ /* 0x000fe40004800000 */
[----:B------:R-:W-:Y:S02]  /*13f70*/  FSETP.NEU.FTZ.AND P1, PT, R4, -INF , PT ;  /* 0xff8000000400780b */ /* 0x000fe40003f3d000 */
[----:B------:R-:W-:Y:S02]  /*13f80*/  FMNMX.FTZ R11, R76, R11, !PT ;  /* 0x0000000b4c0b7209 */ /* 0x000fe40007810000 */
[----:B------:R-:W-:Y:S02]  /*13f90*/  FSEL R39, R15, RZ, P1 ;  /* 0x000000ff0f277208 */ /* 0x000fe40000800000 */
[----:B------:R-:W-:Y:S02]  /*13fa0*/  FMNMX.FTZ R15, R42, R11, !PT ;  /* 0x0000000b2a0f7209 */ /* 0x000fe40007810000 */
[----:B------:R-:W-:Y:S01]  /*13fb0*/  ISETP.NE.AND P5, PT, R85, RZ, PT ;  /* 0x000000ff5500720c */ /* 0x000fe20003fa5270 */
[--C-:B------:R-:W-:Y:S01]  /*13fc0*/  FFMA.FTZ R36, R36, R5, -R39.reuse ;  /* 0x0000000524247223 */ /* 0x100fe20000010827 */
[----:B------:R-:W-:Y:S01]  /*13fd0*/  FMNMX.FTZ R15, R74, R15, !PT ;  /* 0x0000000f4a0f7209 */ /* 0x000fe20007810000 */
[-CC-:B------:R-:W-:Y:S01]  /*13fe0*/  FFMA.FTZ R29, R32, R5.reuse, -R39.reuse ;  /* 0x00000005201d7223 */ /* 0x180fe20000010827 */
[----:B------:R-:W-:Y:S01]  /*13ff0*/  ISETP.GT.AND P1, PT, R3, 0x49, !P5 ;  /* 0x000000490300780c */ /* 0x000fe20006f24270 */
[--C-:B------:R-:W-:Y:S01]  /*14000*/  FFMA.FTZ R27, R0, R5, -R39.reuse ;  /* 0x00000005001b7223 */ /* 0x100fe20000010827 */
[----:B------:R-:W-:Y:S01]  /*14010*/  FMNMX.FTZ R15, R46, R15, !PT ;  /* 0x0000000f2e0f7209 */ /* 0x000fe20007810000 */
[-CC-:B------:R-:W-:Y:S01]  /*14020*/  FFMA.FTZ R31, R20, R5.reuse, -R39.reuse ;  /* 0x00000005141f7223 */ /* 0x180fe20000010827 */
[----:B------:R-:W-:Y:S01]  /*14030*/  ISETP.LT.OR P1, PT, R100, 0x4a, P1 ;  /* 0x0000004a6400780c */ /* 0x000fe20000f21670 */
[--C-:B------:R-:W-:Y:S01]  /*14040*/  FFMA.FTZ R156, R156, R5, -R39.reuse ;  /* 0x000000059c9c7223 */ /* 0x100fe20000010827 */
[----:B------:R-:W-:Y:S01]  /*14050*/  FMNMX.FTZ R15, R72, R15, !PT ;  /* 0x0000000f480f7209 */ /* 0x000fe20007810000 */
[-CC-:B------:R-:W-:Y:S01]  /*14060*/  FFMA.FTZ R104, R104, R5.reuse, -R39.reuse ;  /* 0x0000000568687223 */ /* 0x180fe20000010827 */
[----:B------:R-:W-:Y:S01]  /*14070*/  ISETP.NE.AND P6, PT, R61, RZ, PT ;  /* 0x000000ff3d00720c */ /* 0x000fe20003fc5270 */
[--C-:B------:R-:W-:Y:S01]  /*14080*/  FFMA.FTZ R37, R6, R5, -R39.reuse ;  /* 0x0000000506257223 */ /* 0x100fe20000010827 */
[----:B------:R-:W-:Y:S01]  /*14090*/  FMNMX.FTZ R21, R50, R15, !PT ;  /* 0x0000000f32157209 */ /* 0x000fe20007810000 */
[--C-:B------:R-:W-:Y:S01]  /*140a0*/  FFMA.FTZ R158, R98, R5, -R39.reuse ;  /* 0x00000005629e7223 */ /* 0x100fe20000010827 */
[----:B------:R-:W-:Y:S01]  /*140b0*/  FSEL R102, R63, -INF , !P1 ;  /* 0xff8000003f667808 */ /* 0x000fe20004800000 */
[----:B------:R-:W-:Y:S01]  /*140c0*/  MUFU.EX2 R156, R156 ;  /* 0x0000009c009c7308 */ /* 0x000fe20000000800 */
[----:B------:R-:W-:Y:S01]  /*140d0*/  FMNMX.FTZ R21, R84, R21, !PT ;  /* 0x0000001554157209 */ /* 0x000fe20007810000 */
[-CC-:B------:R-:W-:Y:S01]  /*140e0*/  FFMA.FTZ R96, R96, R5.reuse, -R39.reuse ;  /* 0x0000000560607223 */ /* 0x180fe20000010827 */
[----:B------:R-:W-:Y:S01]  /*140f0*/  ISETP.GT.AND P1, PT, R3, 0x50, !P6 ;  /* 0x000000500300780c */ /* 0x000fe20007724270 */
[--C-:B------:R-:W-:Y:S01]  /*14100*/  FFMA.FTZ R152, R94, R5, -R39.reuse ;  /* 0x000000055e987223 */ /* 0x100fe20000010827 */
[----:B------:R-:W-:Y:S01]  /*14110*/  FMNMX.FTZ R21, R54, R21, !PT ;  /* 0x0000001536157209 */ /* 0x000fe20007810000 */
[--C-:B------:R-:W-:Y:S01]  /*14120*/  FFMA.FTZ R90, R90, R5, -R39.reuse ;  /* 0x000000055a5a7223 */ /* 0x100fe20000010827 */
[----:B------:R-:W-:Y:S01]  /*14130*/  ISETP.LT.OR P1, PT, R100, 0x51, P1 ;  /* 0x000000516400780c */ /* 0x000fe20000f21670 */
[----:B------:R-:W0:Y:S01]  /*14140*/  MUFU.EX2 R7, R104 ;  /* 0x0000006800077308 */ /* 0x000e220000000800 */
[----:B------:R-:W-:Y:S01]  /*14150*/  FMNMX.FTZ R21, R88, R21, !PT ;  /* 0x0000001558157209 */ /* 0x000fe20007810000 */
[-CC-:B------:R-:W-:Y:S01]  /*14160*/  FFMA.FTZ R154, R86, R5.reuse, -R39.reuse ;  /* 0x00000005569a7223 */ /* 0x180fe20000010827 */
[----:B------:R-:W-:Y:S01]  /*14170*/  ISETP.NE.AND P5, PT, R65, RZ, PT ;  /* 0x000000ff4100720c */ /* 0x000fe20003fa5270 */
[--C-:B------:R-:W-:Y:S01]  /*14180*/  FFMA.FTZ R35, R10, R5, -R39.reuse ;  /* 0x000000050a237223 */ /* 0x100fe20000010827 */
[----:B------:R-:W-:Y:S01]  /*14190*/  FMNMX.FTZ R25, R58, R21, !PT ;  /* 0x000000153a197209 */ /* 0x000fe20007810000 */
[--C-:B------:R-:W-:Y:S01]  /*141a0*/  FFMA.FTZ R148, R40, R5, -R39.reuse ;  /* 0x0000000528947223 */ /* 0x100fe20000010827 */
[----:B------:R-:W-:Y:S01]  /*141b0*/  FSEL R66, R66, -INF , !P1 ;  /* 0xff80000042427808 */ /* 0x000fe20004800000 */
[----:B------:R1:W-:Y:S01]  /*141c0*/  MUFU.EX2 R21, R36 ;  /* 0x0000002400157308 */ /* 0x0003e20000000800 */
[----:B------:R-:W-:Y:S01]  /*141d0*/  FMNMX.FTZ R25, R92, R25, !PT ;  /* 0x000000195c197209 */ /* 0x000fe20007810000 */
[-CC-:B------:R-:W-:Y:S01]  /*141e0*/  FFMA.FTZ R33, R14, R5.reuse, -R39.reuse ;  /* 0x000000050e217223 */ /* 0x180fe20000010827 */
[----:B------:R-:W-:Y:S01]  /*141f0*/  ISETP.GT.AND P4, PT, R3, 0x59, !P5 ;  /* 0x000000590300780c */ /* 0x000fe20006f84270 */
[--C-:B------:R-:W-:Y:S01]  /*14200*/  FFMA.FTZ R150, R44, R5, -R39.reuse ;  /* 0x000000052c967223 */ /* 0x100fe20000010827 */
[----:B------:R-:W-:Y:S01]  /*14210*/  FMNMX.FTZ R25, R62, R25, !PT ;  /* 0x000000193e197209 */ /* 0x000fe20007810000 */
[----:B------:R-:W-:Y:S01]  /*14220*/  FFMA.FTZ R144, R48, R5, -R39 ;  /* 0x0000000530907223 */ /* 0x000fe20000010827 */
[----:B------:R-:W-:Y:S01]  /*14230*/  ISETP.LT.OR P4, PT, R100, 0x5a, P4 ;  /* 0x0000005a6400780c */ /* 0x000fe20002781670 */
[----:B------:R-:W2:Y:S01]  /*14240*/  MUFU.EX2 R158, R158 ;  /* 0x0000009e009e7308 */ /* 0x000ea20000000800 */
[----:B------:R-:W-:Y:S01]  /*14250*/  FMNMX.FTZ R25, R102, R25, !PT ;  /* 0x0000001966197209 */ /* 0x000fe20007810000 */
[----:B0-----:R-:W-:Y:S01]  /*14260*/  FADD.FTZ R43, R156, R7 ;  /* 0x000000079c2b7221 */ /* 0x001fe20000010000 */
[----:B-1----:R-:W-:Y:S01]  /*14270*/  FSEL R36, R67, -INF , !P2 ;  /* 0xff80000043247808 */ /* 0x002fe20005000000 */
[--C-:B------:R-:W-:Y:S01]  /*14280*/  FFMA.FTZ R146, R52, R5, -R39.reuse ;  /* 0x0000000534927223 */ /* 0x100fe20000010827 */
[----:B------:R-:W-:Y:S01]  /*14290*/  FMNMX.FTZ R3, R66, R25, !PT ;  /* 0x0000001942037209 */ /* 0x000fe20007810000 */
[--C-:B------:R-:W-:Y:S01]  /*142a0*/  FFMA.FTZ R140, R56, R5, -R39.reuse ;  /* 0x00000005388c7223 */ /* 0x100fe20000010827 */
[----:B------:R-:W-:Y:S01]  /*142b0*/  FSEL R32, R71, -INF , !P4 ;  /* 0xff80000047207808 */ /* 0x000fe20006000000 */
[----:B------:R-:W0:Y:S01]  /*142c0*/  MUFU.EX2 R11, R96 ;  /* 0x00000060000b7308 */ /* 0x000e220000000800 */
[----:B------:R-:W-:Y:S01]  /*142d0*/  FMNMX.FTZ R3, R36, R3, !PT ;  /* 0x0000000324037209 */ /* 0x000fe20007810000 */
[-CC-:B------:R-:W-:Y:S01]  /*142e0*/  FFMA.FTZ R136, R64, R5.reuse, -R39.reuse ;  /* 0x0000000540887223 */ /* 0x180fe20000010827 */
[----:B------:R-:W-:Y:S01]  /*142f0*/  FFMA.FTZ R138, R68, R5, -R39 ;  /* 0x00000005448a7223 */ /* 0x000fe20000010827 */
[----:B------:R-:W-:-:S02]  /*14300*/  ISETP.NE.AND P5, PT, R200, 0x1, PT ;  /* 0x00000001c800780c */ /* 0x000fc40003fa5270 */
[----:B------:R-:W-:Y:S02]  /*14310*/  FMNMX.FTZ R3, R70, R3, !PT ;  /* 0x0000000346037209 */ /* 0x000fe40007810000 */
[----:B------:R-:W1:Y:S01]  /*14320*/  MUFU.EX2 R152, R152 ;  /* 0x0000009800987308 */ /* 0x000e620000000800 */
[----:B------:R-:W-:Y:S02]  /*14330*/  F2FP.F16.F32.PACK_AB R156, R7, R156 ;  /* 0x0000009c079c723e */ /* 0x000fe400000000ff */
[----:B------:R-:W-:-:S05]  /*14340*/  FMNMX.FTZ R3, R32, R3, !PT ;  /* 0x0000000320037209 */ /* 0x000fca0007810000 */
[----:B------:R-:W3:Y:S01]  /*14350*/  SHFL.BFLY PT, R0, R3, 0x2, 0x1f ;  /* 0x0c401f0003007f89 */ /* 0x000ee200000e0000 */
[----:B------:R-:W4:Y:S01]  /*14360*/  MUFU.EX2 R15, R90 ;  /* 0x0000005a000f7308 */ /* 0x000f220000000800 */
[----:B------:R-:W4:Y:S07]  /*14370*/  @P5 LDC R49, c[0x0][0x450] ;  /* 0x00011400ff315b82 */ /* 0x000f2e0000000800 */
[----:B------:R2:W-:Y:S08]  /*14380*/  MUFU.EX2 R25, R29 ;  /* 0x0000001d00197308 */ /* 0x0005f00000000800 */
[----:B------:R-:W4:Y:S01]  /*14390*/  MUFU.EX2 R154, R154 ;  /* 0x0000009a009a7308 */ /* 0x000f220000000800 */
[----:B--2---:R-:W-:Y:S01]  /*143a0*/  FFMA.FTZ R29, R28, R5, -R39 ;  /* 0x000000051c1d7223 */ /* 0x004fe20000010827 */
[----:B------:R-:W-:Y:S01]  /*143b0*/  FADD.FTZ R28, R158, R43 ;  /* 0x0000002b9e1c7221 */ /* 0x000fe20000010000 */
[----:B0-----:R-:W-:-:S03]  /*143c0*/  F2FP.F16.F32.PACK_AB R158, R11, R158 ;  /* 0x0000009e0b9e723e */ /* 0x001fc600000000ff */
[----:B------:R-:W-:Y:S01]  /*143d0*/  FADD.FTZ R43, R11, R28 ;  /* 0x0000001c0b2b7221 */ /* 0x000fe20000010000 */
[----:B---3--:R-:W-:Y:S01]  /*143e0*/  FMNMX.FTZ R20, R3, R0, !PT ;  /* 0x0000000003147209 */ /* 0x008fe20007810000 */
[----:B------:R-:W0:Y:S01]  /*143f0*/  MUFU.EX2 R148, R148 ;  /* 0x0000009400947308 */ /* 0x000e220000000800 */
[-CC-:B------:R-:W-:Y:S01]  /*14400*/  FFMA.FTZ R0, R60, R5.reuse, -R39.reuse ;  /* 0x000000053c007223 */ /* 0x180fe20000010827 */
[----:B------:R-:W-:Y:S02]  /*14410*/  FFMA.FTZ R39, R24, R5, -R39 ;  /* 0x0000000518277223 */ /* 0x000fe40000010827 */
[----:B------:R-:W2:Y:S04]  /*14420*/  SHFL.BFLY PT, R3, R20, 0x1, 0x1f ;  /* 0x0c201f0014037f89 */ /* 0x000ea800000e0000 */
[----:B------:R-:W-:Y:S08]  /*14430*/  MUFU.EX2 R150, R150 ;  /* 0x0000009600967308 */ /* 0x000ff00000000800 */
[----:B------:R-:W-:Y:S08]  /*14440*/  MUFU.EX2 R27, R27 ;  /* 0x0000001b001b7308 */ /* 0x000ff00000000800 */
[----:B------:R-:W-:Y:S01]  /*14450*/  MUFU.EX2 R144, R144 ;  /* 0x0000009000907308 */ /* 0x000fe20000000800 */
[----:B--2---:R-:W-:-:S04]  /*14460*/  FMNMX.FTZ R3, R20, R3, !PT ;  /* 0x0000000314037209 */ /* 0x004fc80007810000 */
[C---:B------:R-:W-:Y:S01]  /*14470*/  FSETP.NEU.FTZ.AND P1, PT, R3.reuse, -INF , PT ;  /* 0xff8000000300780b */ /* 0x040fe20003f3d000 */
[----:B------:R-:W-:Y:S02]  /*14480*/  FMUL.FTZ R6, R3, R5 ;  /* 0x0000000503067220 */ /* 0x000fe40000410000 */
[----:B------:R-:W-:Y:S03]  /*14490*/  MUFU.EX2 R29, R29 ;  /* 0x0000001d001d7308 */ /* 0x000fe60000000800 */
[----:B------:R-:W-:-:S05]  /*144a0*/  FSEL R41, R6, RZ, P1 ;  /* 0x000000ff06297208 */ /* 0x000fca0000800000 */
[----:B------:R-:W-:Y:S01]  /*144b0*/  MUFU.EX2 R146, R146 ;  /* 0x0000009200927308 */ /* 0x000fe20000000800 */
[-CC-:B------:R-:W-:Y:S01]  /*144c0*/  FFMA.FTZ R157, R26, R5.reuse, -R41.reuse ;  /* 0x000000051a9d7223 */ /* 0x180fe20000010829 */
[-CC-:B------:R-:W-:Y:S01]  /*144d0*/  FFMA.FTZ R6, R82, R5.reuse, -R41.reuse ;  /* 0x0000000552067223 */ /* 0x180fe20000010829 */
[-CC-:B------:R-:W-:Y:S01]  /*144e0*/  FFMA.FTZ R159, R30, R5.reuse, -R41.reuse ;  /* 0x000000051e9f7223 */ /* 0x180fe20000010829 */
[-CC-:B------:R-:W-:Y:S01]  /*144f0*/  FFMA.FTZ R10, R80, R5.reuse, -R41.reuse ;  /* 0x00000005500a7223 */ /* 0x180fe20000010829 */
[-CC-:B------:R-:W-:Y:S01]  /*14500*/  FFMA.FTZ R153, R34, R5.reuse, -R41.reuse ;  /* 0x0000000522997223 */ /* 0x180fe20000010829 */
[-CC-:B------:R-:W-:Y:S01]  /*14510*/  FFMA.FTZ R14, R78, R5.reuse, -R41.reuse ;  /* 0x000000054e0e7223 */ /* 0x180fe20000010829 */
[-C--:B------:R-:W-:Y:S01]  /*14520*/  FFMA.FTZ R155, R38, R5.reuse, -R41 ;  /* 0x00000005269b7223 */ /* 0x080fe20000010829 */
[----:B------:R-:W-:Y:S01]  /*14530*/  MUFU.EX2 R157, R157 ;  /* 0x0000009d009d7308 */ /* 0x000fe20000000800 */
[----:B-1----:R-:W-:Y:S01]  /*14540*/  FADD.FTZ R30, R152, R43 ;  /* 0x0000002b981e7221 */ /* 0x002fe20000010000 */
[-CC-:B------:R-:W-:Y:S01]  /*14550*/  FFMA.FTZ R20, R76, R5.reuse, -R41.reuse ;  /* 0x000000054c147223 */ /* 0x180fe20000010829 */
[-CC-:B------:R-:W-:Y:S01]  /*14560*/  FFMA.FTZ R149, R42, R5.reuse, -R41.reuse ;  /* 0x000000052a957223 */ /* 0x180fe20000010829 */
[-CC-:B------:R-:W-:Y:S01]  /*14570*/  FFMA.FTZ R24, R74, R5.reuse, -R41.reuse ;  /* 0x000000054a187223 */ /* 0x180fe20000010829 */
[----:B----4-:R-:W-:Y:S01]  /*14580*/  FADD.FTZ R45, R15, R30 ;  /* 0x0000001e0f2d7221 */ /* 0x010fe20000010000 */
[-CC-:B------:R-:W-:Y:S01]  /*14590*/  FFMA.FTZ R151, R46, R5.reuse, -R41.reuse ;  /* 0x000000052e977223 */ /* 0x180fe20000010829 */
[-C--:B------:R-:W-:Y:S01]  /*145a0*/  FFMA.FTZ R26, R72, R5.reuse, -R41 ;  /* 0x00000005481a7223 */ /* 0x080fe20000010829 */
[----:B------:R-:W1:Y:S01]  /*145b0*/  MUFU.EX2 R6, R6 ;  /* 0x0000000600067308 */ /* 0x000e620000000800 */
[----:B------:R-:W-:Y:S01]  /*145c0*/  FADD.FTZ R30, R154, R45 ;  /* 0x0000002d9a1e7221 */ /* 0x000fe20000010000 */
[-CC-:B------:R-:W-:Y:S01]  /*145d0*/  FFMA.FTZ R50, R50, R5.reuse, -R41.reuse ;  /* 0x0000000532327223 */ /* 0x180fe20000010829 */
[-CC-:B------:R-:W-:Y:S01]  /*145e0*/  FFMA.FTZ R84, R84, R5.reuse, -R41.reuse ;  /* 0x0000000554547223 */ /* 0x180fe20000010829 */
[-CC-:B------:R-:W-:Y:S01]  /*145f0*/  FFMA.FTZ R54, R54, R5.reuse, -R41.reuse ;  /* 0x0000000536367223 */ /* 0x180fe20000010829 */
[----:B------:R-:W-:Y:S01]  /*14600*/  FADD.FTZ R45, R21, R30 ;  /* 0x0000001e152d7221 */ /* 0x000fe20000010000 */
[----:B------:R-:W2:Y:S01]  /*14610*/  @P5 LDC R34, c[0x0][0x44c] ;  /* 0x00011300ff225b82 */ /* 0x000ea20000000800 */
[-C--:B------:R-:W-:Y:S01]  /*14620*/  FFMA.FTZ R88, R88, R5.reuse, -R41 ;  /* 0x0000000558587223 */ /* 0x080fe20000010829 */
[----:B------:R-:W3:Y:S01]  /*14630*/  MUFU.EX2 R159, R159 ;  /* 0x0000009f009f7308 */ /* 0x000ee20000000800 */
[----:B0-----:R-:W-:Y:S01]  /*14640*/  FADD.FTZ R30, R148, R45 ;  /* 0x0000002d941e7221 */ /* 0x001fe20000010000 */
[-CC-:B------:R-:W-:Y:S01]  /*14650*/  FFMA.FTZ R58, R58, R5.reuse, -R41.reuse ;  /* 0x000000053a3a7223 */ /* 0x180fe20000010829 */
[-CC-:B------:R-:W-:Y:S01]  /*14660*/  FFMA.FTZ R92, R92, R5.reuse, -R41.reuse ;  /* 0x000000055c5c7223 */ /* 0x180fe20000010829 */
[-CC-:B------:R-:W-:Y:S01]  /*14670*/  FFMA.FTZ R62, R62, R5.reuse, -R41.reuse ;  /* 0x000000053e3e7223 */ /* 0x180fe20000010829 */
[----:B------:R-:W-:Y:S01]  /*14680*/  FADD.FTZ R45, R25, R30 ;  /* 0x0000001e192d7221 */ /* 0x000fe20000010000 */
[-CC-:B------:R-:W-:Y:S01]  /*14690*/  FFMA.FTZ R102, R102, R5.reuse, -R41.reuse ;  /* 0x0000000566667223 */ /* 0x180fe20000010829 */
[-C--:B------:R-:W-:Y:S01]  /*146a0*/  FFMA.FTZ R66, R66, R5.reuse, -R41 ;  /* 0x0000000542427223 */ /* 0x080fe20000010829 */
[----:B------:R-:W0:Y:S01]  /*146b0*/  MUFU.EX2 R10, R10 ;  /* 0x0000000a000a7308 */ /* 0x000e220000000800 */
[----:B-1----:R-:W-:Y:S01]  /*146c0*/  FADD.FTZ R28, R157, R6 ;  /* 0x000000069d1c7221 */ /* 0x002fe20000010000 */
[----:B------:R-:W-:Y:S01]  /*146d0*/  FADD.FTZ R30, R150, R45 ;  /* 0x0000002d961e7221 */ /* 0x000fe20000010000 */
[-CC-:B------:R-:W-:Y:S01]  /*146e0*/  FFMA.FTZ R36, R36, R5.reuse, -R41.reuse ;  /* 0x0000000524247223 */ /* 0x180fe20000010829 */
[-CC-:B------:R-:W-:Y:S01]  /*146f0*/  FFMA.FTZ R70, R70, R5.reuse, -R41.reuse ;  /* 0x0000000546467223 */ /* 0x180fe20000010829 */
[----:B------:R-:W-:Y:S01]  /*14700*/  FFMA.FTZ R32, R32, R5, -R41 ;  /* 0x0000000520207223 */ /* 0x000fe20000010829 */
[----:B------:R-:W-:Y:S01]  /*14710*/  FADD.FTZ R45, R27, R30 ;  /* 0x0000001e1b2d7221 */ /* 0x000fe20000010000 */
[----:B------:R-:W-:Y:S01]  /*14720*/  F2FP.F16.F32.PACK_AB R157, R6, R157 ;  /* 0x0000009d069d723e */ /* 0x000fe200000000ff */
[----:B------:R-:W1:Y:S01]  /*14730*/  MUFU.EX2 R153, R153 ;  /* 0x0000009900997308 */ /* 0x000e620000000800 */
[----:B---3--:R-:W-:Y:S01]  /*14740*/  FADD.FTZ R43, R159, R28 ;  /* 0x0000001c9f2b7221 */ /* 0x008fe20000010000 */
[----:B------:R-:W-:Y:S01]  /*14750*/  FADD.FTZ R30, R144, R45 ;  /* 0x0000002d901e7221 */ /* 0x000fe20000010000 */
[----:B------:R-:W-:-:S02]  /*14760*/  F2FP.F16.F32.PACK_AB R152, R15, R152 ;  /* 0x000000980f98723e */ /* 0x000fc400000000ff */
[----:B------:R-:W-:Y:S01]  /*14770*/  F2FP.F16.F32.PACK_AB R154, R21, R154 ;  /* 0x0000009a159a723e */ /* 0x000fe200000000ff */
[----:B--2---:R-:W-:Y:S01]  /*14780*/  @P5 IMAD.HI.U32 R34, R187, R34, RZ ;  /* 0x00000022bb225227 */ /* 0x004fe200078e00ff */
[----:B------:R-:W-:Y:S01]  /*14790*/  F2FP.F16.F32.PACK_AB R148, R25, R148 ;  /* 0x000000941994723e */ /* 0x000fe200000000ff */
[----:B------:R-:W2:Y:S02]  /*147a0*/  MUFU.EX2 R14, R14 ;  /* 0x0000000e000e7308 */ /* 0x000ea40000000800 */
[C---:B0-----:R-:W-:Y:S01]  /*147b0*/  FADD.FTZ R28, R10.reuse, R43 ;  /* 0x0000002b0a1c7221 */ /* 0x041fe20000010000 */
[----:B------:R-:W-:Y:S01]  /*147c0*/  F2FP.F16.F32.PACK_AB R159, R10, R159 ;  /* 0x0000009f0a9f723e */ /* 0x000fe200000000ff */
[----:B------:R-:W-:Y:S01]  /*147d0*/  VIADD R10, R2, 0xfffffffe ;  /* 0xfffffffe020a7836 */ /* 0x000fe20000000000 */
[----:B------:R-:W-:Y:S02]  /*147e0*/  @P5 SHF.R.U32.HI R47, RZ, R49, R34 ;  /* 0x00000031ff2f5219 */ /* 0x000fe40000011622 */
[----:B------:R-:W-:Y:S01]  /*147f0*/  ISETP.GE.AND P5, PT, R13, 0x1, PT ;  /* 0x000000010d00780c */ /* 0x000fe20003fa6270 */
[----:B------:R-:W0:Y:S01]  /*14800*/  MUFU.EX2 R155, R155 ;  /* 0x0000009b009b7308 */ /* 0x000e220000000800 */
[----:B-1----:R-:W-:Y:S01]  /*14810*/  FADD.FTZ R43, R153, R28 ;  /* 0x0000001c992b7221 */ /* 0x002fe20000010000 */
[----:B------:R-:W-:-:S02]  /*14820*/  IADD3 R45, R142, R47, RZ ;  /* 0x0000002f8e2d7210 */ /* 0x000fc40007ffe0ff */
[----:B------:R-:W-:Y:S02]  /*14830*/  F2FP.F16.F32.PACK_AB R150, R27, R150 ;  /* 0x000000961b96723e */ /* 0x000fe400000000ff */
[----:B------:R-:W-:Y:S01]  /*14840*/  F2FP.F16.F32.PACK_AB R144, R29, R144 ;  /* 0x000000901d90723e */ /* 0x000fe200000000ff */
[----:B------:R-:W-:Y:S01]  /*14850*/  IMAD.IADD R12, R45, 0x1, R12 ;  /* 0x000000012d0c7824 */ /* 0x000fe200078e020c */
[----:B------:R-:W1:Y:S01]  /*14860*/  MUFU.EX2 R20, R20 ;  /* 0x0000001400147308 */ /* 0x000e620000000800 */
[C---:B--2---:R-:W-:Y:S01]  /*14870*/  FADD.FTZ R28, R14.reuse, R43 ;  /* 0x0000002b0e1c7221 */ /* 0x044fe20000010000 */
[----:B------:R-:W-:-:S06]  /*14880*/  F2FP.F16.F32.PACK_AB R153, R14, R153 ;  /* 0x000000990e99723e */ /* 0x000fcc00000000ff */
[----:B------:R-:W2:Y:S01]  /*14890*/  MUFU.EX2 R149, R149 ;  /* 0x0000009500957308 */ /* 0x000ea20000000800 */
[----:B0-----:R-:W-:-:S07]  /*148a0*/  FADD.FTZ R43, R155, R28 ;  /* 0x0000001c9b2b7221 */ /* 0x001fce0000010000 */
[----:B------:R-:W0:Y:S01]  /*148b0*/  MUFU.EX2 R24, R24 ;  /* 0x0000001800187308 */ /* 0x000e220000000800 */
[C---:B-1----:R-:W-:Y:S01]  /*148c0*/  FADD.FTZ R28, R20.reuse, R43 ;  /* 0x0000002b141c7221 */ /* 0x042fe20000010000 */
[----:B------:R-:W-:-:S06]  /*148d0*/  F2FP.F16.F32.PACK_AB R155, R20, R155 ;  /* 0x0000009b149b723e */ /* 0x000fcc00000000ff */
[----:B------:R-:W1:Y:S01]  /*148e0*/  MUFU.EX2 R151, R151 ;  /* 0x0000009700977308 */ /* 0x000e620000000800 */
[----:B--2---:R-:W-:-:S07]  /*148f0*/  FADD.FTZ R43, R149, R28 ;  /* 0x0000001c952b7221 */ /* 0x004fce0000010000 */
[----:B------:R-:W2:Y:S01]  /*14900*/  MUFU.EX2 R26, R26 ;  /* 0x0000001a001a7308 */ /* 0x000ea20000000800 */
[C---:B0-----:R-:W-:Y:S01]  /*14910*/  FADD.FTZ R28, R24.reuse, R43 ;  /* 0x0000002b181c7221 */ /* 0x041fe20000010000 */
[----:B------:R-:W-:Y:S01]  /*14920*/  FADD.FTZ R43, R29, R30 ;  /* 0x0000001e1d2b7221 */ /* 0x000fe20000010000 */
[----:B------:R-:W-:-:S05]  /*14930*/  F2FP.F16.F32.PACK_AB R149, R24, R149 ;  /* 0x000000951895723e */ /* 0x000fca00000000ff */
[----:B------:R-:W0:Y:S01]  /*14940*/  MUFU.EX2 R31, R31 ;  /* 0x0000001f001f7308 */ /* 0x000e220000000800 */
[----:B-1----:R-:W-:Y:S01]  /*14950*/  FADD.FTZ R41, R151, R28 ;  /* 0x0000001c97297221 */ /* 0x002fe20000010000 */
[----:B------:R-:W-:-:S06]  /*14960*/  FADD.FTZ R28, R146, R43 ;  /* 0x0000002b921c7221 */ /* 0x000fcc0000010000 */
        /* <DEDUP_REMOVED lines=26> */
[----:B-----5:R-:W2:Y:S01]  /*14b10*/  MUFU.EX2 R141, R92 ;  /* 0x0000005c008d7308 */ /* 0x020ea20000000800 */
        /* <DEDUP_REMOVED lines=17> */
[----:B-1----:R-:W-:-:S07]  /*14c30*/  FADD.FTZ R0, R66, R11 ;  /* 0x0000000b42007221 */ /* 0x002fce0000010000 */
[----:B------:R-:W1:Y:S01]  /*14c40*/  MUFU.EX2 R139, R32 ;  /* 0x00000020008b7308 */ /* 0x000e620000000800 */
[C---:B--2---:R-:W-:Y:S01]  /*14c50*/  FADD.FTZ R11, R137.reuse, R0 ;  /* 0x00000000890b7221 */ /* 0x044fe20000010000 */
[----:B------:R-:W-:-:S06]  /*14c60*/  F2FP.F16.F32.PACK_AB R137, R137, R66 ;  /* 0x000000428989723e */ /* 0x000fcc00000000ff */
[----:B------:R-:W2:Y:S01]  /*14c70*/  MUFU.EX2 R39, R39 ;  /* 0x0000002700277308 */ /* 0x000ea20000000800 */
[----:B0-----:R-:W-:-:S04]  /*14c80*/  FADD.FTZ R6, R70, R11 ;  /* 0x0000000b46067221 */ /* 0x001fc80000010000 */
[C---:B-1----:R-:W-:Y:S01]  /*14c90*/  FADD.FTZ R6, R139.reuse, R6 ;  /* 0x000000068b067221 */ /* 0x042fe20000010000 */
[----:B------:R-:W-:Y:S01]  /*14ca0*/  F2FP.F16.F32.PACK_AB R139, R139, R70 ;  /* 0x000000468b8b723e */ /* 0x000fe200000000ff */
[C---:B--2---:R-:W-:Y:S01]  /*14cb0*/  FADD.FTZ R7, R39.reuse, R28 ;  /* 0x0000001c27077221 */ /* 0x044fe20000010000 */
[----:B------:R-:W-:Y:S01]  /*14cc0*/  F2FP.F16.F32.PACK_AB R138, R39, R138 ;  /* 0x0000008a278a723e */ /* 0x000fe200000000ff */
[----:B------:R-:W-:Y:S06]  /*14cd0*/  @!P5 BRA `(.L_x_1771) ;  /* 0x000000000048d947 */ /* 0x000fec0003800000 */
        /* <DEDUP_REMOVED lines=11> */
.L_x_1773:
[----:B------:R-:W-:-:S13]  /*14d90*/  ISETP.NE.AND P1, PT, R13, 0x1, PT ;  /* 0x000000010d00780c */ /* 0x000fda0003f25270 */
[----:B------:R-:W0:Y:S02]  /*14da0*/  @P1 LDC.64 R14, c[0x0][0x9e8] ;  /* 0x00027a00ff0e1b82 */ /* 0x000e240000000a00 */
[----:B0-----:R-:W-:-:S05]  /*14db0*/  @P1 IMAD.HI.U32 R2, R0, R14, RZ ;  /* 0x0000000e00021227 */ /* 0x001fca00078e00ff */
[----:B------:R-:W-:-:S07]  /*14dc0*/  @P1 SHF.R.U32.HI R0, RZ, R15, R2 ;  /* 0x0000000fff001219 */ /* 0x000fce0000011602 */
.L_x_1774:
[----:B------:R-:W-:Y:S05]  /*14dd0*/  BSYNC B0 ;  /* 0x0000000000007941 */ /* 0x000fea0003800000 */
.L_x_1772:
[----:B------:R-:W-:-:S05]  /*14de0*/  IMAD R13, R0, R13, R13 ;  /* 0x0000000d000d7224 */ /* 0x000fca00078e020d */
[----:B------:R-:W-:-:S07]  /*14df0*/  VIMNMX R12, R12, R13, PT ;  /* 0x0000000d0c0c7248 */ /* 0x000fce0003fe0100 */
.L_x_1771:
[----:B------:R-:W-:Y:S01]  /*14e00*/  IMAD.HI R12, R12, 0x2aaaaaab, RZ ;  /* 0x2aaaaaab0c0c7827 */ /* 0x000fe200078e02ff */
[----:B------:R-:W-:Y:S01]  /*14e10*/  ULDC UR39, c[0x0][0x9e4] ;  /* 0x0002790000277ab9 */ /* 0x000fe20000000800 */
[----:B------:R-:W-:Y:S01]  /*14e20*/  ULDC UR38, c[0x0][0x9e4] ;  /* 0x0002790000267ab9 */ /* 0x000fe20000000800 */
[----:B------:R-:W-:Y:S01]  /*14e30*/  ULDC UR50, c[0x0][0x9dc] ;  /* 0x0002770000327ab9 */ /* 0x000fe20000000800 */
[----:B------:R-:W-:Y:S01]  /*14e40*/  ULDC UR42, c[0x0][0x9dc] ;  /* 0x00027700002a7ab9 */ /* 0x000fe20000000800 */
[----:B------:R-:W-:Y:S01]  /*14e50*/  SHF.R.U32.HI R11, RZ, 0x1f, R12 ;  /* 0x0000001fff0b7819 */ /* 0x000fe2000001160c */
[----:B------:R-:W-:Y:S01]  /*14e60*/  ULDC UR43, c[0x0][0x988] ;  /* 0x00026200002b7ab9 */ /* 0x000fe20000000800 */
[----:B------:R-:W-:Y:S01]  /*14e70*/  ULDC UR47, c[0x0][0x988] ;  /* 0x00026200002f7ab9 */ /* 0x000fe20000000800 */
[----:B------:R-:W-:Y:S01]  /*14e80*/  ULDC UR46, c[0x0][0x988] ;  /* 0x00026200002e7ab9 */ /* 0x000fe20000000800 */
[----:B------:R-:W-:Y:S01]  /*14e90*/  LEA.HI.SX32 R12, R12, R11, 0x1c ;  /* 0x0000000b0c0c7211 */ /* 0x000fe200078fe2ff */
[----:B------:R-:W-:Y:S01]  /*14ea0*/  ULDC UR54, c[0x0][0x9e0] ;  /* 0x0002780000367ab9 */ /* 0x000fe20000000800 */
[----:B------:R-:W-:Y:S01]  /*14eb0*/  ULDC UR51, c[0x0][0x9e0] ;  /* 0x0002780000337ab9 */ /* 0x000fe20000000800 */
[----:B------:R-:W-:Y:S01]  /*14ec0*/  BSSY B1, `(.L_x_1775) ;  /* 0x0000352000017945 */ /* 0x000fe20003800000 */
[----:B------:R-:W-:Y:S01]  /*14ed0*/  VIMNMX R11, R189, R12, !PT ;  /* 0x0000000cbd0b7248 */ /* 0x000fe20007fe0100 */
[----:B------:R-:W-:Y:S01]  /*14ee0*/  IMAD.MOV.U32 R0, RZ, RZ, 0x3f800000 ;  /* 0x3f800000ff007424 */ /* 0x000fe200078e00ff */
[----:B------:R-:W-:-:S02]  /*14ef0*/  MOV R2, 0x3f800000 ;  /* 0x3f80000000027802 */ /* 0x000fc40000000f00 */
[----:B------:R-:W-:Y:S02]  /*14f00*/  CS2R R86, SRZ ;  /* 0x0000000000567805 */ /* 0x000fe4000001ff00 */
[----:B------:R-:W-:Y:S02]  /*14f10*/  ISETP.GE.AND P1, PT, R10, R11, PT ;  /* 0x0000000b0a00720c */ /* 0x000fe40003f26270 */
        /* <DEDUP_REMOVED lines=31> */
[----:B------:R-:W-:Y:S06]  /*15110*/  @!P1 BRA `(.L_x_1776) ;  /* 0x0000003000b09947 */ /* 0x000fec0003800000 */
[----:B------:R-:W-:Y:S01]  /*15120*/  BSSY B0, `(.L_x_1777) ;  /* 0x0000327000007945 */ /* 0x000fe20003800000 */
[----:B------:R-:W-:Y:S02]  /*15130*/  IMAD.MOV.U32 R2, RZ, RZ, 0x3f800000 ;  /* 0x3f800000ff027424 */ /* 0x000fe400078e00ff */
[----:B------:R-:W-:-:S07]  /*15140*/  IMAD.MOV.U32 R87, RZ, RZ, RZ ;  /* 0x000000ffff577224 */ /* 0x000fce00078e00ff */
.L_x_1798:
[----:B------:R-:W-:-:S05]  /*15150*/  VIADD R20, R160, 0x1 ;  /* 0x00000001a0147836 */ /* 0x000fca0000000000 */
[----:B------:R-:W-:-:S04]  /*15160*/  ISETP.NE.AND P1, PT, R20, 0x2, PT ;  /* 0x000000021400780c */ /* 0x000fc80003f25270 */
[----:B------:R-:W-:Y:S02]  /*15170*/  SEL R12, RZ, 0x1, P1 ;  /* 0x00000001ff0c7807 */ /* 0x000fe40000800000 */
[----:B------:R-:W-:Y:S02]  /*15180*/  SEL R20, R20, RZ, P1 ;  /* 0x000000ff14147207 */ /* 0x000fe40000800000 */
[----:B------:R-:W-:Y:S01]  /*15190*/  LOP3.LUT R21, R163, R12, RZ, 0x3c, !PT ;  /* 0x0000000ca3157212 */ /* 0x000fe200078e3cff */
[----:B------:R-:W-:Y:S06]  /*151a0*/  @!P0 BRA `(.L_x_1778) ;  /* 0x0000000000048947 */ /* 0x000fec0003800000 */
[----:B------:R-:W-:Y:S01]  /*151b0*/  BPT.TRAP 0x1 ;  /* 0x000000040000795c */ /* 0x000fe20000300000 */
.L_x_1778:
[----:B------:R-:W-:Y:S02]  /*151c0*/  LEA R5, R20, R18, 0x3 ;  /* 0x0000001214057211 */ /* 0x000fe400078e18ff */
[----:B------:R-:W-:-:S04]  /*151d0*/  SHF.L.U32 R14, R21, 0x1f, RZ ;  /* 0x0000001f150e7819 */ /* 0x000fc800000006ff */
[----:B------:R0:W1:Y:S01]  /*151e0*/  SYNCS.PHASECHK.TRANS64.TRYWAIT P1, [R5+URZ+0x2a830], R14 ;  /* 0x02a8300e050075a7 */ /* 0x000062000802017f */
[----:B------:R-:W-:Y:S05]  /*151f0*/  @!P0 BRA `(.L_x_1779) ;  /* 0x0000000000048947 */ /* 0x000fea0003800000 */
[----:B------:R-:W-:Y:S01]  /*15200*/  BPT.TRAP 0x1 ;  /* 0x000000040000795c */ /* 0x000fe20000300000 */
.L_x_1779:
[----:B------:R-:W-:Y:S01]  /*15210*/  BSSY B2, `(.L_x_1780) ;  /* 0x0000006000027945 */ /* 0x000fe20003800000 */
[----:B------:R-:W-:Y:S02]  /*15220*/  IMAD R12, R20, 0x900, R8 ;  /* 0x00000900140c7824 */ /* 0x000fe400078e0208 */
[----:B------:R-:W-:Y:S01]  /*15230*/  IMAD.MOV.U32 R13, RZ, RZ, 0x40000040 ;  /* 0x40000040ff0d7424 */ /* 0x000fe200078e00ff */
[----:B-1----:R-:W-:Y:S06]  /*15240*/  @P1 BRA `(.L_x_1781) ;  /* 0x0000000000081947 */ /* 0x002fec0003800000 */
[----:B------:R-:W1:Y:S02]  /*15250*/  SYNCS.PHASECHK.TRANS64.TRYWAIT P1, [R5+URZ+0x2a830], R14 ;  /* 0x02a8300e050075a7 */ /* 0x000e64000802017f */
[----:B-1----:R-:W-:Y:S05]  /*15260*/  @!P1 BRA `(.L_x_1782) ;  /* 0x0000013800949947 */ /* 0x002fea0003800000 */
.L_x_1781:
[----:B------:R-:W-:Y:S05]  /*15270*/  BSYNC B2 ;  /* 0x0000000000027941 */ /* 0x000fea0003800000 */
.L_x_1780:
[----:B------:R-:W2:Y:S04]  /*15280*/  LDL.64 R88, [R1+0x28] ;  /* 0x0000280001587983 */ /* 0x000ea80000100a00 */
[----:B------:R-:W3:Y:S04]  /*15290*/  LDL.64 R226, [R1+0x20] ;  /* 0x0000200001e27983 */ /* 0x000ee80000100a00 */
[----:B------:R-:W4:Y:S01]  /*152a0*/  LDL.64 R210, [R1+0x18] ;  /* 0x0000180001d27983 */ /* 0x000f220000100a00 */
[C---:B------:R-:W-:Y:S02]  /*152b0*/  R2UR UR6, R12.reuse ;  /* 0x000000000c0672ca */ /* 0x040fe400000e0000 */
[----:B------:R-:W-:Y:S01]  /*152c0*/  R2UR UR7, R13 ;  /* 0x000000000d0772ca */ /* 0x000fe200000e0000 */
[----:B------:R0:W-:Y:S04]  /*152d0*/  STL.64 [R1+0x48], R4 ;  /* 0x0000480401007387 */ /* 0x0001e80000100a00 */
[----:B01----:R-:W4:Y:S01]  /*152e0*/  LDL.64 R4, [R1+0x10] ;  /* 0x0000100001047983 */ /* 0x003f220000100a00 */
[----:B------:R-:W-:-:S02]  /*152f0*/  VIADD R14, R12, 0x2 ;  /* 0x000000020c0e7836 */ /* 0x000fc40000000000 */
[----:B------:R-:W-:Y:S01]  /*15300*/  IMAD.MOV.U32 R15, RZ, RZ, 0x40000040 ;  /* 0x40000040ff0f7424 */ /* 0x000fe200078e00ff */
[----:B--2---:R-:W-:Y:S02]  /*15310*/  R2UR UR4, R88 ;  /* 0x00000000580472ca */ /* 0x004fe400000e0000 */
[----:B------:R-:W-:Y:S02]  /*15320*/  R2UR UR5, R89 ;  /* 0x00000000590572ca */ /* 0x000fe400000e0000 */
[----:B------:R-:W-:-:S11]  /*15330*/  WARPGROUP.ARRIVE ;  /* 0x00000000000079c5 */ /* 0x000fd60000000000 */
[----:B------:R-:W-:Y:S01]  /*15340*/  HGMMA.64x96x16.F32 R88, gdesc[UR4], RZ, !UPT, gsb0 ;  /* 0x01600000045879f0 */ /* 0x000fe2000c0008ff */
[----:B---3--:R-:W-:Y:S02]  /*15350*/  R2UR UR4, R226 ;  /* 0x00000000e20472ca */ /* 0x008fe400000e0000 */
[----:B------:R-:W-:Y:S02]  /*15360*/  R2UR UR5, R227 ;  /* 0x00000000e30572ca */ /* 0x000fe400000e0000 */
[----:B------:R-:W2:Y:S01]  /*15370*/  LDL.64 R226, [R1+0x8] ;  /* 0x0000080001e27983 */ /* 0x000ea20000100a00 */
[----:B------:R-:W-:Y:S02]  /*15380*/  R2UR UR6, R14 ;  /* 0x000000000e0672ca */ /* 0x000fe400000e0000 */
[----:B------:R-:W-:Y:S01]  /*15390*/  R2UR UR7, R15 ;  /* 0x000000000f0772ca */ /* 0x000fe200000e0000 */
[----:B------:R-:W-:Y:S01]  /*153a0*/  VIADD R14, R12, 0x4 ;  /* 0x000000040c0e7836 */ /* 0x000fe20000000000 */
[----:B------:R-:W-:Y:S01]  /*153b0*/  MOV R15, 0x40000040 ;  /* 0x40000040000f7802 */ /* 0x000fe20000000f00 */
[----:B------:R-:W-:-:S02]  /*153c0*/  WARPGROUP.DEPBAR.LE gsb0, 0x0 ;  /* 0x00008000000079c5 */ /* 0x000fc40000010000 */
[----:B------:R-:W-:-:S08]  /*153d0*/  WARPGROUP.ARRIVE ;  /* 0x00000000000079c5 */ /* 0x000fd00000000000 */
[----:B------:R-:W-:Y:S01]  /*153e0*/  HGMMA.64x96x16.F32 R88, gdesc[UR4], R88, gsb0 ;  /* 0x01600000045879f0 */ /* 0x000fe20008000858 */
[----:B----4-:R-:W-:Y:S02]  /*153f0*/  R2UR UR4, R210 ;  /* 0x00000000d20472ca */ /* 0x010fe400000e0000 */
[----:B------:R-:W-:Y:S02]  /*15400*/  R2UR UR5, R211 ;  /* 0x00000000d30572ca */ /* 0x000fe400000e0000 */
[----:B------:R-:W3:Y:S01]  /*15410*/  LDL.64 R210, [R1] ;  /* 0x0000000001d27983 */ /* 0x000ee20000100a00 */
        /* <DEDUP_REMOVED lines=11> */
[----:B------:R-:W-:Y:S01]  /*154d0*/  VIADD R14, R12, 0x300 ;  /* 0x000003000c0e7836 */ /* 0x000fe20000000000 */
[----:B------:R0:W5:Y:S01]  /*154e0*/  LDL.LU.64 R4, [R1+0x48] ;  /* 0x0000480001047983 */ /* 0x0001620000300a00 */
[----:B------:R-:W-:Y:S01]  /*154f0*/  IMAD.MOV.U32 R15, RZ, RZ, 0x40000040 ;  /* 0x40000040ff0f7424 */ /* 0x000fe200078e00ff */
[----:B------:R-:W-:-:S02]  /*15500*/  WARPGROUP.DEPBAR.LE gsb0, 0x0 ;  /* 0x00008000000079c5 */ /* 0x000fc40000010000 */
[----:B------:R-:W-:-:S07]  /*15510*/  WARPGROUP.ARRIVE ;  /* 0x00000000000079c5 */ /* 0x000fce0000000000 */
[----:B------:R-:W-:Y:S01]  /*15520*/  HGMMA.64x96x16.F32 R88, gdesc[UR4], R88, gsb0 ;  /* 0x01600000045879f0 */ /* 0x000fe20008000858 */
[----:B------:R-:W-:Y:S02]  /*15530*/  R2UR UR6, R14 ;  /* 0x000000000e0672ca */ /* 0x000fe400000e0000 */
[----:B------:R-:W-:Y:S02]  /*15540*/  R2UR UR7, R15 ;  /* 0x000000000f0772ca */ /* 0x000fe400000e0000 */
[----:B--2---:R-:W-:Y:S02]  /*15550*/  R2UR UR4, R226 ;  /* 0x00000000e20472ca */ /* 0x004fe400000e0000 */
        /* <DEDUP_REMOVED lines=132> */
[----:B0-----:R-:W-:Y:S05]  /*15da0*/  @!P0 BRA `(.L_x_1783) ;  /* 0x0000000000048947 */ /* 0x001fea0003800000 */
[----:B------:R-:W-:Y:S01]  /*15db0*/  BPT.TRAP 0x1 ;  /* 0x000000040000795c */ /* 0x000fe20000300000 */
.L_x_1783:
[----:B------:R-:W-:Y:S01]  /*15dc0*/  SHF.L.U32 R2, R163, 0x1f, RZ ;  /* 0x0000001fa3027819 */ /* 0x000fe200000006ff */
[----:B------:R-:W-:-:S04]  /*15dd0*/  IMAD R14, R160, 0x8, R18 ;  /* 0x00000008a00e7824 */ /* 0x000fc800078e0212 */
[----:B------:R0:W1:Y:S01]  /*15de0*/  SYNCS.PHASECHK.TRANS64.TRYWAIT P1, [R14+URZ+0x2a850], R2 ;  /* 0x02a850020e0075a7 */ /* 0x000062000802017f */
[----:B------:R-:W-:Y:S05]  /*15df0*/  @!P0 BRA `(.L_x_1784) ;  /* 0x0000000000048947 */ /* 0x000fea0003800000 */
[----:B------:R-:W-:Y:S01]  /*15e00*/  BPT.TRAP 0x1 ;  /* 0x000000040000795c */ /* 0x000fe20000300000 */
.L_x_1784:
[----:B------:R-:W-:Y:S01]  /*15e10*/  IADD3 R0, R18, 0x400, RZ ;  /* 0x0000040012007810 */ /* 0x000fe20007ffe0ff */
[----:B------:R-:W-:Y:S03]  /*15e20*/  BSSY B2, `(.L_x_1785) ;  /* 0x0000008000027945 */ /* 0x000fe60003800000 */
[----:B------:R-:W-:-:S04]  /*15e30*/  SHF.R.U32.HI R0, RZ, 0x4, R0 ;  /* 0x00000004ff007819 */ /* 0x000fc80000011600 */
[----:B------:R-:W-:-:S04]  /*15e40*/  LOP3.LUT R0, R0, 0x3fff, RZ, 0xc0, !PT ;  /* 0x00003fff00007812 */ /* 0x000fc800078ec0ff */
[----:B------:R-:W-:-:S05]  /*15e50*/  LOP3.LUT R0, R0, 0x3000000, RZ, 0xfc, !PT ;  /* 0x0300000000007812 */ /* 0x000fca00078efcff */
[----:B------:R-:W-:Y:S01]  /*15e60*/  IMAD R0, R160, 0x600, R0 ;  /* 0x00000600a0007824 */ /* 0x000fe200078e0200 */
[----:B-1----:R-:W-:Y:S06]  /*15e70*/  @P1 BRA `(.L_x_1786) ;  /* 0x0000000000081947 */ /* 0x002fec0003800000 */
[----:B------:R-:W1:Y:S02]  /*15e80*/  SYNCS.PHASECHK.TRANS64.TRYWAIT P1, [R14+URZ+0x2a850], R2 ;  /* 0x02a850020e0075a7 */ /* 0x000e64000802017f */
[----:B-1----:R-:W-:Y:S05]  /*15e90*/  @!P1 BRA `(.L_x_1787) ;  /* 0x0000012c009c9947 */ /* 0x002fea0003800000 */
.L_x_1786:
[----:B------:R-:W-:Y:S05]  /*15ea0*/  BSYNC B2 ;  /* 0x0000000000027941 */ /* 0x000fea0003800000 */
.L_x_1785:
[----:B------:R-:W-:Y:S01]  /*15eb0*/  IMAD.MOV.U32 R12, RZ, RZ, R0 ;  /* 0x000000ffff0c7224 */ /* 0x000fe200078e0000 */
[----:B------:R-:W-:Y:S01]  /*15ec0*/  WARPGROUP.ARRIVE ;  /* 0x00000000000079c5 */ /* 0x000fe20000000000 */
[----:B------:R-:W-:-:S03]  /*15ed0*/  IMAD.MOV.U32 R13, RZ, RZ, 0x40000040 ;  /* 0x40000040ff0d7424 */ /* 0x000fc600078e00ff */
        /* <DEDUP_REMOVED lines=41> */
.L_x_1788:
[----:B------:R-:W-:Y:S01]  /*16170*/  ISETP.NE.AND P2, PT, R200, 0x1, PT ;  /* 0x00000001c800780c */ /* 0x000fe20003f45270 */
[----:B01----:R-:W-:Y:S01]  /*16180*/  IMAD.IADD R2, R191, 0x1, R187 ;  /* 0x00000001bf027824 */ /* 0x003fe200078e02bb */
[----:B------:R-:W-:Y:S01]  /*16190*/  LOP3.LUT P1, RZ, R22, 0x80000, RZ, 0xc0, !PT ;  /* 0x0008000016ff7812 */ /* 0x000fe2000782c0ff */
[----:B------:R-:W-:Y:S02]  /*161a0*/  IMAD R139, R10, -0x60, RZ ;  /* 0xffffffa00a8b7824 */ /* 0x000fe400078e02ff */
[----:B-----5:R-:W-:-:S05]  /*161b0*/  VIADD R5, R5, 0x2a840 ;  /* 0x0002a84005057836 */ /* 0x020fca0000000000 */
[----:B------:R-:W-:-:S03]  /*161c0*/  PRMT R5, R172, 0x654, R5 ;  /* 0x00000654ac057816 */ /* 0x000fc60000000005 */
[----:B------:R-:W0:Y:S08]  /*161d0*/  @P2 LDC R9, c[0x0][0x44c] ;  /* 0x00011300ff092b82 */ /* 0x000e300000000800 */
[----:B------:R-:W1:Y:S01]  /*161e0*/  @P2 LDC R0, c[0x0][0x450] ;  /* 0x00011400ff002b82 */ /* 0x000e620000000800 */
[----:B------:R2:W-:Y:S01]  /*161f0*/  SYNCS.ARRIVE.TRANS64.RED.A1T0 RZ, [R5+URZ], RZ ;  /* 0x000000ff05ff79a7 */ /* 0x0005e2000810043f */
[----:B0-----:R-:W-:-:S05]  /*16200*/  @P2 IMAD.HI.U32 R9, R2, R9, RZ ;  /* 0x0000000902092227 */ /* 0x001fca00078e00ff */
[----:B-1----:R-:W-:Y:S02]  /*16210*/  @P2 SHF.R.U32.HI R2, RZ, R0, R9 ;  /* 0x00000000ff022219 */ /* 0x002fe40000011609 */
[----:B------:R-:W-:-:S03]  /*16220*/  IADD3 R9, R139, 0x1, RZ ;  /* 0x000000018b097810 */ /* 0x000fc60007ffe0ff */
[----:B------:R-:W0:Y:S02]  /*16230*/  SHFL.IDX PT, R141, R2, RZ, 0x1c1f ;  /* 0x001c1fff028d7589 */ /* 0x000e2400000e0000 */
[----:B------:R-:W-:Y:S02]  /*16240*/  IMAD R0, R190, -0x2, R9 ;  /* 0xfffffffebe007824 */ /* 0x000fe400078e0209 */
[----:B------:R-:W-:-:S03]  /*16250*/  IMAD.U32 R9, RZ, RZ, UR50 ;  /* 0x00000032ff097e24 */ /* 0x000fc6000f8e00ff */
[----:B------:R-:W-:Y:S01]  /*16260*/  IADD3 R137, -R166, R0, R167 ;  /* 0x00000000a6897210 */ /* 0x000fe20007ffe1a7 */
[----:B------:R-:W-:Y:S01]  /*16270*/  VIADD R0, R0, 0xffffffff ;  /* 0xffffffff00007836 */ /* 0x000fe20000000000 */
[----:B------:R-:W-:-:S03]  /*16280*/  LOP3.LUT R12, RZ, R9, RZ, 0x33, !PT ;  /* 0x00000009ff0c7212 */ /* 0x000fc600078e33ff */
[----:B------:R-:W-:Y:S02]  /*16290*/  VIADD R138, R137, UR54 ;  /* 0x00000036898a7c36 */ /* 0x000fe40008000000 */
[----:B------:R-:W-:-:S03]  /*162a0*/  IMAD.IADD R137, R12, 0x1, R137 ;  /* 0x000000010c897824 */ /* 0x000fc600078e0289 */
[----:B0-----:R-:W-:Y:S01]  /*162b0*/  IADD3 R15, R138, R141, RZ ;  /* 0x0000008d8a0f7210 */ /* 0x001fe20007ffe0ff */
[----:B--2---:R-:W-:Y:S01]  /*162c0*/  IMAD.IADD R5, R137, 0x1, R141 ;  /* 0x0000000189057824 */ /* 0x004fe200078e028d */
[----:B------:R-:W-:Y:S06]  /*162d0*/  @!P1 BRA `(.L_x_1789) ;  /* 0x0000000000549947 */ /* 0x000fec0003800000 */
        /* <DEDUP_REMOVED lines=12> */
.L_x_1791:
[----:B------:R-:W-:-:S05]  /*163a0*/  IMAD.U32 R136, RZ, RZ, UR39 ;  /* 0x00000027ff887e24 */ /* 0x000fca000f8e00ff */
[----:B------:R-:W-:-:S13]  /*163b0*/  ISETP.NE.AND P1, PT, R136, 0x1, PT ;  /* 0x000000018800780c */ /* 0x000fda0003f25270 */
[----:B------:R-:W0:Y:S02]  /*163c0*/  @P1 LDC.64 R12, c[0x0][0x9e8] ;  /* 0x00027a00ff0c1b82 */ /* 0x000e240000000a00 */
[----:B0-----:R-:W-:-:S05]  /*163d0*/  @P1 IMAD.HI.U32 R12, R141, R12, RZ ;  /* 0x0000000c8d0c1227 */ /* 0x001fca00078e00ff */
[----:B------:R-:W-:-:S07]  /*163e0*/  @P1 SHF.R.U32.HI R141, RZ, R13, R12 ;  /* 0x0000000dff8d1219 */ /* 0x000fce000001160c */
.L_x_1792:
[----:B------:R-:W-:Y:S05]  /*163f0*/  BSYNC B2 ;  /* 0x0000000000027941 */ /* 0x000fea0003800000 */
.L_x_1790:
[----:B------:R-:W-:-:S05]  /*16400*/  IMAD R12, R141, R136, R0 ;  /* 0x000000888d0c7224 */ /* 0x000fca00078e0200 */
[----:B------:R-:W-:Y:S02]  /*16410*/  VIADDMNMX R15, R12, R136, R15, PT ;  /* 0x000000880c0f7246 */ /* 0x000fe4000380010f */
[----:B------:R-:W-:-:S07]  /*16420*/  VIMNMX R5, R5, R12, !PT ;  /* 0x0000000c05057248 */ /* 0x000fce0007fe0100 */
.L_x_1789:
[C---:B------:R-:W-:Y:S01]  /*16430*/  ISETP.GE.AND P1, PT, R139.reuse, 0x2, PT ;  /* 0x000000028b00780c */ /* 0x040fe20003f26270 */
[----:B------:R-:W0:Y:S01]  /*16440*/  SHFL.IDX PT, R2, R2, 0x1, 0x1c1f ;  /* 0x003c1f0002027f89 */ /* 0x000e2200000e0000 */
[----:B------:R-:W-:Y:S02]  /*16450*/  ISETP.GE.AND P2, PT, R139, 0x9, PT ;  /* 0x000000098b00780c */ /* 0x000fe40003f46270 */
[----:B------:R-:W-:Y:S02]  /*16460*/  ISETP.GT.AND P4, PT, R5, 0x1, !P1 ;  /* 0x000000010500780c */ /* 0x000fe40004f84270 */
[----:B------:R-:W-:Y:S02]  /*16470*/  ISETP.GE.AND P5, PT, R139, 0xa, PT ;  /* 0x0000000a8b00780c */ /* 0x000fe40003fa6270 */
[----:B------:R-:W-:Y:S02]  /*16480*/  ISETP.GT.AND P3, PT, R5, 0x8, !P2 ;  /* 0x000000080500780c */ /* 0x000fe40005764270 */
[----:B------:R-:W-:-:S02]  /*16490*/  ISETP.LT.OR P4, PT, R15, 0x2, P4 ;  /* 0x000000020f00780c */ /* 0x000fc40002781670 */
[----:B------:R-:W-:Y:S02]  /*164a0*/  ISETP.LT.OR P3, PT, R15, 0x9, P3 ;  /* 0x000000090f00780c */ /* 0x000fe40001f61670 */
[----:B------:R-:W-:Y:S02]  /*164b0*/  FSEL R136, R89, -INF , !P4 ;  /* 0xff80000059887808 */ /* 0x000fe40006000000 */
[----:B------:R-:W-:Y:S02]  /*164c0*/  ISETP.GE.AND P4, PT, R139, 0x11, PT ;  /* 0x000000118b00780c */ /* 0x000fe40003f86270 */
[----:B------:R-:W-:Y:S02]  /*164d0*/  LOP3.LUT R22, R22, 0xfffffffb, RZ, 0xc0, !PT ;  /* 0xfffffffb16167812 */ /* 0x000fe400078ec0ff */
[----:B------:R-:W-:Y:S02]  /*164e0*/  FSEL R92, R92, -INF , !P3 ;  /* 0xff8000005c5c7808 */ /* 0x000fe40005800000 */
[----:B------:R-:W-:-:S02]  /*164f0*/  ISETP.GT.AND P3, PT, R5, 0x9, !P5 ;  /* 0x000000090500780c */ /* 0x000fc40006f64270 */
[----:B------:R-:W-:Y:S01]  /*16500*/  @P5 LOP3.LUT R22, R22, 0x4, RZ, 0xfc, !PT ;  /* 0x0000000416165812 */ /* 0x000fe200078efcff */
[----:B0-----:R-:W-:Y:S01]  /*16510*/  IMAD.IADD R138, R138, 0x1, R2 ;  /* 0x000000018a8a7824 */ /* 0x001fe200078e0202 */
[----:B------:R-:W-:Y:S02]  /*16520*/  ISETP.LT.OR P3, PT, R15, 0xa, P3 ;  /* 0x0000000a0f00780c */ /* 0x000fe40001f61670 */
[----:B------:R-:W-:Y:S02]  /*16530*/  LOP3.LUT R22, R22, 0xfffffff7, RZ, 0xc0, !PT ;  /* 0xfffffff716167812 */ /* 0x000fe400078ec0ff */
[----:B------:R-:W-:Y:S02]  /*16540*/  FSEL R140, R93, -INF , !P3 ;  /* 0xff8000005d8c7808 */ /* 0x000fe40005800000 */
[----:B------:R-:W-:Y:S02]  /*16550*/  @P4 LOP3.LUT R22, R22, 0x8, RZ, 0xfc, !PT ;  /* 0x0000000816164812 */ /* 0x000fe400078efcff */
[----:B------:R-:W-:-:S02]  /*16560*/  ISETP.GT.AND P3, PT, R5, 0x10, !P4 ;  /* 0x000000100500780c */ /* 0x000fc40006764270 */
[----:B------:R-:W-:Y:S02]  /*16570*/  ISETP.GE.AND P4, PT, R139, 0x12, PT ;  /* 0x000000128b00780c */ /* 0x000fe40003f86270 */
[----:B------:R-:W-:Y:S02]  /*16580*/  ISETP.LT.OR P3, PT, R15, 0x11, P3 ;  /* 0x000000110f00780c */ /* 0x000fe40001f61670 */
[----:B------:R-:W-:Y:S02]  /*16590*/  LOP3.LUT R22, R22, 0xffffffef, RZ, 0xc0, !PT ;  /* 0xffffffef16167812 */ /* 0x000fe400078ec0ff */
[----:B------:R-:W-:Y:S02]  /*165a0*/  FSEL R96, R96, -INF , !P3 ;  /* 0xff80000060607808 */ /* 0x000fe40005800000 */
[----:B------:R-:W-:Y:S02]  /*165b0*/  ISETP.GT.AND P3, PT, R5, 0x11, !P4 ;  /* 0x000000110500780c */ /* 0x000fe40006764270 */
[----:B------:R-:W-:-:S02]  /*165c0*/  IADD3 R137, R137, R2, RZ ;  /* 0x0000000289897210 */ /* 0x000fc40007ffe0ff */
[----:B------:R-:W-:Y:S02]  /*165d0*/  ISETP.LT.OR P3, PT, R15, 0x12, P3 ;  /* 0x000000120f00780c */ /* 0x000fe40001f61670 */
[----:B------:R-:W-:Y:S02]  /*165e0*/  @P4 LOP3.LUT R22, R22, 0x10, RZ, 0xfc, !PT ;  /* 0x0000001016164812 */ /* 0x000fe400078efcff */
[----:B------:R-:W-:Y:S02]  /*165f0*/  ISETP.GE.AND P4, PT, R139, 0x19, PT ;  /* 0x000000198b00780c */ /* 0x000fe40003f86270 */
[----:B------:R-:W-:Y:S02]  /*16600*/  LOP3.LUT R22, R22, 0xfffbffff, RZ, 0xc0, !PT ;  /* 0xfffbffff16167812 */ /* 0x000fe400078ec0ff */
[----:B------:R-:W-:Y:S02]  /*16610*/  FSEL R142, R97, -INF , !P3 ;  /* 0xff800000618e7808 */ /* 0x000fe40005800000 */
[----:B------:R-:W-:-:S04]  /*16620*/  ISETP.GT.AND P3, PT, R5, 0x18, !P4 ;  /* 0x000000180500780c */ /* 0x000fc80006764270 */
[----:B------:R-:W-:-:S03]  /*16630*/  ISETP.LT.OR P3, PT, R15, 0x19, P3 ;  /* 0x000000190f00780c */ /* 0x000fc60001f61670 */
        /* <DEDUP_REMOVED lines=68> */
[----:B------:R-:W-:Y:S02]  /*16a80*/  FSEL R154, R121, -INF , !P3 ;  /* 0xff800000799a7808 */ /* 0x000fe40005800000 */
[----:B------:R-:W-:Y:S02]  /*16a90*/  LOP3.LUT R22, R22, 0xffffffbf, RZ, 0xc0, !PT ;  /* 0xffffffbf16167812 */ /* 0x000fe400078ec0ff */
[----:B------:R-:W-:-:S04]  /*16aa0*/  ISETP.GT.AND P3, PT, R5, 0x48, !P4 ;  /* 0x000000480500780c */ /* 0x000fc80006764270 */
[----:B------:R-:W-:-:S03]  /*16ab0*/  ISETP.LT.OR P3, PT, R15, 0x49, P3 ;  /* 0x000000490f00780c */ /* 0x000fc60001f61670 */
[----:B------:R-:W-:Y:S02]  /*16ac0*/  @P4 LOP3.LUT R22, R22, 0x40, RZ, 0xfc, !PT ;  /* 0x0000004016164812 */ /* 0x000fe400078efcff */
[----:B------:R-:W-:Y:S02]  /*16ad0*/  ISETP.GE.AND P4, PT, R139, 0x4a, PT ;  /* 0x0000004a8b00780c */ /* 0x000fe40003f86270 */
[----:B------:R-:W-:Y:S02]  /*16ae0*/  FSEL R124, R124, -INF , !P3 ;  /* 0xff8000007c7c7808 */ /* 0x000fe40005800000 */
[----:B------:R-:W-:Y:S02]  /*16af0*/  ISETP.GT.AND P3, PT, R5, 0x49, !P4 ;  /* 0x000000490500780c */ /* 0x000fe40006764270 */
[----:B------:R-:W-:Y:S02]  /*16b00*/  LOP3.LUT R22, R22, 0xffffffdf, RZ, 0xc0, !PT ;  /* 0xffffffdf16167812 */ /* 0x000fe400078ec0ff */
[----:B------:R-:W-:-:S04]  /*16b10*/  ISETP.LT.OR P3, PT, R15, 0x4a, P3 ;  /* 0x0000004a0f00780c */ /* 0x000fc80001f61670 */
[----:B------:R-:W-:Y:S02]  /*16b20*/  FSEL R156, R125, -INF , !P3 ;  /* 0xff8000007d9c7808 */ /* 0x000fe40005800000 */
[----:B------:R-:W-:Y:S02]  /*16b30*/  ISETP.GE.AND P3, PT, R139, 0x51, PT ;  /* 0x000000518b00780c */ /* 0x000fe40003f66270 */
[----:B------:R-:W-:Y:S02]  /*16b40*/  @P4 LOP3.LUT R22, R22, 0x20, RZ, 0xfc, !PT ;  /* 0x0000002016164812 */ /* 0x000fe400078efcff */
[----:B------:R-:W-:Y:S02]  /*16b50*/  ISETP.GT.AND P4, PT, R5, 0x50, !P3 ;  /* 0x000000500500780c */ /* 0x000fe40005f84270 */
[----:B------:R-:W-:Y:S02]  /*16b60*/  LOP3.LUT R22, R22, 0xfffffffd, RZ, 0xc0, !PT ;  /* 0xfffffffd16167812 */ /* 0x000fe400078ec0ff */
        /* <DEDUP_REMOVED lines=10> */
[----:B------:R-:W-:-:S13]  /*16c10*/  ISETP.GE.AND P6, PT, R139, 0x1, PT ;  /* 0x000000018b00780c */ /* 0x000fda0003fc6270 */
[----:B------:R-:W-:Y:S02]  /*16c20*/  @P6 LOP3.LUT R22, R22, 0x2, RZ, 0xfc, !PT ;  /* 0x0000000216166812 */ /* 0x000fe400078efcff */
[----:B------:R-:W-:Y:S02]  /*16c30*/  ISETP.GT.AND P6, PT, R5, RZ, !P6 ;  /* 0x000000ff0500720c */ /* 0x000fe400077c4270 */
[----:B------:R-:W-:Y:S02]  /*16c40*/  LOP3.LUT R22, R22, 0xfffffffe, RZ, 0xc0, !PT ;  /* 0xfffffffe16167812 */ /* 0x000fe400078ec0ff */
[----:B------:R-:W-:-:S04]  /*16c50*/  ISETP.LT.OR P6, PT, R15, 0x1, P6 ;  /* 0x000000010f00780c */ /* 0x000fc800037c1670 */
[----:B------:R-:W-:Y:S02]  /*16c60*/  FSEL R88, R88, -INF , !P6 ;  /* 0xff80000058587808 */ /* 0x000fe40007000000 */
[----:B------:R-:W-:-:S13]  /*16c70*/  ISETP.GE.AND P6, PT, R139, 0x5a, PT ;  /* 0x0000005a8b00780c */ /* 0x000fda0003fc6270 */
[----:B------:R-:W-:Y:S02]  /*16c80*/  @P6 LOP3.LUT R22, R22, 0x1, RZ, 0xfc, !PT ;  /* 0x0000000116166812 */ /* 0x000fe400078efcff */
[----:B------:R-:W-:-:S04]  /*16c90*/  ISETP.GT.AND P6, PT, R5, 0x59, !P6 ;  /* 0x000000590500780c */ /* 0x000fc800077c4270 */
[----:B------:R-:W-:-:S04]  /*16ca0*/  ISETP.LT.OR P6, PT, R15, 0x5a, P6 ;  /* 0x0000005a0f00780c */ /* 0x000fc800037c1670 */
        /* <DEDUP_REMOVED lines=15> */
.L_x_1795:
[----:B------:R-:W-:-:S05]  /*16da0*/  IMAD.U32 R15, RZ, RZ, UR39 ;  /* 0x00000027ff0f7e24 */ /* 0x000fca000f8e00ff */
[----:B------:R-:W-:-:S13]  /*16db0*/  ISETP.NE.AND P6, PT, R15, 0x1, PT ;  /* 0x000000010f00780c */ /* 0x000fda0003fc5270 */
[----:B------:R-:W0:Y:S02]  /*16dc0*/  @P6 LDC.64 R12, c[0x0][0x9e8] ;  /* 0x00027a00ff0c6b82 */ /* 0x000e240000000a00 */
[----:B0-----:R-:W-:-:S05]  /*16dd0*/  @P6 IMAD.HI.U32 R12, R5, R12, RZ ;  /* 0x0000000c050c6227 */ /* 0x001fca00078e00ff */
[----:B------:R-:W-:-:S07]  /*16de0*/  @P6 SHF.R.U32.HI R5, RZ, R13, R12 ;  /* 0x0000000dff056219 */ /* 0x000fce000001160c */
.L_x_1796:
[----:B------:R-:W-:Y:S05]  /*16df0*/  BSYNC B2 ;  /* 0x0000000000027941 */ /* 0x000fea0003800000 */
.L_x_1794:
[----:B------:R-:W-:-:S05]  /*16e00*/  IMAD R0, R5, R15, R0 ;  /* 0x0000000f05007224 */ /* 0x000fca00078e0200 */
[----:B------:R-:W-:Y:S02]  /*16e10*/  VIADDMNMX R138, R0, R15, R138, PT ;  /* 0x0000000f008a7246 */ /* 0x000fe4000380018a */
[----:B------:R-:W-:-:S07]  /*16e20*/  VIMNMX R137, R137, R0, !PT ;  /* 0x0000000089897248 */ /* 0x000fce0007fe0100 */
.L_x_1793:
[C---:B------:R-:W-:Y:S02]  /*16e30*/  ISETP.GT.AND P1, PT, R137.reuse, 0x1, !P1 ;  /* 0x000000018900780c */ /* 0x040fe40004f24270 */
[----:B------:R-:W-:Y:S02]  /*16e40*/  ISETP.GT.AND P2, PT, R137, 0x8, !P2 ;  /* 0x000000088900780c */ /* 0x000fe40005744270 */
[C---:B------:R-:W-:Y:S02]  /*16e50*/  ISETP.LT.OR P1, PT, R138.reuse, 0x2, P1 ;  /* 0x000000028a00780c */ /* 0x040fe40000f21670 */
[----:B------:R-:W-:Y:S02]  /*16e60*/  ISETP.LT.OR P2, PT, R138, 0x9, P2 ;  /* 0x000000098a00780c */ /* 0x000fe40001741670 */
[----:B------:R-:W-:Y:S02]  /*16e70*/  FSEL R2, R91, -INF , !P1 ;  /* 0xff8000005b027808 */ /* 0x000fe40004800000 */
[----:B------:R-:W-:-:S02]  /*16e80*/  LOP3.LUT P1, RZ, R22, 0x4, RZ, 0xc0, !PT ;  /* 0x0000000416ff7812 */ /* 0x000fc4000782c0ff */
[----:B------:R-:W-:Y:S02]  /*16e90*/  FSEL R94, R94, -INF , !P2 ;  /* 0xff8000005e5e7808 */ /* 0x000fe40005000000 */
[----:B------:R-:W-:Y:S02]  /*16ea0*/  ISETP.GT.AND P1, PT, R137, 0x9, !P1 ;  /* 0x000000098900780c */ /* 0x000fe40004f24270 */
[----:B------:R-:W-:Y:S02]  /*16eb0*/  LOP3.LUT P2, RZ, R22, 0x20000, RZ, 0xc0, !PT ;  /* 0x0002000016ff7812 */ /* 0x000fe4000784c0ff */
[----:B------:R-:W-:Y:S02]  /*16ec0*/  ISETP.LT.OR P1, PT, R138, 0xa, P1 ;  /* 0x0000000a8a00780c */ /* 0x000fe40000f21670 */
[----:B------:R-:W-:Y:S02]  /*16ed0*/  LOP3.LUT P6, RZ, R22, 0x10000, RZ, 0xc0, !PT ;  /* 0x0001000016ff7812 */ /* 0x000fe400078cc0ff */
[----:B------:R-:W-:-:S02]  /*16ee0*/  FSEL R204, R95, -INF , !P1 ;  /* 0xff8000005fcc7808 */ /* 0x000fc40004800000 */
[----:B------:R-:W-:Y:S02]  /*16ef0*/  LOP3.LUT P1, RZ, R22, 0x8, RZ, 0xc0, !PT ;  /* 0x0000000816ff7812 */ /* 0x000fe4000782c0ff */
[----:B------:R-:W-:Y:S02]  /*16f00*/  FMNMX.FTZ R5, R88, R4, !PT ;  /* 0x0000000458057209 */ /* 0x000fe40007810000 */
[----:B------:R-:W-:Y:S02]  /*16f10*/  ISETP.GT.AND P1, PT, R137, 0x10, !P1 ;  /* 0x000000108900780c */ /* 0x000fe40004f24270 */
[----:B------:R-:W-:Y:S02]  /*16f20*/  FMNMX.FTZ R5, R136, R5, !PT ;  /* 0x0000000588057209 */ /* 0x000fe40007810000 */
[----:B------:R-:W-:Y:S02]  /*16f30*/  ISETP.LT.OR P1, PT, R138, 0x11, P1 ;  /* 0x000000118a00780c */ /* 0x000fe40000f21670 */
[----:B------:R-:W-:-:S02]  /*16f40*/  FMNMX.FTZ R5, R92, R5, !PT ;  /* 0x000000055c057209 */ /* 0x000fc40007810000 */
[----:B------:R-:W-:Y:S02]  /*16f50*/  FSEL R98, R98, -INF , !P1 ;  /* 0xff80000062627808 */ /* 0x000fe40004800000 */
[----:B------:R-:W-:Y:S02]  /*16f60*/  LOP3.LUT P1, RZ, R22, 0x10, RZ, 0xc0, !PT ;  /* 0x0000001016ff7812 */ /* 0x000fe4000782c0ff */
[----:B------:R-:W-:Y:S02]  /*16f70*/  FMNMX.FTZ R5, R140, R5, !PT ;  /* 0x000000058c057209 */ /* 0x000fe40007810000 */
[----:B------:R-:W-:Y:S02]  /*16f80*/  ISETP.GT.AND P1, PT, R137, 0x11, !P1 ;  /* 0x000000118900780c */ /* 0x000fe40004f24270 */
[----:B------:R-:W-:Y:S02]  /*16f90*/  FMNMX.FTZ R5, R96, R5, !PT ;  /* 0x0000000560057209 */ /* 0x000fe40007810000 */
[----:B------:R-:W-:-:S02]  /*16fa0*/  ISETP.LT.OR P1, PT, R138, 0x12, P1 ;  /* 0x000000128a00780c */ /* 0x000fc40000f21670 */
[----:B------:R-:W-:Y:S02]  /*16fb0*/  FMNMX.FTZ R5, R142, R5, !PT ;  /* 0x000000058e057209 */ /* 0x000fe40007810000 */
[----:B------:R-:W-:Y:S02]  /*16fc0*/  FSEL R210, R99, -INF , !P1 ;  /* 0xff80000063d27808 */ /* 0x000fe40004800000 */
[----:B------:R-:W-:Y:S02]  /*16fd0*/  LOP3.LUT P1, RZ, R22, 0x40000, RZ, 0xc0, !PT ;  /* 0x0004000016ff7812 */ /* 0x000fe4000782c0ff */
[----:B------:R-:W-:Y:S02]  /*16fe0*/  FMNMX.FTZ R5, R100, R5, !PT ;  /* 0x0000000564057209 */ /* 0x000fe40007810000 */
[----:B------:R-:W-:Y:S02]  /*16ff0*/  ISETP.GT.AND P1, PT, R137, 0x18, !P1 ;  /* 0x000000188900780c */ /* 0x000fe40004f24270 */
[----:B------:R-:W-:-:S02]  /*17000*/  FMNMX.FTZ R5, R144, R5, !PT ;  /* 0x0000000590057209 */ /* 0x000fc40007810000 */
[----:B------:R-:W-:Y:S02]  /*17010*/  ISETP.LT.OR P1, PT, R138, 0x19, P1 ;  /* 0x000000198a00780c */ /* 0x000fe40000f21670 */
[----:B------:R-:W-:Y:S02]  /*17020*/  FMNMX.FTZ R5, R104, R5, !PT ;  /* 0x0000000568057209 */ /* 0x000fe40007810000 */
[----:B------:R-:W-:Y:S02]  /*17030*/  FSEL R102, R102, -INF , !P1 ;  /* 0xff80000066667808 */ /* 0x000fe40004800000 */
[----:B------:R-:W-:Y:S02]  /*17040*/  ISETP.GT.AND P1, PT, R137, 0x19, !P2 ;  /* 0x000000198900780c */ /* 0x000fe40005724270 */
[----:B------:R-:W-:Y:S02]  /*17050*/  FMNMX.FTZ R5, R146, R5, !PT ;  /* 0x0000000592057209 */ /* 0x000fe40007810000 */
        /* <DEDUP_REMOVED lines=22> */
[----:B------:R-:W-:Y:S02]  /*171c0*/  LOP3.LUT P1, RZ, R22, 0x2000, RZ, 0xc0, !PT ;  /* 0x0000200016ff7812 */ /* 0x000fe4000782c0ff */
[----:B------:R-:W-:Y:S02]  /*171d0*/  FMNMX.FTZ R5, R156, R5, !PT ;  /* 0x000000059c057209 */ /* 0x000fe40007810000 */
[----:B------:R-:W-:-:S02]  /*171e0*/  ISETP.GT.AND P1, PT, R137, 0x29, !P1 ;  /* 0x000000298900780c */ /* 0x000fc40004f24270 */
[----:B------:R-:W-:Y:S02]  /*171f0*/  FMNMX.FTZ R5, R128, R5, !PT ;  /* 0x0000000580057209 */ /* 0x000fe40007810000 */
[----:B------:R-:W-:Y:S02]  /*17200*/  ISETP.LT.OR P1, PT, R138, 0x2a, P1 ;  /* 0x0000002a8a00780c */ /* 0x000fe40000f21670 */
[----:B------:R-:W-:Y:S02]  /*17210*/  FMNMX.FTZ R5, R158, R5, !PT ;  /* 0x000000059e057209 */ /* 0x000fe40007810000 */
[----:B------:R-:W-:Y:S02]  /*17220*/  FSEL R228, R111, -INF , !P1 ;  /* 0xff8000006fe47808 */ /* 0x000fe40004800000 */
[----:B------:R-:W-:Y:S02]  /*17230*/  LOP3.LUT P1, RZ, R22, 0x1000, RZ, 0xc0, !PT ;  /* 0x0000100016ff7812 */ /* 0x000fe4000782c0ff */
[----:B------:R-:W-:-:S02]  /*17240*/  FMNMX.FTZ R5, R132, R5, !PT ;  /* 0x0000000584057209 */ /* 0x000fc40007810000 */
[----:B------:R-:W-:Y:S02]  /*17250*/  ISETP.GT.AND P1, PT, R137, 0x30, !P1 ;  /* 0x000000308900780c */ /* 0x000fe40004f24270 */
[----:B------:R-:W-:Y:S02]  /*17260*/  FMNMX.FTZ R0, R160, R5, !PT ;  /* 0x00000005a0007209 */ /* 0x000fe40007810000 */
[----:B------:R-:W-:Y:S02]  /*17270*/  ISETP.LT.OR P1, PT, R138, 0x31, P1 ;  /* 0x000000318a00780c */ /* 0x000fe40000f21670 */
[----:B------:R-:W-:Y:S01]  /*17280*/  LOP3.LUT P2, RZ, R22, 0x40, RZ, 0xc0, !PT ;  /* 0x0000004016ff7812 */ /* 0x000fe2000784c0ff */
[----:B------:R-:W0:Y:S01]  /*17290*/  SHFL.BFLY PT, R5, R0, 0x2, 0x1f ;  /* 0x0c401f0000057f89 */ /* 0x000e2200000e0000 */
[----:B------:R-:W-:Y:S02]  /*172a0*/  FSEL R114, R114, -INF , !P1 ;  /* 0xff80000072727808 */ /* 0x000fe40004800000 */
[----:B------:R-:W-:-:S02]  /*172b0*/  LOP3.LUT P1, RZ, R22, 0x800, RZ, 0xc0, !PT ;  /* 0x0000080016ff7812 */ /* 0x000fc4000782c0ff */
[----:B------:R-:W-:Y:S02]  /*172c0*/  LOP3.LUT P6, RZ, R22, 0x20, RZ, 0xc0, !PT ;  /* 0x0000002016ff7812 */ /* 0x000fe400078cc0ff */
[C---:B------:R-:W-:Y:S02]  /*172d0*/  ISETP.GT.AND P1, PT, R137.reuse, 0x31, !P1 ;  /* 0x000000318900780c */ /* 0x040fe40004f24270 */
[----:B------:R-:W-:Y:S02]  /*172e0*/  ISETP.GT.AND P3, PT, R137, 0x50, !P3 ;  /* 0x000000508900780c */ /* 0x000fe40005f64270 */
[C---:B------:R-:W-:Y:S02]  /*172f0*/  ISETP.LT.OR P1, PT, R138.reuse, 0x32, P1 ;  /* 0x000000328a00780c */ /* 0x040fe40000f21670 */
[----:B------:R-:W-:Y:S02]  /*17300*/  ISETP.LT.OR P3, PT, R138, 0x51, P3 ;  /* 0x000000518a00780c */ /* 0x000fe40001f61670 */
[----:B------:R-:W-:-:S02]  /*17310*/  FSEL R115, R115, -INF , !P1 ;  /* 0xff80000073737808 */ /* 0x000fc40004800000 */
[----:B------:R-:W-:Y:S02]  /*17320*/  LOP3.LUT P1, RZ, R22, 0x400, RZ, 0xc0, !PT ;  /* 0x0000040016ff7812 */ /* 0x000fe4000782c0ff */
[C---:B------:R-:W-:Y:S02]  /*17330*/  ISETP.GT.AND P4, PT, R137.reuse, 0x51, !P4 ;  /* 0x000000518900780c */ /* 0x040fe40006784270 */
[----:B------:R-:W-:Y:S02]  /*17340*/  ISETP.GT.AND P1, PT, R137, 0x38, !P1 ;  /* 0x000000388900780c */ /* 0x000fe40004f24270 */
[----:B------:R-:W-:Y:S02]  /*17350*/  FSEL R130, R130, -INF , !P3 ;  /* 0xff80000082827808 */ /* 0x000fe40005800000 */
[----:B------:R-:W-:Y:S02]  /*17360*/  ISETP.LT.OR P1, PT, R138, 0x39, P1 ;  /* 0x000000398a00780c */ /* 0x000fe40000f21670 */
[----:B0-----:R-:W-:Y:S01]  /*17370*/  FMNMX.FTZ R13, R0, R5, !PT ;  /* 0x00000005000d7209 */ /* 0x001fe20007810000 */
[----:B------:R-:W-:Y:S01]  /*17380*/  IMAD.U32 R5, RZ, RZ, UR47 ;  /* 0x0000002fff057e24 */ /* 0x000fe2000f8e00ff */
[----:B------:R-:W-:-:S02]  /*17390*/  FSEL R118, R118, -INF , !P1 ;  /* 0xff80000076767808 */ /* 0x000fc40004800000 */
[----:B------:R-:W-:Y:S01]  /*173a0*/  LOP3.LUT P1, RZ, R22, 0x200, RZ, 0xc0, !PT ;  /* 0x0000020016ff7812 */ /* 0x000fe2000782c0ff */
[----:B------:R-:W0:Y:S01]  /*173b0*/  SHFL.BFLY PT, R12, R13, 0x1, 0x1f ;  /* 0x0c201f000d0c7f89 */ /* 0x000e2200000e0000 */
[C---:B------:R-:W-:Y:S02]  /*173c0*/  ISETP.GT.AND P5, PT, R137.reuse, 0x58, !P5 ;  /* 0x000000588900780c */ /* 0x040fe40006fa4270 */
[----:B------:R-:W-:Y:S02]  /*173d0*/  ISETP.GT.AND P1, PT, R137, 0x39, !P1 ;  /* 0x000000398900780c */ /* 0x000fe40004f24270 */
[C---:B------:R-:W-:Y:S02]  /*173e0*/  ISETP.LT.OR P4, PT, R138.reuse, 0x52, P4 ;  /* 0x000000528a00780c */ /* 0x040fe40002781670 */
[C---:B------:R-:W-:Y:S02]  /*173f0*/  ISETP.LT.OR P1, PT, R138.reuse, 0x3a, P1 ;  /* 0x0000003a8a00780c */ /* 0x040fe40000f21670 */
[----:B------:R-:W-:-:S02]  /*17400*/  ISETP.LT.OR P5, PT, R138, 0x59, P5 ;  /* 0x000000598a00780c */ /* 0x000fc40002fa1670 */
[----:B------:R-:W-:Y:S02]  /*17410*/  FSEL R119, R119, -INF , !P1 ;  /* 0xff80000077777808 */ /* 0x000fe40004800000 */
[----:B------:R-:W-:Y:S02]  /*17420*/  LOP3.LUT P1, RZ, R22, 0x100, RZ, 0xc0, !PT ;  /* 0x0000010016ff7812 */ /* 0x000fe4000782c0ff */
[----:B------:R-:W-:Y:S02]  /*17430*/  FSEL R131, R131, -INF , !P4 ;  /* 0xff80000083837808 */ /* 0x000fe40006000000 */
[----:B------:R-:W-:Y:S02]  /*17440*/  ISETP.GT.AND P1, PT, R137, 0x40, !P1 ;  /* 0x000000408900780c */ /* 0x000fe40004f24270 */
[----:B------:R-:W-:Y:S02]  /*17450*/  FSEL R134, R134, -INF , !P5 ;  /* 0xff80000086867808 */ /* 0x000fe40006800000 */
[----:B------:R-:W-:-:S02]  /*17460*/  ISETP.LT.OR P1, PT, R138, 0x41, P1 ;  /* 0x000000418a00780c */ /* 0x000fc40000f21670 */
[----:B0-----:R-:W-:Y:S02]  /*17470*/  FMNMX.FTZ R12, R13, R12, !PT ;  /* 0x0000000c0d0c7209 */ /* 0x001fe40007810000 */
[----:B------:R-:W-:Y:S02]  /*17480*/  FSEL R122, R122, -INF , !P1 ;  /* 0xff8000007a7a7808 */ /* 0x000fe40004800000 */
[----:B------:R-:W-:Y:S01]  /*17490*/  LOP3.LUT P1, RZ, R22, 0x80, RZ, 0xc0, !PT ;  /* 0x0000008016ff7812 */ /* 0x000fe2000782c0ff */
[----:B------:R-:W-:-:S03]  /*174a0*/  FMUL.FTZ R99, R12, R5 ;  /* 0x000000050c637220 */ /* 0x000fc60000410000 */
[----:B------:R-:W-:-:S04]  /*174b0*/  ISETP.GT.AND P1, PT, R137, 0x41, !P1 ;  /* 0x000000418900780c */ /* 0x000fc80004f24270 */
[----:B------:R-:W-:-:S04]  /*174c0*/  ISETP.LT.OR P1, PT, R138, 0x42, P1 ;  /* 0x000000428a00780c */ /* 0x000fc80000f21670 */
[----:B------:R-:W-:Y:S02]  /*174d0*/  FSEL R123, R123, -INF , !P1 ;  /* 0xff8000007b7b7808 */ /* 0x000fe40004800000 */
[----:B------:R-:W-:-:S04]  /*174e0*/  ISETP.GT.AND P1, PT, R137, 0x48, !P2 ;  /* 0x000000488900780c */ /* 0x000fc80005724270 */
[----:B------:R-:W-:-:S04]  /*174f0*/  ISETP.LT.OR P1, PT, R138, 0x49, P1 ;  /* 0x000000498a00780c */ /* 0x000fc80000f21670 */
[----:B------:R-:W-:Y:S02]  /*17500*/  FSEL R126, R126, -INF , !P1 ;  /* 0xff8000007e7e7808 */ /* 0x000fe40004800000 */
[----:B------:R-:W-:Y:S02]  /*17510*/  ISETP.GT.AND P1, PT, R137, 0x49, !P6 ;  /* 0x000000498900780c */ /* 0x000fe40007724270 */
[----:B------:R-:W-:Y:S02]  /*17520*/  LOP3.LUT P6, RZ, R22, 0x2, RZ, 0xc0, !PT ;  /* 0x0000000216ff7812 */ /* 0x000fe400078cc0ff */
[----:B------:R-:W-:-:S04]  /*17530*/  ISETP.LT.OR P1, PT, R138, 0x4a, P1 ;  /* 0x0000004a8a00780c */ /* 0x000fc80000f21670 */
[----:B------:R-:W-:Y:S02]  /*17540*/  FSEL R127, R127, -INF , !P1 ;  /* 0xff8000007f7f7808 */ /* 0x000fe40004800000 */
[C---:B------:R-:W-:Y:S02]  /*17550*/  ISETP.GT.AND P1, PT, R137.reuse, RZ, !P6 ;  /* 0x000000ff8900720c */ /* 0x040fe40007724270 */
[----:B------:R-:W-:Y:S02]  /*17560*/  LOP3.LUT P6, RZ, R22, 0x1, RZ, 0xc0, !PT ;  /* 0x0000000116ff7812 */ /* 0x000fe400078cc0ff */
        /* <DEDUP_REMOVED lines=11> */
[----:B------:R-:W-:Y:S01]  /*17620*/  FSEL R113, R12, RZ, P1 ;  /* 0x000000ff0c717208 */ /* 0x000fe20000800000 */
        /* <DEDUP_REMOVED lines=23> */
[----:B------:R-:W-:-:S02]  /*177a0*/  FFMA.FTZ R138, R132, R5, -R99 ;  /* 0x00000005848a7223 */ /* 0x000fc40000010863 */
        /* <DEDUP_REMOVED lines=8> */
[----:B------:R-:W-:Y:S01]  /*17830*/  FMNMX.FTZ R0, R118, R13, !PT ;  /* 0x0000000d76007209 */ /* 0x000fe20007810000 */
[-CC-:B------:R-:W-:Y:S01]  /*17840*/  FFMA.FTZ R13, R104, R5.reuse, -R99.reuse ;  /* 0x00000005680d7223 */ /* 0x180fe20000010863 */
[----:B------:R-:W-:Y:S02]  /*17850*/  FFMA.FTZ R104, R158, R5, -R99 ;  /* 0x000000059e687223 */ /* 0x000fe40000010863 */
[----:B------:R-:W-:Y:S01]  /*17860*/  FMNMX.FTZ R97, R119, R0, !PT ;  /* 0x0000000077617209 */ /* 0x000fe20007810000 */
[----:B------:R-:W-:Y:S03]  /*17870*/  MUFU.EX2 R93, R93 ;  /* 0x0000005d005d7308 */ /* 0x000fe60000000800 */
[----:B------:R-:W-:-:S04]  /*17880*/  FMNMX.FTZ R0, R122, R97, !PT ;  /* 0x000000617a007209 */ /* 0x000fc80007810000 */
[----:B------:R-:W-:Y:S01]  /*17890*/  FMNMX.FTZ R97, R123, R0, !PT ;  /* 0x000000007b617209 */ /* 0x000fe20007810000 */
[----:B------:R-:W-:Y:S03]  /*178a0*/  MUFU.EX2 R15, R15 ;  /* 0x0000000f000f7308 */ /* 0x000fe60000000800 */
[----:B------:R-:W-:Y:S01]  /*178b0*/  FMNMX.FTZ R0, R126, R97, !PT ;  /* 0x000000617e007209 */ /* 0x000fe20007810000 */
[-CC-:B------:R-:W-:Y:S01]  /*178c0*/  FFMA.FTZ R97, R108, R5.reuse, -R99.reuse ;  /* 0x000000056c617223 */ /* 0x180fe20000010863 */
[----:B------:R-:W-:Y:S01]  /*178d0*/  FFMA.FTZ R108, R148, R5, -R99 ;  /* 0x00000005946c7223 */ /* 0x000fe20000010863 */
[----:B------:R-:W-:Y:S02]  /*178e0*/  FSEL R148, R135, -INF , !P2 ;  /* 0xff80000087947808 */ /* 0x000fe40005000000 */
[----:B------:R-:W-:Y:S01]  /*178f0*/  FMNMX.FTZ R101, R127, R0, !PT ;  /* 0x000000007f657209 */ /* 0x000fe20007810000 */
[----:B------:R-:W-:Y:S03]  /*17900*/  MUFU.EX2 R96, R96 ;  /* 0x0000006000607308 */ /* 0x000fe60000000800 */
[----:B------:R-:W-:-:S04]  /*17910*/  FMNMX.FTZ R0, R130, R101, !PT ;  /* 0x0000006582007209 */ /* 0x000fc80007810000 */
[----:B------:R-:W-:Y:S01]  /*17920*/  FMNMX.FTZ R101, R131, R0, !PT ;  /* 0x0000000083657209 */ /* 0x000fe20007810000 */
[----:B------:R-:W-:Y:S03]  /*17930*/  MUFU.EX2 R13, R13 ;  /* 0x0000000d000d7308 */ /* 0x000fe60000000800 */
[----:B------:R-:W-:-:S04]  /*17940*/  FMNMX.FTZ R101, R134, R101, !PT ;  /* 0x0000006586657209 */ /* 0x000fc80007810000 */
[----:B------:R-:W-:Y:S01]  /*17950*/  FMNMX.FTZ R101, R148, R101, !PT ;  /* 0x0000006594657209 */ /* 0x000fe20007810000 */
[----:B------:R-:W-:Y:S04]  /*17960*/  MUFU.EX2 R92, R92 ;  /* 0x0000005c005c7308 */ /* 0x000fe80000000800 */
[----:B------:R-:W0:Y:S04]  /*17970*/  SHFL.BFLY PT, R0, R101, 0x2, 0x1f ;  /* 0x0c401f0065007f89 */ /* 0x000e2800000e0000 */
[----:B------:R-:W-:Y:S08]  /*17980*/  MUFU.EX2 R97, R97 ;  /* 0x0000006100617308 */ /* 0x000ff00000000800 */
[----:B------:R-:W-:Y:S08]  /*17990*/  MUFU.EX2 R108, R108 ;  /* 0x0000006c006c7308 */ /* 0x000ff00000000800 */
[----:B------:R-:W-:Y:S01]  /*179a0*/  MUFU.EX2 R144, R144 ;  /* 0x0000009000907308 */ /* 0x000fe20000000800 */
[----:B0-----:R-:W-:Y:S01]  /*179b0*/  FMNMX.FTZ R0, R101, R0, !PT ;  /* 0x0000000065007209 */ /* 0x001fe20007810000 */
[-CC-:B------:R-:W-:Y:S01]  /*179c0*/  FFMA.FTZ R101, R128, R5.reuse, -R99.reuse ;  /* 0x0000000580657223 */ /* 0x180fe20000010863 */
[----:B------:R-:W-:-:S05]  /*179d0*/  FFMA.FTZ R99, R160, R5, -R99 ;  /* 0x00000005a0637223 */ /* 0x000fca0000010863 */
[----:B------:R-:W-:Y:S01]  /*179e0*/  MUFU.EX2 R109, R109 ;  /* 0x0000006d006d7308 */ /* 0x000fe20000000800 */
[----:B------:R-:W0:Y:S07]  /*179f0*/  SHFL.BFLY PT, R111, R0, 0x1, 0x1f ;  /* 0x0c201f00006f7f89 */ /* 0x000e2e00000e0000 */
[----:B------:R-:W-:Y:S08]  /*17a00*/  MUFU.EX2 R146, R146 ;  /* 0x0000009200927308 */ /* 0x000ff00000000800 */
[----:B------:R-:W-:Y:S08]  /*17a10*/  MUFU.EX2 R107, R107 ;  /* 0x0000006b006b7308 */ /* 0x000ff00000000800 */
[----:B------:R-:W-:Y:S01]  /*17a20*/  MUFU.EX2 R140, R140 ;  /* 0x0000008c008c7308 */ /* 0x000fe20000000800 */
[----:B0-----:R-:W-:Y:S01]  /*17a30*/  FMNMX.FTZ R100, R0, R111, !PT ;  /* 0x0000006f00647209 */ /* 0x001fe20007810000 */
[----:B------:R-:W-:-:S03]  /*17a40*/  FADD.FTZ R0, -R113, R4 ;  /* 0x0000000471007221 */ /* 0x000fc60000010100 */
[C---:B------:R-:W-:Y:S01]  /*17a50*/  FSETP.NEU.FTZ.AND P1, PT, R100.reuse, -INF , PT ;  /* 0xff8000006400780b */ /* 0x040fe20003f3d000 */
[-C--:B------:R-:W-:Y:S01]  /*17a60*/  FMUL.FTZ R111, R100, R5.reuse ;  /* 0x00000005646f7220 */ /* 0x080fe20000410000 */
[----:B------:R-:W-:Y:S01]  /*17a70*/  FMUL.FTZ R0, R0, R5 ;  /* 0x0000000500007220 */ /* 0x000fe20000410000 */
[----:B------:R-:W-:Y:S03]  /*17a80*/  MUFU.EX2 R105, R105 ;  /* 0x0000006900697308 */ /* 0x000fe60000000800 */
[----:B------:R-:W-:-:S05]  /*17a90*/  FSEL R111, R111, RZ, P1 ;  /* 0x000000ff6f6f7208 */ /* 0x000fca0000800000 */
[-CC-:B------:R-:W-:Y:S01]  /*17aa0*/  FFMA.FTZ R116, R2, R5.reuse, -R111.reuse ;  /* 0x0000000502747223 */ /* 0x180fe2000001086f */
[----:B------:R-:W-:Y:S01]  /*17ab0*/  FSEL R2, R100, RZ, P1 ;  /* 0x000000ff64027208 */ /* 0x000fe20000800000 */
[-CC-:B------:R-:W-:Y:S01]  /*17ac0*/  FFMA.FTZ R157, R90, R5.reuse, -R111.reuse ;  /* 0x000000055a9d7223 */ /* 0x180fe2000001086f */
[----:B------:R-:W0:Y:S01]  /*17ad0*/  MUFU.EX2 R0, R0 ;  /* 0x0000000000007308 */ /* 0x000e220000000800 */
[-CC-:B------:R-:W-:Y:S01]  /*17ae0*/  FFMA.FTZ R159, R94, R5.reuse, -R111.reuse ;  /* 0x000000055e9f7223 */ /* 0x180fe2000001086f */
[-C--:B------:R-:W-:Y:S01]  /*17af0*/  FFMA.FTZ R112, R204, R5.reuse, -R111 ;  /* 0x00000005cc707223 */ /* 0x080fe2000001086f */
[----:B------:R-:W-:Y:S01]  /*17b00*/  FADD.FTZ R2, -R2, R3 ;  /* 0x0000000302027221 */ /* 0x000fe20000010100 */
[-CC-:B------:R-:W-:Y:S01]  /*17b10*/  FFMA.FTZ R153, R98, R5.reuse, -R111.reuse ;  /* 0x0000000562997223 */ /* 0x180fe2000001086f */
[-CC-:B------:R-:W-:Y:S01]  /*17b20*/  FFMA.FTZ R94, R210, R5.reuse, -R111.reuse ;  /* 0x00000005d25e7223 */ /* 0x180fe2000001086f */
[-CC-:B------:R-:W-:Y:S01]  /*17b30*/  FFMA.FTZ R155, R102, R5.reuse, -R111.reuse ;  /* 0x00000005669b7223 */ /* 0x180fe2000001086f */
[-C--:B------:R-:W-:Y:S01]  /*17b40*/  FMUL.FTZ R2, R2, R5.reuse ;  /* 0x0000000502027220 */ /* 0x080fe20000410000 */
[----:B------:R-:W-:Y:S01]  /*17b50*/  MUFU.EX2 R157, R157 ;  /* 0x0000009d009d7308 */ /* 0x000fe20000000800 */
[-CC-:B------:R-:W-:Y:S01]  /*17b60*/  FFMA.FTZ R90, R212, R5.reuse, -R111.reuse ;  /* 0x00000005d45a7223 */ /* 0x180fe2000001086f */
[-CC-:B------:R-:W-:Y:S01]  /*17b70*/  FFMA.FTZ R149, R106, R5.reuse, -R111.reuse ;  /* 0x000000056a957223 */ /* 0x180fe2000001086f */
[-CC-:B------:R-:W-:Y:S01]  /*17b80*/  FFMA.FTZ R4, R226, R5.reuse, -R111.reuse ;  /* 0x00000005e2047223 */ /* 0x180fe2000001086f */
[-CC-:B------:R-:W-:Y:S01]  /*17b90*/  FFMA.FTZ R151, R110, R5.reuse, -R111.reuse ;  /* 0x000000056e977223 */ /* 0x180fe2000001086f */
[-CC-:B------:R-:W-:Y:S01]  /*17ba0*/  FFMA.FTZ R120, R228, R5.reuse, -R111.reuse ;  /* 0x00000005e4787223 */ /* 0x180fe2000001086f */
[-CC-:B------:R-:W-:Y:S01]  /*17bb0*/  FFMA.FTZ R145, R114, R5.reuse, -R111.reuse ;  /* 0x0000000572917223 */ /* 0x180fe2000001086f */
[----:B------:R-:W-:Y:S01]  /*17bc0*/  FFMA.FTZ R114, R115, R5, -R111 ;  /* 0x0000000573727223 */ /* 0x000fe2000001086f */
        /* <DEDUP_REMOVED lines=9> */
[-CC-:B------:R-:W-:Y:S01]  /*17c60*/  FFMA.FTZ R102, R127, R5.reuse, -R111.reuse ;  /* 0x000000057f667223 */ /* 0x180fe2000001086f */
[-CC-:B------:R-:W-:Y:S01]  /*17c70*/  FFMA.FTZ R137, R130, R5.reuse, -R111.reuse ;  /* 0x0000000582897223 */ /* 0x180fe2000001086f */
[----:B------:R-:W-:-:S05]  /*17c80*/  FFMA.FTZ R139, R134, R5, -R111 ;  /* 0x00000005868b7223 */ /* 0x000fca000001086f */
[----:B------:R-:W2:Y:S01]  /*17c90*/  MUFU.EX2 R159, R159 ;  /* 0x0000009f009f7308 */ /* 0x000ea20000000800 */
[----:B-1----:R-:W-:-:S07]  /*17ca0*/  FFMA.FTZ R3, R2, R6, R157 ;  /* 0x0000000602037223 */ /* 0x002fce000001009d */
        /* <DEDUP_REMOVED lines=9> */
[----:B-1----:R-:W-:-:S07]  /*17d40*/  FADD.FTZ R6, R112, R7 ;  /* 0x0000000770067221 */ /* 0x002fce0000010000 */
[----:B------:R-:W1:Y:S01]  /*17d50*/  MUFU.EX2 R155, R155 ;  /* 0x0000009b009b7308 */ /* 0x000e620000000800 */
[----:B0-----:R-:W-:-:S07]  /*17d60*/  FADD.FTZ R3, R153, R6 ;  /* 0x0000000699037221 */ /* 0x001fce0000010000 */
[----:B------:R-:W0:Y:S01]  /*17d70*/  MUFU.EX2 R90, R90 ;  /* 0x0000005a005a7308 */ /* 0x000e220000000800 */
[----:B--2---:R-:W-:Y:S01]  /*17d80*/  FADD.FTZ R6, R94, R3 ;  /* 0x000000035e067221 */ /* 0x004fe20000010000 */
[----:B------:R-:W-:-:S06]  /*17d90*/  FADD.FTZ R3, R15, R98 ;  /* 0x000000620f037221 */ /* 0x000fcc0000010000 */
[----:B------:R-:W2:Y:S01]  /*17da0*/  MUFU.EX2 R149, R149 ;  /* 0x0000009500957308 */ /* 0x000ea20000000800 */
[----:B-1----:R-:W-:Y:S01]  /*17db0*/  FADD.FTZ R7, R155, R6 ;  /* 0x000000069b077221 */ /* 0x002fe20000010000 */
[----:B------:R-:W-:-:S04]  /*17dc0*/  FADD.FTZ R6, R96, R3 ;  /* 0x0000000360067221 */ /* 0x000fc80000010000 */
[----:B------:R-:W-:Y:S02]  /*17dd0*/  FADD.FTZ R3, R13, R6 ;  /* 0x000000060d037221 */ /* 0x000fe40000010000 */
[----:B------:R-:W1:Y:S01]  /*17de0*/  MUFU.EX2 R4, R4 ;  /* 0x0000000400047308 */ /* 0x000e620000000800 */
[----:B0-----:R-:W-:Y:S01]  /*17df0*/  FADD.FTZ R98, R90, R7 ;  /* 0x000000075a627221 */ /* 0x001fe20000010000 */
[----:B------:R-:W-:-:S04]  /*17e00*/  FADD.FTZ R6, R92, R3 ;  /* 0x000000035c067221 */ /* 0x000fc80000010000 */
[----:B------:R-:W-:Y:S02]  /*17e10*/  FADD.FTZ R3, R97, R6 ;  /* 0x0000000661037221 */ /* 0x000fe40000010000 */
[----:B------:R-:W0:Y:S01]  /*17e20*/  MUFU.EX2 R151, R151 ;  /* 0x0000009700977308 */ /* 0x000e220000000800 */
[----:B--2---:R-:W-:Y:S01]  /*17e30*/  FADD.FTZ R7, R149, R98 ;  /* 0x0000006295077221 */ /* 0x004fe20000010000 */
[----:B------:R-:W-:-:S06]  /*17e40*/  FADD.FTZ R3, R108, R3 ;  /* 0x000000036c037221 */ /* 0x000fcc0000010000 */
[----:B------:R-:W2:Y:S01]  /*17e50*/  MUFU.EX2 R120, R120 ;  /* 0x0000007800787308 */ /* 0x000ea20000000800 */
[----:B-1----:R-:W-:-:S07]  /*17e60*/  FADD.FTZ R98, R4, R7 ;  /* 0x0000000704627221 */ /* 0x002fce0000010000 */
[----:B------:R-:W1:Y:S01]  /*17e70*/  MUFU.EX2 R145, R145 ;  /* 0x0000009100917308 */ /* 0x000e620000000800 */
[----:B0-----:R-:W-:Y:S01]  /*17e80*/  FADD.FTZ R7, R151, R98 ;  /* 0x0000006297077221 */ /* 0x001fe20000010000 */
[----:B------:R-:W-:-:S06]  /*17e90*/  FADD.FTZ R98, R144, R3 ;  /* 0x0000000390627221 */ /* 0x000fcc0000010000 */
[----:B------:R-:W0:Y:S01]  /*17ea0*/  MUFU.EX2 R114, R114 ;  /* 0x0000007200727308 */ /* 0x000e220000000800 */
[----:B--2---:R-:W-:Y:S01]  /*17eb0*/  FADD.FTZ R6, R120, R7 ;  /* 0x0000000778067221 */ /* 0x004fe20000010000 */
[----:B------:R-:W-:Y:S01]  /*17ec0*/  FADD.FTZ R7, R109, R98 ;  /* 0x000000626d077221 */ /* 0x000fe20000010000 */
[----:B------:R-:W-:-:S03]  /*17ed0*/  FFMA.FTZ R98, R131, R5, -R111 ;  /* 0x0000000583627223 */ /* 0x000fc6000001086f */
[----:B------:R-:W-:Y:S02]  /*17ee0*/  FADD.FTZ R118, R146, R7 ;  /* 0x0000000792767221 */ /* 0x000fe40000010000 */
[----:B------:R-:W2:Y:S01]  /*17ef0*/  MUFU.EX2 R147, R147 ;  /* 0x0000009300937308 */ /* 0x000ea20000000800 */
[----:B-1----:R-:W-:Y:S01]  /*17f00*/  FADD.FTZ R3, R145, R6 ;  /* 0x0000000691037221 */ /* 0x002fe20000010000 */
[----:B------:R-:W-:-:S04]  /*17f10*/  FADD.FTZ R7, R107, R118 ;  /* 0x000000766b077221 */ /* 0x000fc80000010000 */
[----:B------:R-:W-:Y:S02]  /*17f20*/  FADD.FTZ R118, R140, R7 ;  /* 0x000000078c767221 */ /* 0x000fe40000010000 */
[----:B------:R-:W1:Y:S01]  /*17f30*/  MUFU.EX2 R110, R110 ;  /* 0x0000006e006e7308 */ /* 0x000e620000000800 */
[----:B0-----:R-:W-:Y:S01]  /*17f40*/  FADD.FTZ R6, R114, R3 ;  /* 0x0000000372067221 */ /* 0x001fe20000010000 */
[----:B------:R-:W-:Y:S01]  /*17f50*/  FADD.FTZ R7, R105, R118 ;  /* 0x0000007669077221 */ /* 0x000fe20000010000 */
[----:B------:R-:W-:-:S05]  /*17f60*/  FFMA.FTZ R118, R148, R5, -R111 ;  /* 0x0000000594767223 */ /* 0x000fca000001086f */
        /* <DEDUP_REMOVED lines=32> */
.L_x_1797:
[----:B------:R-:W-:Y:S01]  /*18170*/  ISETP.GT.AND P1, PT, R10, R11, PT ;  /* 0x0000000b0a00720c */ /* 0x000fe20003f24270 */
[----:B------:R-:W-:Y:S01]  /*18180*/  VIADD R3, R14, 0x2a860 ;  /* 0x0002a8600e037836 */ /* 0x000fe20000000000 */
[----:B------:R-:W-:Y:S01]  /*18190*/  F2FP.F16.F32.PACK_AB R158, R136, R89 ;  /* 0x00000059889e723e */ /* 0x000fe200000000ff */
[----:B------:R-:W-:Y:S01]  /*181a0*/  IMAD.MOV.U32 R163, RZ, RZ, R21 ;  /* 0x000000ffffa37224 */ /* 0x000fe200078e0015 */
[----:B------:R-:W-:Y:S01]  /*181b0*/  F2FP.F16.F32.PACK_AB R149, R4, R149 ;  /* 0x000000950495723e */ /* 0x000fe200000000ff */
[----:B------:R-:W-:Y:S01]  /*181c0*/  IMAD.MOV.U32 R4, RZ, RZ, R12 ;  /* 0x000000ffff047224 */ /* 0x000fe200078e000c */
[----:B------:R-:W-:Y:S01]  /*181d0*/  PRMT R3, R172, 0x654, R3 ;  /* 0x00000654ac037816 */ /* 0x000fe20000000003 */
[----:B------:R-:W-:Y:S01]  /*181e0*/  IMAD.MOV.U32 R160, RZ, RZ, R20 ;  /* 0x000000ffffa07224 */ /* 0x000fe200078e0014 */
[----:B------:R-:W-:Y:S02]  /*181f0*/  F2FP.F16.F32.PACK_AB R156, R95, R91 ;  /* 0x0000005b5f9c723e */ /* 0x000fe400000000ff */
[----:B------:R0:W-:Y:S01]  /*18200*/  SYNCS.ARRIVE.TRANS64.RED.A1T0 RZ, [R3+URZ], RZ ;  /* 0x000000ff03ff79a7 */ /* 0x0001e2000810043f */
[----:B------:R-:W-:-:S02]  /*18210*/  F2FP.F16.F32.PACK_AB R157, R116, R157 ;  /* 0x0000009d749d723e */ /* 0x000fc400000000ff */
[----:B------:R-:W-:Y:S02]  /*18220*/  F2FP.F16.F32.PACK_AB R159, R112, R159 ;  /* 0x0000009f709f723e */ /* 0x000fe400000000ff */
[----:B------:R-:W-:Y:S02]  /*18230*/  F2FP.F16.F32.PACK_AB R152, R93, R88 ;  /* 0x000000585d98723e */ /* 0x000fe400000000ff */
[----:B------:R-:W-:Y:S01]  /*18240*/  F2FP.F16.F32.PACK_AB R153, R94, R153 ;  /* 0x000000995e99723e */ /* 0x000fe200000000ff */
[----:B0-----:R-:W-:Y:S01]  /*18250*/  IMAD.MOV.U32 R3, RZ, RZ, R100 ;  /* 0x000000ffff037224 */ /* 0x001fe200078e0064 */
        /* <DEDUP_REMOVED lines=17> */
[----:B------:R-:W-:Y:S01]  /*18370*/  IADD3 R10, R10, -0x1, RZ ;  /* 0xffffffff0a0a7810 */ /* 0x000fe20007ffe0ff */
[----:B------:R-:W-:Y:S06]  /*18380*/  @P1 BRA `(.L_x_1798) ;  /* 0xffffffcc00701947 */ /* 0x000fec000383ffff */
[----:B------:R-:W-:Y:S05]  /*18390*/  BSYNC B0 ;  /* 0x0000000000007941 */ /* 0x000fea0003800000 */
.L_x_1777:
[----:B------:R-:W-:Y:S01]  /*183a0*/  MOV R3, R100 ;  /* 0x0000006400037202 */ /* 0x000fe20000000f00 */
[----:B------:R-:W-:Y:S02]  /*183b0*/  IMAD.MOV.U32 R4, RZ, RZ, R12 ;  /* 0x000000ffff047224 */ /* 0x000fe400078e000c */
[----:B------:R-:W-:Y:S02]  /*183c0*/  IMAD.MOV.U32 R160, RZ, RZ, R20 ;  /* 0x000000ffffa07224 */ /* 0x000fe400078e0014 */
[----:B------:R-:W-:-:S07]  /*183d0*/  IMAD.MOV.U32 R163, RZ, RZ, R21 ;  /* 0x000000ffffa37224 */ /* 0x000fce00078e0015 */
.L_x_1776:
[----:B------:R-:W-:Y:S05]  /*183e0*/  BSYNC B1 ;  /* 0x0000000000017941 */ /* 0x000fea0003800000 */
.L_x_1775:
[----:B------:R-:W0:Y:S01]  /*183f0*/  LDC R204, c[0x0][0x448] ;  /* 0x00011200ffcc7b82 */ /* 0x000e220000000800 */
[----:B------:R-:W-:Y:S01]  /*18400*/  VIADD R11, R187, 0x7f ;  /* 0x0000007fbb0b7836 */ /* 0x000fe20000000000 */
[----:B------:R-:W-:Y:S02]  /*18410*/  LOP3.LUT R22, R22, 0xfff7ffff, RZ, 0xc0, !PT ;  /* 0xfff7ffff16167812 */ /* 0x000fe400078ec0ff */
[----:B------:R-:W-:-:S04]  /*18420*/  IADD3 R14, R167, 0x1, -R166 ;  /* 0x00000001a70e7810 */ /* 0x000fc80007ffe8a6 */
[----:B------:R-:W1:Y:S01]  /*18430*/  LDC R200, c[0x0][0x9e4] ;  /* 0x00027900ffc87b82 */ /* 0x000e620000000800 */
[----:B0-----:R-:W-:-:S13]  /*18440*/  ISETP.NE.AND P1, PT, R204, 0x1, PT ;  /* 0x00000001cc00780c */ /* 0x001fda0003f25270 */
[----:B------:R-:W0:Y:S01]  /*18450*/  @P1 LDC R12, c[0x0][0x44c] ;  /* 0x00011300ff0c1b82 */ /* 0x000e220000000800 */
[----:B------:R-:W-:-:S04]  /*18460*/  @P1 LOP3.LUT R22, R22, 0x80000, RZ, 0xfc, !PT ;  /* 0x0008000016161812 */ /* 0x000fc800078efcff */
[----:B------:R-:W-:-:S03]  /*18470*/  LOP3.LUT R22, R22, 0xffefffff, RZ, 0xc0, !PT ;  /* 0xffefffff16167812 */ /* 0x000fc600078ec0ff */
[----:B------:R-:W2:Y:S01]  /*18480*/  @P1 LDC R13, c[0x0][0x450] ;  /* 0x00011400ff0d1b82 */ /* 0x000ea20000000800 */
[----:B0-----:R-:W-:-:S05]  /*18490*/  @P1 IMAD.HI.U32 R12, R11, R12, RZ ;  /* 0x0000000c0b0c1227 */ /* 0x001fca00078e00ff */
[----:B--2---:R-:W-:Y:S02]  /*184a0*/  @P1 SHF.R.U32.HI R11, RZ, R13, R12 ;  /* 0x0000000dff0b1219 */ /* 0x004fe4000001160c */
[----:B-1----:R-:W-:Y:S02]  /*184b0*/  ISETP.GE.AND P1, PT, R200, 0x1, PT ;  /* 0x00000001c800780c */ /* 0x002fe40003f26270 */
[----:B------:R-:W-:-:S05]  /*184c0*/  IADD3 R12, R14, R11, RZ ;  /* 0x0000000b0e0c7210 */ /* 0x000fca0007ffe0ff */
[----:B------:R-:W-:-:S06]  /*184d0*/  IMAD.IADD R11, R12, 0x1, -R9 ;  /* 0x000000010c0b7824 */ /* 0x000fcc00078e0a09 */
[----:B------:R-:W-:Y:S01]  /*184e0*/  @P1 LOP3.LUT R22, R22, 0x100000, RZ, 0xfc, !PT ;  /* 0x0010000016161812 */ /* 0x000fe200078efcff */
[----:B------:R-:W-:Y:S06]  /*184f0*/  @!P1 BRA `(.L_x_1799) ;  /* 0x0000000000489947 */ /* 0x000fec0003800000 */
[----:B------:R-:W-:Y:S01]  /*18500*/  IMAD.MOV.U32 R9, RZ, RZ, R12 ;  /* 0x000000ffff097224 */ /* 0x000fe200078e000c */
[----:B------:R-:W-:Y:S04]  /*18510*/  BSSY B0, `(.L_x_1800) ;  /* 0x000000e000007945 */ /* 0x000fe80003800000 */
        /* <DEDUP_REMOVED lines=9> */
.L_x_1801:
[----:B------:R-:W-:-:S13]  /*185b0*/  ISETP.NE.AND P1, PT, R200, 0x1, PT ;  /* 0x00000001c800780c */ /* 0x000fda0003f25270 */
[----:B------:R-:W0:Y:S02]  /*185c0*/  @P1 LDC.64 R12, c[0x0][0x9e8] ;  /* 0x00027a00ff0c1b82 */ /* 0x000e240000000a00 */
[----:B0-----:R-:W-:-:S05]  /*185d0*/  @P1 IMAD.HI.U32 R12, R9, R12, RZ ;  /* 0x0000000c090c1227 */ /* 0x001fca00078e00ff */
[----:B------:R-:W-:-:S07]  /*185e0*/  @P1 SHF.R.U32.HI R9, RZ, R13, R12 ;  /* 0x0000000dff091219 */ /* 0x000fce000001160c */
.L_x_1802:
[----:B------:R-:W-:Y:S05]  /*185f0*/  BSYNC B0 ;  /* 0x0000000000007941 */ /* 0x000fea0003800000 */
.L_x_1800:
[----:B------:R-:W-:-:S05]  /*18600*/  IMAD R12, R9, R200, RZ ;  /* 0x000000c8090c7224 */ /* 0x000fca00078e02ff */
[----:B------:R-:W-:-:S07]  /*18610*/  VIMNMX R11, R11, R12, !PT ;  /* 0x0000000c0b0b7248 */ /* 0x000fce0007fe0100 */
.L_x_1799:
[----:B------:R-:W-:Y:S01]  /*18620*/  VIADD R11, R11, 0x5f ;  /* 0x0000005f0b0b7836 */ /* 0x000fe20000000000 */
[----:B------:R-:W-:Y:S03]  /*18630*/  BSSY B0, `(.L_x_1803) ;  /* 0x000020a000007945 */ /* 0x000fe60003800000 */
[----:B------:R-:W-:-:S05]  /*18640*/  IMAD.HI R11, R11, 0x2aaaaaab, RZ ;  /* 0x2aaaaaab0b0b7827 */ /* 0x000fca00078e02ff */
[----:B------:R-:W-:-:S04]  /*18650*/  SHF.R.U32.HI R12, RZ, 0x1f, R11 ;  /* 0x0000001fff0c7819 */ /* 0x000fc8000001160b */
[----:B------:R-:W-:-:S04]  /*18660*/  LEA.HI.SX32 R12, R11, R12, 0x1c ;  /* 0x0000000c0b0c7211 */ /* 0x000fc800078fe2ff */
[----:B------:R-:W-:-:S04]  /*18670*/  VIMNMX R13, R189, R12, !PT ;  /* 0x0000000cbd0d7248 */ /* 0x000fc80007fe0100 */
[----:B------:R-:W-:-:S13]  /*18680*/  ISETP.GE.AND P1, PT, R10, R13, PT ;  /* 0x0000000d0a00720c */ /* 0x000fda0003f26270 */
[----:B------:R-:W-:Y:S05]  /*18690*/  @!P1 BRA `(.L_x_1804) ;  /* 0x00000020000c9947 */ /* 0x000fea0003800000 */
[----:B------:R-:W-:Y:S01]  /*186a0*/  BSSY B1, `(.L_x_1804) ;  /* 0x0000202000017945 */ /* 0x000fe20003800000 */
[----:B------:R-:W-:Y:S01]  /*186b0*/  IMAD.MOV.U32 R12, RZ, RZ, R3 ;  /* 0x000000ffff0c7224 */ /* 0x000fe200078e0003 */
[----:B------:R-:W-:Y:S01]  /*186c0*/  MOV R9, R4 ;  /* 0x0000000400097202 */ /* 0x000fe20000000f00 */
[----:B------:R-:W-:Y:S02]  /*186d0*/  IMAD.MOV.U32 R14, RZ, RZ, R10 ;  /* 0x000000ffff0e7224 */ /* 0x000fe400078e000a */
[----:B------:R-:W-:Y:S02]  /*186e0*/  IMAD.MOV.U32 R20, RZ, RZ, R163 ;  /* 0x000000ffff147224 */ /* 0x000fe400078e00a3 */
[----:B------:R-:W-:-:S07]  /*186f0*/  IMAD.MOV.U32 R21, RZ, RZ, R160 ;  /* 0x000000ffff157224 */ /* 0x000fce00078e00a0 */
.L_x_1817:
[----:B------:R-:W-:-:S04]  /*18700*/  ISETP.NE.AND P1, PT, R21, 0x1, PT ;  /* 0x000000011500780c */ /* 0x000fc80003f25270 */
[----:B------:R-:W-:-:S04]  /*18710*/  SEL R163, RZ, 0x1, P1 ;  /* 0x00000001ffa37807 */ /* 0x000fc80000800000 */
[----:B------:R-:W-:Y:S01]  /*18720*/  LOP3.LUT R163, R20, R163, RZ, 0x3c, !PT ;  /* 0x000000a314a37212 */ /* 0x000fe200078e3cff */
[----:B------:R-:W-:Y:S06]  /*18730*/  @!P0 BRA `(.L_x_1805) ;  /* 0x0000000000048947 */ /* 0x000fec0003800000 */
[----:B------:R-:W-:Y:S01]  /*18740*/  BPT.TRAP 0x1 ;  /* 0x000000040000795c */ /* 0x000fe20000300000 */
.L_x_1805:
        /* <DEDUP_REMOVED lines=8> */
.L_x_1806:
[----:B------:R-:W-:Y:S01]  /*187d0*/  BSSY B2, `(.L_x_1807) ;  /* 0x0000006000027945 */ /* 0x000fe20003800000 */
[----:B------:R-:W-:Y:S02]  /*187e0*/  IMAD R4, R160, 0x900, R8 ;  /* 0x00000900a0047824 */ /* 0x000fe400078e0208 */
[----:B------:R-:W-:Y:S01]  /*187f0*/  IMAD.MOV.U32 R5, RZ, RZ, 0x40000040 ;  /* 0x40000040ff057424 */ /* 0x000fe200078e00ff */
[----:B-1----:R-:W-:Y:S06]  /*18800*/  @P1 BRA `(.L_x_1808) ;  /* 0x0000000000081947 */ /* 0x002fec0003800000 */
[----:B------:R-:W1:Y:S02]  /*18810*/  SYNCS.PHASECHK.TRANS64.TRYWAIT P1, [R15+URZ+0x2a830], R10 ;  /* 0x02a8300a0f0075a7 */ /* 0x000e64000802017f */
[----:B-1----:R-:W-:Y:S05]  /*18820*/  @!P1 BRA `(.L_x_1809) ;  /* 0x00000104004c9947 */ /* 0x002fea0003800000 */
.L_x_1808:
[----:B------:R-:W-:Y:S05]  /*18830*/  BSYNC B2 ;  /* 0x0000000000027941 */ /* 0x000fea0003800000 */
.L_x_1807:
[----:B------:R-:W2:Y:S04]  /*18840*/  LDL.64 R88, [R1+0x28] ;  /* 0x0000280001587983 */ /* 0x000ea80000100a00 */
[----:B------:R-:W3:Y:S04]  /*18850*/  LDL.64 R226, [R1+0x20] ;  /* 0x0000200001e27983 */ /* 0x000ee80000100a00 */
[----:B------:R-:W4:Y:S01]  /*18860*/  LDL.64 R210, [R1+0x18] ;  /* 0x0000180001d27983 */ /* 0x000f220000100a00 */
[C---:B------:R-:W-:Y:S02]  /*18870*/  R2UR UR6, R4.reuse ;  /* 0x00000000040672ca */ /* 0x040fe400000e0000 */
[----:B------:R-:W-:Y:S01]  /*18880*/  R2UR UR7, R5 ;  /* 0x00000000050772ca */ /* 0x000fe200000e0000 */
[----:B------:R0:W-:Y:S04]  /*18890*/  STL.64 [R1+0x48], R6 ;  /* 0x0000480601007387 */ /* 0x0001e80000100a00 */
[----:B0-----:R-:W4:Y:S01]  /*188a0*/  LDL.64 R6, [R1+0x10] ;  /* 0x0000100001067983 */ /* 0x001f220000100a00 */
[----:B-1----:R-:W-:-:S02]  /*188b0*/  VIADD R10, R4, 0x2 ;  /* 0x00000002040a7836 */ /* 0x002fc40000000000 */
        /* <DEDUP_REMOVED lines=172> */
.L_x_1810:
[----:B------:R-:W-:Y:S01]  /*19380*/  SHF.L.U32 R2, R20, 0x1f, RZ ;  /* 0x0000001f14027819 */ /* 0x000fe200000006ff */
[----:B------:R-:W-:-:S04]  /*19390*/  IMAD R10, R21, 0x8, R18 ;  /* 0x00000008150a7824 */ /* 0x000fc800078e0212 */
[----:B------:R0:W1:Y:S01]  /*193a0*/  SYNCS.PHASECHK.TRANS64.TRYWAIT P1, [R10+URZ+0x2a850], R2 ;  /* 0x02a850020a0075a7 */ /* 0x000062000802017f */
[----:B------:R-:W-:Y:S05]  /*193b0*/  @!P0 BRA `(.L_x_1811) ;  /* 0x0000000000048947 */ /* 0x000fea0003800000 */
[----:B------:R-:W-:Y:S01]  /*193c0*/  BPT.TRAP 0x1 ;  /* 0x000000040000795c */ /* 0x000fe20000300000 */
.L_x_1811:
        /* <DEDUP_REMOVED lines=9> */
.L_x_1813:
[----:B------:R-:W-:Y:S05]  /*19460*/  BSYNC B2 ;  /* 0x0000000000027941 */ /* 0x000fea0003800000 */
.L_x_1812:
[----:B01----:R-:W-:Y:S01]  /*19470*/  IMAD.MOV.U32 R2, RZ, RZ, R0 ;  /* 0x000000ffff027224 */ /* 0x003fe200078e0000 */
        /* <DEDUP_REMOVED lines=43> */
.L_x_1815:
        /* <DEDUP_REMOVED lines=59> */
[C---:B------:R-:W-:Y:S01]  /*19ae0*/  FMUL.FTZ R12, R4.reuse, R5 ;  /* 0x00000005040c7220 */ /* 0x040fe20000410000 */
[----:B------:R-:W-:-:S03]  /*19af0*/  FADD.FTZ R136, -R4, R9 ;  /* 0x0000000904887221 */ /* 0x000fc60000010100 */
[-CC-:B------:R-:W-:Y:S01]  /*19b00*/  FFMA.FTZ R154, R100, R5.reuse, -R12.reuse ;  /* 0x00000005649a7223 */ /* 0x180fe2000001080c */
[-C--:B------:R-:W-:Y:S01]  /*19b10*/  FMUL.FTZ R100, R3, R5.reuse ;  /* 0x0000000503647220 */ /* 0x080fe20000410000 */
[-CC-:B------:R-:W-:Y:S01]  /*19b20*/  FFMA.FTZ R156, R88, R5.reuse, -R12.reuse ;  /* 0x00000005589c7223 */ /* 0x180fe2000001080c */
[-C--:B------:R-:W-:Y:S01]  /*19b30*/  FMUL.FTZ R136, R136, R5.reuse ;  /* 0x0000000588887220 */ /* 0x080fe20000410000 */
[-C--:B------:R-:W-:Y:S01]  /*19b40*/  FFMA.FTZ R139, R89, R5.reuse, -R12 ;  /* 0x00000005598b7223 */ /* 0x080fe2000001080c */
[-CC-:B------:R-:W-:Y:S01]  /*19b50*/  FFMA.FTZ R157, R90, R5.reuse, -R100.reuse ;  /* 0x000000055a9d7223 */ /* 0x180fe20000010864 */
[-C--:B------:R-:W-:Y:S01]  /*19b60*/  FFMA.FTZ R91, R91, R5.reuse, -R100 ;  /* 0x000000055b5b7223 */ /* 0x080fe20000010864 */
[----:B------:R-:W-:Y:S01]  /*19b70*/  MUFU.EX2 R0, R136 ;  /* 0x0000008800007308 */ /* 0x000fe20000000800 */
[-C--:B------:R-:W-:Y:S01]  /*19b80*/  FFMA.FTZ R158, R92, R5.reuse, -R12 ;  /* 0x000000055c9e7223 */ /* 0x080fe2000001080c */
        /* <DEDUP_REMOVED lines=21> */
[----:B------:R-:W-:Y:S01]  /*19ce0*/  FFMA.FTZ R145, R114, R5, -R100 ;  /* 0x0000000572917223 */ /* 0x000fe20000010864 */
[----:B------:R-:W1:Y:S01]  /*19cf0*/  MUFU.EX2 R157, R157 ;  /* 0x0000009d009d7308 */ /* 0x000e620000000800 */
[----:B0----5:R-:W-:Y:S01]  /*19d00*/  FFMA.FTZ R90, R0, R7, R156 ;  /* 0x00000007005a7223 */ /* 0x021fe2000001009c */
[-C--:B------:R-:W-:Y:S01]  /*19d10*/  FFMA.FTZ R88, R113, R5.reuse, -R12 ;  /* 0x0000000571587223 */ /* 0x080fe2000001080c */
[-C--:B------:R-:W-:Y:S01]  /*19d20*/  FFMA.FTZ R101, R115, R5.reuse, -R100 ;  /* 0x0000000573657223 */ /* 0x080fe20000010864 */
[-C--:B------:R-:W-:Y:S01]  /*19d30*/  FFMA.FTZ R146, R116, R5.reuse, -R12 ;  /* 0x0000000574927223 */ /* 0x080fe2000001080c */
[-C--:B------:R-:W-:Y:S01]  /*19d40*/  FFMA.FTZ R147, R118, R5.reuse, -R100 ;  /* 0x0000000576937223 */ /* 0x080fe20000010864 */
[-C--:B------:R-:W-:Y:S01]  /*19d50*/  FFMA.FTZ R21, R117, R5.reuse, -R12 ;  /* 0x0000000575157223 */ /* 0x080fe2000001080c */
[-C--:B------:R-:W-:Y:S01]  /*19d60*/  FFMA.FTZ R102, R119, R5.reuse, -R100 ;  /* 0x0000000577667223 */ /* 0x080fe20000010864 */
[----:B------:R-:W0:Y:S01]  /*19d70*/  MUFU.EX2 R139, R139 ;  /* 0x0000008b008b7308 */ /* 0x000e220000000800 */
[-C--:B------:R-:W-:Y:S01]  /*19d80*/  FFMA.FTZ R140, R120, R5.reuse, -R12 ;  /* 0x00000005788c7223 */ /* 0x080fe2000001080c */
[-C--:B------:R-:W-:Y:S01]  /*19d90*/  FFMA.FTZ R141, R122, R5.reuse, -R100 ;  /* 0x000000057a8d7223 */ /* 0x080fe20000010864 */
[-CC-:B------:R-:W-:Y:S01]  /*19da0*/  FFMA.FTZ R20, R121, R5.reuse, -R12.reuse ;  /* 0x0000000579147223 */ /* 0x180fe2000001080c */
[-C--:B------:R-:W-:Y:S01]  /*19db0*/  FFMA.FTZ R142, R124, R5.reuse, -R12 ;  /* 0x000000057c8e7223 */ /* 0x080fe2000001080c */
[-C--:B------:R-:W-:Y:S01]  /*19dc0*/  FFMA.FTZ R143, R126, R5.reuse, -R100 ;  /* 0x000000057e8f7223 */ /* 0x080fe20000010864 */
[-C--:B------:R-:W-:Y:S01]  /*19dd0*/  FFMA.FTZ R11, R125, R5.reuse, -R12 ;  /* 0x000000057d0b7223 */ /* 0x080fe2000001080c */
[-C--:B------:R-:W-:Y:S01]  /*19de0*/  FFMA.FTZ R104, R127, R5.reuse, -R100 ;  /* 0x000000057f687223 */ /* 0x080fe20000010864 */
[----:B------:R-:W2:Y:S01]  /*19df0*/  MUFU.EX2 R91, R91 ;  /* 0x0000005b005b7308 */ /* 0x000ea20000000800 */
[----:B-1----:R-:W-:Y:S01]  /*19e00*/  FFMA.FTZ R6, R2, R6, R157 ;  /* 0x0000000602067223 */ /* 0x002fe2000001009d */
[-CC-:B------:R-:W-:Y:S01]  /*19e10*/  FFMA.FTZ R136, R128, R5.reuse, -R12.reuse ;  /* 0x0000000580887223 */ /* 0x180fe2000001080c */
[-CC-:B------:R-:W-:Y:S01]  /*19e20*/  FFMA.FTZ R9, R129, R5.reuse, -R12.reuse ;  /* 0x0000000581097223 */ /* 0x180fe2000001080c */
[-C--:B------:R-:W-:Y:S01]  /*19e30*/  FFMA.FTZ R138, R132, R5.reuse, -R12 ;  /* 0x00000005848a7223 */ /* 0x080fe2000001080c */
[-C--:B------:R-:W-:Y:S01]  /*19e40*/  FFMA.FTZ R134, R134, R5.reuse, -R100 ;  /* 0x0000000586867223 */ /* 0x080fe20000010864 */
[----:B------:R-:W-:-:S02]  /*19e50*/  FFMA.FTZ R12, R133, R5, -R12 ;  /* 0x00000005850c7223 */ /* 0x000fc4000001080c */
        /* <DEDUP_REMOVED lines=43> */
[----:B-1----:R-:W-:Y:S01]  /*1a110*/  FADD.FTZ R7, R89, R90 ;  /* 0x0000005a59077221 */ /* 0x002fe20000010000 */
[-CC-:B------:R-:W-:Y:S01]  /*1a120*/  FFMA.FTZ R90, R130, R5.reuse, -R100.reuse ;  /* 0x00000005825a7223 */ /* 0x180fe20000010864 */
[----:B------:R-:W-:-:S05]  /*1a130*/  FFMA.FTZ R100, R135, R5, -R100 ;  /* 0x0000000587647223 */ /* 0x000fca0000010864 */
        /* <DEDUP_REMOVED lines=18> */
[----:B------:R-:W-:-:S05]  /*1a260*/  VIADD R7, R15, 0x2a840 ;  /* 0x0002a8400f077836 */ /* 0x000fca0000000000 */
[----:B------:R-:W-:Y:S01]  /*1a270*/  PRMT R7, R172, 0x654, R7 ;  /* 0x00000654ac077816 */ /* 0x000fe20000000007 */
[----:B------:R-:W1:Y:S01]  /*1a280*/  MUFU.EX2 R20, R20 ;  /* 0x0000001400147308 */ /* 0x000e620000000800 */
[----:B0-----:R-:W-:Y:S02]  /*1a290*/  FADD.FTZ R107, R140, R107 ;  /* 0x0000006b8c6b7221 */ /* 0x001fe40000010000 */
[----:B------:R0:W-:Y:S05]  /*1a2a0*/  SYNCS.ARRIVE.TRANS64.RED.A1T0 RZ, [R7+URZ], RZ ;  /* 0x000000ff07ff79a7 */ /* 0x0001ea000810043f */
[----:B------:R-:W3:Y:S01]  /*1a2b0*/  MUFU.EX2 R103, R103 ;  /* 0x0000006700677308 */ /* 0x000ee20000000800 */
[----:B--2---:R-:W-:-:S07]  /*1a2c0*/  FADD.FTZ R6, R141, R6 ;  /* 0x000000068d067221 */ /* 0x004fce0000010000 */
[----:B------:R-:W2:Y:S01]  /*1a2d0*/  MUFU.EX2 R142, R142 ;  /* 0x0000008e008e7308 */ /* 0x000ea20000000800 */
[----:B-1----:R-:W-:-:S07]  /*1a2e0*/  FADD.FTZ R107, R20, R107 ;  /* 0x0000006b146b7221 */ /* 0x002fce0000010000 */
[----:B------:R-:W1:Y:S01]  /*1a2f0*/  MUFU.EX2 R143, R143 ;  /* 0x0000008f008f7308 */ /* 0x000e620000000800 */
[----:B---3--:R-:W-:-:S07]  /*1a300*/  FADD.FTZ R6, R103, R6 ;  /* 0x0000000667067221 */ /* 0x008fce0000010000 */
        /* <DEDUP_REMOVED lines=24> */
.L_x_1816:
[----:B------:R-:W-:Y:S02]  /*1a490*/  ISETP.GT.AND P1, PT, R14, R13, PT ;  /* 0x0000000d0e00720c */ /* 0x000fe40003f24270 */
[----:B------:R-:W-:Y:S01]  /*1a4a0*/  IADD3 R107, R10, 0x2a860, RZ ;  /* 0x0002a8600a6b7810 */ /* 0x000fe20007ffe0ff */
[----:B------:R-:W-:Y:S01]  /*1a4b0*/  VIADD R10, R14, 0xffffffff ;  /* 0xffffffff0e0a7836 */ /* 0x000fe20000000000 */
[----:B------:R-:W-:Y:S02]  /*1a4c0*/  F2FP.F16.F32.PACK_AB R156, R139, R156 ;  /* 0x0000009c8b9c723e */ /* 0x000fe400000000ff */
[----:B------:R-:W-:Y:S01]  /*1a4d0*/  PRMT R107, R172, 0x654, R107 ;  /* 0x00000654ac6b7816 */ /* 0x000fe2000000006b */
[----:B------:R-:W-:Y:S01]  /*1a4e0*/  IMAD.MOV.U32 R14, RZ, RZ, R10 ;  /* 0x000000ffff0e7224 */ /* 0x000fe200078e000a */
[----:B------:R-:W-:Y:S02]  /*1a4f0*/  F2FP.F16.F32.PACK_AB R158, R137, R158 ;  /* 0x0000009e899e723e */ /* 0x000fe400000000ff */
[----:B------:R0:W-:Y:S01]  /*1a500*/  SYNCS.ARRIVE.TRANS64.RED.A1T0 RZ, [R107+URZ], RZ ;  /* 0x000000ff6bff79a7 */ /* 0x0001e2000810043f */
[----:B------:R-:W-:-:S02]  /*1a510*/  F2FP.F16.F32.PACK_AB R146, R21, R146 ;  /* 0x000000921592723e */ /* 0x000fc400000000ff */
[----:B------:R-:W-:Y:S01]  /*1a520*/  F2FP.F16.F32.PACK_AB R140, R20, R140 ;  /* 0x0000008c148c723e */ /* 0x000fe200000000ff */
[----:B------:R-:W-:Y:S01]  /*1a530*/  IMAD.MOV.U32 R20, RZ, RZ, R163 ;  /* 0x000000ffff147224 */ /* 0x000fe200078e00a3 */
[----:B------:R-:W-:Y:S01]  /*1a540*/  F2FP.F16.F32.PACK_AB R136, R9, R136 ;  /* 0x000000880988723e */ /* 0x000fe200000000ff */
[----:B------:R-:W-:Y:S01]  /*1a550*/  IMAD.MOV.U32 R9, RZ, RZ, R4 ;  /* 0x000000ffff097224 */ /* 0x000fe200078e0004 */
[----:B------:R-:W-:Y:S01]  /*1a560*/  F2FP.F16.F32.PACK_AB R138, R12, R138 ;  /* 0x0000008a0c8a723e */ /* 0x000fe200000000ff */
[----:B------:R-:W-:Y:S01]  /*1a570*/  IMAD.MOV.U32 R12, RZ, RZ, R3 ;  /* 0x000000ffff0c7224 */ /* 0x000fe200078e0003 */
        /* <DEDUP_REMOVED lines=18> */
[----:B------:R-:W-:Y:S01]  /*1a6a0*/  MOV R21, R160 ;  /* 0x000000a000157202 */ /* 0x000fe20000000f00 */
[----:B0-----:R-:W-:Y:S06]  /*1a6b0*/  @P1 BRA `(.L_x_1817) ;  /* 0xffffffe000101947 */ /* 0x001fec000383ffff */
[----:B------:R-:W-:Y:S05]  /*1a6c0*/  BSYNC B1 ;  /* 0x0000000000017941 */ /* 0x000fea0003800000 */
.L_x_1804:
[----:B------:R-:W-:Y:S05]  /*1a6d0*/  BSYNC B0 ;  /* 0x0000000000007941 */ /* 0x000fea0003800000 */
.L_x_1803:
[----:B------:R-:W-:Y:S01]  /*1a6e0*/  ISETP.GE.AND P1, PT, R10, R189, PT ;  /* 0x000000bd0a00720c */ /* 0x000fe20003f26270 */
[----:B------:R-:W-:-:S12]  /*1a6f0*/  BSSY B0, `(.L_x_1818) ;  /* 0x000032a000007945 */ /* 0x000fd80003800000 */
[----:B------:R-:W-:Y:S05]  /*1a700*/  @!P1 BRA `(.L_x_1819) ;  /* 0x0000003000a09947 */ /* 0x000fea0003800000 */
[----:B------:R-:W-:Y:S01]  /*1a710*/  IMAD.MOV.U32 R11, RZ, RZ, R3 ;  /* 0x000000ffff0b7224 */ /* 0x000fe200078e0003 */
[----:B------:R-:W-:Y:S01]  /*1a720*/  MOV R20, R160 ;  /* 0x000000a000147202 */ /* 0x000fe20000000f00 */
[----:B------:R-:W-:Y:S02]  /*1a730*/  IMAD.MOV.U32 R9, RZ, RZ, R4 ;  /* 0x000000ffff097224 */ /* 0x000fe400078e0004 */
[----:B------:R-:W-:-:S07]  /*1a740*/  IMAD.MOV.U32 R15, RZ, RZ, R163 ;  /* 0x000000ffff0f7224 */ /* 0x000fce00078e00a3 */
.L_x_1840:
[----:B------:R-:W-:-:S04]  /*1a750*/  ISETP.NE.AND P1, PT, R20, 0x1, PT ;  /* 0x000000011400780c */ /* 0x000fc80003f25270 */
[----:B------:R-:W-:-:S04]  /*1a760*/  SEL R4, RZ, 0x1, P1 ;  /* 0x00000001ff047807 */ /* 0x000fc80000800000 */
[----:B------:R-:W-:Y:S01]  /*1a770*/  LOP3.LUT R163, R15, R4, RZ, 0x3c, !PT ;  /* 0x000000040fa37212 */ /* 0x000fe200078e3cff */
[----:B------:R-:W-:Y:S06]  /*1a780*/  @!P0 BRA `(.L_x_1820) ;  /* 0x0000000000048947 */ /* 0x000fec0003800000 */
[----:B------:R-:W-:Y:S01]  /*1a790*/  BPT.TRAP 0x1 ;  /* 0x000000040000795c */ /* 0x000fe20000300000 */
.L_x_1820:
[----:B------:R-:W-:Y:S01]  /*1a7a0*/  VIADD R160, R20, 0x1 ;  /* 0x0000000114a07836 */ /* 0x000fe20000000000 */
[----:B------:R-:W-:-:S04]  /*1a7b0*/  SHF.L.U32 R3, R163, 0x1f, RZ ;  /* 0x0000001fa3037819 */ /* 0x000fc800000006ff */
[----:B------:R-:W-:-:S04]  /*1a7c0*/  ISETP.NE.AND P1, PT, R160, 0x2, PT ;  /* 0x00000002a000780c */ /* 0x000fc80003f25270 */
[----:B------:R-:W-:-:S05]  /*1a7d0*/  SEL R160, R160, RZ, P1 ;  /* 0x000000ffa0a07207 */ /* 0x000fca0000800000 */
[----:B------:R-:W-:-:S04]  /*1a7e0*/  IMAD R14, R160, 0x8, R18 ;  /* 0x00000008a00e7824 */ /* 0x000fc800078e0212 */
[----:B------:R0:W1:Y:S01]  /*1a7f0*/  SYNCS.PHASECHK.TRANS64.TRYWAIT P1, [R14+URZ+0x2a830], R3 ;  /* 0x02a830030e0075a7 */ /* 0x000062000802017f */
[----:B------:R-:W-:Y:S05]  /*1a800*/  @!P0 BRA `(.L_x_1821) ;  /* 0x0000000000048947 */ /* 0x000fea0003800000 */
[----:B------:R-:W-:Y:S01]  /*1a810*/  BPT.TRAP 0x1 ;  /* 0x000000040000795c */ /* 0x000fe20000300000 */
.L_x_1821:
[----:B------:R-:W-:Y:S01]  /*1a820*/  BSSY B1, `(.L_x_1822) ;  /* 0x0000006000017945 */ /* 0x000fe20003800000 */
[----:B------:R-:W-:Y:S02]  /*1a830*/  IMAD R4, R160, 0x900, R8 ;  /* 0x00000900a0047824 */ /* 0x000fe400078e0208 */
[----:B------:R-:W-:Y:S01]  /*1a840*/  IMAD.MOV.U32 R5, RZ, RZ, 0x40000040 ;  /* 0x40000040ff057424 */ /* 0x000fe200078e00ff */
[----:B-1----:R-:W-:Y:S06]  /*1a850*/  @P1 BRA `(.L_x_1823) ;  /* 0x0000000000081947 */ /* 0x002fec0003800000 */
[----:B------:R-:W1:Y:S02]  /*1a860*/  SYNCS.PHASECHK.TRANS64.TRYWAIT P1, [R14+URZ+0x2a830], R3 ;  /* 0x02a830030e0075a7 */ /* 0x000e64000802017f */
[----:B-1----:R-:W-:Y:S05]  /*1a870*/  @!P1 BRA `(.L_x_1824) ;  /* 0x000000e400609947 */ /* 0x002fea0003800000 */
.L_x_1823:
[----:B------:R-:W-:Y:S05]  /*1a880*/  BSYNC B1 ;  /* 0x0000000000017941 */ /* 0x000fea0003800000 */
.L_x_1822:
[----:B------:R-:W2:Y:S04]  /*1a890*/  LDL.64 R88, [R1+0x28] ;  /* 0x0000280001587983 */ /* 0x000ea80000100a00 */
[----:B------:R-:W3:Y:S04]  /*1a8a0*/  LDL.64 R226, [R1+0x20] ;  /* 0x0000200001e27983 */ /* 0x000ee80000100a00 */
[----:B------:R-:W4:Y:S01]  /*1a8b0*/  LDL.64 R210, [R1+0x18] ;  /* 0x0000180001d27983 */ /* 0x000f220000100a00 */
[C---:B------:R-:W-:Y:S02]  /*1a8c0*/  R2UR UR6, R4.reuse ;  /* 0x00000000040672ca */ /* 0x040fe400000e0000 */
[----:B------:R-:W-:Y:S01]  /*1a8d0*/  R2UR UR7, R5 ;  /* 0x00000000050772ca */ /* 0x000fe200000e0000 */
[----:B------:R0:W-:Y:S04]  /*1a8e0*/  STL.64 [R1+0x48], R6 ;  /* 0x0000480601007387 */ /* 0x0001e80000100a00 */
[----:B0-----:R-:W4:Y:S01]  /*1a8f0*/  LDL.64 R6, [R1+0x10] ;  /* 0x0000100001067983 */ /* 0x001f220000100a00 */
[----:B------:R-:W-:Y:S01]  /*1a900*/  VIADD R12, R4, 0x2 ;  /* 0x00000002040c7836 */ /* 0x000fe20000000000 */
[----:B------:R-:W-:-:S02]  /*1a910*/  MOV R13, 0x40000040 ;  /* 0x40000040000d7802 */ /* 0x000fc40000000f00 */
        /* <DEDUP_REMOVED lines=9> */
[----:B------:R-:W-:Y:S02]  /*1a9b0*/  VIADD R12, R4, 0x4 ;  /* 0x00000004040c7836 */ /* 0x000fe40000000000 */
[----:B------:R-:W-:Y:S01]  /*1a9c0*/  IMAD.MOV.U32 R13, RZ, RZ, 0x40000040 ;  /* 0x40000040ff0d7424 */ /* 0x000fe200078e00ff */
[----:B------:R-:W-:-:S02]  /*1a9d0*/  WARPGROUP.DEPBAR.LE gsb0, 0x0 ;  /* 0x00008000000079c5 */ /* 0x000fc40000010000 */
[----:B------:R-:W-:-:S07]  /*1a9e0*/  WARPGROUP.ARRIVE ;  /* 0x00000000000079c5 */ /* 0x000fce0000000000 */
        /* <DEDUP_REMOVED lines=17> */
[----:B------:R0:W5:Y:S01]  /*1ab00*/  LDL.LU.64 R6, [R1+0x48] ;  /* 0x0000480001067983 */ /* 0x0001620000300a00 */
[----:B------:R-:W-:-:S02]  /*1ab10*/  WARPGROUP.DEPBAR.LE gsb0, 0x0 ;  /* 0x00008000000079c5 */ /* 0x000fc40000010000 */
[----:B------:R-:W-:-:S07]  /*1ab20*/  WARPGROUP.ARRIVE ;  /* 0x00000000000079c5 */ /* 0x000fce0000000000 */
[----:B------:R-:W-:Y:S01]  /*1ab30*/  HGMMA.64x96x16.F32 R88, gdesc[UR4], R88, gsb0 ;  /* 0x01600000045879f0 */ /* 0x000fe20008000858 */
[----:B------:R-:W-:Y:S02]  /*1ab40*/  R2UR UR6, R12 ;  /* 0x000000000c0672ca */ /* 0x000fe400000e0000 */
[----:B------:R-:W-:Y:S02]  /*1ab50*/  R2UR UR7, R13 ;  /* 0x000000000d0772ca */ /* 0x000fe400000e0000 */
[----:B--2---:R-:W-:Y:S02]  /*1ab60*/  R2UR UR4, R226 ;  /* 0x00000000e20472ca */ /* 0x004fe400000e0000 */
        /* <DEDUP_REMOVED lines=8> */
[----:B---3--:R-:W-:Y:S02]  /*1abf0*/  R2UR UR4, R210 ;  /* 0x00000000d20472ca */ /* 0x008fe400000e0000 */
[----:B------:R-:W-:Y:S01]  /*1ac00*/  R2UR UR5, R211 ;  /* 0x00000000d30572ca */ /* 0x000fe200000e0000 */
[----:B------:R-:W-:Y:S01]  /*1ac10*/  VIADD R12, R4, 0x304 ;  /* 0x00000304040c7836 */ /* 0x000fe20000000000 */
[----:B------:R-:W-:Y:S01]  /*1ac20*/  MOV R13, 0x40000040 ;  /* 0x40000040000d7802 */ /* 0x000fe20000000f00 */
[----:B------:R-:W-:-:S02]  /*1ac30*/  WARPGROUP.DEPBAR.LE gsb0, 0x0 ;  /* 0x00008000000079c5 */ /* 0x000fc40000010000 */
[----:B------:R-:W-:-:S08]  /*1ac40*/  WARPGROUP.ARRIVE ;  /* 0x00000000000079c5 */ /* 0x000fd00000000000 */
        /* <DEDUP_REMOVED lines=120> */
.L_x_1825:
[----:B------:R-:W-:Y:S01]  /*1b3d0*/  SHF.L.U32 R2, R15, 0x1f, RZ ;  /* 0x0000001f0f027819 */ /* 0x000fe200000006ff */
[----:B------:R-:W-:-:S04]  /*1b3e0*/  IMAD R12, R20, 0x8, R18 ;  /* 0x00000008140c7824 */ /* 0x000fc800078e0212 */
[----:B------:R0:W2:Y:S01]  /*1b3f0*/  SYNCS.PHASECHK.TRANS64.TRYWAIT P1, [R12+URZ+0x2a850], R2 ;  /* 0x02a850020c0075a7 */ /* 0x0000a2000802017f */
[----:B------:R-:W-:Y:S05]  /*1b400*/  @!P0 BRA `(.L_x_1826) ;  /* 0x0000000000048947 */ /* 0x000fea0003800000 */
[----:B------:R-:W-:Y:S01]  /*1b410*/  BPT.TRAP 0x1 ;  /* 0x000000040000795c */ /* 0x000fe20000300000 */
.L_x_1826:
[----:B------:R-:W-:Y:S01]  /*1b420*/  VIADD R0, R18, 0x400 ;  /* 0x0000040012007836 */ /* 0x000fe20000000000 */
[----:B------:R-:W-:Y:S04]  /*1b430*/  BSSY B1, `(.L_x_1827) ;  /* 0x0000008000017945 */ /* 0x000fe80003800000 */
[----:B------:R-:W-:-:S04]  /*1b440*/  SHF.R.U32.HI R0, RZ, 0x4, R0 ;  /* 0x00000004ff007819 */ /* 0x000fc80000011600 */
[----:B------:R-:W-:-:S04]  /*1b450*/  LOP3.LUT R0, R0, 0x3fff, RZ, 0xc0, !PT ;  /* 0x00003fff00007812 */ /* 0x000fc800078ec0ff */
[----:B------:R-:W-:-:S05]  /*1b460*/  LOP3.LUT R0, R0, 0x3000000, RZ, 0xfc, !PT ;  /* 0x0300000000007812 */ /* 0x000fca00078efcff */
[----:B------:R-:W-:Y:S01]  /*1b470*/  IMAD R0, R20, 0x600, R0 ;  /* 0x0000060014007824 */ /* 0x000fe200078e0200 */
[----:B--2---:R-:W-:Y:S06]  /*1b480*/  @P1 BRA `(.L_x_1828) ;  /* 0x0000000000081947 */ /* 0x004fec0003800000 */
[----:B------:R-:W2:Y:S02]  /*1b490*/  SYNCS.PHASECHK.TRANS64.TRYWAIT P1, [R12+URZ+0x2a850], R2 ;  /* 0x02a850020c0075a7 */ /* 0x000ea4000802017f */
[----:B--2---:R-:W-:Y:S05]  /*1b4a0*/  @!P1 BRA `(.L_x_1829) ;  /* 0x000000d800689947 */ /* 0x004fea0003800000 */
.L_x_1828:
[----:B------:R-:W-:Y:S05]  /*1b4b0*/  BSYNC B1 ;  /* 0x0000000000017941 */ /* 0x000fea0003800000 */
.L_x_1827:
[----:B0-2---:R-:W-:Y:S01]  /*1b4c0*/  IMAD.MOV.U32 R2, RZ, RZ, R0 ;  /* 0x000000ffff027224 */ /* 0x005fe200078e0000 */
[----:B------:R-:W-:Y:S01]  /*1b4d0*/  WARPGROUP.ARRIVE ;  /* 0x00000000000079c5 */ /* 0x000fe20000000000 */
[----:B-1----:R-:W-:-:S03]  /*1b4e0*/  IMAD.MOV.U32 R3, RZ, RZ, 0x40000040 ;  /* 0x40000040ff037424 */ /* 0x002fc600078e00ff */
[----:B------:R-:W-:Y:S02]  /*1b4f0*/  R2UR UR6, R2 ;  /* 0x00000000020672ca */ /* 0x000fe400000e0000 */
[----:B------:R-:W-:Y:S01]  /*1b500*/  R2UR UR7, R3 ;  /* 0x00000000030772ca */ /* 0x000fe200000e0000 */
[----:B------:R-:W-:Y:S01]  /*1b510*/  IMAD.MOV.U32 R3, RZ, RZ, 0x40000040 ;  /* 0x40000040ff037424 */ /* 0x000fe200078e00ff */
[----:B------:R-:W-:-:S11]  /*1b520*/  IADD3 R2, R0, 0x80, RZ ;  /* 0x0000008000027810 */ /* 0x000fd60007ffe0ff */
        /* <DEDUP_REMOVED lines=37> */
.L_x_1830:
[----:B------:R-:W-:Y:S01]  /*1b780*/  ISETP.NE.AND P1, PT, R204, 0x1, PT ;  /* 0x00000001cc00780c */ /* 0x000fe20003f25270 */
[----:B------:R-:W-:Y:S01]  /*1b790*/  IMAD R21, R10, -0x60, RZ ;  /* 0xffffffa00a157824 */ /* 0x000fe200078e02ff */
[----:B------:R-:W-:Y:S01]  /*1b7a0*/  IADD3 R4, R191, R187, RZ ;  /* 0x000000bbbf047210 */ /* 0x000fe20007ffe0ff */
[----:B------:R-:W-:Y:S02]  /*1b7b0*/  ULOP3.LUT UR4, URZ, UR42, URZ, 0x33, !UPT ;  /* 0x0000002a3f047292 */ /* 0x000fe4000f8e333f */
[----:B------:R-:W-:-:S04]  /*1b7c0*/  VIADD R5, R21, 0x1 ;  /* 0x0000000115057836 */ /* 0x000fc80000000000 */
[----:B------:R-:W-:-:S04]  /*1b7d0*/  IMAD R5, R190, -0x2, R5 ;  /* 0xfffffffebe057824 */ /* 0x000fc800078e0205 */
[----:B------:R-:W0:Y:S01]  /*1b7e0*/  @P1 LDC R3, c[0x0][0x44c] ;  /* 0x00011300ff031b82 */ /* 0x000e220000000800 */
[----:B------:R-:W-:-:S05]  /*1b7f0*/  IADD3 R15, -R166, R5, R167 ;  /* 0x00000005a60f7210 */ /* 0x000fca0007ffe1a7 */
[C---:B------:R-:W-:Y:S02]  /*1b800*/  VIADD R20, R15.reuse, UR51 ;  /* 0x000000330f147c36 */ /* 0x040fe40008000000 */
[----:B------:R-:W1:Y:S01]  /*1b810*/  @P1 LDC R0, c[0x0][0x450] ;  /* 0x00011400ff001b82 */ /* 0x000e620000000800 */
[----:B------:R-:W-:Y:S02]  /*1b820*/  VIADD R15, R15, UR4 ;  /* 0x000000040f0f7c36 */ /* 0x000fe40008000000 */
[----:B0-----:R-:W-:-:S05]  /*1b830*/  @P1 IMAD.HI.U32 R3, R4, R3, RZ ;  /* 0x0000000304031227 */ /* 0x001fca00078e00ff */
[----:B-1----:R-:W-:Y:S01]  /*1b840*/  @P1 SHF.R.U32.HI R4, RZ, R0, R3 ;  /* 0x00000000ff041219 */ /* 0x002fe20000011603 */
[----:B------:R-:W-:Y:S01]  /*1b850*/  VIADD R3, R14, 0x2a840 ;  /* 0x0002a8400e037836 */ /* 0x000fe20000000000 */
[----:B------:R-:W-:Y:S02]  /*1b860*/  ISETP.GE.AND P1, PT, R200, 0x1, PT ;  /* 0x00000001c800780c */ /* 0x000fe40003f26270 */
[----:B------:R-:W-:Y:S01]  /*1b870*/  IADD3 R0, R5, -0x1, RZ ;  /* 0xffffffff05007810 */ /* 0x000fe20007ffe0ff */
[----:B------:R-:W0:Y:S01]  /*1b880*/  SHFL.IDX PT, R137, R4, RZ, 0x1c1f ;  /* 0x001c1fff04897589 */ /* 0x000e2200000e0000 */
[----:B------:R-:W-:-:S04]  /*1b890*/  PRMT R3, R172, 0x654, R3 ;  /* 0x00000654ac037816 */ /* 0x000fc80000000003 */
[----:B------:R1:W-:Y:S01]  /*1b8a0*/  SYNCS.ARRIVE.TRANS64.RED.A1T0 RZ, [R3+URZ], RZ ;  /* 0x000000ff03ff79a7 */ /* 0x0003e2000810043f */
[--C-:B0-----:R-:W-:Y:S02]  /*1b8b0*/  IMAD.IADD R13, R20, 0x1, R137.reuse ;  /* 0x00000001140d7824 */ /* 0x101fe400078e0289 */
[----:B------:R-:W-:Y:S02]  /*1b8c0*/  IMAD.IADD R5, R15, 0x1, R137 ;  /* 0x000000010f057824 */ /* 0x000fe400078e0289 */
[----:B-1----:R-:W-:Y:S05]  /*1b8d0*/  @!P1 BRA `(.L_x_1831) ;  /* 0x0000000000549947 */ /* 0x002fea0003800000 */
        /* <DEDUP_REMOVED lines=12> */
.L_x_1833:
[----:B------:R-:W-:-:S05]  /*1b9a0*/  IMAD.U32 R14, RZ, RZ, UR38 ;  /* 0x00000026ff0e7e24 */ /* 0x000fca000f8e00ff */
[----:B------:R-:W-:-:S13]  /*1b9b0*/  ISETP.NE.AND P1, PT, R14, 0x1, PT ;  /* 0x000000010e00780c */ /* 0x000fda0003f25270 */
[----:B------:R-:W0:Y:S02]  /*1b9c0*/  @P1 LDC.64 R2, c[0x0][0x9e8] ;  /* 0x00027a00ff021b82 */ /* 0x000e240000000a00 */
[----:B0-----:R-:W-:-:S05]  /*1b9d0*/  @P1 IMAD.HI.U32 R2, R137, R2, RZ ;  /* 0x0000000289021227 */ /* 0x001fca00078e00ff */
[----:B------:R-:W-:-:S07]  /*1b9e0*/  @P1 SHF.R.U32.HI R137, RZ, R3, R2 ;  /* 0x00000003ff891219 */ /* 0x000fce0000011602 */
.L_x_1834:
[----:B------:R-:W-:Y:S05]  /*1b9f0*/  BSYNC B1 ;  /* 0x0000000000017941 */ /* 0x000fea0003800000 */
.L_x_1832:
[----:B------:R-:W-:-:S05]  /*1ba00*/  IMAD R2, R137, R14, R0 ;  /* 0x0000000e89027224 */ /* 0x000fca00078e0200 */
[----:B------:R-:W-:Y:S02]  /*1ba10*/  VIADDMNMX R13, R2, R14, R13, PT ;  /* 0x0000000e020d7246 */ /* 0x000fe4000380010d */
[----:B------:R-:W-:-:S07]  /*1ba20*/  VIMNMX R5, R5, R2, !PT ;  /* 0x0000000205057248 */ /* 0x000fce0007fe0100 */
.L_x_1831:
        /* <DEDUP_REMOVED lines=151> */
.L_x_1837:
[----:B------:R-:W-:-:S05]  /*1c3a0*/  IMAD.U32 R13, RZ, RZ, UR38 ;  /* 0x00000026ff0d7e24 */ /* 0x000fca000f8e00ff */
[----:B------:R-:W-:-:S13]  /*1c3b0*/  ISETP.NE.AND P6, PT, R13, 0x1, PT ;  /* 0x000000010d00780c */ /* 0x000fda0003fc5270 */
[----:B------:R-:W0:Y:S02]  /*1c3c0*/  @P6 LDC.64 R2, c[0x0][0x9e8] ;  /* 0x00027a00ff026b82 */ /* 0x000e240000000a00 */
[----:B0-----:R-:W-:-:S05]  /*1c3d0*/  @P6 IMAD.HI.U32 R2, R5, R2, RZ ;  /* 0x0000000205026227 */ /* 0x001fca00078e00ff */
[----:B------:R-:W-:-:S07]  /*1c3e0*/  @P6 SHF.R.U32.HI R5, RZ, R3, R2 ;  /* 0x00000003ff056219 */ /* 0x000fce0000011602 */
.L_x_1838:
[----:B------:R-:W-:Y:S05]  /*1c3f0*/  BSYNC B1 ;  /* 0x0000000000017941 */ /* 0x000fea0003800000 */
.L_x_1836:
[----:B------:R-:W-:-:S05]  /*1c400*/  IMAD R0, R5, R13, R0 ;  /* 0x0000000d05007224 */ /* 0x000fca00078e0200 */
[----:B------:R-:W-:Y:S02]  /*1c410*/  VIADDMNMX R20, R0, R13, R20, PT ;  /* 0x0000000d00147246 */ /* 0x000fe40003800114 */
[----:B------:R-:W-:-:S07]  /*1c420*/  VIMNMX R15, R15, R0, !PT ;  /* 0x000000000f0f7248 */ /* 0x000fce0007fe0100 */
.L_x_1835:
[C---:B------:R-:W-:Y:S01]  /*1c430*/  ISETP.GT.AND P1, PT, R15.reuse, 0x1, !P1 ;  /* 0x000000010f00780c */ /* 0x040fe20004f24270 */
[----:B------:R-:W-:Y:S01]  /*1c440*/  IMAD.U32 R5, RZ, RZ, UR43 ;  /* 0x0000002bff057e24 */ /* 0x000fe2000f8e00ff */
        /* <DEDUP_REMOVED lines=83> */
[----:B0-----:R-:W-:-:S02]  /*1c980*/  FMNMX.FTZ R13, R0, R3, !PT ;  /* 0x00000003000d7209 */ /* 0x001fc40007810000 */
[----:B------:R-:W-:Y:S02]  /*1c990*/  FSEL R118, R118, -INF , !P1 ;  /* 0xff80000076767808 */ /* 0x000fe40004800000 */
[----:B------:R-:W-:Y:S01]  /*1c9a0*/  LOP3.LUT P1, RZ, R22, 0x200, RZ, 0xc0, !PT ;  /* 0x0000020016ff7812 */ /* 0x000fe2000782c0ff */
[----:B------:R-:W0:Y:S01]  /*1c9b0*/  SHFL.BFLY PT, R4, R13, 0x1, 0x1f ;  /* 0x0c201f000d047f89 */ /* 0x000e2200000e0000 */
[C---:B------:R-:W-:Y:S02]  /*1c9c0*/  ISETP.GT.AND P5, PT, R15.reuse, 0x58, !P5 ;  /* 0x000000580f00780c */ /* 0x040fe40006fa4270 */
[----:B------:R-:W-:Y:S02]  /*1c9d0*/  ISETP.GT.AND P1, PT, R15, 0x39, !P1 ;  /* 0x000000390f00780c */ /* 0x000fe40004f24270 */
[C---:B------:R-:W-:Y:S02]  /*1c9e0*/  ISETP.LT.OR P4, PT, R20.reuse, 0x52, P4 ;  /* 0x000000521400780c */ /* 0x040fe40002781670 */
[----:B------:R-:W-:-:S02]  /*1c9f0*/  ISETP.LT.OR P1, PT, R20, 0x3a, P1 ;  /* 0x0000003a1400780c */ /* 0x000fc40000f21670 */
[----:B------:R-:W-:Y:S02]  /*1ca00*/  ISETP.LT.OR P5, PT, R20, 0x59, P5 ;  /* 0x000000591400780c */ /* 0x000fe40002fa1670 */
[----:B------:R-:W-:Y:S02]  /*1ca10*/  FSEL R119, R119, -INF , !P1 ;  /* 0xff80000077777808 */ /* 0x000fe40004800000 */
[----:B------:R-:W-:Y:S02]  /*1ca20*/  LOP3.LUT P1, RZ, R22, 0x100, RZ, 0xc0, !PT ;  /* 0x0000010016ff7812 */ /* 0x000fe4000782c0ff */
[----:B------:R-:W-:Y:S02]  /*1ca30*/  FSEL R134, R134, -INF , !P5 ;  /* 0xff80000086867808 */ /* 0x000fe40006800000 */
[----:B------:R-:W-:-:S04]  /*1ca40*/  ISETP.GT.AND P1, PT, R15, 0x40, !P1 ;  /* 0x000000400f00780c */ /* 0x000fc80004f24270 */
[----:B------:R-:W-:Y:S02]  /*1ca50*/  ISETP.LT.OR P1, PT, R20, 0x41, P1 ;  /* 0x000000411400780c */ /* 0x000fe40000f21670 */
        /* <DEDUP_REMOVED lines=55> */
[----:B------:R-:W-:Y:S01]  /*1cdd0*/  FSEL R108, R4, RZ, P1 ;  /* 0x000000ff046c7208 */ /* 0x000fe20000800000 */
[----:B------:R-:W-:Y:S01]  /*1cde0*/  MUFU.EX2 R89, R89 ;  /* 0x0000005900597308 */ /* 0x000fe20000000800 */
[----:B------:R-:W-:-:S03]  /*1cdf0*/  FMNMX.FTZ R13, R110, R13, !PT ;  /* 0x0000000d6e0d7209 */ /* 0x000fc60007810000 */
[----:B------:R-:W-:Y:S01]  /*1ce00*/  FADD.FTZ R108, -R108, R9 ;  /* 0x000000096c6c7221 */ /* 0x000fe20000010100 */
[----:B------:R-:W-:-:S03]  /*1ce10*/  FMNMX.FTZ R13, R228, R13, !PT ;  /* 0x0000000de40d7209 */ /* 0x000fc60007810000 */
[----:B------:R-:W-:Y:S01]  /*1ce20*/  MUFU.EX2 R95, R95 ;  /* 0x0000005f005f7308 */ /* 0x000fe20000000800 */
[----:B------:R-:W-:-:S04]  /*1ce30*/  FMNMX.FTZ R0, R114, R13, !PT ;  /* 0x0000000d72007209 */ /* 0x000fc80007810000 */
[----:B------:R-:W-:-:S03]  /*1ce40*/  FMNMX.FTZ R13, R115, R0, !PT ;  /* 0x00000000730d7209 */ /* 0x000fc60007810000 */
[----:B------:R-:W-:Y:S01]  /*1ce50*/  MUFU.EX2 R88, R88 ;  /* 0x0000005800587308 */ /* 0x000fe20000000800 */
[----:B------:R-:W-:Y:S01]  /*1ce60*/  FMNMX.FTZ R0, R118, R13, !PT ;  /* 0x0000000d76007209 */ /* 0x000fe20007810000 */
[----:B------:R-:W-:Y:S01]  /*1ce70*/  FFMA.FTZ R13, R104, R5, -R3 ;  /* 0x00000005680d7223 */ /* 0x000fe20000010803 */
[----:B------:R-:W-:Y:S02]  /*1ce80*/  FSEL R104, R135, -INF , !P2 ;  /* 0xff80000087687808 */ /* 0x000fe40005000000 */
[----:B------:R-:W-:-:S03]  /*1ce90*/  FMNMX.FTZ R97, R119, R0, !PT ;  /* 0x0000000077617209 */ /* 0x000fc60007810000 */
[----:B------:R-:W-:Y:S01]  /*1cea0*/  MUFU.EX2 R93, R93 ;  /* 0x0000005d005d7308 */ /* 0x000fe20000000800 */
[----:B------:R-:W-:-:S04]  /*1ceb0*/  FMNMX.FTZ R0, R122, R97, !PT ;  /* 0x000000617a007209 */ /* 0x000fc80007810000 */
        /* <DEDUP_REMOVED lines=10> */
[----:B------:R-:W-:Y:S02]  /*1cf60*/  MUFU.EX2 R91, R91 ;  /* 0x0000005b005b7308 */ /* 0x000fe40000000800 */
[----:B------:R-:W0:Y:S06]  /*1cf70*/  SHFL.BFLY PT, R0, R97, 0x2, 0x1f ;  /* 0x0c401f0061007f89 */ /* 0x000e2c00000e0000 */
[----:B------:R-:W-:Y:S08]  /*1cf80*/  MUFU.EX2 R13, R13 ;  /* 0x0000000d000d7308 */ /* 0x000ff00000000800 */
[----:B------:R-:W-:Y:S08]  /*1cf90*/  MUFU.EX2 R92, R92 ;  /* 0x0000005c005c7308 */ /* 0x000ff00000000800 */
[----:B------:R-:W-:Y:S01]  /*1cfa0*/  MUFU.EX2 R15, R15 ;  /* 0x0000000f000f7308 */ /* 0x000fe20000000800 */
[----:B0-----:R-:W-:Y:S01]  /*1cfb0*/  FMNMX.FTZ R0, R97, R0, !PT ;  /* 0x0000000061007209 */ /* 0x001fe20007810000 */
[----:B------:R-:W-:-:S04]  /*1cfc0*/  FFMA.FTZ R97, R154, R5, -R3 ;  /* 0x000000059a617223 */ /* 0x000fc80000010803 */
[----:B------:R-:W0:Y:S02]  /*1cfd0*/  SHFL.BFLY PT, R107, R0, 0x1, 0x1f ;  /* 0x0c201f00006b7f89 */ /* 0x000e2400000e0000 */
[----:B------:R-:W-:Y:S08]  /*1cfe0*/  MUFU.EX2 R20, R20 ;  /* 0x0000001400147308 */ /* 0x000ff00000000800 */
[----:B------:R-:W-:Y:S08]  /*1cff0*/  MUFU.EX2 R144, R144 ;  /* 0x0000009000907308 */ /* 0x000ff00000000800 */
[----:B------:R-:W-:Y:S01]  /*1d000*/  MUFU.EX2 R105, R105 ;  /* 0x0000006900697308 */ /* 0x000fe20000000800 */
[----:B0-----:R-:W-:Y:S01]  /*1d010*/  FMNMX.FTZ R3, R0, R107, !PT ;  /* 0x0000006b00037209 */ /* 0x001fe20007810000 */
[----:B------:R-:W-:-:S06]  /*1d020*/  FMUL.FTZ R0, R108, R5 ;  /* 0x000000056c007220 */ /* 0x000fcc0000410000 */
[----:B------:R-:W-:Y:S01]  /*1d030*/  MUFU.EX2 R146, R146 ;  /* 0x0000009200927308 */ /* 0x000fe20000000800 */
[C---:B------:R-:W-:Y:S01]  /*1d040*/  FSETP.NEU.FTZ.AND P1, PT, R3.reuse, -INF , PT ;  /* 0xff8000000300780b */ /* 0x040fe20003f3d000 */
[----:B------:R-:W-:-:S05]  /*1d050*/  FMUL.FTZ R107, R3, R5 ;  /* 0x00000005036b7220 */ /* 0x000fca0000410000 */
[----:B------:R-:W-:Y:S01]  /*1d060*/  FSEL R107, R107, RZ, P1 ;  /* 0x000000ff6b6b7208 */ /* 0x000fe20000800000 */
[----:B------:R-:W0:Y:S04]  /*1d070*/  MUFU.EX2 R0, R0 ;  /* 0x0000000000007308 */ /* 0x000e280000000800 */
[-CC-:B------:R-:W-:Y:S01]  /*1d080*/  FFMA.FTZ R112, R2, R5.reuse, -R107.reuse ;  /* 0x0000000502707223 */ /* 0x180fe2000001086b */
[----:B------:R-:W-:Y:S01]  /*1d090*/  FSEL R2, R3, RZ, P1 ;  /* 0x000000ff03027208 */ /* 0x000fe20000800000 */
[-CC-:B------:R-:W-:Y:S01]  /*1d0a0*/  FFMA.FTZ R157, R90, R5.reuse, -R107.reuse ;  /* 0x000000055a9d7223 */ /* 0x180fe2000001086b */
[-CC-:B------:R-:W-:Y:S01]  /*1d0b0*/  FFMA.FTZ R159, R94, R5.reuse, -R107.reuse ;  /* 0x000000055e9f7223 */ /* 0x180fe2000001086b */
[-CC-:B------:R-:W-:Y:S01]  /*1d0c0*/  FFMA.FTZ R108, R158, R5.reuse, -R107.reuse ;  /* 0x000000059e6c7223 */ /* 0x180fe2000001086b */
[-C--:B------:R-:W-:Y:S01]  /*1d0d0*/  FFMA.FTZ R153, R98, R5.reuse, -R107 ;  /* 0x0000000562997223 */ /* 0x080fe2000001086b */
[----:B------:R-:W-:Y:S01]  /*1d0e0*/  FADD.FTZ R2, -R2, R11 ;  /* 0x0000000b02027221 */ /* 0x000fe20000010100 */
[----:B------:R-:W-:Y:S01]  /*1d0f0*/  MUFU.EX2 R112, R112 ;  /* 0x0000007000707308 */ /* 0x000fe20000000800 */
[-CC-:B------:R-:W-:Y:S01]  /*1d100*/  FFMA.FTZ R98, R210, R5.reuse, -R107.reuse ;  /* 0x00000005d2627223 */ /* 0x180fe2000001086b */
[-CC-:B------:R-:W-:Y:S01]  /*1d110*/  FFMA.FTZ R151, R110, R5.reuse, -R107.reuse ;  /* 0x000000056e977223 */ /* 0x180fe2000001086b */
[-C--:B------:R-:W-:Y:S01]  /*1d120*/  FMUL.FTZ R2, R2, R5.reuse ;  /* 0x0000000502027220 */ /* 0x080fe20000410000 */
[-CC-:B------:R-:W-:Y:S01]  /*1d130*/  FFMA.FTZ R155, R102, R5.reuse, -R107.reuse ;  /* 0x00000005669b7223 */ /* 0x180fe2000001086b */
[----:B------:R-:W-:Y:S01]  /*1d140*/  FFMA.FTZ R94, R212, R5, -R107 ;  /* 0x00000005d45e7223 */ /* 0x000fe2000001086b */
[----:B0----5:R-:W-:Y:S01]  /*1d150*/  FFMA.FTZ R110, R0, R7, R89 ;  /* 0x00000007006e7223 */ /* 0x021fe20000010059 */
[-CC-:B------:R-:W-:Y:S01]  /*1d160*/  FFMA.FTZ R145, R114, R5.reuse, -R107.reuse ;  /* 0x0000000572917223 */ /* 0x180fe2000001086b */
[----:B------:R-:W-:Y:S01]  /*1d170*/  MUFU.EX2 R157, R157 ;  /* 0x0000009d009d7308 */ /* 0x000fe20000000800 */
[-CC-:B------:R-:W-:Y:S01]  /*1d180*/  FFMA.FTZ R149, R106, R5.reuse, -R107.reuse ;  /* 0x000000056a957223 */ /* 0x180fe2000001086b */
[----:B------:R-:W-:Y:S01]  /*1d190*/  FADD.FTZ R11, R95, R110 ;  /* 0x0000006e5f0b7221 */ /* 0x000fe20000010000 */
[-CC-:B------:R-:W-:Y:S01]  /*1d1a0*/  FFMA.FTZ R90, R226, R5.reuse, -R107.reuse ;  /* 0x00000005e25a7223 */ /* 0x180fe2000001086b */
[-CC-:B------:R-:W-:Y:S01]  /*1d1b0*/  FFMA.FTZ R102, R228, R5.reuse, -R107.reuse ;  /* 0x00000005e4667223 */ /* 0x180fe2000001086b */
[-C--:B------:R-:W-:Y:S01]  /*1d1c0*/  FFMA.FTZ R106, R115, R5.reuse, -R107 ;  /* 0x00000005736a7223 */ /* 0x080fe2000001086b */
        /* <DEDUP_REMOVED lines=13> */
[----:B0-----:R-:W-:-:S04]  /*1d2a0*/  FFMA.FTZ R7, R2, R6, R157 ;  /* 0x0000000602077223 */ /* 0x001fc8000001009d */
[----:B------:R-:W-:-:S03]  /*1d2b0*/  FADD.FTZ R6, R112, R7 ;  /* 0x0000000770067221 */ /* 0x000fc60000010000 */
[----:B------:R-:W0:Y:S01]  /*1d2c0*/  MUFU.EX2 R153, R153 ;  /* 0x0000009900997308 */ /* 0x000e220000000800 */
[----:B-1----:R-:W-:-:S07]  /*1d2d0*/  FADD.FTZ R7, R159, R6 ;  /* 0x000000069f077221 */ /* 0x002fce0000010000 */
[----:B------:R-:W1:Y:S01]  /*1d2e0*/  MUFU.EX2 R98, R98 ;  /* 0x0000006200627308 */ /* 0x000e620000000800 */
[----:B--2---:R-:W-:Y:S01]  /*1d2f0*/  FADD.FTZ R6, R108, R7 ;  /* 0x000000076c067221 */ /* 0x004fe20000010000 */
[----:B------:R-:W-:Y:S01]  /*1d300*/  FADD.FTZ R7, R21, R114 ;  /* 0x0000007215077221 */ /* 0x000fe20000010000 */
[----:B------:R-:W-:-:S03]  /*1d310*/  FFMA.FTZ R114, R123, R5, -R107 ;  /* 0x000000057b727223 */ /* 0x000fc6000001086b */
        /* <DEDUP_REMOVED lines=10> */
[----:B0-----:R-:W-:Y:S01]  /*1d3c0*/  FADD.FTZ R6, R94, R7 ;  /* 0x000000075e067221 */ /* 0x001fe20000010000 */
[----:B------:R-:W-:Y:S01]  /*1d3d0*/  FADD.FTZ R7, R13, R116 ;  /* 0x000000740d077221 */ /* 0x000fe20000010000 */
[----:B------:R-:W-:-:S05]  /*1d3e0*/  FFMA.FTZ R116, R127, R5, -R107 ;  /* 0x000000057f747223 */ /* 0x000fca000001086b */
        /* <DEDUP_REMOVED lines=56> */
.L_x_1839:
[C---:B------:R-:W-:Y:S01]  /*1d770*/  ISETP.GT.AND P1, PT, R10.reuse, R189, PT ;  /* 0x000000bd0a00720c */ /* 0x040fe20003f24270 */
[----:B------:R-:W-:Y:S01]  /*1d780*/  VIADD R10, R10, 0xffffffff ;  /* 0xffffffff0a0a7836 */ /* 0x000fe20000000000 */
[----:B------:R-:W-:Y:S02]  /*1d790*/  IADD3 R11, R12, 0x2a860, RZ ;  /* 0x0002a8600c0b7810 */ /* 0x000fe40007ffe0ff */
        /* <DEDUP_REMOVED lines=30> */
[----:B------:R-:W-:Y:S06]  /*1d980*/  @P1 BRA `(.L_x_1840) ;  /* 0xffffffcc00701947 */ /* 0x000fec000383ffff */
.L_x_1819:
[----:B------:R-:W-:Y:S05]  /*1d990*/  BSYNC B0 ;  /* 0x0000000000007941 */ /* 0x000fea0003800000 */
.L_x_1818:
        /* <DEDUP_REMOVED lines=67> */
.L_x_1841:
[----:B------:R-:W-:Y:S01]  /*1ddd0*/  IMAD R13, R160, 0x8, R18 ;  /* 0x00000008a00d7824 */ /* 0x000fe200078e0212 */
[----:B------:R-:W-:-:S04]  /*1dde0*/  SHF.L.U32 R2, R163, 0x1f, RZ ;  /* 0x0000001fa3027819 */ /* 0x000fc800000006ff */
[----:B------:R0:W1:Y:S01]  /*1ddf0*/  SYNCS.PHASECHK.TRANS64.TRYWAIT P1, [R13+URZ+0x2a850], R2 ;  /* 0x02a850020d0075a7 */ /* 0x000062000802017f */
[----:B------:R-:W-:Y:S05]  /*1de00*/  @!P0 BRA `(.L_x_1842) ;  /* 0x0000000000048947 */ /* 0x000fea0003800000 */
[----:B------:R-:W-:Y:S01]  /*1de10*/  BPT.TRAP 0x1 ;  /* 0x000000040000795c */ /* 0x000fe20000300000 */
.L_x_1842:
        /* <DEDUP_REMOVED lines=9> */
.L_x_1844:
[----:B------:R-:W-:Y:S05]  /*1deb0*/  BSYNC B0 ;  /* 0x0000000000007941 */ /* 0x000fea0003800000 */
.L_x_1843:
[----:B------:R-:W-:Y:S01]  /*1dec0*/  IMAD.MOV.U32 R8, RZ, RZ, R0 ;  /* 0x000000ffff087224 */ /* 0x000fe200078e0000 */
[----:B------:R-:W-:Y:S01]  /*1ded0*/  WARPGROUP.ARRIVE ;  /* 0x00000000000079c5 */ /* 0x000fe20000000000 */
[----:B------:R-:W-:Y:S02]  /*1dee0*/  IMAD.MOV.U32 R9, RZ, RZ, 0x40000040 ;  /* 0x40000040ff097424 */ /* 0x000fe400078e00ff */
[----:B------:R-:W-:Y:S01]  /*1def0*/  IMAD.MOV.U32 R10, RZ, RZ, RZ ;  /* 0x000000ffff0a7224 */ /* 0x000fe200078e00ff */
[----:B------:R-:W-:Y:S01]  /*1df00*/  R2UR UR6, R8 ;  /* 0x00000000080672ca */ /* 0x000fe200000e0000 */
[----:B------:R-:W-:Y:S01]  /*1df10*/  IMAD.MOV.U32 R20, RZ, RZ, -0x800000 ;  /* 0xff800000ff147424 */ /* 0x000fe200078e00ff */
        /* <DEDUP_REMOVED lines=29> */
[----:B------:R-:W2:Y:S02]  /*1e0f0*/  SHFL.BFLY PT, R0, R7, 0x2, 0x1f ;  /* 0x0c401f0007007f89 */ /* 0x000ea400000e0000 */
[----:B--2---:R-:W-:Y:S01]  /*1e100*/  FADD.FTZ R0, R0, R7 ;  /* 0x0000000700007221 */ /* 0x004fe20000010000 */
[----:B------:R-:W-:Y:S02]  /*1e110*/  WARPGROUP.DEPBAR.LE gsb0, 0x0 ;  /* 0x00008000000079c5 */ /* 0x000fe40000010000 */
[----:B------:R-:W-:-:S06]  /*1e120*/  WARPGROUP.ARRIVE ;  /* 0x00000000000079c5 */ /* 0x000fcc0000000000 */
[----:B------:R-:W-:Y:S01]  /*1e130*/  HGMMA.64x128x16.F32 R24, R140, gdesc[UR4].tnspB, R24, gsb0 ;  /* 0x41e000048c187df0 */ /* 0x000fe20008000818 */
[----:B------:R-:W-:Y:S02]  /*1e140*/  R2UR UR6, R8 ;  /* 0x00000000080672ca */ /* 0x000fe400000e0000 */
[----:B------:R-:W-:Y:S02]  /*1e150*/  R2UR UR7, R9 ;  /* 0x00000000090772ca */ /* 0x000fe400000e0000 */
[----:B------:R-:W0:Y:S01]  /*1e160*/  SHFL.BFLY PT, R9, R6, 0x2, 0x1f ;  /* 0x0c401f0006097f89 */ /* 0x000e2200000e0000 */
[----:B------:R-:W-:Y:S01]  /*1e170*/  MOV R8, RZ ;  /* 0x000000ff00087202 */ /* 0x000fe20000000f00 */
[----:B01----:R-:W-:Y:S02]  /*1e180*/  FADD.FTZ R2, R9, R6 ;  /* 0x0000000609027221 */ /* 0x003fe40000010000 */
        /* <DEDUP_REMOVED lines=23> */
.L_x_1846:
[----:B------:R-:W-:Y:S01]  /*1e300*/  VIADD R3, R13, 0x2a860 ;  /* 0x0002a8600d037836 */ /* 0x000fe20000000000 */
[----:B------:R-:W-:Y:S01]  /*1e310*/  IADD3 R160, R160, 0x1, RZ ;  /* 0x00000001a0a07810 */ /* 0x000fe20007ffe0ff */
[-C--:B------:R-:W-:Y:S01]  /*1e320*/  FMUL.FTZ R21, R36, R8.reuse ;  /* 0x0000000824157220 */ /* 0x080fe20000410000 */
[----:B------:R-:W-:Y:S01]  /*1e330*/  FMUL.FTZ R36, R72, R8 ;  /* 0x0000000848247220 */ /* 0x000fe20000410000 */
[----:B0-----:R-:W-:Y:S01]  /*1e340*/  FMUL.FTZ R93, R34, R10 ;  /* 0x0000000a225d7220 */ /* 0x001fe20000410000 */
[----:B------:R-:W-:Y:S01]  /*1e350*/  PRMT R3, R172, 0x654, R3 ;  /* 0x00000654ac037816 */ /* 0x000fe20000000003 */
[-C--:B------:R-:W-:Y:S01]  /*1e360*/  FMUL.FTZ R88, R32, R8.reuse ;  /* 0x0000000820587220 */ /* 0x080fe20000410000 */
[----:B------:R-:W-:Y:S01]  /*1e370*/  ISETP.NE.AND P1, PT, R160, 0x2, PT ;  /* 0x00000002a000780c */ /* 0x000fe20003f25270 */
[----:B------:R-:W-:Y:S01]  /*1e380*/  FMUL.FTZ R90, R37, R8 ;  /* 0x00000008255a7220 */ /* 0x000fe20000410000 */
[----:B------:R1:W-:Y:S01]  /*1e390*/  SYNCS.ARRIVE.TRANS64.RED.A1T0 RZ, [R3+URZ], RZ ;  /* 0x000000ff03ff79a7 */ /* 0x0003e2000810043f */
[-C--:B------:R-:W-:Y:S01]  /*1e3a0*/  FMUL.FTZ R99, R26, R10.reuse ;  /* 0x0000000a1a637220 */ /* 0x080fe20000410000 */
[----:B------:R-:W-:Y:S01]  /*1e3b0*/  SEL R2, RZ, 0x1, P1 ;  /* 0x00000001ff027807 */ /* 0x000fe20000800000 */
        /* <DEDUP_REMOVED lines=59> */
[----:B------:R-:W-:Y:S01]  /*1e770*/  LOP3.LUT R163, R163, R2, RZ, 0x3c, !PT ;  /* 0x00000002a3a37212 */ /* 0x000fe200078e3cff */
[----:B------:R-:W-:Y:S01]  /*1e780*/  VIADD R197, R197, 0x1 ;  /* 0x00000001c5c57836 */ /* 0x000fe20000000000 */
[----:B-1----:R-:W-:-:S07]  /*1e790*/  SEL R160, R160, RZ, P1 ;  /* 0x000000ffa0a07207 */ /* 0x002fce0000800000 */
.L_x_1699:
[----:B------:R-:W1:Y:S08]  /*1e7a0*/  S2UR UR4, SR_CgaCtaId ;  /* 0x00000000000479c3 */ /* 0x000e700000008800 */
[----:B------:R-:W-:Y:S01]  /*1e7b0*/  BAR.SYNC.DEFER_BLOCKING 0x5, 0x180 ;  /* 0x0146000000007b1d */ /* 0x000fe20000010000 */
[----:B------:R-:W-:-:S05]  /*1e7c0*/  MOV R3, 0x400 ;  /* 0x0000040000037802 */ /* 0x000fca0000000f00 */
[----:B------:R-:W-:Y:S01]  /*1e7d0*/  BSSY B0, `(.L_x_1847) ;  /* 0x00001f3000007945 */ /* 0x000fe20003800000 */
[----:B-1----:R-:W-:-:S05]  /*1e7e0*/  IMAD.U32 R172, RZ, RZ, UR4 ;  /* 0x00000004ffac7e24 */ /* 0x002fca000f8e00ff */
[----:B------:R-:W-:-:S05]  /*1e7f0*/  LEA R18, R172, R3, 0x18 ;  /* 0x00000003ac127211 */ /* 0x000fca00078ec0ff */
[----:B0---4-:R0:W1:Y:S01]  /*1e800*/  LDS.128 R28, [R18+0x2a8d0] ;  /* 0x02a8d000121c7984 */ /* 0x0110620000000c00 */
[----:B------:R-:W-:Y:S06]  /*1e810*/  BAR.ARV 0x4, 0x180 ;  /* 0x0106000000007b1d */ /* 0x000fec0000002000 */
[----:B------:R-:W-:Y:S05]  /*1e820*/  @P0 BRA `(.L_x_1848) ;  /* 0x0000001400000947 */ /* 0x000fea0003800000 */
[----:B------:R-:W2:Y:S01]  /*1e830*/  S2R R5, SR_SWINHI ;  /* 0x0000000000057919 */ /* 0x000ea20000002f00 */
        /* <DEDUP_REMOVED lines=9> */
[----:B--2---:R-:W-:-:S03]  /*1e8d0*/  MOV R3, R5 ;  /* 0x0000000500037202 */ /* 0x004fc60000000f00 */
[----:B------:R-:W-:-:S03]  /*1e8e0*/  IMAD.WIDE R4, R222, 0x2, R2 ;  /* 0x00000002de047825 */ /* 0x000fc600078e0202 */
[C---:B------:R-:W-:Y:S02]  /*1e8f0*/  LOP3.LUT R15, R4.reuse, 0x380, RZ, 0xc0, !PT ;  /* 0x00000380040f7812 */ /* 0x040fe400078ec0ff */
[C---:B------:R-:W-:Y:S02]  /*1e900*/  IADD3 R107, P0, R4.reuse, 0x4060, RZ ;  /* 0x00004060046b7810 */ /* 0x040fe40007f1e0ff */
[----:B------:R-:W-:Y:S01]  /*1e910*/  SHF.R.U64 R15, R15, 0x3, RZ ;  /* 0x000000030f0f7819 */ /* 0x000fe200000012ff */
[----:B------:R-:W-:Y:S01]  /*1e920*/  BAR.SYNC.DEFER_BLOCKING 0x1, 0x100 ;  /* 0x0044000000007b1d */ /* 0x000fe20000010000 */
[C---:B------:R-:W-:Y:S01]  /*1e930*/  IADD3 R71, P6, R4.reuse, 0x20, RZ ;  /* 0x0000002004477810 */ /* 0x040fe20007fde0ff */
[--C-:B------:R-:W-:Y:S01]  /*1e940*/  IMAD.X R33, RZ, RZ, R5.reuse, P0 ;  /* 0x000000ffff217224 */ /* 0x100fe200000e0605 */
[C---:B------:R-:W-:Y:S02]  /*1e950*/  IADD3 R75, P5, R4.reuse, 0x40, RZ ;  /* 0x00000040044b7810 */ /* 0x040fe40007fbe0ff */
[C---:B------:R-:W-:Y:S01]  /*1e960*/  IADD3 R79, P4, R4.reuse, 0x60, RZ ;  /* 0x00000060044f7810 */ /* 0x040fe20007f9e0ff */
[--C-:B------:R-:W-:Y:S01]  /*1e970*/  IMAD.X R9, RZ, RZ, R5.reuse, P6 ;  /* 0x000000ffff097224 */ /* 0x100fe200030e0605 */
[C---:B------:R-:W-:Y:S01]  /*1e980*/  IADD3 R101, P3, R4.reuse, 0x4000, RZ ;  /* 0x0000400004657810 */ /* 0x040fe20007f7e0ff */
[----:B------:R-:W-:Y:S01]  /*1e990*/  IMAD.X R11, RZ, RZ, R5, P5 ;  /* 0x000000ffff0b7224 */ /* 0x000fe200028e0605 */
[----:B------:R-:W-:-:S02]  /*1e9a0*/  IADD3 R103, P2, R4, 0x4020, RZ ;  /* 0x0000402004677810 */ /* 0x000fc40007f5e0ff */
[----:B------:R-:W-:Y:S02]  /*1e9b0*/  IADD3 R105, P1, R4, 0x4040, RZ ;  /* 0x0000404004697810 */ /* 0x000fe40007f3e0ff */
[----:B------:R-:W-:Y:S01]  /*1e9c0*/  ISETP.NE.U32.AND P0, PT, RZ, UR4, PT ;  /* 0x00000004ff007c0c */ /* 0x000fe2000bf05070 */
[--C-:B------:R-:W-:Y:S01]  /*1e9d0*/  IMAD.X R25, RZ, RZ, R5.reuse, P2 ;  /* 0x000000ffff197224 */ /* 0x100fe200010e0605 */
[----:B------:R-:W-:Y:S01]  /*1e9e0*/  LOP3.LUT R4, R15, R4, RZ, 0x3c, !PT ;  /* 0x000000040f047212 */ /* 0x000fe200078e3cff */
[--C-:B------:R-:W-:Y:S01]  /*1e9f0*/  IMAD.X R15, RZ, RZ, R5.reuse, P3 ;  /* 0x000000ffff0f7224 */ /* 0x100fe200018e0605 */
[----:B------:R-:W-:Y:S01]  /*1ea00*/  ISETP.NE.AND.EX P0, PT, RZ, UR5, PT, P0 ;  /* 0x00000005ff007c0c */ /* 0x000fe2000bf05300 */
[----:B------:R-:W-:Y:S01]  /*1ea10*/  ULDC.64 UR4, c[0x0][0xc08] ;  /* 0x0003020000047ab9 */ /* 0x000fe20000000a00 */
[----:B------:R-:W-:Y:S01]  /*1ea20*/  LOP3.LUT R8, R71, 0x380, RZ, 0xc0, !PT ;  /* 0x0000038047087812 */ /* 0x000fe200078ec0ff */
[----:B------:R-:W-:Y:S01]  /*1ea30*/  IMAD.X R27, RZ, RZ, R5, P1 ;  /* 0x000000ffff1b7224 */ /* 0x000fe200008e0605 */
[----:B------:R-:W-:-:S02]  /*1ea40*/  LOP3.LUT R10, R75, 0x380, RZ, 0xc0, !PT ;  /* 0x000003804b0a7812 */ /* 0x000fc400078ec0ff */
[----:B------:R-:W-:Y:S02]  /*1ea50*/  MOV R96, R4 ;  /* 0x0000000400607202 */ /* 0x000fe40000000f00 */
[----:B------:R-:W-:Y:S02]  /*1ea60*/  IADD3.X R13, RZ, R5, RZ, P4, !PT ;  /* 0x00000005ff0d7210 */ /* 0x000fe400027fe4ff */
[----:B------:R-:W-:Y:S02]  /*1ea70*/  LOP3.LUT R12, R79, 0x380, RZ, 0xc0, !PT ;  /* 0x000003804f0c7812 */ /* 0x000fe400078ec0ff */
[----:B------:R-:W-:Y:S02]  /*1ea80*/  LOP3.LUT R14, R101, 0x380, RZ, 0xc0, !PT ;  /* 0x00000380650e7812 */ /* 0x000fe400078ec0ff */
[----:B------:R-:W-:Y:S02]  /*1ea90*/  F2FP.F16.F32.PACK_AB R4, R91, R24 ;  /* 0x000000185b04723e */ /* 0x000fe400000000ff */
[----:B------:R-:W-:-:S02]  /*1eaa0*/  F2FP.F16.F32.PACK_AB R5, R32, R99 ;  /* 0x000000632005723e */ /* 0x000fc400000000ff */
[----:B------:R-:W-:Y:S02]  /*1eab0*/  LOP3.LUT R24, R103, 0x380, RZ, 0xc0, !PT ;  /* 0x0000038067187812 */ /* 0x000fe400078ec0ff */
[----:B-1----:R-:W-:Y:S01]  /*1eac0*/  LOP3.LUT R28, R105, 0x380, RZ, 0xc0, !PT ;  /* 0x00000380691c7812 */ /* 0x002fe200078ec0ff */
[----:B------:R1:W-:Y:S01]  /*1ead0*/  STSM.16.M88.4 [R96], R4 ;  /* 0x0000000460007844 */ /* 0x0003e20000000200 */
[----:B------:R-:W-:Y:S02]  /*1eae0*/  ISETP.NE.U32.AND P2, PT, RZ, UR4, PT ;  /* 0x00000004ff007c0c */ /* 0x000fe4000bf45070 */
[----:B------:R-:W-:Y:S02]  /*1eaf0*/  LOP3.LUT R32, R107, 0x380, RZ, 0xc0, !PT ;  /* 0x000003806b207812 */ /* 0x000fe400078ec0ff */
[----:B------:R-:W-:Y:S02]  /*1eb00*/  SHF.R.U64 R8, R8, 0x3, RZ ;  /* 0x0000000308087819 */ /* 0x000fe400000012ff */
[----:B------:R-:W-:-:S02]  /*1eb10*/  SHF.R.U64 R10, R10, 0x3, RZ ;  /* 0x000000030a0a7819 */ /* 0x000fc400000012ff */
[----:B------:R-:W-:Y:S02]  /*1eb20*/  SHF.R.U64 R12, R12, 0x3, RZ ;  /* 0x000000030c0c7819 */ /* 0x000fe400000012ff */
[----:B------:R-:W-:Y:S02]  /*1eb30*/  SHF.R.U64 R14, R14, 0x3, RZ ;  /* 0x000000030e0e7819 */ /* 0x000fe400000012ff */
[----:B------:R-:W-:Y:S02]  /*1eb40*/  SHF.R.U64 R24, R24, 0x3, RZ ;  /* 0x0000000318187819 */ /* 0x000fe400000012ff */
[----:B------:R-:W-:Y:S02]  /*1eb50*/  SHF.R.U64 R28, R28, 0x3, RZ ;  /* 0x000000031c1c7819 */ /* 0x000fe400000012ff */
[----:B------:R-:W-:Y:S02]  /*1eb60*/  ISETP.NE.AND.EX P2, PT, RZ, UR5, PT, P2 ;  /* 0x00000005ff007c0c */ /* 0x000fe4000bf45320 */
[----:B------:R-:W-:-:S02]  /*1eb70*/  SHF.R.U64 R32, R32, 0x3, RZ ;  /* 0x0000000320207819 */ /* 0x000fc400000012ff */
[----:B------:R-:W-:Y:S02]  /*1eb80*/  LOP3.LUT R8, R8, R71, RZ, 0x3c, !PT ;  /* 0x0000004708087212 */ /* 0x000fe400078e3cff */
[----:B------:R-:W-:Y:S02]  /*1eb90*/  LOP3.LUT R10, R10, R75, RZ, 0x3c, !PT ;  /* 0x0000004b0a0a7212 */ /* 0x000fe400078e3cff */
[----:B------:R-:W-:Y:S02]  /*1eba0*/  LOP3.LUT R12, R12, R79, RZ, 0x3c, !PT ;  /* 0x0000004f0c0c7212 */ /* 0x000fe400078e3cff */
[----:B------:R-:W-:Y:S02]  /*1ebb0*/  LOP3.LUT R14, R14, R101, RZ, 0x3c, !PT ;  /* 0x000000650e0e7212 */ /* 0x000fe400078e3cff */
[----:B------:R-:W-:Y:S02]  /*1ebc0*/  LOP3.LUT R24, R24, R103, RZ, 0x3c, !PT ;  /* 0x0000006718187212 */ /* 0x000fe400078e3cff */
[----:B------:R-:W-:-:S02]  /*1ebd0*/  LOP3.LUT R26, R28, R105, RZ, 0x3c, !PT ;  /* 0x000000691c1a7212 */ /* 0x000fc400078e3cff */
[----:B------:R-:W-:Y:S02]  /*1ebe0*/  LOP3.LUT R32, R32, R107, RZ, 0x3c, !PT ;  /* 0x0000006b20207212 */ /* 0x000fe400078e3cff */
[----:B------:R-:W-:Y:S02]  /*1ebf0*/  MOV R79, R8 ;  /* 0x00000008004f7202 */ /* 0x000fe40000000f00 */
[----:B------:R-:W-:Y:S02]  /*1ec00*/  MOV R78, R10 ;  /* 0x0000000a004e7202 */ /* 0x000fe40000000f00 */
[----:B-1----:R-:W-:Y:S02]  /*1ec10*/  F2FP.F16.F32.PACK_AB R4, R89, R88 ;  /* 0x000000585904723e */ /* 0x002fe400000000ff */
[----:B------:R-:W-:Y:S02]  /*1ec20*/  F2FP.F16.F32.PACK_AB R5, R94, R93 ;  /* 0x0000005d5e05723e */ /* 0x000fe400000000ff */
[----:B------:R-:W-:-:S02]  /*1ec30*/  F2FP.F16.F32.PACK_AB R6, R90, R21 ;  /* 0x000000155a06723e */ /* 0x000fc400000000ff */
[----:B------:R-:W-:Y:S01]  /*1ec40*/  F2FP.F16.F32.PACK_AB R7, R95, R92 ;  /* 0x0000005c5f07723e */ /* 0x000fe200000000ff */
[----:B------:R-:W-:Y:S01]  /*1ec50*/  ULDC UR4, c[0x0][0xa88] ;  /* 0x0002a20000047ab9 */ /* 0x000fe20000000800 */
[----:B------:R-:W-:Y:S01]  /*1ec60*/  MOV R75, R12 ;  /* 0x0000000c004b7202 */ /* 0x000fe20000000f00 */
[----:B------:R-:W1:Y:S01]  /*1ec70*/  LDC R21, c[0x0][0xbe8] ;  /* 0x0002fa00ff157b82 */ /* 0x000e620000000800 */
[----:B------:R-:W-:Y:S01]  /*1ec80*/  MOV R74, R14 ;  /* 0x0000000e004a7202 */ /* 0x000fe20000000f00 */
[----:B------:R-:W-:Y:S01]  /*1ec90*/  STSM.16.M88.4 [R79], R4 ;  /* 0x000000044f007844 */ /* 0x000fe20000000200 */
[----:B------:R-:W-:Y:S02]  /*1eca0*/  F2FP.F16.F32.PACK_AB R8, R41, R40 ;  /* 0x000000282908723e */ /* 0x000fe400000000ff */
[----:B------:R-:W-:Y:S02]  /*1ecb0*/  F2FP.F16.F32.PACK_AB R9, R43, R72 ;  /* 0x000000482b09723e */ /* 0x000fe400000000ff */
[----:B------:R-:W-:Y:S01]  /*1ecc0*/  F2FP.F16.F32.PACK_AB R10, R45, R44 ;  /* 0x0000002c2d0a723e */ /* 0x000fe200000000ff */
[----:B------:R-:W2:Y:S01]  /*1ecd0*/  LDC.64 R40, c[0x0][0xc00] ;  /* 0x00030000ff287b82 */ /* 0x000ea20000000a00 */
[----:B------:R-:W-:-:S02]  /*1ece0*/  F2FP.F16.F32.PACK_AB R11, R47, R34 ;  /* 0x000000222f0b723e */ /* 0x000fc400000000ff */
[----:B------:R-:W-:Y:S02]  /*1ecf0*/  MOV R71, R24 ;  /* 0x0000001800477202 */ /* 0x000fe40000000f00 */
[----:B------:R-:W-:Y:S01]  /*1ed00*/  MOV R70, R26 ;  /* 0x0000001a00467202 */ /* 0x000fe20000000f00 */
[----:B------:R3:W-:Y:S01]  /*1ed10*/  STSM.16.M88.4 [R78], R8 ;  /* 0x000000084e007844 */ /* 0x0007e20000000200 */
[----:B------:R-:W-:Y:S02]  /*1ed20*/  F2FP.F16.F32.PACK_AB R12, R49, R48 ;  /* 0x00000030310c723e */ /* 0x000fe400000000ff */
[----:B------:R-:W-:Y:S02]  /*1ed30*/  F2FP.F16.F32.PACK_AB R13, R51, R50 ;  /* 0x00000032330d723e */ /* 0x000fe400000000ff */
[----:B------:R-:W-:Y:S02]  /*1ed40*/  F2FP.F16.F32.PACK_AB R14, R53, R52 ;  /* 0x00000034350e723e */ /* 0x000fe400000000ff */
[----:B------:R-:W-:-:S02]  /*1ed50*/  F2FP.F16.F32.PACK_AB R15, R55, R54 ;  /* 0x00000036370f723e */ /* 0x000fc400000000ff */
[----:B------:R-:W-:Y:S02]  /*1ed60*/  MOV R28, R32 ;  /* 0x00000020001c7202 */ /* 0x000fe40000000f00 */
[----:B------:R-:W-:Y:S01]  /*1ed70*/  F2FP.F16.F32.PACK_AB R24, R57, R56 ;  /* 0x000000383918723e */ /* 0x000fe200000000ff */
[----:B------:R-:W-:Y:S01]  /*1ed80*/  STSM.16.M88.4 [R75], R12 ;  /* 0x0000000c4b007844 */ /* 0x000fe20000000200 */
[----:B------:R-:W-:Y:S02]  /*1ed90*/  F2FP.F16.F32.PACK_AB R25, R59, R58 ;  /* 0x0000003a3b19723e */ /* 0x000fe400000000ff */
[----:B------:R-:W-:Y:S01]  /*1eda0*/  F2FP.F16.F32.PACK_AB R26, R61, R60 ;  /* 0x0000003c3d1a723e */ /* 0x000fe200000000ff */
[----:B---3--:R-:W3:Y:S01]  /*1edb0*/  @P2 LDC.64 R8, c[0x0][0xc08] ;  /* 0x00030200ff082b82 */ /* 0x008ee20000000a00 */
[----:B------:R-:W-:Y:S01]  /*1edc0*/  F2FP.F16.F32.PACK_AB R27, R63, R62 ;  /* 0x0000003e3f1b723e */ /* 0x000fe200000000ff */
[----:B--2---:R-:W-:Y:S01]  /*1edd0*/  IMAD.WIDE R40, R196, 0x4, R40 ;  /* 0x00000004c4287825 */ /* 0x004fe200078e0228 */
[----:B------:R-:W-:-:S02]  /*1ede0*/  F2FP.F16.F32.PACK_AB R32, R65, R64 ;  /* 0x000000404120723e */ /* 0x000fc400000000ff */
[----:B------:R-:W-:Y:S01]  /*1edf0*/  F2FP.F16.F32.PACK_AB R33, R67, R66 ;  /* 0x000000424321723e */ /* 0x000fe200000000ff */
[----:B------:R-:W-:Y:S01]  /*1ee00*/  STSM.16.M88.4 [R74], R24 ;  /* 0x000000184a007844 */ /* 0x000fe20000000200 */
[----:B------:R-:W-:Y:S02]  /*1ee10*/  F2FP.F16.F32.PACK_AB R34, R69, R68 ;  /* 0x000000444522723e */ /* 0x000fe400000000ff */
[----:B------:R-:W-:Y:S02]  /*1ee20*/  F2FP.F16.F32.PACK_AB R4, R81, R80 ;  /* 0x000000505104723e */ /* 0x000fe400000000ff */
[----:B------:R-:W-:Y:S01]  /*1ee30*/  F2FP.F16.F32.PACK_AB R5, R83, R82 ;  /* 0x000000525305723e */ /* 0x000fe200000000ff */
[----:B------:R-:W-:Y:S01]  /*1ee40*/  STSM.16.M88.4 [R71], R32 ;  /* 0x0000002047007844 */ /* 0x000fe20000000200 */
[----:B------:R-:W-:Y:S02]  /*1ee50*/  F2FP.F16.F32.PACK_AB R6, R85, R84 ;  /* 0x000000545506723e */ /* 0x000fe400000000ff */
[----:B------:R-:W-:Y:S01]  /*1ee60*/  F2FP.F16.F32.PACK_AB R7, R87, R86 ;  /* 0x000000565707723e */ /* 0x000fe200000000ff */
[----:B------:R-:W-:Y:S01]  /*1ee70*/  STSM.16.M88.4 [R70], R36 ;  /* 0x0000002446007844 */ /* 0x000fe20000000200 */
[----:B------:R-:W-:-:S03]  /*1ee80*/  MOV R48, RZ ;  /* 0x000000ff00307202 */ /* 0x000fc60000000f00 */
[----:B------:R2:W-:Y:S01]  /*1ee90*/  STSM.16.M88.4 [R28], R4 ;  /* 0x000000041c007844 */ /* 0x0005e20000000200 */
[----:B------:R-:W-:Y:S01]  /*1eea0*/  BAR.SYNC.DEFER_BLOCKING 0x1, 0x100 ;  /* 0x0044000000007b1d */ /* 0x000fe20000010000 */
[----:B--2---:R-:W-:Y:S02]  /*1eeb0*/  IMAD.U32 R6, RZ, RZ, UR4 ;  /* 0x00000004ff067e24 */ /* 0x004fe4000f8e00ff */
[----:B---3--:R-:W-:-:S03]  /*1eec0*/  @P2 IMAD.WIDE R4, R196, 0x4, R8 ;  /* 0x00000004c4042825 */ /* 0x008fc600078e0208 */
[----:B------:R2:W5:Y:S01]  /*1eed0*/  @P0 LDG.E R48, desc[UR60][R40.64] ;  /* 0x0000003c28300981 */ /* 0x000562000c1e1900 */
[----:B-1----:R-:W-:-:S03]  /*1eee0*/  ISETP.NE.AND P1, PT, R21, 0x1, PT ;  /* 0x000000011500780c */ /* 0x002fc60003f25270 */
[----:B------:R2:W5:Y:S10]  /*1eef0*/  @P2 LDG.E R6, desc[UR60][R4.64] ;  /* 0x0000003c04062981 */ /* 0x000574000c1e1900 */
[----:B------:R-:W1:Y:S08]  /*1ef00*/  @P1 LDC R10, c[0x0][0xbec] ;  /* 0x0002fb00ff0a1b82 */ /* 0x000e700000000800 */
[----:B------:R-:W3:Y:S01]  /*1ef10*/  @P1 LDC R13, c[0x0][0xbf0] ;  /* 0x0002fc00ff0d1b82 */ /* 0x000ee20000000800 */
[----:B--2---:R-:W-:Y:S05]  /*1ef20*/  @P2 BRA `(.L_x_1849) ;  /* 0x0000000000102947 */ /* 0x004fea0003800000 */
[----:B------:R-:W-:Y:S05]  /*1ef30*/  @!P0 BRA `(.L_x_1849) ;  /* 0x00000000000c8947 */ /* 0x000fea0003800000 */
[----:B------:R-:W2:Y:S04]  /*1ef40*/  LDG.E R5, desc[UR60][R40.64] ;  /* 0x0000003c28057981 */ /* 0x000ea8000c1e1900 */
[----:B-----5:R-:W2:Y:S02]  /*1ef50*/  LDG.E R6, desc[UR60][R40.64+0x4] ;  /* 0x0000043c28067981 */ /* 0x020ea4000c1e1900 */
[----:B--2---:R-:W-:-:S07]  /*1ef60*/  IMAD.IADD R6, R6, 0x1, -R5 ;  /* 0x0000000106067824 */ /* 0x004fce00078e0a05 */
.L_x_1849:
[----:B------:R-:W-:Y:S01]  /*1ef70*/  SHF.R.S32.HI R54, RZ, 0x1f, R195 ;  /* 0x0000001fff367819 */ /* 0x000fe200000114c3 */
[--C-:B------:R-:W-:Y:S01]  /*1ef80*/  IMAD.IADD R15, R191, 0x1, R187.reuse ;  /* 0x00000001bf0f7824 */ /* 0x100fe200078e02bb */
[----:B------:R-:W-:Y:S01]  /*1ef90*/  ULDC.64 UR4, c[0x0][0xb90] ;  /* 0x0002e40000047ab9 */ /* 0x000fe20000000a00 */
[----:B-----5:R-:W-:Y:S01]  /*1efa0*/  SHF.R.S32.HI R49, RZ, 0x1f, R48 ;  /* 0x0000001fff317819 */ /* 0x020fe20000011430 */
[----:B------:R-:W-:Y:S01]  /*1efb0*/  IMAD.IADD R14, R221, 0x1, R187 ;  /* 0x00000001dd0e7824 */ /* 0x000fe200078e02bb */
[----:B------:R-:W-:Y:S01]  /*1efc0*/  LEA R9, R199, R192, 0x6 ;  /* 0x000000c0c7097211 */ /* 0x000fe200078e30ff */
[----:B------:R-:W-:Y:S01]  /*1efd0*/  IMAD R4, R54, UR4, RZ ;  /* 0x0000000436047c24 */ /* 0x000fe2000f8e02ff */
[----:B------:R-:W-:Y:S01]  /*1efe0*/  SEL R55, R196, RZ, !P0 ;  /* 0x000000ffc4377207 */ /* 0x000fe20004000000 */
[----:B-1----:R-:W-:Y:S01]  /*1eff0*/  @P1 IMAD.HI.U32 R8, R15, R10, RZ ;  /* 0x0000000a0f081227 */ /* 0x002fe200078e00ff */
[----:B------:R-:W-:-:S03]  /*1f000*/  SHF.R.S32.HI R10, RZ, 0x1f, R196 ;  /* 0x0000001fff0a7819 */ /* 0x000fc600000114c4 */
[----:B------:R-:W-:Y:S01]  /*1f010*/  IMAD.MOV.U32 R7, RZ, RZ, R15 ;  /* 0x000000ffff077224 */ /* 0x000fe200078e000f */
[----:B---3--:R-:W-:Y:S01]  /*1f020*/  @P1 SHF.R.U32.HI R7, RZ, R13, R8 ;  /* 0x0000000dff071219 */ /* 0x008fe20000011608 */
[C---:B------:R-:W-:Y:S01]  /*1f030*/  IMAD R11, R195.reuse, UR5, R4 ;  /* 0x00000005c30b7c24 */ /* 0x040fe2000f8e0204 */
[----:B------:R-:W-:Y:S01]  /*1f040*/  SEL R28, R10, RZ, !P0 ;  /* 0x000000ff0a1c7207 */ /* 0x000fe20004000000 */
[----:B------:R-:W-:Y:S01]  /*1f050*/  IMAD.WIDE.U32 R4, R195, UR4, R48 ;  /* 0x00000004c3047c25 */ /* 0x000fe2000f8e0030 */
[----:B------:R-:W-:-:S03]  /*1f060*/  ULDC.64 UR4, c[0x0][0xb98] ;  /* 0x0002e60000047ab9 */ /* 0x000fc60000000a00 */
[----:B------:R-:W-:Y:S01]  /*1f070*/  IMAD.IADD R5, R5, 0x1, R11 ;  /* 0x0000000105057824 */ /* 0x000fe200078e020b */
[--C-:B------:R-:W-:Y:S01]  /*1f080*/  SHF.R.S32.HI R11, RZ, 0x1f, R7.reuse ;  /* 0x0000001fff0b7819 */ /* 0x100fe20000011407 */
[----:B------:R-:W-:Y:S02]  /*1f090*/  IMAD.MOV R10, RZ, RZ, -R7 ;  /* 0x000000ffff0a7224 */ /* 0x000fe400078e0a07 */
[----:B------:R-:W-:-:S04]  /*1f0a0*/  IMAD.WIDE.U32 R4, R55, UR4, R4 ;  /* 0x0000000437047c25 */ /* 0x000fc8000f8e0004 */
[----:B------:R-:W-:Y:S01]  /*1f0b0*/  IMAD.WIDE R2, R9, 0x2, R2 ;  /* 0x0000000209027825 */ /* 0x000fe200078e0202 */
[----:B------:R-:W-:-:S03]  /*1f0c0*/  IADD3 R4, P2, R7, R4, RZ ;  /* 0x0000000407047210 */ /* 0x000fc60007f5e0ff */
[----:B------:R-:W-:Y:S01]  /*1f0d0*/  IMAD R8, R28, UR4, RZ ;  /* 0x000000041c087c24 */ /* 0x000fe2000f8e02ff */
[C---:B------:R-:W-:Y:S01]  /*1f0e0*/  IADD3 R13, P3, R2.reuse, 0x2000, RZ ;  /* 0x00002000020d7810 */ /* 0x040fe20007f7e0ff */
[----:B------:R-:W-:Y:S01]  /*1f0f0*/  IMAD R9, R21, R10, R15 ;  /* 0x0000000a15097224 */ /* 0x000fe200078e020f */
[----:B------:R-:W-:Y:S01]  /*1f100*/  IADD3 R15, P0, R2, 0x1000, RZ ;  /* 0x00001000020f7810 */ /* 0x000fe20007f1e0ff */
[----:B------:R-:W-:Y:S01]  /*1f110*/  IMAD R8, R55, UR5, R8 ;  /* 0x0000000537087c24 */ /* 0x000fe2000f8e0208 */
[----:B------:R-:W-:Y:S01]  /*1f120*/  ULDC.64 UR4, c[0x0][0xb88] ;  /* 0x0002e20000047ab9 */ /* 0x000fe20000000a00 */
[----:B------:R-:W-:Y:S01]  /*1f130*/  IMAD R57, R6, R21, RZ ;  /* 0x0000001506397224 */ /* 0x000fe200078e02ff */
[----:B------:R-:W-:Y:S02]  /*1f140*/  SHF.R.S32.HI R7, RZ, 0x1f, R9 ;  /* 0x0000001fff077819 */ /* 0x000fe40000011409 */
[----:B------:R-:W-:Y:S02]  /*1f150*/  IADD3.X R5, R11, R5, R8, P2, !PT ;  /* 0x000000050b057210 */ /* 0x000fe400017fe408 */
[----:B------:R-:W-:Y:S01]  /*1f160*/  IADD3 R25, P2, R2, 0x3000, RZ ;  /* 0x0000300002197810 */ /* 0x000fe20007f5e0ff */
[----:B------:R-:W-:Y:S01]  /*1f170*/  IMAD R10, R7, UR4, RZ ;  /* 0x00000004070a7c24 */ /* 0x000fe2000f8e02ff */
[----:B------:R-:W-:Y:S01]  /*1f180*/  LOP3.LUT R12, R13, 0x380, RZ, 0xc0, !PT ;  /* 0x000003800d0c7812 */ /* 0x000fe200078ec0ff */
[----:B------:R-:W-:Y:S01]  /*1f190*/  IMAD.WIDE.U32 R4, R9, UR4, R4 ;  /* 0x0000000409047c25 */ /* 0x000fe2000f8e0004 */
[----:B------:R-:W-:-:S02]  /*1f1a0*/  LOP3.LUT R24, R25, 0x380, RZ, 0xc0, !PT ;  /* 0x0000038019187812 */ /* 0x000fc400078ec0ff */
[----:B------:R-:W-:Y:S01]  /*1f1b0*/  SHF.R.U64 R12, R12, 0x3, RZ ;  /* 0x000000030c0c7819 */ /* 0x000fe200000012ff */
[----:B------:R-:W-:Y:S01]  /*1f1c0*/  IMAD R7, R9, UR5, R10 ;  /* 0x0000000509077c24 */ /* 0x000fe2000f8e020a */
[----:B------:R-:W-:Y:S01]  /*1f1d0*/  ULDC.64 UR4, c[0x0][0xb50] ;  /* 0x0002d40000047ab9 */ /* 0x000fe20000000a00 */
[----:B------:R-:W-:Y:S02]  /*1f1e0*/  SHF.R.U64 R24, R24, 0x3, RZ ;  /* 0x0000000318187819 */ /* 0x000fe400000012ff */
[----:B------:R-:W-:Y:S01]  /*1f1f0*/  IMAD.IADD R5, R5, 0x1, R7 ;  /* 0x0000000105057824 */ /* 0x000fe200078e0207 */
[C---:B------:R-:W-:Y:S02]  /*1f200*/  LEA R10, P4, R4.reuse, UR4, 0x2 ;  /* 0x00000004040a7c11 */ /* 0x040fe4000f8810ff */
[----:B------:R-:W-:Y:S02]  /*1f210*/  IADD3.X R9, RZ, R3, RZ, P0, !PT ;  /* 0x00000003ff097210 */ /* 0x000fe400007fe4ff */
[----:B------:R-:W-:Y:S01]  /*1f220*/  LEA.HI.X R11, R4, UR5, R5, 0x2, P4 ;  /* 0x00000005040b7c11 */ /* 0x000fe2000a0f1405 */
[----:B------:R-:W-:Y:S01]  /*1f230*/  SHFL.IDX PT, R50, R10, RZ, 0x1c1f ;  /* 0x001c1fff0a327589 */ /* 0x000fe200000e0000 */
[----:B------:R-:W-:Y:S01]  /*1f240*/  LOP3.LUT P0, RZ, R208, 0x3, RZ, 0xc0, !PT ;  /* 0x00000003d0ff7812 */ /* 0x000fe2000780c0ff */
[----:B------:R-:W-:Y:S01]  /*1f250*/  VIADD R4, R14, 0x8 ;  /* 0x000000080e047836 */ /* 0x000fe20000000000 */
[----:B------:R-:W-:Y:S01]  /*1f260*/  LOP3.LUT R24, R24, R25, RZ, 0x3c, !PT ;  /* 0x0000001918187212 */ /* 0x000fe200078e3cff */
[----:B------:R-:W1:Y:S01]  /*1f270*/  SHFL.IDX PT, R51, R11, RZ, 0x1c1f ;  /* 0x001c1fff0b337589 */ /* 0x000e6200000e0000 */
[----:B------:R-:W-:Y:S01]  /*1f280*/  IMAD.X R25, RZ, RZ, R3, P2 ;  /* 0x000000ffff197224 */ /* 0x000fe200010e0603 */
[-C--:B------:R-:W-:Y:S01]  /*1f290*/  ISETP.GE.OR P2, PT, R14, R57.reuse, P0 ;  /* 0x000000390e00720c */ /* 0x080fe20000746670 */
[----:B------:R-:W-:Y:S01]  /*1f2a0*/  ULDC.64 UR4, c[0x0][0xaa0] ;  /* 0x0002a80000047ab9 */ /* 0x000fe20000000a00 */
[----:B------:R-:W-:Y:S01]  /*1f2b0*/  SHFL.IDX PT, R52, R10, 0x1, 0x1c1f ;  /* 0x003c1f000a347f89 */ /* 0x000fe200000e0000 */
[----:B------:R-:W-:-:S02]  /*1f2c0*/  ISETP.GE.OR P0, PT, R4, R57, P0 ;  /* 0x000000390400720c */ /* 0x000fc40000706670 */
[----:B------:R-:W-:Y:S01]  /*1f2d0*/  LOP3.LUT R12, R12, R13, RZ, 0x3c, !PT ;  /* 0x0000000d0c0c7212 */ /* 0x000fe200078e3cff */
[----:B------:R-:W2:Y:S01]  /*1f2e0*/  SHFL.IDX PT, R53, R11, 0x1, 0x1c1f ;  /* 0x003c1f000b357f89 */ /* 0x000ea200000e0000 */
[----:B------:R-:W-:Y:S01]  /*1f2f0*/  IMAD.X R13, RZ, RZ, R3, P3 ;  /* 0x000000ffff0d7224 */ /* 0x000fe200018e0603 */
[C---:B------:R-:W-:Y:S02]  /*1f300*/  IADD3 R5, P3, R2.reuse, 0x7000, RZ ;  /* 0x0000700002057810 */ /* 0x040fe40007f7e0ff */
[C---:B------:R-:W-:Y:S02]  /*1f310*/  IADD3 R33, P6, R2.reuse, 0x4000, RZ ;  /* 0x0000400002217810 */ /* 0x040fe40007fde0ff */
[C---:B------:R-:W-:Y:S02]  /*1f320*/  IADD3 R37, P5, R2.reuse, 0x5000, RZ ;  /* 0x0000500002257810 */ /* 0x040fe40007fbe0ff */
[C---:B------:R-:W-:Y:S02]  /*1f330*/  IADD3 R41, P4, R2.reuse, 0x6000, RZ ;  /* 0x0000600002297810 */ /* 0x040fe40007f9e0ff */
[----:B------:R-:W-:-:S02]  /*1f340*/  LOP3.LUT R7, R2, 0x380, RZ, 0xc0, !PT ;  /* 0x0000038002077812 */ /* 0x000fc400078ec0ff */
[----:B------:R-:W-:Y:S01]  /*1f350*/  LOP3.LUT R8, R15, 0x380, RZ, 0xc0, !PT ;  /* 0x000003800f087812 */ /* 0x000fe200078ec0ff */
[----:B-1----:R1:W-:Y:S01]  /*1f360*/  @!P2 ST.E desc[UR60][R50.64], R0 ;  /* 0x000000003200a985 */ /* 0x0023e2000c10193c */
[----:B------:R-:W-:Y:S01]  /*1f370*/  LOP3.LUT R4, R5, 0x380, RZ, 0xc0, !PT ;  /* 0x0000038005047812 */ /* 0x000fe200078ec0ff */
[----:B------:R-:W-:Y:S01]  /*1f380*/  IMAD R49, R49, UR4, RZ ;  /* 0x0000000431317c24 */ /* 0x000fe2000f8e02ff */
[----:B------:R-:W-:Y:S01]  /*1f390*/  LOP3.LUT R32, R33, 0x380, RZ, 0xc0, !PT ;  /* 0x0000038021207812 */ /* 0x000fe200078ec0ff */
[----:B------:R-:W-:Y:S01]  /*1f3a0*/  IMAD.X R45, RZ, RZ, R3, P3 ;  /* 0x000000ffff2d7224 */ /* 0x000fe200018e0603 */
[----:B------:R-:W-:Y:S02]  /*1f3b0*/  LOP3.LUT R36, R37, 0x380, RZ, 0xc0, !PT ;  /* 0x0000038025247812 */ /* 0x000fe400078ec0ff */
[----:B------:R-:W-:Y:S01]  /*1f3c0*/  LOP3.LUT R40, R41, 0x380, RZ, 0xc0, !PT ;  /* 0x0000038029287812 */ /* 0x000fe200078ec0ff */
[----:B--2---:R2:W-:Y:S01]  /*1f3d0*/  @!P0 ST.E desc[UR60][R52.64], R20 ;  /* 0x0000001434008985 */ /* 0x0045e2000c10193c */
[----:B------:R-:W-:-:S02]  /*1f3e0*/  SHF.R.U64 R7, R7, 0x3, RZ ;  /* 0x0000000307077819 */ /* 0x000fc400000012ff */
[----:B------:R-:W-:Y:S01]  /*1f3f0*/  SHF.R.U64 R4, R4, 0x3, RZ ;  /* 0x0000000304047819 */ /* 0x000fe200000012ff */
[----:B-1----:R-:W1:Y:S01]  /*1f400*/  @P1 LDC R51, c[0x0][0xbec] ;  /* 0x0002fb00ff331b82 */ /* 0x002e620000000800 */
[----:B------:R-:W-:Y:S01]  /*1f410*/  SHF.R.U64 R32, R32, 0x3, RZ ;  /* 0x0000000320207819 */ /* 0x000fe200000012ff */
[----:B------:R-:W-:Y:S01]  /*1f420*/  IMAD R0, R194, 0x20, R199 ;  /* 0x00000020c2007824 */ /* 0x000fe200078e02c7 */
[----:B------:R-:W-:Y:S01]  /*1f430*/  SHF.R.U64 R36, R36, 0x3, RZ ;  /* 0x0000000324247819 */ /* 0x000fe200000012ff */
[----:B------:R-:W-:Y:S01]  /*1f440*/  IMAD R49, R48, UR5, R49 ;  /* 0x0000000530317c24 */ /* 0x000fe2000f8e0231 */
[----:B------:R-:W-:Y:S01]  /*1f450*/  SHF.R.U64 R40, R40, 0x3, RZ ;  /* 0x0000000328287819 */ /* 0x000fe200000012ff */
[----:B------:R-:W5:Y:S01]  /*1f460*/  LD.E.128 R24, desc[UR60][R24.64] ;  /* 0x0000003c18187980 */ /* 0x000f62000c101d00 */
[----:B------:R-:W-:Y:S01]  /*1f470*/  LOP3.LUT R2, R7, R2, RZ, 0x3c, !PT ;  /* 0x0000000207027212 */ /* 0x000fe200078e3cff */
[----:B--2---:R-:W2:Y:S01]  /*1f480*/  @P1 LDC R53, c[0x0][0xbf0] ;  /* 0x0002fc00ff351b82 */ /* 0x004ea20000000800 */
[----:B------:R-:W-:Y:S01]  /*1f490*/  LOP3.LUT R32, R32, R33, RZ, 0x3c, !PT ;  /* 0x0000002120207212 */ /* 0x000fe200078e3cff */
[----:B------:R-:W-:Y:S01]  /*1f4a0*/  IMAD.X R33, RZ, RZ, R3, P6 ;  /* 0x000000ffff217224 */ /* 0x000fe200030e0603 */
[----:B------:R-:W-:-:S02]  /*1f4b0*/  LOP3.LUT R36, R36, R37, RZ, 0x3c, !PT ;  /* 0x0000002524247212 */ /* 0x000fc400078e3cff */
[----:B------:R-:W-:Y:S01]  /*1f4c0*/  LOP3.LUT R40, R40, R41, RZ, 0x3c, !PT ;  /* 0x0000002928287212 */ /* 0x000fe200078e3cff */
[----:B------:R-:W-:Y:S01]  /*1f4d0*/  IMAD.X R41, RZ, RZ, R3, P4 ;  /* 0x000000ffff297224 */ /* 0x000fe200020e0603 */
[----:B------:R-:W-:Y:S01]  /*1f4e0*/  LOP3.LUT R44, R4, R5, RZ, 0x3c, !PT ;  /* 0x00000005042c7212 */ /* 0x000fe200078e3cff */
[----:B------:R-:W5:Y:S01]  /*1f4f0*/  LD.E.128 R32, desc[UR60][R32.64] ;  /* 0x0000003c20207980 */ /* 0x000f62000c101d00 */
[----:B------:R-:W-:Y:S02]  /*1f500*/  IADD3.X R37, RZ, R3, RZ, P5, !PT ;  /* 0x00000003ff257210 */ /* 0x000fe40002ffe4ff */
[----:B------:R-:W-:Y:S01]  /*1f510*/  SHF.R.U64 R8, R8, 0x3, RZ ;  /* 0x0000000308087819 */ /* 0x000fe200000012ff */
[----:B------:R3:W5:Y:S03]  /*1f520*/  LD.E.128 R4, desc[UR60][R2.64] ;  /* 0x0000003c02047980 */ /* 0x000766000c101d00 */
[----:B------:R-:W-:Y:S01]  /*1f530*/  LOP3.LUT R8, R8, R15, RZ, 0x3c, !PT ;  /* 0x0000000f08087212 */ /* 0x000fe200078e3cff */
[----:B------:R-:W5:Y:S04]  /*1f540*/  LD.E.128 R36, desc[UR60][R36.64] ;  /* 0x0000003c24247980 */ /* 0x000f68000c101d00 */
[----:B------:R-:W5:Y:S01]  /*1f550*/  LD.E.128 R12, desc[UR60][R12.64] ;  /* 0x0000003c0c0c7980 */ /* 0x000f62000c101d00 */
[----:B---3--:R-:W-:Y:S01]  /*1f560*/  IMAD.WIDE.U32 R2, R48, UR4, RZ ;  /* 0x0000000430027c25 */ /* 0x008fe2000f8e00ff */
[----:B------:R-:W-:Y:S01]  /*1f570*/  ULDC.64 UR4, c[0x0][0xae8] ;  /* 0x0002ba0000047ab9 */ /* 0x000fe20000000a00 */
[----:B------:R-:W-:Y:S01]  /*1f580*/  IADD3 R48, R187, R0, RZ ;  /* 0x00000000bb307210 */ /* 0x000fe20007ffe0ff */
[----:B------:R-:W5:Y:S01]  /*1f590*/  LD.E.128 R8, desc[UR60][R8.64] ;  /* 0x0000003c08087980 */ /* 0x000f62000c101d00 */
[----:B------:R-:W-:-:S02]  /*1f5a0*/  IMAD.IADD R3, R3, 0x1, R49 ;  /* 0x0000000103037824 */ /* 0x000fc400078e0231 */
[----:B------:R-:W-:Y:S01]  /*1f5b0*/  IMAD R20, R54, UR4, RZ ;  /* 0x0000000436147c24 */ /* 0x000fe2000f8e02ff */
[----:B------:R-:W5:Y:S01]  /*1f5c0*/  LD.E.128 R40, desc[UR60][R40.64] ;  /* 0x0000003c28287980 */ /* 0x000f62000c101d00 */
[----:B------:R-:W-:-:S03]  /*1f5d0*/  IMAD.WIDE.U32 R2, R195, UR4, R2 ;  /* 0x00000004c3027c25 */ /* 0x000fc6000f8e0002 */
[----:B------:R-:W5:Y:S01]  /*1f5e0*/  LD.E.128 R44, desc[UR60][R44.64] ;  /* 0x0000003c2c2c7980 */ /* 0x000f62000c101d00 */
[----:B------:R-:W-:Y:S01]  /*1f5f0*/  IMAD R49, R195, UR5, R20 ;  /* 0x00000005c3317c24 */ /* 0x000fe2000f8e0214 */
[----:B------:R-:W-:Y:S01]  /*1f600*/  ULDC.64 UR4, c[0x0][0xaf0] ;  /* 0x0002bc0000047ab9 */ /* 0x000fe20000000a00 */
[----:B-1----:R-:W-:Y:S01]  /*1f610*/  @P1 IMAD.HI.U32 R0, R48, R51, RZ ;  /* 0x0000003330001227 */ /* 0x002fe200078e00ff */
[----:B------:R-:W-:Y:S01]  /*1f620*/  @!PT LDS RZ, [RZ] ;  /* 0x00000000fffff984 */ /* 0x000fe20000000800 */
[----:B------:R-:W-:Y:S01]  /*1f630*/  @!PT LDS RZ, [RZ] ;  /* 0x00000000fffff984 */ /* 0x000fe20000000800 */
[----:B------:R-:W-:Y:S01]  /*1f640*/  @!PT LDS RZ, [RZ] ;  /* 0x00000000fffff984 */ /* 0x000fe20000000800 */
[----:B------:R-:W-:Y:S01]  /*1f650*/  @!PT LDS RZ, [RZ] ;  /* 0x00000000fffff984 */ /* 0x000fe20000000800 */
[----:B------:R1:W-:Y:S06]  /*1f660*/  MEMBAR.ALL.CTA ;  /* 0x0000000000007992 */ /* 0x0003ec0000008000 */
[----:B-1----:R-:W1:Y:S01]  /*1f670*/  FENCE.VIEW.ASYNC.S ;  /* 0x00000000000073c6 */ /* 0x002e620000000000 */
[----:B------:R-:W-:-:S02]  /*1f680*/  IMAD.IADD R3, R3, 0x1, R49 ;  /* 0x0000000103037824 */ /* 0x000fc400078e0231 */
[----:B------:R-:W-:Y:S01]  /*1f690*/  IMAD.MOV.U32 R49, RZ, RZ, R48 ;  /* 0x000000ffff317224 */ /* 0x000fe200078e0030 */
[----:B--2---:R-:W-:Y:S01]  /*1f6a0*/  @P1 SHF.R.U32.HI R49, RZ, R53, R0 ;  /* 0x00000035ff311219 */ /* 0x004fe20000011600 */
[----:B------:R-:W-:-:S03]  /*1f6b0*/  IMAD R20, R28, UR4, RZ ;  /* 0x000000041c147c24 */ /* 0x000fc6000f8e02ff */
[--C-:B------:R-:W-:Y:S01]  /*1f6c0*/  SHF.R.S32.HI R0, RZ, 0x1f, R49.reuse ;  /* 0x0000001fff007819 */ /* 0x100fe20000011431 */
[C---:B------:R-:W-:Y:S02]  /*1f6d0*/  IMAD R51, R55.reuse, UR5, R20 ;  /* 0x0000000537337c24 */ /* 0x040fe4000f8e0214 */
[----:B------:R-:W-:Y:S02]  /*1f6e0*/  IMAD.MOV R20, RZ, RZ, -R49 ;  /* 0x000000ffff147224 */ /* 0x000fe400078e0a31 */
        /* <DEDUP_REMOVED lines=8> */
[----:B------:R-:W-:Y:S01]  /*1f770*/  IADD3 R50, R199, R187, RZ ;  /* 0x000000bbc7327210 */ /* 0x000fe20007ffe0ff */
[----:B------:R-:W-:-:S02]  /*1f780*/  ULDC.64 UR4, c[0x0][0xad8] ;  /* 0x0002b60000047ab9 */ /* 0x000fc40000000a00 */
        /* <DEDUP_REMOVED lines=8> */
[----:B------:R-:W-:Y:S01]  /*1f810*/  VIADD R0, R18, 0x2a820 ;  /* 0x0002a82012007836 */ /* 0x000fe20000000000 */
[----:B------:R-:W-:-:S02]  /*1f820*/  IADD3 R3, R3, R49, RZ ;  /* 0x0000003103037210 */ /* 0x000fc40007ffe0ff */
[----:B------:R-:W-:Y:S01]  /*1f830*/  LEA R28, P3, R2, UR4, 0x1 ;  /* 0x00000004021c7c11 */ /* 0x000fe2000f8608ff */
[----:B------:R-:W-:Y:S01]  /*1f840*/  VIADD R20, R50, 0x40 ;  /* 0x0000004032147836 */ /* 0x000fe20000000000 */
[----:B------:R-:W-:Y:S02]  /*1f850*/  PRMT R0, RZ, 0x654, R0 ;  /* 0x00000654ff007816 */ /* 0x000fe40000000000 */
[----:B------:R-:W-:Y:S01]  /*1f860*/  LEA.HI.X R48, R2, UR5, R3, 0x1, P3 ;  /* 0x0000000502307c11 */ /* 0x000fe200098f0c03 */
[----:B------:R-:W-:Y:S01]  /*1f870*/  BSSY B1, `(.L_x_1850) ;  /* 0x000000f000017945 */ /* 0x000fe20003800000 */
[----:B------:R-:W-:Y:S01]  /*1f880*/  ISETP.GE.AND P1, PT, R20, R57, PT ;  /* 0x000000391400720c */ /* 0x000fe20003f26270 */
[----:B-1----:R1:W-:Y:S01]  /*1f890*/  SYNCS.ARRIVE.TRANS64.RED.A1T0 RZ, [R0+URZ], RZ ;  /* 0x000000ff00ff79a7 */ /* 0x0023e2000810043f */
[----:B------:R2:W3:Y:S04]  /*1f8a0*/  SHFL.IDX PT, R20, R28, RZ, 0x181f ;  /* 0x00181fff1c147589 */ /* 0x0004e800000e0000 */
[----:B-1----:R2:W1:Y:S01]  /*1f8b0*/  SHFL.IDX PT, R0, R48, RZ, 0x181f ;  /* 0x00181fff30007589 */ /* 0x00246200000e0000 */
[----:B------:R-:W-:Y:S06]  /*1f8c0*/  @P2 BRA `(.L_x_1851) ;  /* 0x0000000000242947 */ /* 0x000fec0003800000 */
[----:B------:R-:W-:Y:S02]  /*1f8d0*/  ULDC UR4, c[0x0][0xac8] ;  /* 0x0002b20000047ab9 */ /* 0x000fe40000000800 */
[----:B------:R-:W-:Y:S02]  /*1f8e0*/  ISETP.GE.AND P2, PT, R192, UR4, PT ;  /* 0x00000004c0007c0c */ /* 0x000fe4000bf46270 */
[----:B------:R-:W-:-:S11]  /*1f8f0*/  ISETP.GE.AND P3, PT, R193, UR4, PT ;  /* 0x00000004c1007c0c */ /* 0x000fd6000bf66270 */
[CC--:B---3--:R-:W-:Y:S02]  /*1f900*/  @!P2 LEA R2, P4, R192.reuse, R20.reuse, 0x1 ;  /* 0x00000014c002a211 */ /* 0x0c8fe400078808ff */
[C---:B------:R-:W-:Y:S02]  /*1f910*/  @!P3 LEA R20, P5, R193.reuse, R20, 0x1 ;  /* 0x00000014c114b211 */ /* 0x040fe400078a08ff */
[-C--:B-1----:R-:W-:Y:S02]  /*1f920*/  @!P2 LEA.HI.X R3, R192, R0.reuse, R225, 0x1, P4 ;  /* 0x00000000c003a211 */ /* 0x082fe400020f0ce1 */
[----:B------:R-:W-:-:S03]  /*1f930*/  @!P3 LEA.HI.X R21, R193, R0, R224, 0x1, P5 ;  /* 0x00000000c115b211 */ /* 0x000fc600028f0ce0 */
[----:B-----5:R4:W-:Y:S04]  /*1f940*/  @!P2 ST.E.128 desc[UR60][R2.64], R4 ;  /* 0x000000040200a985 */ /* 0x0209e8000c101d3c */
[----:B------:R4:W-:Y:S02]  /*1f950*/  @!P3 ST.E.128 desc[UR60][R20.64], R32 ;  /* 0x000000201400b985 */ /* 0x0009e4000c101d3c */
.L_x_1851:
[----:B------:R-:W-:Y:S05]  /*1f960*/  BSYNC B1 ;  /* 0x0000000000017941 */ /* 0x000fea0003800000 */
.L_x_1850:
[----:B-1----:R1:W0:Y:S01]  /*1f970*/  SHFL.IDX PT, R0, R48, 0x1, 0x181f ;  /* 0x00381f0030007f89 */ /* 0x00222200000e0000 */
        /* <DEDUP_REMOVED lines=12> */
.L_x_1853:
[----:B------:R-:W-:Y:S05]  /*1fa40*/  BSYNC B1 ;  /* 0x0000000000017941 */ /* 0x000fea0003800000 */
.L_x_1852:
        /* <DEDUP_REMOVED lines=13> */
.L_x_1855:
[----:B------:R-:W-:Y:S05]  /*1fb20*/  BSYNC B1 ;  /* 0x0000000000017941 */ /* 0x000fea0003800000 */
.L_x_1854:
[----:B0-----:R-:W-:Y:S01]  /*1fb30*/  VIADD R0, R50, 0x60 ;  /* 0x0000006032007836 */ /* 0x001fe20000000000 */
[----:B-12---:R-:W0:Y:S04]  /*1fb40*/  SHFL.IDX PT, R48, R48, 0x3, 0x181f ;  /* 0x00781f0030307f89 */ /* 0x006e2800000e0000 */
[----:B------:R-:W-:Y:S01]  /*1fb50*/  ISETP.GE.AND P0, PT, R0, R57, PT ;  /* 0x000000390000720c */ /* 0x000fe20003f06270 */
[----:B----4-:R-:W1:-:S12]  /*1fb60*/  SHFL.IDX PT, R28, R28, 0x3, 0x181f ;  /* 0x00781f001c1c7f89 */ /* 0x010e5800000e0000 */
[----:B------:R-:W-:Y:S05]  /*1fb70*/  @P0 BRA `(.L_x_1856) ;  /* 0x0000000800e00947 */ /* 0x000fea0003800000 */
[----:B------:R-:W-:Y:S02]  /*1fb80*/  ULDC UR4, c[0x0][0xac8] ;  /* 0x0002b20000047ab9 */ /* 0x000fe40000000800 */
[----:B------:R-:W-:-:S13]  /*1fb90*/  ISETP.GE.AND P1, PT, R192, UR4, PT ;  /* 0x00000004c0007c0c */ /* 0x000fda000bf26270 */
[----:B-1----:R-:W-:-:S04]  /*1fba0*/  @!P1 LEA R2, P0, R192, R28, 0x1 ;  /* 0x0000001cc0029211 */ /* 0x002fc800078008ff */
[----:B0-----:R-:W-:Y:S02]  /*1fbb0*/  @!P1 LEA.HI.X R3, R192, R48, R225, 0x1, P0 ;  /* 0x00000030c0039211 */ /* 0x001fe400000f0ce1 */
[----:B------:R-:W-:-:S03]  /*1fbc0*/  ISETP.GE.AND P0, PT, R193, UR4, PT ;  /* 0x00000004c1007c0c */ /* 0x000fc6000bf06270 */
[----:B------:R2:W-:Y:S10]  /*1fbd0*/  @!P1 ST.E.128 desc[UR60][R2.64], R24 ;  /* 0x0000001802009985 */ /* 0x0005f4000c101d3c */
[----:B------:R-:W-:Y:S05]  /*1fbe0*/  @P0 BRA `(.L_x_1856) ;  /* 0x0000000800c40947 */ /* 0x000fea0003800000 */
[----:B--2---:R-:W-:-:S04]  /*1fbf0*/  LEA R2, P0, R193, R28, 0x1 ;  /* 0x0000001cc1027211 */ /* 0x004fc800078008ff */
[----:B------:R-:W-:-:S05]  /*1fc00*/  LEA.HI.X R3, R193, R48, R224, 0x1, P0 ;  /* 0x00000030c1037211 */ /* 0x000fca00000f0ce0 */
[----:B------:R4:W-:Y:S01]  /*1fc10*/  ST.E.128 desc[UR60][R2.64], R44 ;  /* 0x0000002c02007985 */ /* 0x0009e2000c101d3c */
[----:B------:R-:W-:Y:S05]  /*1fc20*/  BRA `(.L_x_1856) ;  /* 0x0000000800b47947 */ /* 0x000fea0003800000 */
.L_x_1848:
[----:B------:R-:W-:Y:S01]  /*1fc30*/  ULDC.64 UR4, c[0x0][0xc00] ;  /* 0x0003000000047ab9 */ /* 0x000fe20000000a00 */
[----:B------:R-:W2:Y:S01]  /*1fc40*/  LDC.64 R2, c[0x0][0xc00] ;  /* 0x00030000ff027b82 */ /* 0x000ea20000000a00 */
[----:B------:R-:W-:Y:S01]  /*1fc50*/  ISETP.NE.U32.AND P0, PT, RZ, UR4, PT ;  /* 0x00000004ff007c0c */ /* 0x000fe2000bf05070 */
[----:B------:R-:W-:-:S03]  /*1fc60*/  IMAD.MOV.U32 R6, RZ, RZ, RZ ;  /* 0x000000ffff067224 */ /* 0x000fc600078e00ff */
[----:B------:R-:W-:Y:S01]  /*1fc70*/  ISETP.NE.AND.EX P0, PT, RZ, UR5, PT, P0 ;  /* 0x00000005ff007c0c */ /* 0x000fe2000bf05300 */
[----:B------:R-:W-:Y:S02]  /*1fc80*/  ULDC.64 UR4, c[0x0][0xc08] ;  /* 0x0003020000047ab9 */ /* 0x000fe40000000a00 */
[----:B------:R-:W-:Y:S01]  /*1fc90*/  ISETP.NE.U32.AND P1, PT, RZ, UR4, PT ;  /* 0x00000004ff007c0c */ /* 0x000fe2000bf25070 */
[----:B------:R-:W3:Y:S03]  /*1fca0*/  LDC R21, c[0x0][0xbe8] ;  /* 0x0002fa00ff157b82 */ /* 0x000ee60000000800 */
[----:B------:R-:W-:Y:S01]  /*1fcb0*/  ISETP.NE.AND.EX P1, PT, RZ, UR5, PT, P1 ;  /* 0x00000005ff007c0c */ /* 0x000fe2000bf25310 */
[----:B--2---:R-:W-:-:S12]  /*1fcc0*/  IMAD.WIDE R2, R196, 0x4, R2 ;  /* 0x00000004c4027825 */ /* 0x004fd800078e0202 */
[----:B------:R-:W2:Y:S01]  /*1fcd0*/  @P1 LDC.64 R4, c[0x0][0xc08] ;  /* 0x00030200ff041b82 */ /* 0x000ea20000000a00 */
[----:B------:R-:W-:Y:S02]  /*1fce0*/  ULDC UR4, c[0x0][0xa88] ;  /* 0x0002a20000047ab9 */ /* 0x000fe40000000800 */
[----:B------:R-:W-:Y:S01]  /*1fcf0*/  IMAD.U32 R0, RZ, RZ, UR4 ;  /* 0x00000004ff007e24 */ /* 0x000fe2000f8e00ff */
[----:B------:R4:W5:Y:S01]  /*1fd00*/  @P0 LDG.E R6, desc[UR60][R2.64] ;  /* 0x0000003c02060981 */ /* 0x000962000c1e1900 */
[----:B--2---:R-:W-:-:S05]  /*1fd10*/  @P1 IMAD.WIDE R4, R196, 0x4, R4 ;  /* 0x00000004c4041825 */ /* 0x004fca00078e0204 */
[----:B------:R4:W5:Y:S01]  /*1fd20*/  @P1 LDG.E R0, desc[UR60][R4.64] ;  /* 0x0000003c04001981 */ /* 0x000962000c1e1900 */
[----:B---3--:R-:W-:Y:S01]  /*1fd30*/  ISETP.NE.AND P2, PT, R21, 0x1, PT ;  /* 0x000000011500780c */ /* 0x008fe20003f45270 */
[----:B------:R-:W2:-:S12]  /*1fd40*/  S2R R8, SR_TID.X ;  /* 0x0000000000087919 */ /* 0x000e980000002100 */
[----:B------:R-:W3:Y:S08]  /*1fd50*/  @P2 LDC R20, c[0x0][0xbec] ;  /* 0x0002fb00ff142b82 */ /* 0x000ef00000000800 */
[----:B------:R-:W0:Y:S01]  /*1fd60*/  @P2 LDC R25, c[0x0][0xbf0] ;  /* 0x0002fc00ff192b82 */ /* 0x000e220000000800 */
[----:B--2---:R-:W-:-:S05]  /*1fd70*/  VIADD R7, R8, 0xffffff80 ;  /* 0xffffff8008077836 */ /* 0x004fca0000000000 */
[----:B------:R-:W-:Y:S02]  /*1fd80*/  ISETP.GE.AND P3, PT, R7, 0x80, PT ;  /* 0x000000800700780c */ /* 0x000fe40003f66270 */
[----:B------:R-:W-:Y:S01]  /*1fd90*/  SHF.R.S32.HI R7, RZ, 0x1f, R196 ;  /* 0x0000001fff077819 */ /* 0x000fe200000114c4 */
[----:B----4-:R-:W-:Y:S10]  /*1fda0*/  @P1 BRA `(.L_x_1857) ;  /* 0x0000000000101947 */ /* 0x010ff40003800000 */
[----:B------:R-:W-:Y:S05]  /*1fdb0*/  @!P0 BRA `(.L_x_1857) ;  /* 0x00000000000c8947 */ /* 0x000fea0003800000 */
[----:B------:R-:W2:Y:S04]  /*1fdc0*/  LDG.E R5, desc[UR60][R2.64] ;  /* 0x0000003c02057981 */ /* 0x000ea8000c1e1900 */
[----:B-----5:R-:W2:Y:S02]  /*1fdd0*/  LDG.E R0, desc[UR60][R2.64+0x4] ;  /* 0x0000043c02007981 */ /* 0x020ea4000c1e1900 */
[----:B--2---:R-:W-:-:S07]  /*1fde0*/  IADD3 R0, -R5, R0, RZ ;  /* 0x0000000005007210 */ /* 0x004fce0007ffe1ff */
.L_x_1857:
[----:B------:R-:W-:Y:S01]  /*1fdf0*/  BSSY B1, `(.L_x_1858) ;  /* 0x000002c000017945 */ /* 0x000fe20003800000 */
[----:B------:R-:W-:Y:S02]  /*1fe00*/  SHF.R.S32.HI R10, RZ, 0x1f, R195 ;  /* 0x0000001fff0a7819 */ /* 0x000fe400000114c3 */
[----:B------:R-:W-:Y:S02]  /*1fe10*/  SEL R13, R196, RZ, !P0 ;  /* 0x000000ffc40d7207 */ /* 0x000fe40004000000 */
[----:B------:R-:W-:Y:S02]  /*1fe20*/  SEL R12, R7, RZ, !P0 ;  /* 0x000000ff070c7207 */ /* 0x000fe40004000000 */
[----:B-----5:R-:W-:Y:S01]  /*1fe30*/  SHF.R.S32.HI R11, RZ, 0x1f, R6 ;  /* 0x0000001fff0b7819 */ /* 0x020fe20000011406 */
[----:B------:R-:W-:Y:S06]  /*1fe40*/  @P3 BRA `(.L_x_1859) ;  /* 0x0000000000983947 */ /* 0x000fec0003800000 */
[----:B------:R-:W2:Y:S01]  /*1fe50*/  LDC R14, c[0x0][0xbe8] ;  /* 0x0002fa00ff0e7b82 */ /* 0x000ea20000000800 */
[----:B------:R-:W-:Y:S01]  /*1fe60*/  IADD3 R9, R187, -0x80, R8 ;  /* 0xffffff80bb097810 */ /* 0x000fe20007ffe008 */
[----:B--2---:R-:W-:-:S05]  /*1fe70*/  IMAD R2, R0, R14, RZ ;  /* 0x0000000e00027224 */ /* 0x004fca00078e02ff */
        /* <DEDUP_REMOVED lines=9> */
[----:B------:R-:W2:Y:S01]  /*1ff10*/  @P0 LDC R4, c[0x0][0xbec] ;  /* 0x0002fb00ff040b82 */ /* 0x000ea20000000800 */
[----:B------:R-:W-:Y:S01]  /*1ff20*/  IMAD R7, R195, UR5, R8 ;  /* 0x00000005c3077c24 */ /* 0x000fe2000f8e0208 */
[----:B------:R-:W-:-:S03]  /*1ff30*/  ULDC.64 UR4, c[0x0][0xb98] ;  /* 0x0002e60000047ab9 */ /* 0x000fc60000000a00 */
[----:B------:R-:W-:-:S03]  /*1ff40*/  IMAD.IADD R3, R3, 0x1, R7 ;  /* 0x0000000103037824 */ /* 0x000fc600078e0207 */
[----:B------:R-:W4:Y:S01]  /*1ff50*/  @P0 LDC R15, c[0x0][0xbf0] ;  /* 0x0002fc00ff0f0b82 */ /* 0x000f220000000800 */
[----:B------:R-:W-:-:S04]  /*1ff60*/  IMAD.WIDE.U32 R2, R13, UR4, R2 ;  /* 0x000000040d027c25 */ /* 0x000fc8000f8e0002 */
[----:B--2---:R-:W-:-:S05]  /*1ff70*/  @P0 IMAD.HI.U32 R4, R9, R4, RZ ;  /* 0x0000000409040227 */ /* 0x004fca00078e00ff */
[----:B----4-:R-:W-:Y:S01]  /*1ff80*/  @P0 SHF.R.U32.HI R5, RZ, R15, R4 ;  /* 0x0000000fff050219 */ /* 0x010fe20000011604 */
[----:B------:R-:W-:-:S03]  /*1ff90*/  IMAD R4, R12, UR4, RZ ;  /* 0x000000040c047c24 */ /* 0x000fc6000f8e02ff */
[----:B------:R-:W-:Y:S01]  /*1ffa0*/  IADD3 R7, -R5, RZ, RZ ;  /* 0x000000ff05077210 */ /* 0x000fe20007ffe1ff */
[----:B------:R-:W-:Y:S01]  /*1ffb0*/  IMAD R8, R13, UR5, R4 ;  /* 0x000000050d087c24 */ /* 0x000fe2000f8e0204 */
[----:B------:R-:W-:Y:S01]  /*1ffc0*/  IADD3 R2, P0, R5, R2, RZ ;  /* 0x0000000205027210 */ /* 0x000fe20007f1e0ff */
[----:B------:R-:W-:Y:S02]  /*1ffd0*/  ULDC.64 UR4, c[0x0][0xb88] ;  /* 0x0002e20000047ab9 */ /* 0x000fe40000000a00 */
        /* <DEDUP_REMOVED lines=13> */
.L_x_1859:
[----:B------:R-:W-:Y:S05]  /*200b0*/  BSYNC B1 ;  /* 0x0000000000017941 */ /* 0x000fea0003800000 */
.L_x_1858:
[----:B------:R-:W-:Y:S01]  /*200c0*/  ULDC.64 UR4, c[0x0][0xaa0] ;  /* 0x0002a80000047ab9 */ /* 0x000fe20000000a00 */
[----:B--2---:R-:W-:Y:S01]  /*200d0*/  IMAD R4, R194, 0x20, R199 ;  /* 0x00000020c2047824 */ /* 0x004fe200078e02c7 */
[----:B------:R-:W-:Y:S01]  /*200e0*/  BSSY B1, `(.L_x_1860) ;  /* 0x0000037000017945 */ /* 0x000fe20003800000 */
[----:B------:R-:W-:-:S03]  /*200f0*/  IMAD R3, R11, UR4, RZ ;  /* 0x000000040b037c24 */ /* 0x000fc6000f8e02ff */
[----:B------:R-:W-:Y:S01]  /*20100*/  IADD3 R9, R187, R4, RZ ;  /* 0x00000004bb097210 */ /* 0x000fe20007ffe0ff */
[C---:B------:R-:W-:Y:S02]  /*20110*/  IMAD R5, R6.reuse, UR5, R3 ;  /* 0x0000000506057c24 */ /* 0x040fe4000f8e0203 */
[----:B------:R-:W-:Y:S01]  /*20120*/  IMAD.WIDE.U32 R2, R6, UR4, RZ ;  /* 0x0000000406027c25 */ /* 0x000fe2000f8e00ff */
[----:B------:R-:W-:-:S03]  /*20130*/  ULDC.64 UR4, c[0x0][0xae8] ;  /* 0x0002ba0000047ab9 */ /* 0x000fc60000000a00 */
[----:B------:R-:W-:Y:S02]  /*20140*/  IMAD.IADD R3, R3, 0x1, R5 ;  /* 0x0000000103037824 */ /* 0x000fe400078e0205 */
[----:B------:R-:W-:Y:S02]  /*20150*/  IMAD R6, R10, UR4, RZ ;  /* 0x000000040a067c24 */ /* 0x000fe4000f8e02ff */
[----:B---3--:R-:W-:-:S04]  /*20160*/  @P2 IMAD.HI.U32 R4, R9, R20, RZ ;  /* 0x0000001409042227 */ /* 0x008fc800078e00ff */
[C---:B------:R-:W-:Y:S02]  /*20170*/  IMAD R7, R195.reuse, UR5, R6 ;  /* 0x00000005c3077c24 */ /* 0x040fe4000f8e0206 */
[----:B------:R-:W-:Y:S01]  /*20180*/  IMAD.WIDE.U32 R2, R195, UR4, R2 ;  /* 0x00000004c3027c25 */ /* 0x000fe2000f8e0002 */
[----:B------:R-:W-:-:S03]  /*20190*/  ULDC.64 UR4, c[0x0][0xaf0] ;  /* 0x0002bc0000047ab9 */ /* 0x000fc60000000a00 */
[----:B------:R-:W-:Y:S01]  /*201a0*/  IMAD.MOV.U32 R5, RZ, RZ, R9 ;  /* 0x000000ffff057224 */ /* 0x000fe200078e0009 */
[----:B0-----:R-:W-:Y:S01]  /*201b0*/  @P2 SHF.R.U32.HI R5, RZ, R25, R4 ;  /* 0x00000019ff052219 */ /* 0x001fe20000011604 */
        /* <DEDUP_REMOVED lines=14> */
[----:B------:R-:W-:Y:S01]  /*202a0*/  IMAD.IADD R6, R199, 0x1, R187 ;  /* 0x00000001c7067824 */ /* 0x000fe200078e02bb */
[----:B------:R-:W-:Y:S01]  /*202b0*/  IADD3 R3, R3, R9, RZ ;  /* 0x0000000903037210 */ /* 0x000fe20007ffe0ff */
        /* <DEDUP_REMOVED lines=25> */
.L_x_1861:
[----:B------:R-:W-:Y:S05]  /*20450*/  BSYNC B1 ;  /* 0x0000000000017941 */ /* 0x000fea0003800000 */
.L_x_1860:
        /* <DEDUP_REMOVED lines=13> */
.L_x_1863:
[----:B------:R-:W-:Y:S05]  /*20530*/  BSYNC B1 ;  /* 0x0000000000017941 */ /* 0x000fea0003800000 */
.L_x_1862:
        /* <DEDUP_REMOVED lines=13> */
.L_x_1865:
[----:B------:R-:W-:Y:S05]  /*20610*/  BSYNC B1 ;  /* 0x0000000000017941 */ /* 0x000fea0003800000 */
.L_x_1864:
[----:B0-----:R-:W-:Y:S01]  /*20620*/  IADD3 R0, R6, 0x60, RZ ;  /* 0x0000006006007810 */ /* 0x001fe20007ffe0ff */
[----:B---3--:R-:W0:Y:S03]  /*20630*/  SHFL.IDX PT, R5, R5, 0x3, 0x181f ;  /* 0x00781f0005057f89 */ /* 0x008e2600000e0000 */
        /* <DEDUP_REMOVED lines=12> */
.L_x_1856:
[----:B------:R-:W-:Y:S05]  /*20700*/  BSYNC B0 ;  /* 0x0000000000007941 */ /* 0x000fea0003800000 */
.L_x_1847:
[----:B------:R-:W-:Y:S02]  /*20710*/  ULDC UR4, c[0x0][0xc3c] ;  /* 0x00030f0000047ab9 */ /* 0x000fe40000000800 */
[----:B-1----:R-:W-:-:S13]  /*20720*/  ISETP.GE.AND P0, PT, R31, UR4, PT ;  /* 0x000000041f007c0c */ /* 0x002fda000bf06270 */
[----:B------:R-:W-:Y:S05]  /*20730*/  @!P0 BRA `(.L_x_1866) ;  /* 0xfffffe0800e48947 */ /* 0x000fea000383ffff */
[----:B------:R-:W-:Y:S05]  /*20740*/  BRA `(.L_x_1566) ;  /* 0x0000007400387947 */ /* 0x000fea0003800000 */
.L_x_1564:
        /* <DEDUP_REMOVED lines=16> */
.L_x_1867:
        /* <DEDUP_REMOVED lines=31> */
[----:B------:R-:W1:Y:S02]  /*20a40*/  SHFL.IDX PT, R6, R8, 0x1f, 0x1f ;  /* 0x03e01f0008067f89 */ /* 0x000e6400000e0000 */
[----:B-1----:R-:W-:-:S04]  /*20a50*/  IMAD R6, R6, UR5, RZ ;  /* 0x0000000506067c24 */ /* 0x002fc8000f8e02ff */
[----:B------:R-:W-:Y:S01]  /*20a60*/  IMAD.MOV.U32 R3, RZ, RZ, R6 ;  /* 0x000000ffff037224 */ /* 0x000fe200078e0006 */
[----:B0-----:R-:W-:-:S13]  /*20a70*/  ISETP.GT.AND P6, PT, R6, UR6, PT ;  /* 0x0000000606007c0c */ /* 0x001fda000bfc4270 */
[----:B------:R-:W-:Y:S05]  /*20a80*/  @P6 BRA `(.L_x_1869) ;  /* 0x0000000000986947 */ /* 0x000fea0003800000 */
[----:B------:R-:W0:Y:S01]  /*20a90*/  LDC R10, c[0x0][0xc3c] ;  /* 0x00030f00ff0a7b82 */ /* 0x000e220000000800 */
[----:B------:R-:W-:Y:S01]  /*20aa0*/  IMAD.MOV.U32 R6, RZ, RZ, R3 ;  /* 0x000000ffff067224 */ /* 0x000fe200078e0003 */
[----:B------:R-:W-:Y:S01]  /*20ab0*/  UMOV UR4, URZ ;  /* 0x0000003f00047c82 */ /* 0x000fe20008000000 */
[----:B------:R-:W-:Y:S01]  /*20ac0*/  ULDC UR7, c[0x0][0xc3c] ;  /* 0x00030f0000077ab9 */ /* 0x000fe20000000800 */
[----:B------:R-:W-:-:S05]  /*20ad0*/  ULDC UR5, c[0x0][0xc38] ;  /* 0x00030e0000057ab9 */ /* 0x000fca0000000800 */
.L_x_1873:
[----:B------:R-:W-:Y:S01]  /*20ae0*/  UIADD3 UR4, UR4, 0x1f, URZ ;  /* 0x0000001f04047890 */ /* 0x000fe2000fffe03f */
[----:B------:R-:W-:-:S05]  /*20af0*/  MOV R19, UR7 ;  /* 0x0000000700137c02 */ /* 0x000fca0008000f00 */
        /* <DEDUP_REMOVED lines=10> */
.L_x_1872:
[----:B------:R-:W-:Y:S05]  /*20ba0*/  BSYNC B0 ;  /* 0x0000000000007941 */ /* 0x000fea0003800000 */
.L_x_1871:
[----:B0----5:R-:W0:Y:S02]  /*20bb0*/  SHFL.UP PT, R2, R4, 0x1, RZ ;  /* 0x0420000004027989 */ /* 0x021e2400000e00ff */
        /* <DEDUP_REMOVED lines=19> */
.L_x_1869:
[----:B------:R-:W-:-:S04]  /*20cf0*/  IMAD.IADD R13, R6, 0x1, -R3 ;  /* 0x00000001060d7824 */ /* 0x000fc800078e0a03 */
[----:B------:R-:W-:-:S05]  /*20d00*/  IMAD R2, R8, UR5, R13 ;  /* 0x0000000508027c24 */ /* 0x000fca000f8e020d */
[----:B------:R-:W-:Y:S02]  /*20d10*/  ISETP.GT.AND P0, PT, R2, UR6, PT ;  /* 0x0000000602007c0c */ /* 0x000fe4000bf04270 */
[----:B------:R-:W0:Y:S11]  /*20d20*/  LDC.64 R2, c[0x0][0xc90] ;  /* 0x00032400ff027b82 */ /* 0x000e360000000a00 */
[----:B------:R-:W-:-:S04]  /*20d30*/  VOTE.ANY R9, PT, !P0 ;  /* 0x0000000000097806 */ /* 0x000fc800040e0100 */
[----:B------:R-:W1:Y:S02]  /*20d40*/  POPC R15, R9 ;  /* 0x00000009000f7309 */ /* 0x000e640000000000 */
[----:B-1----:R-:W-:-:S05]  /*20d50*/  IADD3 R19, R15, UR4, RZ ;  /* 0x000000040f137c10 */ /* 0x002fca000fffe0ff */
        /* <DEDUP_REMOVED lines=13> */
.L_x_1874:
[----:B---3--:R-:W-:Y:S01]  /*20e30*/  IMAD R16, R16, UR5, R13 ;  /* 0x0000000510107c24 */ /* 0x008fe2000f8e020d */
[----:B------:R-:W-:Y:S01]  /*20e40*/  IABS R2, R6 ;  /* 0x0000000600027213 */ /* 0x000fe20000000000 */
[----:B01----:R-:W-:-:S03]  /*20e50*/  IMAD.MOV R11, RZ, RZ, -R3 ;  /* 0x000000ffff0b7224 */ /* 0x003fc600078e0a03 */
[----:B--2---:R-:W-:Y:S01]  /*20e60*/  IADD3 R9, -R16, UR6, RZ ;  /* 0x0000000610097c10 */ /* 0x004fe2000fffe1ff */
[----:B------:R-:W-:Y:S01]  /*20e70*/  IMAD.MOV R10, RZ, RZ, -R2 ;  /* 0x000000ffff0a7224 */ /* 0x000fe200078e0a02 */
[----:B------:R-:W-:Y:S01]  /*20e80*/  MOV R2, RZ ;  /* 0x000000ff00027202 */ /* 0x000fe20000000f00 */
[----:B------:R-:W-:Y:S01]  /*20e90*/  IMAD R11, R11, R12, RZ ;  /* 0x0000000c0b0b7224 */ /* 0x000fe200078e02ff */
[----:B------:R-:W-:-:S03]  /*20ea0*/  IABS R8, R9 ;  /* 0x0000000900087213 */ /* 0x000fc60000000000 */
        /* <DEDUP_REMOVED lines=12> */
[----:B------:R-:W-:-:S06]  /*20f70*/  @P0 IADD3 R2, R2, 0x1, RZ ;  /* 0x0000000102020810 */ /* 0x000fcc0007ffe0ff */
[----:B------:R-:W-:Y:S01]  /*20f80*/  @!P2 IMAD.MOV R2, RZ, RZ, -R2 ;  /* 0x000000ffff02a224 */ /* 0x000fe200078e0a02 */
[----:B------:R-:W-:-:S05]  /*20f90*/  @!P1 LOP3.LUT R2, RZ, R6, RZ, 0x33, !PT ;  /* 0x00000006ff029212 */ /* 0x000fca00078e33ff */
[----:B------:R-:W-:Y:S02]  /*20fa0*/  IMAD R8, R7, R2, RZ ;  /* 0x0000000207087224 */ /* 0x000fe400078e02ff */
[----:B------:R-:W-:Y:S02]  /*20fb0*/  IMAD.MOV R2, RZ, RZ, -R2 ;  /* 0x000000ffff027224 */ /* 0x000fe400078e0a02 */
[----:B------:R-:W-:Y:S02]  /*20fc0*/  IMAD.MOV R10, RZ, RZ, -R8 ;  /* 0x000000ffff0a7224 */ /* 0x000fe400078e0a08 */
[----:B------:R-:W-:Y:S02]  /*20fd0*/  IMAD R13, R6, R2, R9 ;  /* 0x00000002060d7224 */ /* 0x000fe400078e0209 */
[----:B------:R-:W-:Y:S01]  /*20fe0*/  IMAD.MOV.U32 R2, RZ, RZ, RZ ;  /* 0x000000ffff027224 */ /* 0x000fe200078e00ff */
[----:B------:R-:W-:-:S04]  /*20ff0*/  VIADDMNMX R18, R10, UR5, R7, PT ;  /* 0x000000050a127c46 */ /* 0x000fc8000b800107 */
[-C--:B------:R-:W-:Y:S02]  /*21000*/  IABS R10, R18.reuse ;  /* 0x00000012000a7213 */ /* 0x080fe40000000000 */
[----:B------:R-:W-:Y:S02]  /*21010*/  IABS R6, R18 ;  /* 0x0000001200067213 */ /* 0x000fe40000000000 */
[----:B------:R-:W0:Y:S08]  /*21020*/  I2F.RP R7, R10 ;  /* 0x0000000a00077306 */ /* 0x000e300000209400 */
[----:B0-----:R-:W0:Y:S02]  /*21030*/  MUFU.RCP R7, R7 ;  /* 0x0000000700077308 */ /* 0x001e240000001000 */
[----:B0-----:R-:W-:-:S06]  /*21040*/  VIADD R3, R7, 0xffffffe ;  /* 0x0ffffffe07037836 */ /* 0x001fcc0000000000 */
[----:B------:R-:W0:Y:S02]  /*21050*/  F2I.FTZ.U32.TRUNC.NTZ R3, R3 ;  /* 0x0000000300037305 */ /* 0x000e24000021f000 */
[----:B0-----:R-:W-:-:S05]  /*21060*/  IADD3 R11, RZ, -R3, RZ ;  /* 0x80000003ff0b7210 */ /* 0x001fca0007ffe0ff */
[----:B------:R-:W-:Y:S01]  /*21070*/  IMAD.MOV.U32 R9, RZ, RZ, R11 ;  /* 0x000000ffff097224 */ /* 0x000fe200078e000b */
[----:B------:R-:W-:-:S03]  /*21080*/  IABS R11, R13 ;  /* 0x0000000d000b7213 */ /* 0x000fc60000000000 */
[----:B------:R-:W-:-:S04]  /*21090*/  IMAD R9, R9, R10, RZ ;  /* 0x0000000a09097224 */ /* 0x000fc800078e02ff */
[----:B------:R-:W-:-:S04]  /*210a0*/  IMAD.HI.U32 R2, R3, R9, R2 ;  /* 0x0000000903027227 */ /* 0x000fc800078e0002 */
[----:B------:R-:W-:Y:S02]  /*210b0*/  IMAD.MOV R3, RZ, RZ, -R6 ;  /* 0x000000ffff037224 */ /* 0x000fe400078e0a06 */
[----:B------:R-:W-:-:S04]  /*210c0*/  IMAD.HI.U32 R2, R2, R11, RZ ;  /* 0x0000000b02027227 */ /* 0x000fc800078e00ff */
[----:B------:R-:W-:-:S05]  /*210d0*/  IMAD R3, R2, R3, R11 ;  /* 0x0000000302037224 */ /* 0x000fca00078e020b */
[----:B------:R-:W-:-:S13]  /*210e0*/  ISETP.GT.U32.AND P1, PT, R10, R3, PT ;  /* 0x000000030a00720c */ /* 0x000fda0003f24070 */
[----:B------:R-:W-:Y:S01]  /*210f0*/  @!P1 IMAD.IADD R3, R3, 0x1, -R10 ;  /* 0x0000000103039824 */ /* 0x000fe200078e0a0a */
[----:B------:R-:W-:Y:S02]  /*21100*/  @!P1 IADD3 R2, R2, 0x1, RZ ;  /* 0x0000000102029810 */ /* 0x000fe40007ffe0ff */
[----:B------:R-:W-:Y:S02]  /*21110*/  ISETP.NE.AND P1, PT, R18, RZ, PT ;  /* 0x000000ff1200720c */ /* 0x000fe40003f25270 */
[----:B------:R-:W-:Y:S02]  /*21120*/  ISETP.GE.U32.AND P0, PT, R3, R10, PT ;  /* 0x0000000a0300720c */ /* 0x000fe40003f06070 */
[----:B------:R-:W-:-:S04]  /*21130*/  LOP3.LUT R3, R13, R18, RZ, 0x3c, !PT ;  /* 0x000000120d037212 */ /* 0x000fc800078e3cff */
[----:B------:R-:W-:Y:S01]  /*21140*/  ISETP.GE.AND P2, PT, R3, RZ, PT ;  /* 0x000000ff0300720c */ /* 0x000fe20003f46270 */
[----:B------:R-:W-:-:S06]  /*21150*/  IMAD.IADD R3, R13, 0x1, R8 ;  /* 0x000000010d037824 */ /* 0x000fcc00078e0208 */
[----:B------:R-:W-:-:S06]  /*21160*/  @P0 VIADD R2, R2, 0x1 ;  /* 0x0000000102020836 */ /* 0x000fcc0000000000 */
[----:B------:R-:W-:Y:S01]  /*21170*/  @!P2 IMAD.MOV R2, RZ, RZ, -R2 ;  /* 0x000000ffff02a224 */ /* 0x000fe200078e0a02 */
[----:B------:R-:W-:Y:S01]  /*21180*/  @!P1 LOP3.LUT R2, RZ, R18, RZ, 0x33, !PT ;  /* 0x00000012ff029212 */ /* 0x000fe200078e33ff */
[----:B------:R-:W-:-:S03]  /*21190*/  IMAD.MOV R18, RZ, RZ, -R18 ;  /* 0x000000ffff127224 */ /* 0x000fc600078e0a12 */
[----:B------:R-:W-:Y:S01]  /*211a0*/  LOP3.LUT R17, RZ, R2, RZ, 0x33, !PT ;  /* 0x00000002ff117212 */ /* 0x000fe200078e33ff */
[----:B------:R-:W-:-:S03]  /*211b0*/  IMAD R18, R2, R18, R3 ;  /* 0x0000001202127224 */ /* 0x000fc600078e0203 */
[----:B------:R-:W-:Y:S01]  /*211c0*/  IADD3 R17, R4, R17, RZ ;  /* 0x0000001104117210 */ /* 0x000fe20007ffe0ff */
[----:B------:R-:W-:Y:S06]  /*211d0*/  BRA `(.L_x_1875) ;  /* 0x00000000000c7947 */ /* 0x000fec0003800000 */
.L_x_1870:
[----:B------:R-:W-:Y:S02]  /*211e0*/  IMAD.MOV.U32 R17, RZ, RZ, RZ ;  /* 0x000000ffff117224 */ /* 0x000fe400078e00ff */
[----:B------:R-:W-:Y:S02]  /*211f0*/  IMAD.U32 R16, RZ, RZ, UR6 ;  /* 0x00000006ff107e24 */ /* 0x000fe4000f8e00ff */
[----:B------:R-:W-:-:S07]  /*21200*/  IMAD.MOV.U32 R18, RZ, RZ, RZ ;  /* 0x000000ffff127224 */ /* 0x000fce00078e00ff */
.L_x_1875:
[----:B------:R-:W-:-:S13]  /*21210*/  ISETP.NE.AND P0, PT, R5, RZ, PT ;  /* 0x000000ff0500720c */ /* 0x000fda0003f05270 */
[----:B------:R-:W0:Y:S01]  /*21220*/  @!P0 S2R R3, SR_CgaCtaId ;  /* 0x0000000000038919 */ /* 0x000e220000008800 */
[----:B------:R-:W-:-:S04]  /*21230*/  @!P0 MOV R2, 0x400 ;  /* 0x0000040000028802 */ /* 0x000fc80000000f00 */
[----:B0-----:R-:W-:-:S05]  /*21240*/  @!P0 LEA R2, R3, R2, 0x18 ;  /* 0x0000000203028211 */ /* 0x001fca00078ec0ff */
[----:B------:R0:W-:Y:S01]  /*21250*/  @!P0 STS.128 [R2+0x2a8d0], R16 ;  /* 0x02a8d01002008388 */ /* 0x0001e20000000c00 */
[----:B------:R-:W-:Y:S06]  /*21260*/  BAR.ARV 0x5, 0x180 ;  /* 0x0146000000007b1d */ /* 0x000fec0000002000 */
.L_x_1868:
[----:B------:R2:W-:Y:S01]  /*21270*/  STL [R1+0x28], RZ ;  /* 0x000028ff01007387 */ /* 0x0005e20000100800 */
[----:B------:R-:W-:Y:S01]  /*21280*/  ULDC UR4, c[0x0][0xc3c] ;  /* 0x00030f0000047ab9 */ /* 0x000fe20000000800 */
[----:B------:R-:W-:Y:S01]  /*21290*/  IMAD.MOV.U32 R29, RZ, RZ, 0x1 ;  /* 0x00000001ff1d7424 */ /* 0x000fe200078e00ff */
[----:B-1----:R-:W-:Y:S02]  /*212a0*/  ISETP.GE.AND P0, PT, R19, UR4, PT ;  /* 0x0000000413007c0c */ /* 0x002fe4000bf06270 */
[----:B------:R-:W-:-:S11]  /*212b0*/  MOV R27, RZ ;  /* 0x000000ff001b7202 */ /* 0x000fd60000000f00 */
[----:B--2---:R-:W-:Y:S05]  /*212c0*/  @P0 BRA `(.L_x_1876) ;  /* 0x0000006400740947 */ /* 0x004fea0003800000 */
[----:B0-----:R-:W2:Y:S01]  /*212d0*/  LDL R2, [R1+0x40] ;  /* 0x0000400001027983 */ /* 0x001ea20000100800 */
[----:B------:R-:W0:Y:S01]  /*212e0*/  S2UR UR5, SR_CgaCtaId ;  /* 0x00000000000579c3 */ /* 0x000e220000008800 */
[----:B------:R-:W-:Y:S01]  /*212f0*/  LOP3.LUT R4, R0, 0x7f, RZ, 0xc0, !PT ;  /* 0x0000007f00047812 */ /* 0x000fe200078ec0ff */
[----:B------:R-:W-:Y:S01]  /*21300*/  BSSY B8, `(.L_x_1876) ;  /* 0x0000659000087945 */ /* 0x000fe20003800000 */
[----:B------:R1:W-:Y:S01]  /*21310*/  STL [R1+0x28], RZ ;  /* 0x000028ff01007387 */ /* 0x0003e20000100800 */
[----:B------:R-:W-:Y:S01]  /*21320*/  IMAD.MOV.U32 R31, RZ, RZ, 0x1 ;  /* 0x00000001ff1f7424 */ /* 0x000fe200078e00ff */
[----:B------:R-:W-:Y:S01]  /*21330*/  MOV R25, RZ ;  /* 0x000000ff00197202 */ /* 0x000fe20000000f00 */
[----:B------:R-:W-:Y:S01]  /*21340*/  IMAD.SHL.U32 R36, R4, 0x8, RZ ;  /* 0x0000000804247824 */ /* 0x000fe200078e00ff */
[----:B------:R-:W-:Y:S01]  /*21350*/  ULDC.64 UR36, c[0x0][0x198] ;  /* 0x0000660000247ab9 */ /* 0x000fe20000000a00 */
[----:B------:R-:W-:Y:S01]  /*21360*/  IMAD.MOV.U32 R27, RZ, RZ, RZ ;  /* 0x000000ffff1b7224 */ /* 0x000fe200078e00ff */
[----:B------:R-:W-:Y:S01]  /*21370*/  ULDC UR38, c[0x0][0xc] ;  /* 0x0000030000267ab9 */ /* 0x000fe20000000800 */
[----:B------:R-:W-:Y:S01]  /*21380*/  IMAD.MOV.U32 R29, RZ, RZ, 0x1 ;  /* 0x00000001ff1d7424 */ /* 0x000fe200078e00ff */
[----:B--2---:R-:W-:Y:S01]  /*21390*/  R2UR UR4, R2 ;  /* 0x00000000020472ca */ /* 0x004fe200000e0000 */
[----:B------:R-:W-:-:S05]  /*213a0*/  IMAD.SHL.U32 R2, R0, 0x8, RZ ;  /* 0x0000000800027824 */ /* 0x000fca00078e00ff */
[C---:B------:R-:W-:Y:S02]  /*213b0*/  LOP3.LUT R3, R2.reuse, 0x1f8, RZ, 0xc0, !PT ;  /* 0x000001f802037812 */ /* 0x040fe400078ec0ff */
[----:B------:R-:W-:Y:S02]  /*213c0*/  LOP3.LUT R2, R2, 0x38, RZ, 0xc0, !PT ;  /* 0x0000003802027812 */ /* 0x000fe400078ec0ff */
[----:B------:R-:W-:Y:S01]  /*213d0*/  LOP3.LUT R3, R3, 0x38, R0, 0x78, !PT ;  /* 0x0000003803037812 */ /* 0x000fe200078e7800 */
[----:B------:R-:W-:Y:S02]  /*213e0*/  IMAD.SHL.U32 R0, R0, 0x10, RZ ;  /* 0x0000001000007824 */ /* 0x000fe400078e00ff */
        /* <DEDUP_REMOVED lines=8> */
[----:B------:R-:W-:-:S03]  /*21470*/  LOP3.LUT R0, R2, 0x80, RZ, 0xfc, !PT ;  /* 0x0000008002007812 */ /* 0x000fc600078efcff */
[----:B-1----:R-:W-:-:S07]  /*21480*/  IMAD R37, R36, 0x2, R23 ;  /* 0x0000000224257824 */ /* 0x002fce00078e0217 */
.L_x_1993:
[----:B------:R-:W-:Y:S05]  /*21490*/  YIELD ;  /* 0x0000000000007946 */ /* 0x000fea0003800000 */
[----:B------:R-:W-:Y:S01]  /*214a0*/  ULDC.64 UR4, c[0x0][0xa28] ;  /* 0x00028a0000047ab9 */ /* 0x000fe20000000a00 */
[----:B------:R-:W-:Y:S01]  /*214b0*/  MOV R11, RZ ;  /* 0x000000ff000b7202 */ /* 0x000fe20000000f00 */
[----:B0-----:R-:W0:Y:S01]  /*214c0*/  LDC.64 R4, c[0x0][0xa00] ;  /* 0x00028000ff047b82 */ /* 0x001e220000000a00 */
[----:B------:R-:W-:Y:S01]  /*214d0*/  ISETP.NE.U32.AND P0, PT, RZ, UR4, PT ;  /* 0x00000004ff007c0c */ /* 0x000fe2000bf05070 */
[----:B------:R-:W-:-:S03]  /*214e0*/  ULDC.64 UR6, c[0x0][0xa10] ;  /* 0x0002840000067ab9 */ /* 0x000fc60000000a00 */
[----:B------:R-:W-:Y:S01]  /*214f0*/  ISETP.NE.AND.EX P0, PT, RZ, UR5, PT, P0 ;  /* 0x00000005ff007c0c */ /* 0x000fe2000bf05300 */
[----:B------:R-:W-:-:S12]  /*21500*/  ULDC.64 UR4, c[0x0][0xa18] ;  /* 0x0002860000047ab9 */ /* 0x000fd80000000a00 */
[----:B-1----:R-:W1:Y:S01]  /*21510*/  @P0 LDC.64 R2, c[0x0][0xa28] ;  /* 0x00028a00ff020b82 */ /* 0x002e620000000a00 */
[----:B------:R-:W-:Y:S01]  /*21520*/  ISETP.NE.U32.AND P1, PT, RZ, UR6, PT ;  /* 0x00000006ff007c0c */ /* 0x000fe2000bf25070 */
[----:B-1----:R-:W-:-:S05]  /*21530*/  @P0 IMAD.WIDE R2, R19, 0x4, R2 ;  /* 0x0000000413020825 */ /* 0x002fca00078e0202 */
[----:B--2---:R1:W2:Y:S01]  /*21540*/  @P0 LDG.E R11, desc[UR60][R2.64] ;  /* 0x0000003c020b0981 */ /* 0x0042a2000c1e1900 */
[----:B------:R-:W-:Y:S01]  /*21550*/  ISETP.NE.U32.AND P0, PT, RZ, UR4, PT ;  /* 0x00000004ff007c0c */ /* 0x000fe2000bf05070 */
[----:B------:R-:W-:Y:S01]  /*21560*/  IMAD.MOV.U32 R35, RZ, RZ, RZ ;  /* 0x000000ffff237224 */ /* 0x000fe200078e00ff */
[----:B------:R-:W-:Y:S01]  /*21570*/  ISETP.NE.AND.EX P1, PT, RZ, UR7, PT, P1 ;  /* 0x00000007ff007c0c */ /* 0x000fe2000bf25310 */
[----:B------:R-:W-:Y:S01]  /*21580*/  IMAD.MOV.U32 R0, RZ, RZ, RZ ;  /* 0x000000ffff007224 */ /* 0x000fe200078e00ff */
[----:B------:R-:W-:Y:S01]  /*21590*/  ISETP.NE.AND.EX P2, PT, RZ, UR5, PT, P0 ;  /* 0x00000005ff007c0c */ /* 0x000fe2000bf45300 */
[----:B------:R-:W-:Y:S01]  /*215a0*/  ULDC.64 UR4, c[0x0][0xa00] ;  /* 0x0002800000047ab9 */ /* 0x000fe20000000a00 */
[----:B0-----:R-:W-:Y:S01]  /*215b0*/  IMAD.WIDE R4, R19, 0x4, R4 ;  /* 0x0000000413047825 */ /* 0x001fe200078e0204 */
[----:B------:R-:W-:Y:S01]  /*215c0*/  ISETP.NE.U32.AND P0, PT, RZ, UR4, PT ;  /* 0x00000004ff007c0c */ /* 0x000fe2000bf05070 */
[----:B-1----:R-:W0:Y:S03]  /*215d0*/  LDC.64 R2, c[0x0][0xa10] ;  /* 0x00028400ff027b82 */ /* 0x002e260000000a00 */
[----:B------:R-:W-:-:S06]  /*215e0*/  ISETP.NE.AND.EX P0, PT, RZ, UR5, PT, P0 ;  /* 0x00000005ff007c0c */ /* 0x000fcc000bf05300 */
[----:B------:R-:W1:Y:S07]  /*215f0*/  @P2 LDC.64 R6, c[0x0][0xa18] ;  /* 0x00028600ff062b82 */ /* 0x000e6e0000000a00 */
[----:B------:R-:W5:Y:S01]  /*21600*/  @P0 LDG.E R35, desc[UR60][R4.64] ;  /* 0x0000003c04230981 */ /* 0x000f62000c1e1900 */
[----:B0-----:R-:W-:-:S05]  /*21610*/  IMAD.WIDE R2, R19, 0x4, R2 ;  /* 0x0000000413027825 */ /* 0x001fca00078e0202 */
[----:B------:R-:W5:Y:S01]  /*21620*/  @P1 LDG.E R0, desc[UR60][R2.64] ;  /* 0x0000003c02001981 */ /* 0x000f62000c1e1900 */
[----:B------:R-:W-:Y:S02]  /*21630*/  ULDC UR4, c[0x0][0x288] ;  /* 0x0000a20000047ab9 */ /* 0x000fe40000000800 */
[----:B------:R-:W-:Y:S01]  /*21640*/  IMAD.U32 R32, RZ, RZ, UR4 ;  /* 0x00000004ff207e24 */ /* 0x000fe2000f8e00ff */
[----:B------:R-:W-:Y:S02]  /*21650*/  ULDC.64 UR4, c[0x0][0x418] ;  /* 0x0001060000047ab9 */ /* 0x000fe40000000a00 */
[----:B------:R-:W-:-:S03]  /*21660*/  UISETP.NE.U32.AND UP0, UPT, UR4, URZ, UPT ;  /* 0x0000003f0400728c */ /* 0x000fc6000bf05070 */
[----:B------:R-:W-:Y:S01]  /*21670*/  ULDC UR4, c[0x0][0x424] ;  /* 0x0001090000047ab9 */ /* 0x000fe20000000800 */
[----:B------:R-:W-:Y:S01]  /*21680*/  UISETP.NE.AND.EX UP0, UPT, UR5, URZ, UPT, UP0 ;  /* 0x0000003f0500728c */ /* 0x000fe2000bf05300 */
[----:B-1----:R-:W-:Y:S02]  /*21690*/  @P2 IMAD.WIDE R6, R19, 0x4, R6 ;  /* 0x0000000413062825 */ /* 0x002fe400078e0206 */
[----:B------:R-:W-:Y:S01]  /*216a0*/  ULDC UR5, c[0x0][0x2f0] ;  /* 0x0000bc0000057ab9 */ /* 0x000fe20000000800 */
[----:B------:R-:W-:Y:S02]  /*216b0*/  USEL UR4, UR4, 0x1, UP0 ;  /* 0x0000000104047887 */ /* 0x000fe40008000000 */
[----:B------:R0:W5:Y:S02]  /*216c0*/  @P2 LDG.E R32, desc[UR60][R6.64] ;  /* 0x0000003c06202981 */ /* 0x000164000c1e1900 */
[----:B------:R-:W-:-:S03]  /*216d0*/  UIMAD UR4, UR4, UR5, URZ ;  /* 0x00000005040472a4 */ /* 0x000fc6000f8e023f */
[----:B------:R-:W-:-:S03]  /*216e0*/  ULDC UR5, c[0x0][0x348] ;  /* 0x0000d20000057ab9 */ /* 0x000fc60000000800 */
[----:B------:R-:W-:Y:S01]  /*216f0*/  MOV R10, UR4 ;  /* 0x00000004000a7c02 */ /* 0x000fe20008000f00 */
[----:B0-----:R-:W-:Y:S01]  /*21700*/  IMAD.U32 R6, RZ, RZ, UR5 ;  /* 0x00000005ff067e24 */ /* 0x001fe2000f8e00ff */
[----:B--2---:R0:W-:Y:S01]  /*21710*/  STL [R1+0x4], R11 ;  /* 0x0000040b01007387 */ /* 0x0041e20000100800 */
[----:B------:R-:W-:Y:S05]  /*21720*/  @P2 BRA `(.L_x_1877) ;  /* 0x0000000000102947 */ /* 0x000fea0003800000 */
[----:B------:R-:W-:Y:S05]  /*21730*/  @!P0 BRA `(.L_x_1877) ;  /* 0x00000000000c8947 */ /* 0x000fea0003800000 */
[----:B------:R-:W2:Y:S04]  /*21740*/  LDG.E R7, desc[UR60][R4.64] ;  /* 0x0000003c04077981 */ /* 0x000ea8000c1e1900 */
[----:B-----5:R-:W2:Y:S02]  /*21750*/  LDG.E R32, desc[UR60][R4.64+0x4] ;  /* 0x0000043c04207981 */ /* 0x020ea4000c1e1900 */
[----:B--2---:R-:W-:-:S07]  /*21760*/  IMAD.IADD R32, R32, 0x1, -R7 ;  /* 0x0000000120207824 */ /* 0x004fce00078e0a07 */
.L_x_1877:
[----:B------:R-:W-:Y:S02]  /*21770*/  ULDC.64 UR4, c[0x0][0xa20] ;  /* 0x0002880000047ab9 */ /* 0x000fe40000000a00 */
[----:B------:R-:W-:-:S04]  /*21780*/  ISETP.NE.U32.AND P0, PT, RZ, UR4, PT ;  /* 0x00000004ff007c0c */ /* 0x000fc8000bf05070 */
[----:B------:R-:W-:-:S13]  /*21790*/  ISETP.NE.AND.EX P0, PT, RZ, UR5, PT, P0 ;  /* 0x00000005ff007c0c */ /* 0x000fda000bf05300 */
[----:B------:R-:W-:Y:S05]  /*217a0*/  @!P0 BRA `(.L_x_1878) ;  /* 0x0000000000108947 */ /* 0x000fea0003800000 */
[----:B------:R-:W1:Y:S02]  /*217b0*/  LDC.64 R4, c[0x0][0xa20] ;  /* 0x00028800ff047b82 */ /* 0x000e640000000a00 */
[----:B-1----:R-:W-:-:S05]  /*217c0*/  IMAD.WIDE R4, R19, 0x4, R4 ;  /* 0x0000000413047825 */ /* 0x002fca00078e0204 */
[----:B------:R1:W5:Y:S01]  /*217d0*/  LDG.E R10, desc[UR60][R4.64] ;  /* 0x0000003c040a7981 */ /* 0x000362000c1e1900 */
[----:B------:R-:W-:Y:S05]  /*217e0*/  BRA `(.L_x_1879) ;  /* 0x0000000000247947 */ /* 0x000fea0003800000 */
.L_x_1878:
        /* <DEDUP_REMOVED lines=9> */
.L_x_1879:
[----:B-1----:R-:W2:Y:S01]  /*21880*/  @P1 LDG.E R5, desc[UR60][R2.64] ;  /* 0x0000003c02051981 */ /* 0x002ea2000c1e1900 */
[----:B------:R-:W1:Y:S03]  /*21890*/  LDC R7, c[0x0][0x448] ;  /* 0x00011200ff077b82 */ /* 0x000e660000000800 */
[----:B------:R3:W2:Y:S01]  /*218a0*/  @P1 LDG.E R4, desc[UR60][R2.64+0x4] ;  /* 0x0000043c02041981 */ /* 0x0006a2000c1e1900 */
[----:B------:R-:W-:Y:S02]  /*218b0*/  IMAD.SHL.U32 R28, R17, 0x80, RZ ;  /* 0x00000080111c7824 */ /* 0x000fe400078e00ff */
[----:B-----5:R-:W-:Y:S02]  /*218c0*/  IMAD.IADD R10, R10, 0x1, -R11 ;  /* 0x000000010a0a7824 */ /* 0x020fe400078e0a0b */
[----:B---3--:R-:W3:Y:S01]  /*218d0*/  LDC.64 R2, c[0x0][0x9e0] ;  /* 0x00027800ff027b82 */ /* 0x008ee20000000a00 */
[----:B-1----:R-:W-:-:S02]  /*218e0*/  ISETP.NE.AND P2, PT, R7, 0x1, PT ;  /* 0x000000010700780c */ /* 0x002fc40003f45270 */
[----:B------:R-:W-:-:S11]  /*218f0*/  IADD3 R7, R28, 0x7f, RZ ;  /* 0x0000007f1c077810 */ /* 0x000fd60007ffe0ff */
[----:B------:R-:W1:Y:S01]  /*21900*/  @P2 LDC R8, c[0x0][0x44c] ;  /* 0x00011300ff082b82 */ /* 0x000e620000000800 */
[----:B---3--:R-:W-:-:S07]  /*21910*/  ISETP.GE.AND P3, PT, R3, 0x1, PT ;  /* 0x000000010300780c */ /* 0x008fce0003f66270 */
[----:B------:R-:W3:Y:S01]  /*21920*/  @P2 LDC R9, c[0x0][0x450] ;  /* 0x00011400ff092b82 */ /* 0x000ee20000000800 */
[----:B--2---:R-:W-:Y:S02]  /*21930*/  @P1 IMAD.IADD R6, R4, 0x1, -R5 ;  /* 0x0000000104061824 */ /* 0x004fe400078e0a05 */
[----:B-1----:R-:W-:-:S04]  /*21940*/  @P2 IMAD.HI.U32 R4, R7, R8, RZ ;  /* 0x0000000807042227 */ /* 0x002fc800078e00ff */
[----:B------:R-:W-:Y:S01]  /*21950*/  IMAD.IADD R13, R10, 0x1, R6 ;  /* 0x000000010a0d7824 */ /* 0x000fe200078e0206 */
[----:B---3--:R-:W-:-:S03]  /*21960*/  @P2 SHF.R.U32.HI R7, RZ, R9, R4 ;  /* 0x00000009ff072219 */ /* 0x008fc60000011604 */
[C---:B------:R-:W-:Y:S01]  /*21970*/  VIADD R4, R13.reuse, 0x5f ;  /* 0x0000005f0d047836 */ /* 0x040fe20000000000 */
[----:B------:R1:W-:Y:S01]  /*21980*/  STL [R1], R13 ;  /* 0x0000000d01007387 */ /* 0x0003e20000100800 */
[----:B------:R-:W-:Y:S02]  /*21990*/  IADD3 R8, R13, 0x1, -R32 ;  /* 0x000000010d087810 */ /* 0x000fe40007ffe820 */
[----:B------:R-:W-:-:S04]  /*219a0*/  IMAD.HI R4, R4, 0x2aaaaaab, RZ ;  /* 0x2aaaaaab04047827 */ /* 0x000fc800078e02ff */
[----:B------:R-:W-:Y:S01]  /*219b0*/  IMAD.IADD R7, R8, 0x1, R7 ;  /* 0x0000000108077824 */ /* 0x000fe200078e0207 */
[----:B------:R-:W-:-:S04]  /*219c0*/  SHF.R.U32.HI R9, RZ, 0x1f, R4 ;  /* 0x0000001fff097819 */ /* 0x000fc80000011604 */
[----:B------:R-:W-:Y:S02]  /*219d0*/  LEA.HI.SX32 R9, R4, R9, 0x1c ;  /* 0x0000000904097211 */ /* 0x000fe400078fe2ff */
[----:B------:R-:W-:Y:S01]  /*219e0*/  IADD3 R2, R7, R2, RZ ;  /* 0x0000000207027210 */ /* 0x000fe20007ffe0ff */
[----:B-1----:R-:W-:Y:S06]  /*219f0*/  @!P3 BRA `(.L_x_1880) ;  /* 0x000000000048b947 */ /* 0x002fec0003800000 */
[C---:B------:R-:W-:Y:S01]  /*21a00*/  ISETP.GT.AND P0, PT, R7.reuse, RZ, PT ;  /* 0x000000ff0700720c */ /* 0x040fe20003f04270 */
[----:B------:R-:W-:Y:S01]  /*21a10*/  BSSY B0, `(.L_x_1881) ;  /* 0x000000e000007945 */ /* 0x000fe20003800000 */
[----:B0-----:R-:W-:-:S11]  /*21a20*/  VIADD R11, R7, 0xffffffff ;  /* 0xffffffff070b7836 */ /* 0x001fd60000000000 */
        /* <DEDUP_REMOVED lines=8> */
.L_x_1882:
[----:B------:R-:W-:-:S13]  /*21ab0*/  ISETP.NE.AND P0, PT, R3, 0x1, PT ;  /* 0x000000010300780c */ /* 0x000fda0003f05270 */
[----:B------:R-:W0:Y:S02]  /*21ac0*/  @P0 LDC.64 R4, c[0x0][0x9e8] ;  /* 0x00027a00ff040b82 */ /* 0x000e240000000a00 */
[----:B0-----:R-:W-:-:S05]  /*21ad0*/  @P0 IMAD.HI.U32 R4, R11, R4, RZ ;  /* 0x000000040b040227 */ /* 0x001fca00078e00ff */
[----:B------:R-:W-:-:S07]  /*21ae0*/  @P0 SHF.R.U32.HI R11, RZ, R5, R4 ;  /* 0x00000005ff0b0219 */ /* 0x000fce0000011604 */
.L_x_1883:
[----:B------:R-:W-:Y:S05]  /*21af0*/  BSYNC B0 ;  /* 0x0000000000007941 */ /* 0x000fea0003800000 */
.L_x_1881:
[----:B------:R-:W-:-:S05]  /*21b00*/  IMAD R11, R11, R3, R3 ;  /* 0x000000030b0b7224 */ /* 0x000fca00078e0203 */
[----:B------:R-:W-:-:S07]  /*21b10*/  VIMNMX R2, R2, R11, PT ;  /* 0x0000000b02027248 */ /* 0x000fce0003fe0100 */
.L_x_1880:
[----:B------:R-:W1:Y:S01]  /*21b20*/  @P2 LDC R5, c[0x0][0x44c] ;  /* 0x00011300ff052b82 */ /* 0x000e620000000800 */
[----:B------:R-:W-:Y:S01]  /*21b30*/  IMAD.MOV.U32 R4, RZ, RZ, R28 ;  /* 0x000000ffff047224 */ /* 0x000fe200078e001c */
[----:B------:R-:W-:Y:S01]  /*21b40*/  ULDC UR4, c[0x0][0x9dc] ;  /* 0x0002770000047ab9 */ /* 0x000fe20000000800 */
[----:B------:R-:W-:-:S05]  /*21b50*/  IMAD.IADD R7, R13, 0x1, -R32 ;  /* 0x000000010d077824 */ /* 0x000fca00078e0a20 */
[----:B------:R-:W2:Y:S01]  /*21b60*/  @P2 LDC R12, c[0x0][0x450] ;  /* 0x00011400ff0c2b82 */ /* 0x000ea20000000800 */
[----:B-1----:R-:W-:-:S05]  /*21b70*/  @P2 IMAD.HI.U32 R5, R28, R5, RZ ;  /* 0x000000051c052227 */ /* 0x002fca00078e00ff */
[----:B--2---:R-:W-:-:S04]  /*21b80*/  @P2 SHF.R.U32.HI R4, RZ, R12, R5 ;  /* 0x0000000cff042219 */ /* 0x004fc80000011605 */
[----:B------:R-:W-:-:S05]  /*21b90*/  IADD3 R12, R7, R4, RZ ;  /* 0x00000004070c7210 */ /* 0x000fca0007ffe0ff */
[----:B0-----:R-:W-:Y:S01]  /*21ba0*/  VIADD R11, R12, -UR4 ;  /* 0x800000040c0b7c36 */ /* 0x001fe20008000000 */
        /* <DEDUP_REMOVED lines=11> */
.L_x_1886:
[----:B------:R-:W-:-:S13]  /*21c60*/  ISETP.NE.AND P0, PT, R3, 0x1, PT ;  /* 0x000000010300780c */ /* 0x000fda0003f05270 */
[----:B------:R-:W0:Y:S02]  /*21c70*/  @P0 LDC.64 R4, c[0x0][0x9e8] ;  /* 0x00027a00ff040b82 */ /* 0x000e240000000a00 */
[----:B0-----:R-:W-:-:S05]  /*21c80*/  @P0 IMAD.HI.U32 R4, R12, R4, RZ ;  /* 0x000000040c040227 */ /* 0x001fca00078e00ff */
[----:B------:R-:W-:-:S07]  /*21c90*/  @P0 SHF.R.U32.HI R12, RZ, R5, R4 ;  /* 0x00000005ff0c0219 */ /* 0x000fce0000011604 */
.L_x_1887:
[----:B------:R-:W-:Y:S05]  /*21ca0*/  BSYNC B0 ;  /* 0x0000000000007941 */ /* 0x000fea0003800000 */
.L_x_1885:
[----:B------:R-:W-:-:S05]  /*21cb0*/  IMAD R12, R12, R3, RZ ;  /* 0x000000030c0c7224 */ /* 0x000fca00078e02ff */
[----:B------:R-:W-:-:S07]  /*21cc0*/  VIMNMX R11, R11, R12, !PT ;  /* 0x0000000c0b0b7248 */ /* 0x000fce0007fe0100 */
.L_x_1884:
[----:B------:R-:W-:Y:S01]  /*21cd0*/  VIADD R2, R2, 0x5f ;  /* 0x0000005f02027836 */ /* 0x000fe20000000000 */
[----:B------:R-:W-:Y:S01]  /*21ce0*/  BSSY B0, `(.L_x_1888) ;  /* 0x000013a000007945 */ /* 0x000fe20003800000 */
        /* <DEDUP_REMOVED lines=11> */
[----:B------:R-:W-:-:S04]  /*21da0*/  VIMNMX R4, R5, R6, PT ;  /* 0x0000000605047248 */ /* 0x000fc80003fe0100 */
[----:B------:R-:W-:Y:S01]  /*21db0*/  ISETP.GT.AND P0, PT, R4, R3, PT ;  /* 0x000000030400720c */ /* 0x000fe20003f04270 */
[----:B------:R-:W-:-:S05]  /*21dc0*/  IMAD.WIDE.U32 R2, R3, -0x55555555, RZ ;  /* 0xaaaaaaab03027825 */ /* 0x000fca00078e00ff */
[----:B------:R-:W-:-:S05]  /*21dd0*/  SHF.R.U32.HI R5, RZ, 0x6, R3 ;  /* 0x00000006ff057819 */ /* 0x000fca0000011603 */
[----:B------:R-:W-:Y:S02]  /*21de0*/  IMAD.MOV.U32 R2, RZ, RZ, R5 ;  /* 0x000000ffff027224 */ /* 0x000fe400078e0005 */
[----:B------:R-:W-:-:S04]  /*21df0*/  @P0 VIADD R4, R4, 0x5f ;  /* 0x0000005f04040836 */ /* 0x000fc80000000000 */
        /* <DEDUP_REMOVED lines=13> */
.L_x_2061:
[----:B-1----:R-:W-:Y:S02]  /*21ed0*/  ISETP.NE.AND P0, PT, R14, RZ, PT ;  /* 0x000000ff0e00720c */ /* 0x002fe40003f05270 */
[----:B------:R-:W-:-:S11]  /*21ee0*/  PLOP3.LUT P6, PT, PT, PT, PT, 0x8, 0x0 ;  /* 0x000000000000781c */ /* 0x000fd60003fce170 */
[----:B------:R-:W-:Y:S05]  /*21ef0*/  @P0 BRA `(.L_x_1891) ;  /* 0x00000000000c0947 */ /* 0x000fea0003800000 */
[----:B------:R-:W-:-:S03]  /*21f00*/  UMOV UR4, 0xffffffff ;  /* 0xffffffff00047882 */ /* 0x000fc60000000000 */
[----:B------:R-:W-:Y:S05]  /*21f10*/  BRA.DIV UR4, `(.L_x_1892) ;  /* 0x0000007204287947 */ /* 0x000fea000b800000 */
[----:B------:R-:W-:-:S13]  /*21f20*/  ELECT P6, URZ, PT ;  /* 0x00000000003f782f */ /* 0x000fda00038c0000 */
.L_x_1891:
        /* <DEDUP_REMOVED lines=9> */
.L_x_2064:
[----:B------:R-:W-:Y:S05]  /*21fc0*/  BSYNC B1 ;  /* 0x0000000000017941 */ /* 0x000fea0003800000 */
.L_x_1893:
        /* <DEDUP_REMOVED lines=10> */
.L_x_2065:
[----:B------:R-:W-:Y:S05]  /*22070*/  BSYNC B2 ;  /* 0x0000000000027941 */ /* 0x000fea0003800000 */
.L_x_1897:
        /* <DEDUP_REMOVED lines=9> */
.L_x_1900:
[----:B------:R-:W-:Y:S05]  /*22110*/  BSYNC B2 ;  /* 0x0000000000027941 */ /* 0x000fea0003800000 */
.L_x_1899:
[----:B------:R-:W-:Y:S01]  /*22120*/  IMAD.MOV.U32 R14, RZ, RZ, RZ ;  /* 0x000000ffff0e7224 */ /* 0x000fe200078e00ff */
[----:B------:R-:W-:Y:S01]  /*22130*/  UIADD3 UR4, UP0, UR36, 0x570, URZ ;  /* 0x0000057024047890 */ /* 0x000fe2000ff1e03f */
[----:B0-----:R-:W-:Y:S01]  /*22140*/  IMAD R6, R2, 0x60, R0 ;  /* 0x0000006002067824 */ /* 0x001fe200078e0200 */
[----:B------:R-:W-:Y:S01]  /*22150*/  PLOP3.LUT P0, PT, PT, PT, PT, 0x80, 0x0 ;  /* 0x000000000000781c */ /* 0x000fe20003f0f070 */
[----:B------:R-:W-:Y:S01]  /*22160*/  IMAD R11, R25, 0x9000, R23 ;  /* 0x00009000190b7824 */ /* 0x000fe200078e0217 */
[----:B------:R-:W-:Y:S01]  /*22170*/  R2UR UR10, R14 ;  /* 0x000000000e0a72ca */ /* 0x000fe200000e0000 */
[----:B------:R-:W-:Y:S01]  /*22180*/  VIADD R10, R3, 0x2a890 ;  /* 0x0002a890030a7836 */ /* 0x000fe20000000000 */
[----:B------:R-:W-:Y:S01]  /*22190*/  IADD3 R6, R6, -0x60, RZ ;  /* 0xffffffa006067810 */ /* 0x000fe20007ffe0ff */
[----:B------:R-:W-:Y:S01]  /*221a0*/  VIADD R13, R11, 0x18400 ;  /* 0x000184000b0d7836 */ /* 0x000fe20000000000 */
[----:B------:R-:W-:Y:S01]  /*221b0*/  UIADD3.X UR5, URZ, UR37, URZ, UP0, !UPT ;  /* 0x000000253f057290 */ /* 0x000fe200087fe43f */
[----:B------:R-:W-:Y:S01]  /*221c0*/  UMOV UR6, 0x0 ;  /* 0x0000000000067882 */ /* 0x000fe20000000000 */
[----:B------:R-:W-:-:S10]  /*221d0*/  UMOV UR7, 0x12f00000 ;  /* 0x12f0000000077882 */ /* 0x000fd40000000000 */
.L_x_1901:
        /* <DEDUP_REMOVED lines=10> */
[----:B------:R-:W-:Y:S01]  /*22280*/  IMAD.MOV.U32 R15, RZ, RZ, 0x40 ;  /* 0x00000040ff0f7424 */ /* 0x000fe200078e00ff */
[----:B------:R-:W-:Y:S01]  /*22290*/  PLOP3.LUT P0, PT, PT, PT, PT, 0x80, 0x0 ;  /* 0x000000000000781c */ /* 0x000fe20003f0f070 */
[----:B------:R-:W-:Y:S01]  /*222a0*/  VIADD R13, R11, 0x1b400 ;  /* 0x0001b4000b0d7836 */ /* 0x000fe20000000000 */
[----:B------:R-:W-:Y:S01]  /*222b0*/  UMOV UR6, 0x0 ;  /* 0x0000000000067882 */ /* 0x000fe20000000000 */
[----:B------:R-:W-:Y:S01]  /*222c0*/  UMOV UR7, 0x12f00000 ;  /* 0x12f0000000077882 */ /* 0x000fe20000000000 */
[----:B------:R-:W-:-:S15]  /*222d0*/  R2UR UR10, R15 ;  /* 0x000000000f0a72ca */ /* 0x000fde00000e0000 */
.L_x_1902:
        /* <DEDUP_REMOVED lines=15> */
.L_x_1903:
        /* <DEDUP_REMOVED lines=13> */
.L_x_2066:
[----:B------:R-:W-:Y:S05]  /*224a0*/  BSYNC B2 ;  /* 0x0000000000027941 */ /* 0x000fea0003800000 */
.L_x_1904:
[----:B------:R-:W-:Y:S01]  /*224b0*/  BSSY B2, `(.L_x_1906) ;  /* 0x000000b000027945 */ /* 0x000fe20003800000 */
[----:B------:R-:W-:Y:S02]  /*224c0*/  IMAD.MOV.U32 R10, RZ, RZ, 0x0 ;  /* 0x00000000ff0a7424 */ /* 0x000fe400078e00ff */
[----:B------:R-:W-:Y:S01]  /*224d0*/  IMAD.MOV.U32 R11, RZ, RZ, 0x12f00000 ;  /* 0x12f00000ff0b7424 */ /* 0x000fe200078e00ff */
[----:B------:R-:W-:Y:S06]  /*224e0*/  @P1 BRA `(.L_x_1907) ;  /* 0x00000000001c1947 */ /* 0x000fec0003800000 */
[----:B------:R-:W2:Y:S01]  /*224f0*/  S2R R13, SR_TID.X ;  /* 0x00000000000d7919 */ /* 0x000ea20000002100 */
[----:B01----:R-:W-:-:S04]  /*22500*/  IMAD.MOV.U32 R12, RZ, RZ, 0x6000 ;  /* 0x00006000ff0c7424 */ /* 0x003fc800078e00ff */
[----:B------:R3:W-:Y:S01]  /*22510*/  SYNCS.ARRIVE.TRANS64 RZ, [R3+URZ+0x2a8b0], R12 ;  /* 0x02a8b00c03ff79a7 */ /* 0x0007e2000800003f */
[----:B--2---:R-:W-:-:S04]  /*22520*/  LOP3.LUT R13, R13, 0x1f, RZ, 0xc0, !PT ;  /* 0x0000001f0d0d7812 */ /* 0x004fc800078ec0ff */
[----:B------:R-:W-:-:S13]  /*22530*/  ISETP.NE.AND P0, PT, R13, RZ, PT ;  /* 0x000000ff0d00720c */ /* 0x000fda0003f05270 */
[----:B---3--:R-:W-:Y:S05]  /*22540*/  @!P0 BRA `(.L_x_1907) ;  /* 0x0000000000048947 */ /* 0x008fea0003800000 */
[----:B------:R-:W-:Y:S01]  /*22550*/  BPT.TRAP 0x1 ;  /* 0x000000040000795c */ /* 0x000fe20000300000 */
.L_x_1907:
[----:B------:R-:W-:Y:S05]  /*22560*/  BSYNC B2 ;  /* 0x0000000000027941 */ /* 0x000fea0003800000 */
.L_x_1906:
        /* <DEDUP_REMOVED lines=9> */
.L_x_1908:
        /* <DEDUP_REMOVED lines=10> */
[----:B------:R-:W-:Y:S01]  /*226a0*/  R2UR UR10, R15 ;  /* 0x000000000f0a72ca */ /* 0x000fe200000e0000 */
[----:B------:R-:W-:Y:S01]  /*226b0*/  VIADD R12, R12, 0x3400 ;  /* 0x000034000c0c7836 */ /* 0x000fe20000000000 */
[----:B------:R-:W-:Y:S02]  /*226c0*/  R2UR UR6, R10 ;  /* 0x000000000a0672ca */ /* 0x000fe400000e0000 */
[----:B------:R-:W-:Y:S02]  /*226d0*/  R2UR UR7, R11 ;  /* 0x000000000b0772ca */ /* 0x000fe400000e0000 */
[----:B------:R-:W-:-:S13]  /*226e0*/  PLOP3.LUT P0, PT, PT, PT, PT, 0x80, 0x0 ;  /* 0x000000000000781c */ /* 0x000fda0003f0f070 */
.L_x_1909:
        /* <DEDUP_REMOVED lines=10> */
.L_x_1896:
[----:B------:R-:W-:Y:S05]  /*22790*/  BSYNC B1 ;  /* 0x0000000000017941 */ /* 0x000fea0003800000 */
.L_x_1895:
[----:B------:R-:W-:Y:S01]  /*227a0*/  VIADD R12, R2, 0xfffffffe ;  /* 0xfffffffe020c7836 */ /* 0x000fe20000000000 */
[----:B------:R-:W-:Y:S01]  /*227b0*/  PLOP3.LUT P0, PT, PT, PT, PT, 0x8, 0x0 ;  /* 0x000000000000781c */ /* 0x000fe20003f0e170 */
[----:B------:R-:W-:-:S03]  /*227c0*/  VIADD R25, R25, 0x1 ;  /* 0x0000000119197836 */ /* 0x000fc60000000000 */
[----:B------:R-:W-:Y:S02]  /*227d0*/  ISETP.GE.AND P2, PT, R12, R5, PT ;  /* 0x000000050c00720c */ /* 0x000fe40003f46270 */
[----:B------:R-:W-:-:S04]  /*227e0*/  ISETP.NE.AND P1, PT, R25, 0x2, PT ;  /* 0x000000021900780c */ /* 0x000fc80003f25270 */
[----:B------:R-:W-:Y:S02]  /*227f0*/  SEL R2, RZ, 0x1, P1 ;  /* 0x00000001ff027807 */ /* 0x000fe40000800000 */
[----:B------:R-:W-:Y:S02]  /*22800*/  SEL R25, R25, RZ, P1 ;  /* 0x000000ff19197207 */ /* 0x000fe40000800000 */
[----:B------:R-:W-:-:S03]  /*22810*/  LOP3.LUT R31, R31, R2, RZ, 0x3c, !PT ;  /* 0x000000021f1f7212 */ /* 0x000fc600078e3cff */
[----:B------:R-:W-:Y:S05]  /*22820*/  @!P2 BRA `(.L_x_1889) ;  /* 0x000000080014a947 */ /* 0x000fea0003800000 */
.L_x_1925:
        /* <DEDUP_REMOVED lines=11> */
.L_x_2067:
[----:B------:R-:W-:Y:S05]  /*228e0*/  BSYNC B2 ;  /* 0x0000000000027941 */ /* 0x000fea0003800000 */
.L_x_1912:
[----:B------:R-:W-:Y:S04]  /*228f0*/  BSSY B2, `(.L_x_1914) ;  /* 0x0000009000027945 */ /* 0x000fe80003800000 */
[----:B------:R-:W-:Y:S05]  /*22900*/  @P2 BRA `(.L_x_1915) ;  /* 0x00000000001c2947 */ /* 0x000fea0003800000 */
[----:B------:R-:W2:Y:S01]  /*22910*/  S2R R3, SR_TID.X ;  /* 0x0000000000037919 */ /* 0x000ea20000002100 */
[----:B0-----:R-:W-:-:S04]  /*22920*/  MOV R6, 0x9000 ;  /* 0x0000900000067802 */ /* 0x001fc80000000f00 */
[----:B------:R3:W-:Y:S01]  /*22930*/  SYNCS.ARRIVE.TRANS64 RZ, [R11+URZ+0x2a890], R6 ;  /* 0x02a890060bff79a7 */ /* 0x0007e2000800003f */
[----:B--2---:R-:W-:-:S04]  /*22940*/  LOP3.LUT R3, R3, 0x1f, RZ, 0xc0, !PT ;  /* 0x0000001f03037812 */ /* 0x004fc800078ec0ff */
[----:B------:R-:W-:-:S13]  /*22950*/  ISETP.NE.AND P1, PT, R3, RZ, PT ;  /* 0x000000ff0300720c */ /* 0x000fda0003f25270 */
[----:B---3--:R-:W-:Y:S05]  /*22960*/  @!P1 BRA `(.L_x_1915) ;  /* 0x0000000000049947 */ /* 0x008fea0003800000 */
[----:B------:R-:W-:Y:S01]  /*22970*/  BPT.TRAP 0x1 ;  /* 0x000000040000795c */ /* 0x000fe20000300000 */
.L_x_1915:
[----:B------:R-:W-:Y:S05]  /*22980*/  BSYNC B2 ;  /* 0x0000000000027941 */ /* 0x000fea0003800000 */
.L_x_1914:
[----:B------:R-:W-:Y:S01]  /*22990*/  IMAD.MOV.U32 R10, RZ, RZ, RZ ;  /* 0x000000ffff0a7224 */ /* 0x000fe200078e00ff */
[----:B------:R-:W-:Y:S01]  /*229a0*/  UIADD3 UR4, UP0, UR36, 0x570, URZ ;  /* 0x0000057024047890 */ /* 0x000fe2000ff1e03f */
[----:B------:R-:W-:Y:S01]  /*229b0*/  IMAD R3, R25, 0x9000, R23 ;  /* 0x0000900019037824 */ /* 0x000fe200078e0217 */
[----:B------:R-:W-:Y:S01]  /*229c0*/  PLOP3.LUT P1, PT, PT, PT, PT, 0x80, 0x0 ;  /* 0x000000000000781c */ /* 0x000fe20003f2f070 */
[----:B0-----:R-:W-:Y:S01]  /*229d0*/  IMAD R6, R12, 0x60, R0 ;  /* 0x000000600c067824 */ /* 0x001fe200078e0200 */
[----:B------:R-:W-:Y:S01]  /*229e0*/  R2UR UR10, R10 ;  /* 0x000000000a0a72ca */ /* 0x000fe200000e0000 */
[----:B------:R-:W-:Y:S01]  /*229f0*/  VIADD R14, R11, 0x2a890 ;  /* 0x0002a8900b0e7836 */ /* 0x000fe20000000000 */
[----:B------:R-:W-:Y:S01]  /*22a00*/  UIADD3.X UR5, URZ, UR37, URZ, UP0, !UPT ;  /* 0x000000253f057290 */ /* 0x000fe200087fe43f */
[----:B------:R-:W-:Y:S01]  /*22a10*/  VIADD R13, R3, 0x18400 ;  /* 0x00018400030d7836 */ /* 0x000fe20000000000 */
[----:B------:R-:W-:Y:S01]  /*22a20*/  UMOV UR6, 0x0 ;  /* 0x0000000000067882 */ /* 0x000fe20000000000 */
[----:B------:R-:W-:-:S10]  /*22a30*/  UMOV UR7, 0x12f00000 ;  /* 0x12f0000000077882 */ /* 0x000fd40000000000 */
.L_x_1916:
        /* <DEDUP_REMOVED lines=12> */
[----:B------:R-:W-:Y:S01]  /*22b00*/  UMOV UR6, 0x0 ;  /* 0x0000000000067882 */ /* 0x000fe20000000000 */
[----:B------:R-:W-:Y:S01]  /*22b10*/  IADD3 R15, R3, 0x1b400, RZ ;  /* 0x0001b400030f7810 */ /* 0x000fe20007ffe0ff */
[----:B------:R-:W-:Y:S01]  /*22b20*/  UMOV UR7, 0x12f00000 ;  /* 0x12f0000000077882 */ /* 0x000fe20000000000 */
[----:B------:R-:W-:-:S15]  /*22b30*/  R2UR UR10, R13 ;  /* 0x000000000d0a72ca */ /* 0x000fde00000e0000 */
.L_x_1917:
        /* <DEDUP_REMOVED lines=11> */
[----:B------:R-:W-:Y:S01]  /*22bf0*/  VIADD R3, R3, 0x1e400 ;  /* 0x0001e40003037836 */ /* 0x000fe20000000000 */
[----:B------:R-:W-:Y:S01]  /*22c00*/  UMOV UR6, 0x0 ;  /* 0x0000000000067882 */ /* 0x000fe20000000000 */
[----:B------:R-:W-:Y:S01]  /*22c10*/  UMOV UR7, 0x12f00000 ;  /* 0x12f0000000077882 */ /* 0x000fe20000000000 */
[----:B------:R-:W-:-:S09]  /*22c20*/  UMOV UR10, 0x80 ;  /* 0x00000080000a7882 */ /* 0x000fd20000000000 */
.L_x_1918:
        /* <DEDUP_REMOVED lines=13> */
.L_x_2068:
[----:B------:R-:W-:Y:S05]  /*22d00*/  BSYNC B2 ;  /* 0x0000000000027941 */ /* 0x000fea0003800000 */
.L_x_1919:
[----:B------:R-:W-:Y:S01]  /*22d10*/  BSSY B2, `(.L_x_1921) ;  /* 0x000000b000027945 */ /* 0x000fe20003800000 */
[----:B01----:R-:W-:Y:S02]  /*22d20*/  IMAD.MOV.U32 R2, RZ, RZ, 0x0 ;  /* 0x00000000ff027424 */ /* 0x003fe400078e00ff */
[----:B------:R-:W-:Y:S01]  /*22d30*/  IMAD.MOV.U32 R3, RZ, RZ, 0x12f00000 ;  /* 0x12f00000ff037424 */ /* 0x000fe200078e00ff */
[----:B------:R-:W-:Y:S06]  /*22d40*/  @P2 BRA `(.L_x_1922) ;  /* 0x00000000001c2947 */ /* 0x000fec0003800000 */
[----:B------:R-:W0:Y:S01]  /*22d50*/  S2R R15, SR_TID.X ;  /* 0x00000000000f7919 */ /* 0x000e220000002100 */
[----:B------:R-:W-:-:S04]  /*22d60*/  IMAD.MOV.U32 R14, RZ, RZ, 0x6000 ;  /* 0x00006000ff0e7424 */ /* 0x000fc800078e00ff */
[----:B------:R1:W-:Y:S01]  /*22d70*/  SYNCS.ARRIVE.TRANS64 RZ, [R11+URZ+0x2a8b0], R14 ;  /* 0x02a8b00e0bff79a7 */ /* 0x0003e2000800003f */
[----:B0-----:R-:W-:-:S04]  /*22d80*/  LOP3.LUT R15, R15, 0x1f, RZ, 0xc0, !PT ;  /* 0x0000001f0f0f7812 */ /* 0x001fc800078ec0ff */
[----:B------:R-:W-:-:S13]  /*22d90*/  ISETP.NE.AND P1, PT, R15, RZ, PT ;  /* 0x000000ff0f00720c */ /* 0x000fda0003f25270 */
[----:B-1----:R-:W-:Y:S05]  /*22da0*/  @!P1 BRA `(.L_x_1922) ;  /* 0x0000000000049947 */ /* 0x002fea0003800000 */
[----:B------:R-:W-:Y:S01]  /*22db0*/  BPT.TRAP 0x1 ;  /* 0x000000040000795c */ /* 0x000fe20000300000 */
.L_x_1922:
[----:B------:R-:W-:Y:S05]  /*22dc0*/  BSYNC B2 ;  /* 0x0000000000027941 */ /* 0x000fea0003800000 */
.L_x_1921:
[----:B------:R-:W-:Y:S01]  /*22dd0*/  R2UR UR6, R2 ;  /* 0x00000000020672ca */ /* 0x000fe200000e0000 */
[----:B------:R-:W-:Y:S01]  /*22de0*/  UIADD3 UR4, UP0, UR36, 0x670, URZ ;  /* 0x0000067024047890 */ /* 0x000fe2000ff1e03f */
[----:B------:R-:W-:Y:S02]  /*22df0*/  R2UR UR7, R3 ;  /* 0x00000000030772ca */ /* 0x000fe400000e0000 */
[----:B------:R-:W-:Y:S01]  /*22e00*/  R2UR UR10, R10 ;  /* 0x000000000a0a72ca */ /* 0x000fe200000e0000 */
[----:B------:R-:W-:Y:S01]  /*22e10*/  IMAD R10, R25, 0x6000, R23 ;  /* 0x00006000190a7824 */ /* 0x000fe200078e0217 */
[----:B------:R-:W-:Y:S01]  /*22e20*/  PLOP3.LUT P1, PT, PT, PT, PT, 0x80, 0x0 ;  /* 0x000000000000781c */ /* 0x000fe20003f2f070 */
[----:B------:R-:W-:Y:S01]  /*22e30*/  UIADD3.X UR5, URZ, UR37, URZ, UP0, !UPT ;  /* 0x000000253f057290 */ /* 0x000fe200087fe43f */
[----:B------:R-:W-:Y:S01]  /*22e40*/  IADD3 R11, R11, 0x2a8b0, RZ ;  /* 0x0002a8b00b0b7810 */ /* 0x000fe20007ffe0ff */
[----:B------:R-:W-:-:S10]  /*22e50*/  VIADD R14, R10, 0x400 ;  /* 0x000004000a0e7836 */ /* 0x000fd40000000000 */
.L_x_1923:
        /* <DEDUP_REMOVED lines=15> */
.L_x_1924:
        /* <DEDUP_REMOVED lines=10> */
.L_x_1911:
[----:B------:R-:W-:Y:S05]  /*22ff0*/  BSYNC B1 ;  /* 0x0000000000017941 */ /* 0x000fea0003800000 */
.L_x_1910:
[C---:B------:R-:W-:Y:S01]  /*23000*/  ISETP.GT.AND P2, PT, R12.reuse, R5, PT ;  /* 0x000000050c00720c */ /* 0x040fe20003f44270 */
[----:B------:R-:W-:Y:S02]  /*23010*/  VIADD R25, R25, 0x1 ;  /* 0x0000000119197836 */ /* 0x000fe40000000000 */
[----:B------:R-:W-:-:S03]  /*23020*/  VIADD R12, R12, 0xffffffff ;  /* 0xffffffff0c0c7836 */ /* 0x000fc60000000000 */
[----:B------:R-:W-:-:S04]  /*23030*/  ISETP.NE.AND P1, PT, R25, 0x2, PT ;  /* 0x000000021900780c */ /* 0x000fc80003f25270 */
[----:B------:R-:W-:Y:S02]  /*23040*/  SEL R2, RZ, 0x1, P1 ;  /* 0x00000001ff027807 */ /* 0x000fe40000800000 */
[----:B------:R-:W-:Y:S02]  /*23050*/  SEL R25, R25, RZ, P1 ;  /* 0x000000ff19197207 */ /* 0x000fe40000800000 */
[----:B------:R-:W-:Y:S01]  /*23060*/  LOP3.LUT R31, R31, R2, RZ, 0x3c, !PT ;  /* 0x000000021f1f7212 */ /* 0x000fe200078e3cff */
[----:B------:R-:W-:Y:S06]  /*23070*/  @P2 BRA `(.L_x_1925) ;  /* 0xfffffff400ec2947 */ /* 0x000fec000383ffff */
.L_x_1889:
[----:B------:R-:W-:Y:S05]  /*23080*/  BSYNC B0 ;  /* 0x0000000000007941 */ /* 0x000fea0003800000 */
.L_x_1888:
[----:B------:R-:W1:Y:S01]  /*23090*/  LDC R0, c[0x0][0x448] ;  /* 0x00011200ff007b82 */ /* 0x000e620000000800 */
[----:B------:R-:W-:Y:S01]  /*230a0*/  IADD3 R5, R28, 0x7f, RZ ;  /* 0x0000007f1c057810 */ /* 0x000fe20007ffe0ff */
[----:B------:R-:W-:Y:S06]  /*230b0*/  @!P0 WARPSYNC.ALL ;  /* 0x0000000000008948 */ /* 0x000fec0003800000 */
[----:B------:R-:W2:Y:S08]  /*230c0*/  LDC.64 R2, c[0x0][0x9e0] ;  /* 0x00027800ff027b82 */ /* 0x000eb00000000a00 */
[----:B------:R-:W-:Y:S01]  /*230d0*/  @!P0 BAR.SYNC.DEFER_BLOCKING 0xc, 0x180 ;  /* 0x0306000000008b1d */ /* 0x000fe20000010000 */
[----:B-1----:R-:W-:-:S02]  /*230e0*/  ISETP.NE.AND P1, PT, R0, 0x1, PT ;  /* 0x000000010000780c */ /* 0x002fc40003f25270 */
[----:B--2---:R-:W-:-:S11]  /*230f0*/  ISETP.GE.AND P2, PT, R3, 0x1, PT ;  /* 0x000000010300780c */ /* 0x004fd60003f46270 */
[----:B------:R-:W1:Y:S08]  /*23100*/  @P1 LDC R0, c[0x0][0x44c] ;  /* 0x00011300ff001b82 */ /* 0x000e700000000800 */
[----:B------:R-:W2:Y:S01]  /*23110*/  @P1 LDC R11, c[0x0][0x450] ;  /* 0x00011400ff0b1b82 */ /* 0x000ea20000000800 */
[----:B-1----:R-:W-:-:S05]  /*23120*/  @P1 IMAD.HI.U32 R0, R5, R0, RZ ;  /* 0x0000000005001227 */ /* 0x002fca00078e00ff */
[----:B--2---:R-:W-:-:S05]  /*23130*/  @P1 SHF.R.U32.HI R5, RZ, R11, R0 ;  /* 0x0000000bff051219 */ /* 0x004fca0000011600 */
[----:B------:R-:W-:-:S04]  /*23140*/  IMAD.IADD R11, R8, 0x1, R5 ;  /* 0x00000001080b7824 */ /* 0x000fc800078e0205 */
[----:B------:R-:W-:Y:S01]  /*23150*/  IMAD.IADD R2, R11, 0x1, R2 ;  /* 0x000000010b027824 */ /* 0x000fe200078e0202 */
        /* <DEDUP_REMOVED lines=12> */
.L_x_1928:
[----:B------:R-:W-:-:S13]  /*23220*/  ISETP.NE.AND P0, PT, R3, 0x1, PT ;  /* 0x000000010300780c */ /* 0x000fda0003f05270 */
[----:B------:R-:W1:Y:S02]  /*23230*/  @P0 LDC.64 R4, c[0x0][0x9e8] ;  /* 0x00027a00ff040b82 */ /* 0x000e640000000a00 */
[----:B-1----:R-:W-:-:S05]  /*23240*/  @P0 IMAD.HI.U32 R4, R0, R4, RZ ;  /* 0x0000000400040227 */ /* 0x002fca00078e00ff */
[----:B------:R-:W-:-:S07]  /*23250*/  @P0 SHF.R.U32.HI R0, RZ, R5, R4 ;  /* 0x00000005ff000219 */ /* 0x000fce0000011604 */
.L_x_1929:
[----:B------:R-:W-:Y:S05]  /*23260*/  BSYNC B0 ;  /* 0x0000000000007941 */ /* 0x000fea0003800000 */
.L_x_1927:
[----:B------:R-:W-:-:S05]  /*23270*/  IMAD R5, R0, R3, R3 ;  /* 0x0000000300057224 */ /* 0x000fca00078e0203 */
[----:B------:R-:W-:-:S07]  /*23280*/  VIMNMX R2, R2, R5, PT ;  /* 0x0000000502027248 */ /* 0x000fce0003fe0100 */
.L_x_1926:
[----:B------:R-:W1:Y:S01]  /*23290*/  @P1 LDC R5, c[0x0][0x44c] ;  /* 0x00011300ff051b82 */ /* 0x000e620000000800 */
[----:B------:R-:W-:Y:S01]  /*232a0*/  VIADD R2, R2, 0x5f ;  /* 0x0000005f02027836 */ /* 0x000fe20000000000 */
[----:B------:R-:W-:Y:S01]  /*232b0*/  MOV R0, R28 ;  /* 0x0000001c00007202 */ /* 0x000fe20000000f00 */
[----:B------:R-:W-:Y:S02]  /*232c0*/  ULDC UR4, c[0x0][0x9dc] ;  /* 0x0002770000047ab9 */ /* 0x000fe40000000800 */
[----:B------:R-:W-:-:S03]  /*232d0*/  IMAD.HI R2, R2, 0x2aaaaaab, RZ ;  /* 0x2aaaaaab02027827 */ /* 0x000fc600078e02ff */
[----:B------:R-:W2:Y:S01]  /*232e0*/  @P1 LDC R4, c[0x0][0x450] ;  /* 0x00011400ff041b82 */ /* 0x000ea20000000800 */
[----:B-1----:R-:W-:-:S05]  /*232f0*/  @P1 IMAD.HI.U32 R5, R28, R5, RZ ;  /* 0x000000051c051227 */ /* 0x002fca00078e00ff */
[----:B--2---:R-:W-:Y:S02]  /*23300*/  @P1 SHF.R.U32.HI R0, RZ, R4, R5 ;  /* 0x00000004ff001219 */ /* 0x004fe40000011605 */
[----:B------:R-:W-:-:S03]  /*23310*/  SHF.R.U32.HI R5, RZ, 0x1f, R2 ;  /* 0x0000001fff057819 */ /* 0x000fc60000011602 */
[----:B------:R-:W-:Y:S01]  /*23320*/  IMAD.IADD R7, R7, 0x1, R0 ;  /* 0x0000000107077824 */ /* 0x000fe200078e0200 */
[----:B------:R-:W-:-:S03]  /*23330*/  LEA.HI.SX32 R2, R2, R5, 0x1c ;  /* 0x0000000502027211 */ /* 0x000fc600078fe2ff */
[----:B------:R-:W-:Y:S01]  /*23340*/  VIADD R0, R7, -UR4 ;  /* 0x8000000407007c36 */ /* 0x000fe20008000000 */
[----:B------:R-:W-:-:S05]  /*23350*/  VIMNMX R24, R9, R2, PT ;  /* 0x0000000209187248 */ /* 0x000fca0003fe0100 */
[----:B------:R1:W-:Y:S01]  /*23360*/  STL [R1+0x24], R24 ;  /* 0x0000241801007387 */ /* 0x0003e20000100800 */
[----:B------:R-:W-:Y:S05]  /*23370*/  @!P2 BRA `(.L_x_1930) ;  /* 0x000000000044a947 */ /* 0x000fea0003800000 */
[----:B------:R-:W-:Y:S01]  /*23380*/  ISETP.GT.AND P0, PT, R7, -0x1, PT ;  /* 0xffffffff0700780c */ /* 0x000fe20003f04270 */
[----:B------:R-:W-:-:S12]  /*23390*/  BSSY B0, `(.L_x_1931) ;  /* 0x000000d000007945 */ /* 0x000fd80003800000 */
[----:B------:R-:W-:Y:S05]  /*233a0*/  @P0 BRA `(.L_x_1932) ;  /* 0x00000000001c0947 */ /* 0x000fea0003800000 */
[----:B------:R-:W-:Y:S02]  /*233b0*/  ISETP.NE.AND P0, PT, R3, 0x1, PT ;  /* 0x000000010300780c */ /* 0x000fe40003f05270 */
[----:B------:R-:W-:-:S11]  /*233c0*/  LOP3.LUT R7, RZ, R7, RZ, 0x33, !PT ;  /* 0x00000007ff077212 */ /* 0x000fd600078e33ff */
[----:B------:R-:W2:Y:S02]  /*233d0*/  @P0 LDC.64 R4, c[0x0][0x9e8] ;  /* 0x00027a00ff040b82 */ /* 0x000ea40000000a00 */
[----:B--2---:R-:W-:-:S05]  /*233e0*/  @P0 IMAD.HI.U32 R4, R7, R4, RZ ;  /* 0x0000000407040227 */ /* 0x004fca00078e00ff */
[----:B------:R-:W-:-:S04]  /*233f0*/  @P0 SHF.R.U32.HI R7, RZ, R5, R4 ;  /* 0x00000005ff070219 */ /* 0x000fc80000011604 */
[----:B------:R-:W-:Y:S01]  /*23400*/  LOP3.LUT R7, RZ, R7, RZ, 0x33, !PT ;  /* 0x00000007ff077212 */ /* 0x000fe200078e33ff */
[----:B------:R-:W-:Y:S06]  /*23410*/  BRA `(.L_x_1933) ;  /* 0x0000000000107947 */ /* 0x000fec0003800000 */
.L_x_1932:
[----:B------:R-:W-:-:S13]  /*23420*/  ISETP.NE.AND P0, PT, R3, 0x1, PT ;  /* 0x000000010300780c */ /* 0x000fda0003f05270 */
[----:B------:R-:W2:Y:S02]  /*23430*/  @P0 LDC.64 R4, c[0x0][0x9e8] ;  /* 0x00027a00ff040b82 */ /* 0x000ea40000000a00 */
[----:B--2---:R-:W-:-:S05]  /*23440*/  @P0 IMAD.HI.U32 R4, R7, R4, RZ ;  /* 0x0000000407040227 */ /* 0x004fca00078e00ff */
[----:B------:R-:W-:-:S07]  /*23450*/  @P0 SHF.R.U32.HI R7, RZ, R5, R4 ;  /* 0x00000005ff070219 */ /* 0x000fce0000011604 */
.L_x_1933:
[----:B------:R-:W-:Y:S05]  /*23460*/  BSYNC B0 ;  /* 0x0000000000007941 */ /* 0x000fea0003800000 */
.L_x_1931:
[----:B------:R-:W-:-:S05]  /*23470*/  IMAD R3, R7, R3, RZ ;  /* 0x0000000307037224 */ /* 0x000fca00078e02ff */
[----:B------:R-:W-:-:S07]  /*23480*/  VIMNMX R0, R0, R3, !PT ;  /* 0x0000000300007248 */ /* 0x000fce0007fe0100 */
.L_x_1930:
[----:B------:R-:W-:Y:S01]  /*23490*/  IMAD.HI R0, R0, 0x2aaaaaab, RZ ;  /* 0x2aaaaaab00007827 */ /* 0x000fe200078e02ff */
[----:B------:R-:W-:Y:S04]  /*234a0*/  BSSY B7, `(.L_x_1934) ;  /* 0x000037d000077945 */ /* 0x000fe80003800000 */
[----:B------:R-:W-:-:S04]  /*234b0*/  SHF.R.U32.HI R3, RZ, 0x1f, R0 ;  /* 0x0000001fff037819 */ /* 0x000fc80000011600 */
[----:B------:R-:W-:-:S04]  /*234c0*/  LEA.HI.SX32 R3, R0, R3, 0x1c ;  /* 0x0000000300037211 */ /* 0x000fc800078fe2ff */
[----:B------:R-:W-:-:S04]  /*234d0*/  VIMNMX R2, RZ, R3, !PT ;  /* 0x00000003ff027248 */ /* 0x000fc80007fe0100 */
[----:B------:R-:W-:Y:S01]  /*234e0*/  ISETP.GT.AND P0, PT, R24, R2, PT ;  /* 0x000000021800720c */ /* 0x000fe20003f04270 */
[----:B------:R2:W-:-:S12]  /*234f0*/  STL [R1+0x8], R2 ;  /* 0x0000080201007387 */ /* 0x0005d80000100800 */
[----:B--2---:R-:W-:Y:S05]  /*23500*/  @P0 BRA `(.L_x_1935) ;  /* 0x0000000000440947 */ /* 0x004fea0003800000 */
[----:B------:R-:W2:Y:S02]  /*23510*/  S2R R2, SR_TID.X ;  /* 0x0000000000027919 */ /* 0x000ea40000002100 */
[----:B--2---:R-:W-:-:S04]  /*23520*/  LOP3.LUT R2, R2, 0x7f, RZ, 0xc0, !PT ;  /* 0x0000007f02027812 */ /* 0x004fc800078ec0ff */
[----:B------:R-:W-:-:S13]  /*23530*/  ISETP.NE.AND P0, PT, R2, RZ, PT ;  /* 0x000000ff0200720c */ /* 0x000fda0003f05270 */
[----:B------:R-:W-:Y:S05]  /*23540*/  @P0 BRA `(.L_x_1936) ;  /* 0x0000003400c80947 */ /* 0x000fea0003800000 */
[----:B------:R-:W2:Y:S01]  /*23550*/  S2R R5, SR_LANEID ;  /* 0x0000000000057919 */ /* 0x000ea20000000000 */
[----:B------:R-:W-:Y:S01]  /*23560*/  VOTEU.ANY UR4, UPT, PT ;  /* 0x0000000000047886 */ /* 0x000fe200038e0100 */
[----:B------:R-:W3:Y:S01]  /*23570*/  LDC.64 R2, c[0x0][0xc60] ;  /* 0x00031800ff027b82 */ /* 0x000ee20000000a00 */
[----:B------:R-:W2:Y:S02]  /*23580*/  FLO.U32 R0, UR4 ;  /* 0x0000000400007d00 */ /* 0x000ea400080e0000 */
[----:B--2---:R-:W-:-:S06]  /*23590*/  ISETP.EQ.U32.AND P0, PT, R0, R5, PT ;  /* 0x000000050000720c */ /* 0x004fcc0003f02070 */
[----:B------:R-:W3:Y:S07]  /*235a0*/  POPC R5, UR4 ;  /* 0x0000000400057d09 */ /* 0x000eee0008000000 */
[----:B---3--:R-:W2:Y:S01]  /*235b0*/  @P0 ATOMG.E.ADD.STRONG.GPU PT, R3, desc[UR60][R2.64], R5 ;  /* 0x00000005020309a8 */ /* 0x008ea200081ee1fc */
[----:B------:R-:W3:Y:S02]  /*235c0*/  S2R R4, SR_LTMASK ;  /* 0x0000000000047919 */ /* 0x000ee40000003900 */
[----:B---3--:R-:W-:-:S04]  /*235d0*/  LOP3.LUT R4, R4, UR4, RZ, 0xc0, !PT ;  /* 0x0000000404047c12 */ /* 0x008fc8000f8ec0ff */
[----:B------:R-:W3:Y:S01]  /*235e0*/  POPC R7, R4 ;  /* 0x0000000400077309 */ /* 0x000ee20000000000 */
[----:B--2---:R-:W3:Y:S02]  /*235f0*/  SHFL.IDX PT, R0, R3, R0, 0x1f ;  /* 0x00001f0003007589 */ /* 0x004ee400000e0000 */
[----:B---3--:R-:W-:Y:S01]  /*23600*/  IADD3 R16, R0, UR38, R7 ;  /* 0x0000002600107c10 */ /* 0x008fe2000fffe007 */
[----:B------:R-:W-:Y:S06]  /*23610*/  BRA `(.L_x_1936) ;  /* 0x0000003400947947 */ /* 0x000fec0003800000 */
.L_x_1935:
        /* <DEDUP_REMOVED lines=10> */
[----:B------:R-:W2:Y:S01]  /*236c0*/  LDC.64 R2, c[0x4][R2] ;  /* 0x0100000002027b82 */ /* 0x000ea20000000a00 */
[----:B0-----:R-:W-:Y:S01]  /*236d0*/  IMAD.U32 R6, RZ, RZ, UR8 ;  /* 0x00000008ff067e24 */ /* 0x001fe2000f8e00ff */
[----:B------:R-:W-:Y:S01]  /*236e0*/  MOV R11, UR5 ;  /* 0x00000005000b7c02 */ /* 0x000fe20008000f00 */
[----:B------:R-:W-:Y:S02]  /*236f0*/  IMAD.U32 R7, RZ, RZ, UR9 ;  /* 0x00000009ff077e24 */ /* 0x000fe4000f8e00ff */
[----:B------:R-:W-:-:S02]  /*23700*/  IMAD.U32 R10, RZ, RZ, UR4 ;  /* 0x00000004ff0a7e24 */ /* 0x000fc4000f8e00ff */
[----:B------:R-:W-:Y:S02]  /*23710*/  IMAD.MOV.U32 R8, RZ, RZ, 0x70 ;  /* 0x00000070ff087424 */ /* 0x000fe400078e00ff */
[----:B------:R-:W-:Y:S02]  /*23720*/  IMAD.MOV.U32 R12, RZ, RZ, 0x1 ;  /* 0x00000001ff0c7424 */ /* 0x000fe400078e00ff */
[----:B------:R-:W-:-:S07]  /*23730*/  IMAD.MOV.U32 R13, RZ, RZ, RZ ;  /* 0x000000ffff0d7224 */ /* 0x000fce00078e00ff */
[----:B------:R-:W-:-:S07]  /*23740*/  LEPC R20, `(.L_x_1938) ;  /* 0x000000001014794e */ /* 0x000fce0000000000 */
[----:B-12---:R-:W-:Y:S05]  /*23750*/  CALL.ABS.NOINC R2 ;  /* 0x0000000002007343 */ /* 0x006fea0003c00000 */
.L_x_1938:
[----:B------:R-:W-:Y:S05]  /*23760*/  BSYNC B6 ;  /* 0x0000000000067941 */ /* 0x000fea0003800000 */
.L_x_1937:
        /* <DEDUP_REMOVED lines=8> */
[----:B------:R2:W3:Y:S01]  /*237f0*/  LDC.64 R2, c[0x4][R17] ;  /* 0x0100000011027b82 */ /* 0x0004e20000000a00 */
[----:B------:R-:W-:Y:S01]  /*23800*/  MOV R4, UR6 ;  /* 0x0000000600047c02 */ /* 0x000fe20008000f00 */
[----:B------:R-:W-:Y:S01]  /*23810*/  IMAD.U32 R5, RZ, RZ, UR7 ;  /* 0x00000007ff057e24 */ /* 0x000fe2000f8e00ff */
[----:B------:R-:W-:Y:S01]  /*23820*/  MOV R11, UR5 ;  /* 0x00000005000b7c02 */ /* 0x000fe20008000f00 */
[----:B0-----:R-:W-:Y:S02]  /*23830*/  IMAD.U32 R6, RZ, RZ, UR8 ;  /* 0x00000008ff067e24 */ /* 0x001fe4000f8e00ff */
[----:B------:R-:W-:-:S02]  /*23840*/  IMAD.U32 R7, RZ, RZ, UR9 ;  /* 0x00000009ff077e24 */ /* 0x000fc4000f8e00ff */
[----:B------:R-:W-:Y:S02]  /*23850*/  IMAD.U32 R10, RZ, RZ, UR4 ;  /* 0x00000004ff0a7e24 */ /* 0x000fe4000f8e00ff */
[----:B------:R-:W-:Y:S02]  /*23860*/  IMAD.MOV.U32 R8, RZ, RZ, 0x70 ;  /* 0x00000070ff087424 */ /* 0x000fe400078e00ff */
[----:B------:R-:W-:Y:S02]  /*23870*/  IMAD.MOV.U32 R12, RZ, RZ, 0x1 ;  /* 0x00000001ff0c7424 */ /* 0x000fe400078e00ff */
[----:B--2---:R-:W-:-:S07]  /*23880*/  IMAD.MOV.U32 R13, RZ, RZ, RZ ;  /* 0x000000ffff0d7224 */ /* 0x004fce00078e00ff */
[----:B------:R-:W-:-:S07]  /*23890*/  LEPC R20, `(.L_x_1941) ;  /* 0x000000001014794e */ /* 0x000fce0000000000 */
[----:B-1-3--:R-:W-:Y:S05]  /*238a0*/  CALL.ABS.NOINC R2 ;  /* 0x0000000002007343 */ /* 0x00afea0003c00000 */
.L_x_1941:
[----:B------:R0:W1:Y:S01]  /*238b0*/  LDC.64 R2, c[0x4][R17] ;  /* 0x0100000011027b82 */ /* 0x0000620000000a00 */
[----:B------:R-:W-:Y:S01]  /*238c0*/  ULDC.64 UR4, c[0x4][0x90] ;  /* 0x0100240000047ab9 */ /* 0x000fe20000000a00 */
[----:B------:R-:W-:Y:S01]  /*238d0*/  ULDC.64 UR6, c[0x4][0x98] ;  /* 0x0100260000067ab9 */ /* 0x000fe20000000a00 */
[----:B------:R-:W-:Y:S01]  /*238e0*/  ULDC.64 UR8, c[0x4][0x18] ;  /* 0x0100060000087ab9 */ /* 0x000fe20000000a00 */
[----:B------:R-:W-:Y:S01]  /*238f0*/  IMAD.U32 R4, RZ, RZ, UR4 ;  /* 0x00000004ff047e24 */ /* 0x000fe2000f8e00ff */
[----:B------:R-:W-:Y:S01]  /*23900*/  MOV R5, UR5 ;  /* 0x0000000500057c02 */ /* 0x000fe20008000f00 */
        /* <DEDUP_REMOVED lines=8> */
[----:B-1----:R-:W-:Y:S05]  /*23990*/  CALL.ABS.NOINC R2 ;  /* 0x0000000002007343 */ /* 0x002fea0003c00000 */
.L_x_1940:
[----:B------:R-:W-:Y:S05]  /*239a0*/  BSYNC B6 ;  /* 0x0000000000067941 */ /* 0x000fea0003800000 */
.L_x_1939:
[----:B------:R-:W-:Y:S01]  /*239b0*/  ULDC.64 UR4, c[0x0][0x9f8] ;  /* 0x00027e0000047ab9 */ /* 0x000fe20000000a00 */
[----:B------:R-:W2:Y:S01]  /*239c0*/  LDL R20, [R1] ;  /* 0x0000000001147983 */ /* 0x000ea20000100800 */
[----:B------:R-:W-:-:S03]  /*239d0*/  ISETP.NE.U32.AND P0, PT, RZ, UR4, PT ;  /* 0x00000004ff007c0c */ /* 0x000fc6000bf05070 */
[----:B------:R-:W3:Y:S01]  /*239e0*/  LDL R17, [R1+0x4] ;  /* 0x0000040001117983 */ /* 0x000ee20000100800 */
[----:B------:R-:W-:Y:S01]  /*239f0*/  ISETP.NE.AND.EX P0, PT, RZ, UR5, PT, P0 ;  /* 0x00000005ff007c0c */ /* 0x000fe2000bf05300 */
[----:B------:R-:W-:Y:S01]  /*23a00*/  IMAD.MOV.U32 R34, RZ, RZ, R19 ;  /* 0x000000ffff227224 */ /* 0x000fe200078e0013 */
[----:B------:R-:W4:Y:S01]  /*23a10*/  LDC R0, c[0x0][0x430] ;  /* 0x00010c00ff007b82 */ /* 0x000f220000000800 */
[----:B------:R-:W0:Y:S01]  /*23a20*/  S2R R21, SR_TID.X ;  /* 0x0000000000157919 */ /* 0x000e220000002100 */
[----:B------:R-:W-:-:S09]  /*23a30*/  ULDC UR4, c[0x0][0x320] ;  /* 0x0000c80000047ab9 */ /* 0x000fd20000000800 */
[----:B------:R-:W1:Y:S01]  /*23a40*/  @P0 LDC.64 R2, c[0x0][0x9f8] ;  /* 0x00027e00ff020b82 */ /* 0x000e620000000a00 */
[----:B0-----:R-:W-:Y:S01]  /*23a50*/  LOP3.LUT R21, R21, 0x7f, RZ, 0xc0, !PT ;  /* 0x0000007f15157812 */ /* 0x001fe200078ec0ff */
[----:B-1----:R-:W-:-:S03]  /*23a60*/  @P0 IMAD.WIDE R2, R19, 0x4, R2 ;  /* 0x0000000413020825 */ /* 0x002fc600078e0202 */
[----:B------:R-:W-:Y:S02]  /*23a70*/  SHF.R.U32.HI R26, RZ, 0x3, R21 ;  /* 0x00000003ff1a7819 */ /* 0x000fe40000011615 */
[----:B------:R0:W3:Y:S01]  /*23a80*/  @P0 LDG.E R34, desc[UR60][R2.64] ;  /* 0x0000003c02220981 */ /* 0x0000e2000c1e1900 */
[----:B----4-:R-:W-:Y:S01]  /*23a90*/  ISETP.NE.AND P1, PT, R0, 0x1, PT ;  /* 0x000000010000780c */ /* 0x010fe20003f25270 */
[----:B------:R-:W1:-:S12]  /*23aa0*/  S2R R21, SR_TID.X ;  /* 0x0000000000157919 */ /* 0x000e580000002100 */
[----:B------:R-:W4:Y:S08]  /*23ab0*/  @P1 LDC R4, c[0x0][0x434] ;  /* 0x00010d00ff041b82 */ /* 0x000f300000000800 */
[----:B------:R-:W0:Y:S01]  /*23ac0*/  @P1 LDC R6, c[0x0][0x438] ;  /* 0x00010e00ff061b82 */ /* 0x000e220000000800 */
[----:B-1----:R-:W-:-:S05]  /*23ad0*/  IMAD.SHL.U32 R21, R21, 0x10, RZ ;  /* 0x0000001015157824 */ /* 0x002fca00078e00ff */
[----:B------:R-:W-:Y:S02]  /*23ae0*/  LOP3.LUT R21, R26, 0x70, R21, 0xf8, !PT ;  /* 0x000000701a157812 */ /* 0x000fe400078ef815 */
[----:B------:R-:W-:-:S05]  /*23af0*/  IADD3 R26, R24, -0x1, RZ ;  /* 0xffffffff181a7810 */ /* 0x000fca0007ffe0ff */
[----:B------:R-:W-:Y:S01]  /*23b00*/  IMAD R5, R26, 0x60, R21 ;  /* 0x000000601a057824 */ /* 0x000fe200078e0215 */
[----:B------:R-:W-:Y:S01]  /*23b10*/  LOP3.LUT R22, R22, 0xfffffff7, RZ, 0xc0, !PT ;  /* 0xfffffff716167812 */ /* 0x000fe200078ec0ff */
[----:B------:R-:W-:-:S03]  /*23b20*/  UMOV UR5, 0xffffffff ;  /* 0xffffffff00057882 */ /* 0x000fc60000000000 */
[----:B--2---:R-:W-:Y:S02]  /*23b30*/  ISETP.GE.AND P0, PT, R5, R20, PT ;  /* 0x000000140500720c */ /* 0x004fe40003f06270 */
[----:B------:R-:W1:Y:S02]  /*23b40*/  S2R R20, SR_TID.X ;  /* 0x0000000000147919 */ /* 0x000e640000002100 */
[----:B------:R-:W-:Y:S01]  /*23b50*/  ISETP.GT.U32.OR P0, PT, R21, 0x5f, P0 ;  /* 0x0000005f1500780c */ /* 0x000fe20000704470 */
[----:B---3--:R-:W-:-:S04]  /*23b60*/  IMAD.IADD R5, R5, 0x1, R17 ;  /* 0x0000000105057824 */ /* 0x008fc800078e0211 */
[----:B----4-:R-:W-:-:S04]  /*23b70*/  @P1 IMAD.HI.U32 R7, R5, R4, RZ ;  /* 0x0000000405071227 */ /* 0x010fc800078e00ff */
[----:B------:R-:W-:Y:S01]  /*23b80*/  IMAD.MOV.U32 R4, RZ, RZ, R5 ;  /* 0x000000ffff047224 */ /* 0x000fe200078e0005 */
[----:B0-----:R-:W-:-:S03]  /*23b90*/  @P1 SHF.R.U32.HI R4, RZ, R6, R7 ;  /* 0x00000006ff041219 */ /* 0x001fc60000011607 */
[----:B------:R-:W0:Y:S02]  /*23ba0*/  @!P0 LDC.64 R2, c[0x0][0x428] ;  /* 0x00010a00ff028b82 */ /* 0x000e240000000a00 */
[----:B------:R-:W-:-:S04]  /*23bb0*/  IMAD.MOV R6, RZ, RZ, -R4 ;  /* 0x000000ffff067224 */ /* 0x000fc800078e0a04 */
[----:B------:R-:W-:Y:S01]  /*23bc0*/  IMAD R0, R0, R6, R5 ;  /* 0x0000000600007224 */ /* 0x000fe200078e0205 */
[----:B------:R-:W-:Y:S01]  /*23bd0*/  @!P0 SHF.R.S32.HI R5, RZ, 0x1f, R4 ;  /* 0x0000001fff058819 */ /* 0x000fe20000011404 */
[----:B-1----:R-:W-:-:S05]  /*23be0*/  IMAD.SHL.U32 R20, R20, 0x8, RZ ;  /* 0x0000000814147824 */ /* 0x002fca00078e00ff */
[----:B------:R-:W-:-:S04]  /*23bf0*/  LOP3.LUT R20, R20, 0x38, RZ, 0xc0, !PT ;  /* 0x0000003814147812 */ /* 0x000fc800078ec0ff */
[C---:B------:R-:W-:Y:S02]  /*23c00*/  LOP3.LUT R17, R20.reuse, 0x40, RZ, 0xfc, !PT ;  /* 0x0000004014117812 */ /* 0x040fe400078efcff */
[----:B------:R-:W-:Y:S02]  /*23c10*/  ISETP.GE.AND P1, PT, R20, UR4, PT ;  /* 0x0000000414007c0c */ /* 0x000fe4000bf26270 */
[----:B------:R-:W-:Y:S01]  /*23c20*/  SHF.R.S32.HI R8, RZ, 0x1f, R34 ;  /* 0x0000001fff087819 */ /* 0x000fe20000011422 */
[-C--:B0-----:R-:W-:Y:S01]  /*23c30*/  @!P0 IMAD.WIDE.U32 R4, R34, R2.reuse, R4 ;  /* 0x0000000222048225 */ /* 0x081fe200078e0004 */
[----:B------:R-:W-:Y:S01]  /*23c40*/  ISETP.GE.AND P2, PT, R17, UR4, PT ;  /* 0x0000000411007c0c */ /* 0x000fe2000bf46270 */
[----:B------:R-:W-:Y:S01]  /*23c50*/  ULDC UR4, c[0x0][0x2f4] ;  /* 0x0000bd0000047ab9 */ /* 0x000fe20000000800 */
[----:B------:R-:W-:Y:S01]  /*23c60*/  SEL R30, RZ, 0x1, P1 ;  /* 0x00000001ff1e7807 */ /* 0x000fe20000800000 */
[----:B------:R-:W-:Y:S01]  /*23c70*/  @!P0 IMAD R6, R8, R2, RZ ;  /* 0x0000000208068224 */ /* 0x000fe200078e02ff */
[----:B------:R-:W-:Y:S01]  /*23c80*/  SEL R2, RZ, 0xffffffff, P2 ;  /* 0xffffffffff027807 */ /* 0x000fe20001000000 */
[----:B------:R0:W-:Y:S02]  /*23c90*/  STL [R1+0xc], R8 ;  /* 0x00000c0801007387 */ /* 0x0001e40000100800 */
[----:B------:R-:W-:Y:S01]  /*23ca0*/  @!P0 IMAD R6, R34, R3, R6 ;  /* 0x0000000322068224 */ /* 0x000fe200078e0206 */
[----:B------:R-:W-:-:S03]  /*23cb0*/  SHF.L.U32 R3, R2, 0x1, RZ ;  /* 0x0000000102037819 */ /* 0x000fc600000006ff */
[----:B------:R-:W-:Y:S01]  /*23cc0*/  @!P0 IMAD.IADD R6, R5, 0x1, R6 ;  /* 0x0000000105068824 */ /* 0x000fe200078e0206 */
[----:B------:R-:W-:Y:S02]  /*23cd0*/  LOP3.LUT R30, R3, 0x2, R30, 0xe2, !PT ;  /* 0x00000002031e7812 */ /* 0x000fe400078ee21e */
[----:B------:R-:W1:Y:S01]  /*23ce0*/  @!P0 LDC.64 R2, c[0x0][0x418] ;  /* 0x00010600ff028b82 */ /* 0x000e620000000a00 */
[----:B------:R-:W-:Y:S01]  /*23cf0*/  IMAD.U32 R5, RZ, RZ, UR39 ;  /* 0x00000027ff057e24 */ /* 0x000fe2000f8e00ff */
[----:B-1----:R-:W-:-:S04]  /*23d00*/  @!P0 LEA R2, P1, R4, R2, 0x2 ;  /* 0x0000000204028211 */ /* 0x002fc800078210ff */
[----:B------:R-:W-:Y:S01]  /*23d10*/  @!P0 LEA.HI.X R3, R4, R3, R6, 0x2, P1 ;  /* 0x0000000304038211 */ /* 0x000fe200008f1406 */
[----:B------:R-:W-:-:S06]  /*23d20*/  IMAD.MOV.U32 R4, RZ, RZ, RZ ;  /* 0x000000ffff047224 */ /* 0x000fcc00078e00ff */
[----:B------:R1:W5:Y:S01]  /*23d30*/  @!P0 LDG.E R4, desc[UR60][R2.64] ;  /* 0x0000003c02048981 */ /* 0x000362000c1e1900 */
[----:B------:R-:W-:Y:S02]  /*23d40*/  ISETP.GT.U32.AND P0, PT, R21, 0x5f, PT ;  /* 0x0000005f1500780c */ /* 0x000fe40003f04070 */
[----:B------:R-:W-:Y:S02]  /*23d50*/  ISETP.NE.AND P3, PT, R5, 0x3, PT ;  /* 0x000000030500780c */ /* 0x000fe40003f65270 */
[C---:B------:R-:W-:Y:S02]  /*23d60*/  ISETP.GE.AND P2, PT, R20.reuse, UR4, PT ;  /* 0x0000000414007c0c */ /* 0x040fe4000bf46270 */
[----:B0-----:R-:W-:Y:S02]  /*23d70*/  LOP3.LUT R8, R20, 0x80, RZ, 0xfc, !PT ;  /* 0x0000008014087812 */ /* 0x001fe400078efcff */
[----:B------:R-:W-:-:S05]  /*23d80*/  ISETP.GE.AND P1, PT, R17, UR4, PT ;  /* 0x0000000411007c0c */ /* 0x000fca000bf26270 */
[----:B------:R-:W-:Y:S02]  /*23d90*/  @P0 LOP3.LUT R22, R22, 0x8, RZ, 0xfc, !PT ;  /* 0x0000000816160812 */ /* 0x000fe400078efcff */
[----:B------:R-:W-:Y:S02]  /*23da0*/  ISETP.GE.AND P0, PT, R8, UR4, PT ;  /* 0x0000000408007c0c */ /* 0x000fe4000bf06270 */
[----:B------:R-:W-:-:S04]  /*23db0*/  LOP3.LUT R22, R22, 0xffffffef, RZ, 0xc0, !PT ;  /* 0xffffffef16167812 */ /* 0x000fc800078ec0ff */
[----:B------:R-:W-:-:S04]  /*23dc0*/  @P3 LOP3.LUT R22, R22, 0x10, RZ, 0xfc, !PT ;  /* 0x0000001016163812 */ /* 0x000fc800078efcff */
[----:B------:R-:W-:-:S04]  /*23dd0*/  LOP3.LUT R22, R22, 0xfffffffb, RZ, 0xc0, !PT ;  /* 0xfffffffb16167812 */ /* 0x000fc800078ec0ff */
[----:B------:R-:W-:-:S04]  /*23de0*/  @P2 LOP3.LUT R22, R22, 0x4, RZ, 0xfc, !PT ;  /* 0x0000000416162812 */ /* 0x000fc800078efcff */
[----:B------:R-:W-:-:S04]  /*23df0*/  LOP3.LUT R22, R22, 0xfffffffe, RZ, 0xc0, !PT ;  /* 0xfffffffe16167812 */ /* 0x000fc800078ec0ff */
[----:B------:R-:W-:-:S04]  /*23e00*/  LOP3.LUT R22, R22, 0xfffffffd, RZ, 0xc0, !PT ;  /* 0xfffffffd16167812 */ /* 0x000fc800078ec0ff */
[----:B------:R-:W-:-:S04]  /*23e10*/  @P1 LOP3.LUT R22, R22, 0x2, RZ, 0xfc, !PT ;  /* 0x0000000216161812 */ /* 0x000fc800078efcff */
[----:B------:R-:W-:Y:S01]  /*23e20*/  @P0 LOP3.LUT R22, R22, 0x1, RZ, 0xfc, !PT ;  /* 0x0000000116160812 */ /* 0x000fe200078efcff */
[----:B-1----:R-:W-:Y:S06]  /*23e30*/  BRA.DIV UR5, `(.L_x_1942) ;  /* 0x0000005205e47947 */ /* 0x002fec000b800000 */
.L_x_2071:
[----:B------:R-:W-:Y:S01]  /*23e40*/  SHF.R.S32.HI R33, RZ, 0x1f, R18 ;  /* 0x0000001fff217819 */ /* 0x000fe20000011412 */
[----:B------:R-:W-:Y:S06]  /*23e50*/  @!P3 BRA `(.L_x_1943) ;  /* 0x000000000004b947 */ /* 0x000fec0003800000 */
[----:B------:R-:W-:Y:S01]  /*23e60*/  BPT.TRAP 0x1 ;  /* 0x000000040000795c */ /* 0x000fe20000300000 */
.L_x_1943:
[----:B------:R-:W-:Y:S01]  /*23e70*/  SHF.R.S32.HI R5, RZ, 0x1f, R0 ;  /* 0x0000001fff057819 */ /* 0x000fe20000011400 */
[----:B------:R-:W-:Y:S01]  /*23e80*/  ULDC.64 UR4, c[0x0][0x328] ;  /* 0x0000ca0000047ab9 */ /* 0x000fe20000000a00 */
[----:B------:R-:W-:Y:S03]  /*23e90*/  BSSY B0, `(.L_x_1944) ;  /* 0x0000017000007945 */ /* 0x000fe60003800000 */
[----:B------:R-:W-:-:S04]  /*23ea0*/  IMAD R3, R5, UR4, RZ ;  /* 0x0000000405037c24 */ /* 0x000fc8000f8e02ff */
        /* <DEDUP_REMOVED lines=8> */
[----:B------:R-:W-:-:S04]  /*23f30*/  ULDC.64 UR4, c[0x0][0x330] ;  /* 0x0000cc0000047ab9 */ /* 0x000fc80000000a00 */
[----:B------:R-:W-:Y:S01]  /*23f40*/  IADD3 R3, R3, R7, RZ ;  /* 0x0000000703037210 */ /* 0x000fe20007ffe0ff */
        /* <DEDUP_REMOVED lines=11> */
.L_x_2072:
[----:B------:R-:W-:Y:S05]  /*24000*/  BSYNC B0 ;  /* 0x0000000000007941 */ /* 0x000fea0003800000 */
.L_x_1944:
[----:B------:R-:W2:Y:S01]  /*24010*/  LDL R9, [R1] ;  /* 0x0000000001097983 */ /* 0x000ea20000100800 */
[----:B------:R-:W-:Y:S01]  /*24020*/  ULDC.64 UR4, c[0x0][0x300] ;  /* 0x0000c00000047ab9 */ /* 0x000fe20000000a00 */
[----:B------:R-:W-:Y:S01]  /*24030*/  LOP3.LUT P4, RZ, R22, 0x4, RZ, 0xc0, !PT ;  /* 0x0000000416ff7812 */ /* 0x000fe2000788c0ff */
[----:B------:R-:W-:Y:S01]  /*24040*/  IMAD R5, R5, UR4, RZ ;  /* 0x0000000405057c24 */ /* 0x000fe2000f8e02ff */
[----:B------:R-:W1:Y:S01]  /*24050*/  S2R R8, SR_TID.X ;  /* 0x0000000000087919 */ /* 0x000e620000002100 */
[----:B0-----:R-:W-:Y:S01]  /*24060*/  IMAD.WIDE.U32 R2, R0, UR4, RZ ;  /* 0x0000000400027c25 */ /* 0x001fe2000f8e00ff */
[C---:B------:R-:W-:Y:S02]  /*24070*/  LOP3.LUT P3, RZ, R22.reuse, 0x2, RZ, 0xc0, !PT ;  /* 0x0000000216ff7812 */ /* 0x040fe4000786c0ff */
[----:B------:R-:W-:Y:S01]  /*24080*/  LOP3.LUT P2, RZ, R22, 0x1, RZ, 0xc0, !PT ;  /* 0x0000000116ff7812 */ /* 0x000fe2000784c0ff */
[----:B------:R-:W-:Y:S01]  /*24090*/  IMAD R5, R0, UR5, R5 ;  /* 0x0000000500057c24 */ /* 0x000fe2000f8e0205 */
[----:B------:R-:W-:-:S02]  /*240a0*/  ULDC.64 UR4, c[0x0][0x310] ;  /* 0x0000c40000047ab9 */ /* 0x000fc40000000a00 */
[----:B------:R-:W-:Y:S02]  /*240b0*/  IMAD R6, R6, UR4, RZ ;  /* 0x0000000406067c24 */ /* 0x000fe4000f8e02ff */
[----:B------:R-:W-:Y:S02]  /*240c0*/  IMAD.IADD R3, R3, 0x1, R5 ;  /* 0x0000000103037824 */ /* 0x000fe400078e0205 */
[C---:B------:R-:W-:Y:S02]  /*240d0*/  IMAD R6, R4.reuse, UR5, R6 ;  /* 0x0000000504067c24 */ /* 0x040fe4000f8e0206 */
[----:B------:R-:W-:Y:S01]  /*240e0*/  IMAD.WIDE.U32 R2, R4, UR4, R2 ;  /* 0x0000000404027c25 */ /* 0x000fe2000f8e0002 */
[----:B------:R-:W-:-:S03]  /*240f0*/  ULDC.64 UR4, c[0x0][0x308] ;  /* 0x0000c20000047ab9 */ /* 0x000fc60000000a00 */
[----:B------:R-:W-:Y:S02]  /*24100*/  IMAD.IADD R3, R3, 0x1, R6 ;  /* 0x0000000103037824 */ /* 0x000fe400078e0206 */
[----:B------:R-:W-:Y:S02]  /*24110*/  IMAD R0, R33, UR4, RZ ;  /* 0x0000000421007c24 */ /* 0x000fe4000f8e02ff */
[----:B------:R-:W-:-:S04]  /*24120*/  IMAD.WIDE.U32 R2, R18, UR4, R2 ;  /* 0x0000000412027c25 */ /* 0x000fc8000f8e0002 */
[----:B------:R-:W-:Y:S01]  /*24130*/  IMAD R0, R18, UR5, R0 ;  /* 0x0000000512007c24 */ /* 0x000fe2000f8e0200 */
[----:B------:R-:W-:Y:S01]  /*24140*/  ULDC.64 UR4, c[0x0][0x2e8] ;  /* 0x0000ba0000047ab9 */ /* 0x000fe20000000a00 */
[----:B------:R-:W-:Y:S01]  /*24150*/  IMAD R5, R27, 0x4800, R36 ;  /* 0x000048001b057824 */ /* 0x000fe200078e0224 */
[----:B------:R-:W-:Y:S01]  /*24160*/  LEA R4, P0, R2, UR4, 0x1 ;  /* 0x0000000402047c11 */ /* 0x000fe2000f8008ff */
[----:B------:R-:W-:Y:S01]  /*24170*/  UMOV UR4, 0xffffffff ;  /* 0xffffffff00047882 */ /* 0x000fe20000000000 */
[----:B------:R-:W-:Y:S02]  /*24180*/  IADD3 R0, R3, R0, RZ ;  /* 0x0000000003007210 */ /* 0x000fe40007ffe0ff */
[----:B-1----:R-:W-:Y:S02]  /*24190*/  LOP3.LUT R8, R8, 0x7f, RZ, 0xc0, !PT ;  /* 0x0000007f08087812 */ /* 0x002fe400078ec0ff */
[----:B------:R-:W-:Y:S02]  /*241a0*/  LEA.HI.X R0, R2, UR5, R0, 0x1, P0 ;  /* 0x0000000502007c11 */ /* 0x000fe400080f0c00 */
[----:B------:R-:W-:Y:S01]  /*241b0*/  SHF.R.U32.HI R8, RZ, 0x3, R8 ;  /* 0x00000003ff087819 */ /* 0x000fe20000011608 */
[----:B--2---:R-:W-:-:S02]  /*241c0*/  IMAD R6, R26, -0x60, R9 ;  /* 0xffffffa01a067824 */ /* 0x004fc400078e0209 */
[----:B------:R-:W0:Y:S02]  /*241d0*/  S2R R9, SR_TID.X ;  /* 0x0000000000097919 */ /* 0x000e240000002100 */
        /* <DEDUP_REMOVED lines=67> */
.L_x_2086:
        /* <DEDUP_REMOVED lines=12> */
.L_x_1947:
        /* <DEDUP_REMOVED lines=10> */
.L_x_1948:
[----:B------:R2:W-:Y:S02]  /*24770*/  SYNCS.ARRIVE.TRANS64.A1T0 RZ, [R7+URZ+0x2a830], RZ ;  /* 0x02a830ff07ff79a7 */ /* 0x0005e4000810003f */
[----:B------:R-:W-:Y:S05]  /*24780*/  WARPSYNC.ALL ;  /* 0x0000000000007948 */ /* 0x000fea0003800000 */
[----:B------:R-:W-:Y:S01]  /*24790*/  ULDC.64 UR4, c[0x0][0xa00] ;  /* 0x0002800000047ab9 */ /* 0x000fe20000000a00 */
[----:B------:R-:W-:Y:S01]  /*247a0*/  IADD3 R0, R23, 0xc400, RZ ;  /* 0x0000c40017007810 */ /* 0x000fe20007ffe0ff */
[----:B------:R-:W-:Y:S01]  /*247b0*/  BSSY B6, `(.L_x_1949) ;  /* 0x0000022000067945 */ /* 0x000fe20003800000 */
[----:B------:R-:W-:Y:S01]  /*247c0*/  BAR.SYNC.DEFER_BLOCKING 0x8, 0x180 ;  /* 0x0206000000007b1d */ /* 0x000fe20000010000 */
[----:B------:R-:W-:Y:S02]  /*247d0*/  ISETP.NE.U32.AND P0, PT, RZ, UR4, PT ;  /* 0x00000004ff007c0c */ /* 0x000fe4000bf05070 */
[----:B------:R-:W-:-:S02]  /*247e0*/  LOP3.LUT P1, RZ, R0, 0x3ff, RZ, 0xc0, !PT ;  /* 0x000003ff00ff7812 */ /* 0x000fc4000782c0ff */
[----:B------:R-:W-:Y:S01]  /*247f0*/  ISETP.NE.AND.EX P0, PT, RZ, UR5, PT, P0 ;  /* 0x00000005ff007c0c */ /* 0x000fe2000bf05300 */
[----:B------:R-:W-:Y:S01]  /*24800*/  ULDC.64 UR4, c[0x0][0x298] ;  /* 0x0000a60000047ab9 */ /* 0x000fe20000000a00 */
[----:B------:R-:W-:Y:S02]  /*24810*/  SHF.R.S32.HI R0, RZ, 0x1f, R19 ;  /* 0x0000001fff007819 */ /* 0x000fe40000011413 */
[----:B-1----:R-:W-:Y:S02]  /*24820*/  SEL R2, R19, RZ, !P0 ;  /* 0x000000ff13027207 */ /* 0x002fe40004000000 */
[----:B------:R-:W-:-:S05]  /*24830*/  SEL R0, R0, RZ, !P0 ;  /* 0x000000ff00007207 */ /* 0x000fca0004000000 */
[----:B------:R1:W-:Y:S04]  /*24840*/  STL [R1+0x30], R0 ;  /* 0x0000300001007387 */ /* 0x0003e80000100800 */
[----:B------:R3:W-:Y:S01]  /*24850*/  STL [R1+0x20], R2 ;  /* 0x0000200201007387 */ /* 0x0007e20000100800 */
[----:B-1----:R-:W-:Y:S01]  /*24860*/  SHF.R.S32.HI R0, RZ, 0x1f, R35 ;  /* 0x0000001fff007819 */ /* 0x002fe20000011423 */
[----:B---3--:R-:W-:-:S04]  /*24870*/  IMAD.WIDE.U32 R2, R35, UR4, RZ ;  /* 0x0000000423027c25 */ /* 0x008fc8000f8e00ff */
[----:B------:R-:W-:Y:S01]  /*24880*/  IMAD R0, R0, UR4, RZ ;  /* 0x0000000400007c24 */ /* 0x000fe2000f8e02ff */
[----:B------:R1:W-:Y:S03]  /*24890*/  STL.64 [R1+0x18], R2 ;  /* 0x0000180201007387 */ /* 0x0003e60000100a00 */
[----:B------:R-:W-:-:S04]  /*248a0*/  IMAD R0, R35, UR5, R0 ;  /* 0x0000000523007c24 */ /* 0x000fc8000f8e0200 */
[----:B------:R-:W-:Y:S01]  /*248b0*/  IMAD.IADD R35, R3, 0x1, R0 ;  /* 0x0000000103237824 */ /* 0x000fe200078e0200 */
[----:B------:R-:W-:Y:S06]  /*248c0*/  @!P1 BRA `(.L_x_1950) ;  /* 0x0000000000409947 */ /* 0x000fec0003800000 */
[----:B-1----:R-:W-:Y:S01]  /*248d0*/  MOV R2, 0x0 ;  /* 0x0000000000027802 */ /* 0x002fe20000000f00 */
[----:B------:R-:W-:Y:S01]  /*248e0*/  ULDC.64 UR4, c[0x4][0x90] ;  /* 0x0100240000047ab9 */ /* 0x000fe20000000a00 */
[----:B------:R-:W-:Y:S01]  /*248f0*/  ULDC.64 UR6, c[0x4][0x98] ;  /* 0x0100260000067ab9 */ /* 0x000fe20000000a00 */
[----:B------:R-:W-:Y:S01]  /*24900*/  ULDC.64 UR8, c[0x4][0x20] ;  /* 0x0100080000087ab9 */ /* 0x000fe20000000a00 */
[----:B0-----:R-:W-:Y:S01]  /*24910*/  IMAD.U32 R4, RZ, RZ, UR4 ;  /* 0x00000004ff047e24 */ /* 0x001fe2000f8e00ff */
[----:B--2---:R-:W-:Y:S01]  /*24920*/  MOV R7, UR7 ;  /* 0x0000000700077c02 */ /* 0x004fe20008000f00 */
[----:B------:R-:W0:Y:S01]  /*24930*/  LDC.64 R2, c[0x4][R2] ;  /* 0x0100000002027b82 */ /* 0x000e220000000a00 */
[----:B------:R-:W-:Y:S01]  /*24940*/  IMAD.U32 R5, RZ, RZ, UR5 ;  /* 0x00000005ff057e24 */ /* 0x000fe2000f8e00ff */
[----:B------:R-:W-:Y:S01]  /*24950*/  MOV R13, RZ ;  /* 0x000000ff000d7202 */ /* 0x000fe20000000f00 */
[----:B------:R-:W-:Y:S02]  /*24960*/  IMAD.U32 R6, RZ, RZ, UR6 ;  /* 0x00000006ff067e24 */ /* 0x000fe4000f8e00ff */
[----:B------:R-:W-:-:S02]  /*24970*/  IMAD.U32 R10, RZ, RZ, UR8 ;  /* 0x00000008ff0a7e24 */ /* 0x000fc4000f8e00ff */
[----:B------:R-:W-:Y:S02]  /*24980*/  IMAD.U32 R11, RZ, RZ, UR9 ;  /* 0x00000009ff0b7e24 */ /* 0x000fe4000f8e00ff */
[----:B------:R-:W-:Y:S02]  /*24990*/  IMAD.MOV.U32 R8, RZ, RZ, 0x70 ;  /* 0x00000070ff087424 */ /* 0x000fe400078e00ff */
[----:B------:R-:W-:-:S07]  /*249a0*/  IMAD.MOV.U32 R12, RZ, RZ, 0x1 ;  /* 0x00000001ff0c7424 */ /* 0x000fce00078e00ff */
[----:B------:R-:W-:-:S07]  /*249b0*/  LEPC R20, `(.L_x_1950) ;  /* 0x000000001014794e */ /* 0x000fce0000000000 */
[----:B0-----:R-:W-:Y:S05]  /*249c0*/  CALL.ABS.NOINC R2 ;  /* 0x0000000002007343 */ /* 0x001fea0003c00000 */
.L_x_1950:
[----:B------:R-:W-:Y:S05]  /*249d0*/  BSYNC B6 ;  /* 0x0000000000067941 */ /* 0x000fea0003800000 */
.L_x_1949:
[----:B------:R-:W3:Y:S01]  /*249e0*/  LDL.LU R20, [R1+0x30] ;  /* 0x0000300001147983 */ /* 0x000ee20000300800 */
[----:B------:R-:W-:Y:S01]  /*249f0*/  ULDC.64 UR4, c[0x0][0x2d8] ;  /* 0x0000b60000047ab9 */ /* 0x000fe20000000a00 */
[----:B--2---:R-:W2:Y:S02]  /*24a00*/  LDC R7, c[0x0][0x448] ;  /* 0x00011200ff077b82 */ /* 0x004ea40000000800 */
[----:B------:R-:W4:Y:S04]  /*24a10*/  LDL.LU R21, [R1+0x20] ;  /* 0x0000200001157983 */ /* 0x000f280000300800 */
[----:B-1----:R-:W5:Y:S01]  /*24a20*/  LDL.LU.64 R2, [R1+0x18] ;  /* 0x0000180001027983 */ /* 0x002f620000300a00 */
[----:B------:R-:W-:Y:S01]  /*24a30*/  IMAD R0, R33, UR4, RZ ;  /* 0x0000000421007c24 */ /* 0x000fe2000f8e02ff */
[----:B------:R-:W1:Y:S03]  /*24a40*/  S2R R8, SR_TID.X ;  /* 0x0000000000087919 */ /* 0x000e660000002100 */
[----:B------:R-:W-:Y:S01]  /*24a50*/  IMAD R0, R18, UR5, R0 ;  /* 0x0000000512007c24 */ /* 0x000fe2000f8e0200 */
[----:B--2---:R-:W-:-:S13]  /*24a60*/  ISETP.NE.AND P0, PT, R7, 0x1, PT ;  /* 0x000000010700780c */ /* 0x004fda0003f05270 */
[----:B------:R-:W2:Y:S01]  /*24a70*/  @P0 LDC R6, c[0x0][0x44c] ;  /* 0x00011300ff060b82 */ /* 0x000ea20000000800 */
[----:B-1----:R-:W-:-:S04]  /*24a80*/  SHF.L.U32 R8, R8, 0x3, RZ ;  /* 0x0000000308087819 */ /* 0x002fc800000006ff */
[----:B------:R-:W-:Y:S01]  /*24a90*/  LOP3.LUT R8, R8, 0x38, RZ, 0xc0, !PT ;  /* 0x0000003808087812 */ /* 0x000fe200078ec0ff */
[----:B-----5:R-:W-:Y:S02]  /*24aa0*/  IMAD.MOV.U32 R3, RZ, RZ, R35 ;  /* 0x000000ffff037224 */ /* 0x020fe400078e0023 */
[----:B------:R-:W-:Y:S01]  /*24ab0*/  IMAD.WIDE.U32 R2, R18, UR4, R2 ;  /* 0x0000000412027c25 */ /* 0x000fe2000f8e0002 */
[----:B------:R-:W-:-:S03]  /*24ac0*/  ULDC.64 UR4, c[0x0][0x2e0] ;  /* 0x0000b80000047ab9 */ /* 0x000fc60000000a00 */
[----:B------:R-:W-:Y:S02]  /*24ad0*/  IMAD.IADD R3, R3, 0x1, R0 ;  /* 0x0000000103037824 */ /* 0x000fe400078e0200 */
[----:B---3--:R-:W-:Y:S02]  /*24ae0*/  IMAD R0, R20, UR4, RZ ;  /* 0x0000000414007c24 */ /* 0x008fe4000f8e02ff */
[----:B------:R-:W1:Y:S01]  /*24af0*/  S2R R20, SR_TID.X ;  /* 0x0000000000147919 */ /* 0x000e620000002100 */
[----:B----4-:R-:W-:-:S04]  /*24b00*/  IMAD.WIDE.U32 R2, R21, UR4, R2 ;  /* 0x0000000415027c25 */ /* 0x010fc8000f8e0002 */
[----:B------:R-:W-:Y:S01]  /*24b10*/  IMAD R0, R21, UR5, R0 ;  /* 0x0000000515007c24 */ /* 0x000fe2000f8e0200 */
[----:B------:R-:W-:-:S03]  /*24b20*/  ULDC.64 UR4, c[0x0][0x2d0] ;  /* 0x0000b40000047ab9 */ /* 0x000fc60000000a00 */
[----:B------:R-:W-:Y:S02]  /*24b30*/  IMAD.IADD R3, R3, 0x1, R0 ;  /* 0x0000000103037824 */ /* 0x000fe400078e0200 */
[----:B------:R-:W3:Y:S01]  /*24b40*/  @P0 LDC R0, c[0x0][0x450] ;  /* 0x00011400ff000b82 */ /* 0x000ee20000000800 */
[----:B-1----:R-:W-:-:S04]  /*24b50*/  LOP3.LUT R20, R20, 0x7f, RZ, 0xc0, !PT ;  /* 0x0000007f14147812 */ /* 0x002fc800078ec0ff */
[----:B------:R-:W-:Y:S02]  /*24b60*/  SHF.R.U32.HI R21, RZ, 0x3, R20 ;  /* 0x00000003ff157819 */ /* 0x000fe40000011614 */
[----:B------:R-:W1:Y:S02]  /*24b70*/  S2R R20, SR_TID.X ;  /* 0x0000000000147919 */ /* 0x000e640000002100 */
[----:B-1----:R-:W-:-:S05]  /*24b80*/  IMAD.SHL.U32 R20, R20, 0x10, RZ ;  /* 0x0000001014147824 */ /* 0x002fca00078e00ff */
[----:B------:R-:W-:Y:S02]  /*24b90*/  LOP3.LUT R20, R21, 0x70, R20, 0xf8, !PT ;  /* 0x0000007015147812 */ /* 0x000fe400078ef814 */
[----:B------:R-:W1:Y:S02]  /*24ba0*/  S2R R21, SR_TID.X ;  /* 0x0000000000157919 */ /* 0x000e640000002100 */
[----:B------:R-:W-:Y:S02]  /*24bb0*/  IADD3 R5, R20, R28, RZ ;  /* 0x0000001c14057210 */ /* 0x000fe40007ffe0ff */
[----:B------:R-:W4:Y:S03]  /*24bc0*/  S2R R20, SR_TID.X ;  /* 0x0000000000147919 */ /* 0x000f260000002100 */
[----:B--2---:R-:W-:-:S04]  /*24bd0*/  @P0 IMAD.HI.U32 R6, R5, R6, RZ ;  /* 0x0000000605060227 */ /* 0x004fc800078e00ff */
[----:B0-----:R-:W-:Y:S01]  /*24be0*/  IMAD.MOV.U32 R4, RZ, RZ, R5 ;  /* 0x000000ffff047224 */ /* 0x001fe200078e0005 */
[----:B---3--:R-:W-:-:S05]  /*24bf0*/  @P0 SHF.R.U32.HI R4, RZ, R0, R6 ;  /* 0x00000000ff040219 */ /* 0x008fca0000011606 */
[----:B------:R-:W-:Y:S02]  /*24c00*/  IMAD.MOV R0, RZ, RZ, -R4 ;  /* 0x000000ffff007224 */ /* 0x000fe400078e0a04 */
[----:B------:R-:W-:-:S04]  /*24c10*/  IMAD.WIDE.U32 R2, R4, UR4, R2 ;  /* 0x0000000404027c25 */ /* 0x000fc8000f8e0002 */
[----:B------:R-:W-:Y:S01]  /*24c20*/  IMAD R0, R7, R0, R5 ;  /* 0x0000000007007224 */ /* 0x000fe200078e0205 */
[----:B------:R-:W-:-:S05]  /*24c30*/  SHF.R.S32.HI R5, RZ, 0x1f, R4 ;  /* 0x0000001fff057819 */ /* 0x000fca0000011404 */
[----:B------:R-:W-:Y:S02]  /*24c40*/  IMAD R5, R5, UR4, RZ ;  /* 0x0000000405057c24 */ /* 0x000fe4000f8e02ff */
[----:B-1----:R-:W-:Y:S02]  /*24c50*/  IMAD.SHL.U32 R21, R21, 0x8, RZ ;  /* 0x0000000815157824 */ /* 0x002fe400078e00ff */
[----:B------:R-:W-:Y:S01]  /*24c60*/  IMAD R5, R4, UR5, R5 ;  /* 0x0000000504057c24 */ /* 0x000fe2000f8e0205 */
[----:B------:R-:W-:Y:S01]  /*24c70*/  SHF.R.S32.HI R4, RZ, 0x1f, R0 ;  /* 0x0000001fff047819 */ /* 0x000fe20000011400 */
[----:B------:R-:W-:Y:S01]  /*24c80*/  ULDC.64 UR4, c[0x0][0x2c8] ;  /* 0x0000b20000047ab9 */ /* 0x000fe20000000a00 */
[----:B------:R-:W-:Y:S01]  /*24c90*/  LOP3.LUT R21, R21, 0x38, RZ, 0xc0, !PT ;  /* 0x0000003815157812 */ /* 0x000fe200078ec0ff */
[----:B------:R-:W-:Y:S01]  /*24ca0*/  IMAD.IADD R3, R3, 0x1, R5 ;  /* 0x0000000103037824 */ /* 0x000fe200078e0205 */
[----:B----4-:R-:W-:Y:S01]  /*24cb0*/  LOP3.LUT R20, R20, 0x7f, RZ, 0xc0, !PT ;  /* 0x0000007f14147812 */ /* 0x010fe200078ec0ff */
[----:B------:R-:W-:Y:S01]  /*24cc0*/  IMAD R4, R4, UR4, RZ ;  /* 0x0000000404047c24 */ /* 0x000fe2000f8e02ff */
[C---:B------:R-:W-:Y:S01]  /*24cd0*/  LOP3.LUT R9, R21.reuse, 0x40, RZ, 0xfc, !PT ;  /* 0x0000004015097812 */ /* 0x040fe200078efcff */
[----:B------:R-:W-:Y:S01]  /*24ce0*/  IMAD.WIDE.U32 R2, R0, UR4, R2 ;  /* 0x0000000400027c25 */ /* 0x000fe2000f8e0002 */
[----:B------:R-:W-:-:S03]  /*24cf0*/  LOP3.LUT R10, R21, 0x80, RZ, 0xfc, !PT ;  /* 0x00000080150a7812 */ /* 0x000fc600078efcff */
[----:B------:R-:W-:Y:S01]  /*24d00*/  IMAD R4, R0, UR5, R4 ;  /* 0x0000000500047c24 */ /* 0x000fe2000f8e0204 */
[----:B------:R-:W-:Y:S02]  /*24d10*/  ULDC.64 UR4, c[0x0][0x280] ;  /* 0x0000a00000047ab9 */ /* 0x000fe40000000a00 */
[----:B------:R-:W-:Y:S01]  /*24d20*/  LEA R0, P0, R2, UR4, 0x1 ;  /* 0x0000000402007c11 */ /* 0x000fe2000f8008ff */
        /* <DEDUP_REMOVED lines=12> */
[----:B------:R-:W1:Y:S03]  /*24df0*/  SHFL.IDX PT, R2, R4, RZ, 0x181f ;  /* 0x00181fff04027589 */ /* 0x000e6600000e0000 */
[C---:B------:R-:W-:Y:S01]  /*24e00*/  VIADD R5, R28.reuse, 0x10 ;  /* 0x000000101c057836 */ /* 0x040fe20000000000 */
[----:B------:R-:W-:Y:S01]  /*24e10*/  ISETP.GE.AND P1, PT, R28, R32, PT ;  /* 0x000000201c00720c */ /* 0x000fe20003f26270 */
[----:B------:R-:W-:-:S12]  /*24e20*/  SHFL.IDX PT, R14, R0, 0x7, 0x181f ;  /* 0x00f81f00000e7f89 */ /* 0x000fd800000e0000 */
[----:B0-----:R-:W-:-:S05]  /*24e30*/  @!P1 LEA R3, P4, R8, R3, 0x1 ;  /* 0x0000000308039211 */ /* 0x001fca00078808ff */
[----:B-1----:R-:W-:-:S05]  /*24e40*/  @!P1 IMAD.X R2, RZ, RZ, R2, P4 ;  /* 0x000000ffff029224 */ /* 0x002fca00020e0602 */
[----:B------:R-:W-:-:S04]  /*24e50*/  @!P1 LOP3.LUT R3, R3, R2, RZ, 0x3c, !PT ;  /* 0x0000000203039212 */ /* 0x000fc800078e3cff */
[----:B------:R-:W-:-:S04]  /*24e60*/  @!P1 LOP3.LUT R2, R3, R2, RZ, 0x3c, !PT ;  /* 0x0000000203029212 */ /* 0x000fc800078e3cff */
[----:B------:R-:W-:-:S05]  /*24e70*/  @!P1 LOP3.LUT R3, R3, R2, RZ, 0x3c, !PT ;  /* 0x0000000203039212 */ /* 0x000fca00078e3cff */
[----:B------:R-:W-:Y:S04]  /*24e80*/  @!P1 LDGSTS.E.BYPASS.LTC128B.128 [R37+0xc400], desc[UR60][R2.64], !P3 ;  /* 0x0c40000002259fae */ /* 0x000fe8000d901d7c */
[----:B------:R-:W-:Y:S04]  /*24e90*/  @!P1 LDGSTS.E.BYPASS.LTC128B.128 [R37+0x10400], desc[UR60][R2.64+0x80], !P2 ;  /* 0x1040008002259fae */ /* 0x000fe8000d101d7c */
[----:B------:R0:W-:Y:S01]  /*24ea0*/  @!P1 LDGSTS.E.BYPASS.LTC128B.128 [R37+0x14400], desc[UR60][R2.64+0x100], !P0 ;  /* 0x1440010002259fae */ /* 0x0001e2000c101d7c */
[----:B------:R-:W-:Y:S01]  /*24eb0*/  ISETP.GE.AND P1, PT, R5, R32, PT ;  /* 0x000000200500720c */ /* 0x000fe20003f26270 */
[----:B------:R-:W-:-:S02]  /*24ec0*/  VIADD R5, R28, 0x20 ;  /* 0x000000201c057836 */ /* 0x000fc40000000000 */
[----:B0-----:R-:W0:Y:S04]  /*24ed0*/  SHFL.IDX PT, R3, R0, 0x1, 0x181f ;  /* 0x00381f0000037f89 */ /* 0x001e2800000e0000 */
[----:B------:R-:W1:Y:S06]  /*24ee0*/  SHFL.IDX PT, R2, R4, 0x1, 0x181f ;  /* 0x00381f0004027f89 */ /* 0x000e6c00000e0000 */
[----:B0-----:R-:W-:-:S04]  /*24ef0*/  @!P1 LEA R3, P4, R8, R3, 0x1 ;  /* 0x0000000308039211 */ /* 0x001fc800078808ff */
[----:B-1----:R-:W-:-:S04]  /*24f00*/  @!P1 IADD3.X R2, RZ, R2, RZ, P4, !PT ;  /* 0x00000002ff029210 */ /* 0x002fc800027fe4ff */
        /* <DEDUP_REMOVED lines=18> */
[----:B------:R-:W-:Y:S02]  /*25030*/  ISETP.GE.AND P1, PT, R5, R32, PT ;  /* 0x000000200500720c */ /* 0x000fe40003f26270 */
[----:B------:R-:W-:Y:S01]  /*25040*/  IADD3 R5, R28, 0x40, RZ ;  /* 0x000000401c057810 */ /* 0x000fe20007ffe0ff */
        /* <DEDUP_REMOVED lines=34> */
[----:B------:R-:W-:-:S03]  /*25270*/  ISETP.GE.AND P1, PT, R5, R32, PT ;  /* 0x000000200500720c */ /* 0x000fc60003f26270 */
[----:B0-----:R-:W0:Y:S04]  /*25280*/  SHFL.IDX PT, R3, R0, 0x6, 0x181f ;  /* 0x00d81f0000037f89 */ /* 0x001e2800000e0000 */
[----:B------:R-:W1:Y:S04]  /*25290*/  SHFL.IDX PT, R2, R4, 0x6, 0x181f ;  /* 0x00d81f0004027f89 */ /* 0x000e6800000e0000 */
[----:B------:R-:W2:Y:S02]  /*252a0*/  SHFL.IDX PT, R4, R4, 0x7, 0x181f ;  /* 0x00f81f0004047f89 */ /* 0x000ea400000e0000 */
[----:B0-----:R-:W-:-:S04]  /*252b0*/  @!P1 LEA R3, P4, R8, R3, 0x1 ;  /* 0x0000000308039211 */ /* 0x001fc800078808ff */
[----:B-1----:R-:W-:-:S04]  /*252c0*/  @!P1 IADD3.X R2, RZ, R2, RZ, P4, !PT ;  /* 0x00000002ff029210 */ /* 0x002fc800027fe4ff */
[----:B------:R-:W-:-:S04]  /*252d0*/  @!P1 LOP3.LUT R3, R3, R2, RZ, 0x3c, !PT ;  /* 0x0000000203039212 */ /* 0x000fc800078e3cff */
[----:B------:R-:W-:-:S04]  /*252e0*/  @!P1 LOP3.LUT R2, R3, R2, RZ, 0x3c, !PT ;  /* 0x0000000203029212 */ /* 0x000fc800078e3cff */
[----:B------:R-:W-:-:S05]  /*252f0*/  @!P1 LOP3.LUT R3, R3, R2, RZ, 0x3c, !PT ;  /* 0x0000000203039212 */ /* 0x000fca00078e3cff */
[----:B------:R0:W-:Y:S04]  /*25300*/  @!P1 LDGSTS.E.BYPASS.LTC128B.128 [R37+0xf400], desc[UR60][R2.64], !P3 ;  /* 0x0f40000002259fae */ /* 0x0001e8000d901d7c */
[----:B------:R0:W-:Y:S04]  /*25310*/  @!P1 LDGSTS.E.BYPASS.LTC128B.128 [R37+0x13400], desc[UR60][R2.64+0x80], !P2 ;  /* 0x1340008002259fae */ /* 0x0001e8000d101d7c */
[----:B--2---:R0:W-:Y:S02]  /*25320*/  @!P1 LDGSTS.E.BYPASS.LTC128B.128 [R37+0x17400], desc[UR60][R2.64+0x100], !P0 ;  /* 0x1740010002259fae */ /* 0x0041e4000c101d7c */
.L_x_2103:
[----:B0-----:R-:W-:Y:S01]  /*25330*/  VIADD R3, R28, 0x70 ;  /* 0x000000701c037836 */ /* 0x001fe20000000000 */
[----:B------:R-:W-:Y:S04]  /*25340*/  BSSY B0, `(.L_x_1952) ;  /* 0x000000b000007945 */ /* 0x000fe80003800000 */
        /* <DEDUP_REMOVED lines=10> */
.L_x_1953:
[----:B------:R-:W-:Y:S05]  /*253f0*/  BSYNC B0 ;  /* 0x0000000000007941 */ /* 0x000fea0003800000 */
.L_x_1952:
[----:B------:R-:W-:Y:S01]  /*25400*/  NOP ;  /* 0x0000000000007918 */ /* 0x000fe20000000000 */
[----:B------:R-:W-:-:S13]  /*25410*/  PLOP3.LUT P0, PT, PT, PT, PT, 0x80, 0x0 ;  /* 0x000000000000781c */ /* 0x000fda0003f0f070 */
.L_x_1954:
        /* <DEDUP_REMOVED lines=8> */
[----:B------:R-:W-:Y:S01]  /*254a0*/  LEA.HI R0, R2, R2, RZ, 0x1 ;  /* 0x0000000202007211 */ /* 0x000fe200078f08ff */
[----:B------:R0:W-:Y:S03]  /*254b0*/  STL [R1+0x28], R2 ;  /* 0x0000280201007387 */ /* 0x0001e60000100800 */
[----:B------:R-:W-:-:S05]  /*254c0*/  LOP3.LUT R0, R0, 0xfffffffe, RZ, 0xc0, !PT ;  /* 0xfffffffe00007812 */ /* 0x000fca00078ec0ff */
[----:B------:R-:W-:-:S05]  /*254d0*/  IMAD.IADD R0, R2, 0x1, -R0 ;  /* 0x0000000102007824 */ /* 0x000fca00078e0a00 */
[----:B0-----:R-:W-:Y:S01]  /*254e0*/  SHF.L.U32 R2, R0, 0x1f, RZ ;  /* 0x0000001f00027819 */ /* 0x001fe200000006ff */
[----:B------:R-:W-:Y:S01]  /*254f0*/  NOP ;  /* 0x0000000000007918 */ /* 0x000fe20000000000 */
[----:B------:R-:W2:Y:S01]  /*25500*/  LDL.LU R3, [R1+0x24] ;  /* 0x0000240001037983 */ /* 0x000ea20000300800 */
[----:B------:R0:W-:Y:S01]  /*25510*/  SYNCS.ARRIVE.TRANS64.A1T0 RZ, [R23+URZ+0x2a800], RZ ;  /* 0x02a800ff17ff79a7 */ /* 0x0001e2000810003f */
[----:B------:R-:W-:Y:S01]  /*25520*/  BSSY B0, `(.L_x_1955) ;  /* 0x0000004000007945 */ /* 0x000fe20003800000 */
[----:B------:R-:W1:Y:S01]  /*25530*/  SYNCS.PHASECHK.TRANS64.TRYWAIT P0, [R23+URZ+0x2a820], R2 ;  /* 0x02a82002170075a7 */ /* 0x000e62000800017f */
[----:B--2---:R-:W-:Y:S02]  /*25540*/  IADD3 R0, R3, -0x2, RZ ;  /* 0xfffffffe03007810 */ /* 0x004fe40007ffe0ff */
[----:B01----:R-:W-:Y:S05]  /*25550*/  @!P0 BRA `(.L_x_1956) ;  /* 0x0000005000648947 */ /* 0x003fea0003800000 */
.L_x_2104:
[----:B------:R-:W-:Y:S05]  /*25560*/  BSYNC B0 ;  /* 0x0000000000007941 */ /* 0x000fea0003800000 */
.L_x_1955:
[----:B------:R-:W2:Y:S01]  /*25570*/  LDL R3, [R1+0x8] ;  /* 0x0000080001037983 */ /* 0x000ea20000100800 */
[----:B------:R-:W-:Y:S01]  /*25580*/  BSSY B0, `(.L_x_1957) ;  /* 0x00000fd000007945 */ /* 0x000fe20003800000 */
[----:B--2---:R-:W-:-:S13]  /*25590*/  ISETP.GE.AND P0, PT, R0, R3, PT ;  /* 0x000000030000720c */ /* 0x004fda0003f06270 */
[----:B------:R-:W-:Y:S05]  /*255a0*/  @!P0 BRA `(.L_x_1958) ;  /* 0x0000000c00e88947 */ /* 0x000fea0003800000 */
[----:B------:R-:W-:Y:S02]  /*255b0*/  IMAD.MOV.U32 R10, RZ, RZ, R27 ;  /* 0x000000ffff0a7224 */ /* 0x000fe400078e001b */
[----:B------:R-:W-:Y:S02]  /*255c0*/  IMAD.MOV.U32 R20, RZ, RZ, R29 ;  /* 0x000000ffff147224 */ /* 0x000fe400078e001d */
[----:B------:R-:W-:-:S07]  /*255d0*/  IMAD.MOV.U32 R32, RZ, RZ, R26 ;  /* 0x000000ffff207224 */ /* 0x000fce00078e001a */
.L_x_1971:
[----:B0-----:R-:W2:Y:S01]  /*255e0*/  LDL R2, [R1+0x4] ;  /* 0x0000040001027983 */ /* 0x001ea20000100800 */
[----:B------:R-:W0:Y:S03]  /*255f0*/  LDC R7, c[0x0][0x430] ;  /* 0x00010c00ff077b82 */ /* 0x000e260000000800 */
[----:B------:R-:W3:Y:S01]  /*25600*/  LDL R8, [R1+0xc] ;  /* 0x00000c0001087983 */ /* 0x000ee20000100800 */
[----:B------:R-:W1:Y:S01]  /*25610*/  S2R R3, SR_TID.X ;  /* 0x0000000000037919 */ /* 0x000e620000002100 */
[----:B------:R-:W4:Y:S01]  /*25620*/  S2R R9, SR_TID.X ;  /* 0x0000000000097919 */ /* 0x000f220000002100 */
[----:B0-----:R-:W-:-:S13]  /*25630*/  ISETP.NE.AND P0, PT, R7, 0x1, PT ;  /* 0x000000010700780c */ /* 0x001fda0003f05270 */
[----:B------:R-:W0:Y:S01]  /*25640*/  @P0 LDC R5, c[0x0][0x434] ;  /* 0x00010d00ff050b82 */ /* 0x000e220000000800 */
[----:B-1----:R-:W-:-:S04]  /*25650*/  LOP3.LUT R3, R3, 0x7f, RZ, 0xc0, !PT ;  /* 0x0000007f03037812 */ /* 0x002fc800078ec0ff */
[----:B------:R-:W-:Y:S01]  /*25660*/  SHF.R.U32.HI R3, RZ, 0x3, R3 ;  /* 0x00000003ff037819 */ /* 0x000fe20000011603 */
[----:B----4-:R-:W-:-:S05]  /*25670*/  IMAD.SHL.U32 R9, R9, 0x10, RZ ;  /* 0x0000001009097824 */ /* 0x010fca00078e00ff */
[----:B------:R-:W-:Y:S02]  /*25680*/  LOP3.LUT R9, R3, 0x70, R9, 0xf8, !PT ;  /* 0x0000007003097812 */ /* 0x000fe400078ef809 */
[----:B------:R-:W1:Y:S02]  /*25690*/  @P0 LDC R3, c[0x0][0x438] ;  /* 0x00010e00ff030b82 */ /* 0x000e640000000800 */
[----:B------:R-:W-:Y:S01]  /*256a0*/  ISETP.GT.U32.AND P2, PT, R9, 0x5f, PT ;  /* 0x0000005f0900780c */ /* 0x000fe20003f44070 */
[----:B--2---:R-:W-:-:S05]  /*256b0*/  IMAD R4, R0, 0x60, R2 ;  /* 0x0000006000047824 */ /* 0x004fca00078e0202 */
[----:B------:R-:W-:-:S05]  /*256c0*/  IADD3 R4, R9, R4, RZ ;  /* 0x0000000409047210 */ /* 0x000fca0007ffe0ff */
[----:B0-----:R-:W-:-:S04]  /*256d0*/  @P0 IMAD.HI.U32 R6, R4, R5, RZ ;  /* 0x0000000504060227 */ /* 0x001fc800078e00ff */
[----:B------:R-:W-:Y:S01]  /*256e0*/  IMAD.MOV.U32 R2, RZ, RZ, R4 ;  /* 0x000000ffff027224 */ /* 0x000fe200078e0004 */
[----:B-1----:R-:W-:-:S05]  /*256f0*/  @P0 SHF.R.U32.HI R2, RZ, R3, R6 ;  /* 0x00000003ff020219 */ /* 0x002fca0000011606 */
[----:B------:R-:W-:-:S04]  /*25700*/  IMAD.MOV R3, RZ, RZ, -R2 ;  /* 0x000000ffff037224 */ /* 0x000fc800078e0a02 */
[----:B------:R-:W-:Y:S02]  /*25710*/  IMAD R7, R7, R3, R4 ;  /* 0x0000000307077224 */ /* 0x000fe400078e0204 */
[----:B------:R-:W3:Y:S01]  /*25720*/  @!P2 LDC.64 R4, c[0x0][0x428] ;  /* 0x00010a00ff04ab82 */ /* 0x000ee20000000a00 */
[--C-:B------:R-:W-:Y:S01]  /*25730*/  @!P2 SHF.R.S32.HI R3, RZ, 0x1f, R2.reuse ;  /* 0x0000001fff03a819 */ /* 0x100fe20000011402 */
[-C--:B---3--:R-:W-:Y:S02]  /*25740*/  @!P2 IMAD R6, R8, R4.reuse, RZ ;  /* 0x000000040806a224 */ /* 0x088fe400078e02ff */
[----:B------:R-:W-:-:S04]  /*25750*/  @!P2 IMAD.WIDE.U32 R2, R34, R4, R2 ;  /* 0x000000042202a225 */ /* 0x000fc800078e0002 */
[----:B------:R-:W-:Y:S02]  /*25760*/  @!P2 IMAD R6, R34, R5, R6 ;  /* 0x000000052206a224 */ /* 0x000fe400078e0206 */
[----:B------:R-:W0:Y:S02]  /*25770*/  @!P2 LDC.64 R4, c[0x0][0x418] ;  /* 0x00010600ff04ab82 */ /* 0x000e240000000a00 */
[----:B------:R-:W-:Y:S02]  /*25780*/  @!P2 IMAD.IADD R3, R6, 0x1, R3 ;  /* 0x000000010603a824 */ /* 0x000fe400078e0203 */
        /* <DEDUP_REMOVED lines=14> */
.L_x_1959:
[----:B------:R-:W-:Y:S01]  /*25870*/  IMAD R5, R27, 0x8, R23 ;  /* 0x000000081b057824 */ /* 0x000fe200078e0217 */
[----:B------:R-:W-:Y:S01]  /*25880*/  SHF.L.U32 R0, R29, 0x1f, RZ ;  /* 0x0000001f1d007819 */ /* 0x000fe200000006ff */
[----:B------:R-:W-:Y:S03]  /*25890*/  BSSY B1, `(.L_x_1960) ;  /* 0x0000003000017945 */ /* 0x000fe60003800000 */
[----:B------:R-:W0:Y:S02]  /*258a0*/  SYNCS.PHASECHK.TRANS64.TRYWAIT P0, [R5+URZ+0x2a840], R0 ;  /* 0x02a84000050075a7 */ /* 0x000e24000800017f */
[----:B0-----:R-:W-:Y:S05]  /*258b0*/  @!P0 BRA `(.L_x_1961) ;  /* 0x0000004c00a08947 */ /* 0x001fea0003800000 */
.L_x_2105:
[----:B------:R-:W-:Y:S05]  /*258c0*/  BSYNC B1 ;  /* 0x0000000000017941 */ /* 0x000fea0003800000 */
.L_x_1960:
        /* <DEDUP_REMOVED lines=26> */
[----:B------:R-:W0:Y:S01]  /*25a70*/  S2R R11, SR_TID.X ;  /* 0x00000000000b7919 */ /* 0x000e220000002100 */
[----:B------:R-:W-:Y:S01]  /*25a80*/  IMAD R4, R4, 0x2, R23 ;  /* 0x0000000204047824 */ /* 0x000fe200078e0217 */
[----:B------:R-:W1:Y:S04]  /*25a90*/  SHFL.IDX PT, R2, R9, RZ, 0x181f ;  /* 0x00181fff09027589 */ /* 0x000e6800000e0000 */
[----:B------:R-:W2:Y:S04]  /*25aa0*/  SHFL.IDX PT, R3, R8, RZ, 0x181f ;  /* 0x00181fff08037589 */ /* 0x000ea800000e0000 */
[----:B------:R-:W-:Y:S01]  /*25ab0*/  SHFL.IDX PT, R35, R8, 0x2, 0x181f ;  /* 0x00581f0008237f89 */ /* 0x000fe200000e0000 */
[----:B0-----:R-:W-:-:S05]  /*25ac0*/  IMAD.SHL.U32 R11, R11, 0x8, RZ ;  /* 0x000000080b0b7824 */ /* 0x001fca00078e00ff */
[----:B------:R-:W-:-:S05]  /*25ad0*/  LOP3.LUT R11, R11, 0x38, RZ, 0xc0, !PT ;  /* 0x000000380b0b7812 */ /* 0x000fca00078ec0ff */
[----:B------:R-:W-:-:S05]  /*25ae0*/  IMAD.SHL.U32 R0, R11, 0x2, RZ ;  /* 0x000000020b007824 */ /* 0x000fca00078e00ff */
[----:B-1----:R-:W-:-:S05]  /*25af0*/  IADD3 R2, P0, R2, R0, RZ ;  /* 0x0000000002027210 */ /* 0x002fca0007f1e0ff */
[----:B--2---:R-:W-:-:S05]  /*25b00*/  IMAD.X R3, RZ, RZ, R3, P0 ;  /* 0x000000ffff037224 */ /* 0x004fca00000e0603 */
        /* <DEDUP_REMOVED lines=32> */
.L_x_2119:
        /* <DEDUP_REMOVED lines=10> */
.L_x_1963:
        /* <DEDUP_REMOVED lines=10> */
.L_x_1964:
[----:B------:R2:W-:Y:S01]  /*25e50*/  SYNCS.ARRIVE.TRANS64.A1T0 RZ, [R5+URZ+0x2a830], RZ ;  /* 0x02a830ff05ff79a7 */ /* 0x0005e2000810003f */
[----:B------:R-:W-:Y:S05]  /*25e60*/  @!P2 BRA `(.L_x_1965) ;  /* 0x000000000004a947 */ /* 0x000fea0003800000 */
[----:B------:R-:W-:Y:S01]  /*25e70*/  BPT.TRAP 0x1 ;  /* 0x000000040000795c */ /* 0x000fe20000300000 */
.L_x_1965:
[----:B-1----:R-:W-:Y:S01]  /*25e80*/  SHF.L.U32 R2, R20, 0x1f, RZ ;  /* 0x0000001f14027819 */ /* 0x002fe200000006ff */
[----:B------:R-:W-:Y:S01]  /*25e90*/  BSSY B1, `(.L_x_1966) ;  /* 0x0000004000017945 */ /* 0x000fe20003800000 */
[----:B--2---:R-:W-:-:S04]  /*25ea0*/  LEA R5, R10, R23, 0x3 ;  /* 0x000000170a057211 */ /* 0x004fc800078e18ff */
[----:B------:R-:W1:Y:S02]  /*25eb0*/  SYNCS.PHASECHK.TRANS64.TRYWAIT P0, [R5+URZ+0x2a860], R2 ;  /* 0x02a86002050075a7 */ /* 0x000e64000800017f */
[----:B-1----:R-:W-:Y:S05]  /*25ec0*/  @!P0 BRA `(.L_x_1967) ;  /* 0x00000050000c8947 */ /* 0x002fea0003800000 */
.L_x_2120:
[----:B------:R-:W-:Y:S05]  /*25ed0*/  BSYNC B1 ;  /* 0x0000000000017941 */ /* 0x000fea0003800000 */
.L_x_1966:
[----:B------:R-:W0:Y:S01]  /*25ee0*/  LDL R4, [R1] ;  /* 0x0000000001047983 */ /* 0x000e220000100800 */
[----:B------:R-:W2:Y:S01]  /*25ef0*/  S2R R3, SR_TID.X ;  /* 0x0000000000037919 */ /* 0x000ea20000002100 */
[----:B------:R-:W-:Y:S01]  /*25f00*/  UMOV UR4, 0xffffffff ;  /* 0xffffffff00047882 */ /* 0x000fe20000000000 */
[----:B------:R-:W-:Y:S02]  /*25f10*/  LOP3.LUT P0, RZ, R30, 0x2, RZ, 0xc0, !PT ;  /* 0x000000021eff7812 */ /* 0x000fe4000780c0ff */
[----:B--2---:R-:W-:-:S04]  /*25f20*/  LOP3.LUT R3, R3, 0x7f, RZ, 0xc0, !PT ;  /* 0x0000007f03037812 */ /* 0x004fc800078ec0ff */
[----:B------:R-:W-:Y:S01]  /*25f30*/  SHF.R.U32.HI R3, RZ, 0x3, R3 ;  /* 0x00000003ff037819 */ /* 0x000fe20000011603 */
[----:B0-----:R-:W-:Y:S02]  /*25f40*/  IMAD R8, R32, -0x60, R4 ;  /* 0xffffffa020087824 */ /* 0x001fe400078e0204 */
[----:B------:R-:W-:Y:S02]  /*25f50*/  IMAD R4, R10, 0x3000, R36 ;  /* 0x000030000a047824 */ /* 0x000fe400078e0224 */
[----:B------:R-:W-:Y:S01]  /*25f60*/  IMAD.IADD R8, R8, 0x1, -R3 ;  /* 0x0000000108087824 */ /* 0x000fe200078e0a03 */
[----:B------:R-:W-:Y:S06]  /*25f70*/  BRA.DIV UR4, `(.L_x_1968) ;  /* 0x0000004e04f47947 */ /* 0x000fec000b800000 */
[----:B-1----:R-:W0:Y:S01]  /*25f80*/  SHFL.IDX PT, R2, R17, RZ, 0x181f ;  /* 0x00181fff11027589 */ /* 0x002e2200000e0000 */
        /* <DEDUP_REMOVED lines=44> */
.L_x_2134:
[C---:B------:R-:W-:Y:S01]  /*26250*/  ISETP.LT.OR P1, PT, R8.reuse, 0x51, !P1 ;  /* 0x000000510800780c */ /* 0x040fe20004f21670 */
[----:B------:R-:W-:Y:S01]  /*26260*/  ULDC.64 UR4, c[0x0][0x328] ;  /* 0x0000ca0000047ab9 */ /* 0x000fe20000000a00 */
[----:B------:R-:W-:Y:S02]  /*26270*/  ISETP.LT.OR P0, PT, R8, 0x51, !P0 ;  /* 0x000000510800780c */ /* 0x000fe40004701670 */
[----:B-1----:R-:W-:Y:S01]  /*26280*/  IADD3 R2, P2, R2, R0, RZ ;  /* 0x0000000002027210 */ /* 0x002fe20007f5e0ff */
[----:B------:R-:W-:-:S04]  /*26290*/  IMAD R0, R21, UR4, RZ ;  /* 0x0000000415007c24 */ /* 0x000fc8000f8e02ff */
[----:B------:R-:W-:Y:S02]  /*262a0*/  IMAD.X R3, RZ, RZ, R24, P2 ;  /* 0x000000ffff037224 */ /* 0x000fe400010e0618 */
[----:B------:R-:W-:-:S03]  /*262b0*/  IMAD R9, R7, UR5, R0 ;  /* 0x0000000507097c24 */ /* 0x000fc6000f8e0200 */
        /* <DEDUP_REMOVED lines=12> */
[----:B------:R-:W-:-:S05]  /*26380*/  IMAD R7, R6, UR5, R7 ;  /* 0x0000000506077c24 */ /* 0x000fca000f8e0207 */
[----:B------:R-:W-:-:S07]  /*26390*/  IADD3 R7, R3, R7, RZ ;  /* 0x0000000703077210 */ /* 0x000fce0007ffe0ff */
.L_x_1969:
        /* <DEDUP_REMOVED lines=10> */
.L_x_1970:
[----:B------:R-:W2:Y:S01]  /*26440*/  LDL R0, [R1+0x8] ;  /* 0x0000080001007983 */ /* 0x000ea20000100800 */
[----:B------:R-:W-:Y:S01]  /*26450*/  ULDC.64 UR4, c[0x0][0x330] ;  /* 0x0000cc0000047ab9 */ /* 0x000fe20000000a00 */
[----:B------:R1:W-:Y:S01]  /*26460*/  SYNCS.ARRIVE.TRANS64.A1T0 RZ, [R5+URZ+0x2a850], RZ ;  /* 0x02a850ff05ff79a7 */ /* 0x0003e2000810003f */
[----:B------:R-:W-:Y:S01]  /*26470*/  IMAD.MOV.U32 R3, RZ, RZ, R7 ;  /* 0x000000ffff037224 */ /* 0x000fe200078e0007 */
[----:B------:R-:W-:Y:S01]  /*26480*/  MOV R20, R29 ;  /* 0x0000001d00147202 */ /* 0x000fe20000000f00 */
[----:B------:R-:W-:Y:S02]  /*26490*/  IMAD.MOV.U32 R10, RZ, RZ, R27 ;  /* 0x000000ffff0a7224 */ /* 0x000fe400078e001b */
        /* <DEDUP_REMOVED lines=8> */
[C---:B--2---:R-:W-:Y:S01]  /*26520*/  ISETP.GT.AND P0, PT, R26.reuse, R0, PT ;  /* 0x000000001a00720c */ /* 0x044fe20003f04270 */
[----:B------:R-:W-:-:S12]  /*26530*/  VIADD R0, R26, 0xffffffff ;  /* 0xffffffff1a007836 */ /* 0x000fd80000000000 */
[----:B------:R-:W-:Y:S05]  /*26540*/  @P0 BRA `(.L_x_1971) ;  /* 0xfffffff000240947 */ /* 0x000fea000383ffff */
.L_x_1958:
[----:B------:R-:W-:Y:S05]  /*26550*/  BSYNC B0 ;  /* 0x0000000000007941 */ /* 0x000fea0003800000 */
.L_x_1957:
[----:B0-----:R-:W0:Y:S01]  /*26560*/  S2R R2, SR_TID.X ;  /* 0x0000000000027919 */ /* 0x001e220000002100 */
[----:B------:R-:W-:Y:S01]  /*26570*/  BSSY B0, `(.L_x_1972) ;  /* 0x0000010000007945 */ /* 0x000fe20003800000 */
[----:B0-----:R-:W-:-:S04]  /*26580*/  LOP3.LUT R2, R2, 0x7f, RZ, 0xc0, !PT ;  /* 0x0000007f02027812 */ /* 0x001fc800078ec0ff */
[----:B------:R-:W-:-:S13]  /*26590*/  ISETP.NE.AND P0, PT, R2, RZ, PT ;  /* 0x000000ff0200720c */ /* 0x000fda0003f05270 */
[----:B------:R-:W-:Y:S05]  /*265a0*/  @P0 BRA `(.L_x_1973) ;  /* 0x0000000000300947 */ /* 0x000fea0003800000 */
[----:B------:R-:W0:Y:S01]  /*265b0*/  S2R R5, SR_LANEID ;  /* 0x0000000000057919 */ /* 0x000e220000000000 */
[----:B------:R-:W-:Y:S01]  /*265c0*/  VOTEU.ANY UR4, UPT, PT ;  /* 0x0000000000047886 */ /* 0x000fe200038e0100 */
[----:B------:R-:W1:Y:S01]  /*265d0*/  LDC.64 R2, c[0x0][0xc60] ;  /* 0x00031800ff027b82 */ /* 0x000e620000000a00 */
[----:B------:R-:W0:Y:S02]  /*265e0*/  FLO.U32 R0, UR4 ;  /* 0x0000000400007d00 */ /* 0x000e2400080e0000 */
[----:B0-----:R-:W-:-:S06]  /*265f0*/  ISETP.EQ.U32.AND P0, PT, R0, R5, PT ;  /* 0x000000050000720c */ /* 0x001fcc0003f02070 */
[----:B------:R-:W1:Y:S07]  /*26600*/  POPC R5, UR4 ;  /* 0x0000000400057d09 */ /* 0x000e6e0008000000 */
[----:B-1----:R-:W2:Y:S01]  /*26610*/  @P0 ATOMG.E.ADD.STRONG.GPU PT, R3, desc[UR60][R2.64], R5 ;  /* 0x00000005020309a8 */ /* 0x002ea200081ee1fc */
[----:B------:R-:W0:Y:S02]  /*26620*/  S2R R4, SR_LTMASK ;  /* 0x0000000000047919 */ /* 0x000e240000003900 */
[----:B0-----:R-:W-:-:S04]  /*26630*/  LOP3.LUT R4, R4, UR4, RZ, 0xc0, !PT ;  /* 0x0000000404047c12 */ /* 0x001fc8000f8ec0ff */
[----:B------:R-:W0:Y:S01]  /*26640*/  POPC R7, R4 ;  /* 0x0000000400077309 */ /* 0x000e220000000000 */
[----:B--2---:R-:W0:Y:S02]  /*26650*/  SHFL.IDX PT, R0, R3, R0, 0x1f ;  /* 0x00001f0003007589 */ /* 0x004e2400000e0000 */
[----:B0-----:R-:W-:-:S07]  /*26660*/  IADD3 R16, R0, UR38, R7 ;  /* 0x0000002600107c10 */ /* 0x001fce000fffe007 */
.L_x_1973:
[----:B------:R-:W-:Y:S05]  /*26670*/  BSYNC B0 ;  /* 0x0000000000007941 */ /* 0x000fea0003800000 */
.L_x_1972:
[----:B------:R-:W-:-:S13]  /*26680*/  LOP3.LUT P0, RZ, R22, 0x10, RZ, 0xc0, !PT ;  /* 0x0000001016ff7812 */ /* 0x000fda000780c0ff */
[----:B------:R-:W-:Y:S05]  /*26690*/  @!P0 BRA `(.L_x_1974) ;  /* 0x0000000000048947 */ /* 0x000fea0003800000 */
[----:B------:R-:W-:Y:S01]  /*266a0*/  BPT.TRAP 0x1 ;  /* 0x000000040000795c */ /* 0x000fe20000300000 */
.L_x_1974:
[----:B------:R-:W2:Y:S01]  /*266b0*/  LDL.LU R2, [R1] ;  /* 0x0000000001027983 */ /* 0x000ea20000300800 */
[----:B------:R-:W-:Y:S01]  /*266c0*/  IMAD R0, R27, 0x8, R23 ;  /* 0x000000081b007824 */ /* 0x000fe200078e0217 */
[----:B------:R-:W-:Y:S01]  /*266d0*/  SHF.L.U32 R3, R29, 0x1f, RZ ;  /* 0x0000001f1d037819 */ /* 0x000fe200000006ff */
[----:B------:R-:W-:Y:S03]  /*266e0*/  BSSY B0, `(.L_x_1975) ;  /* 0x0000004000007945 */ /* 0x000fe60003800000 */
[----:B------:R-:W0:Y:S01]  /*266f0*/  SYNCS.PHASECHK.TRANS64.TRYWAIT P0, [R0+URZ+0x2a860], R3 ;  /* 0x02a86003000075a7 */ /* 0x000e22000800017f */
[----:B--2---:R-:W-:Y:S01]  /*26700*/  IMAD R6, R26, -0x60, R2 ;  /* 0xffffffa01a067824 */ /* 0x004fe200078e0202 */
[----:B0-----:R-:W-:Y:S06]  /*26710*/  @!P0 BRA `(.L_x_1976) ;  /* 0x0000004c00fc8947 */ /* 0x001fec0003800000 */
.L_x_2135:
[----:B------:R-:W-:Y:S05]  /*26720*/  BSYNC B0 ;  /* 0x0000000000007941 */ /* 0x000fea0003800000 */
.L_x_1975:
        /* <DEDUP_REMOVED lines=18> */
[----:B-1----:R-:W-:-:S05]  /*26850*/  IMAD.SHL.U32 R7, R7, 0x8, RZ ;  /* 0x0000000807077824 */ /* 0x002fca00078e00ff */
[----:B------:R-:W-:-:S04]  /*26860*/  LOP3.LUT R7, R7, 0x38, RZ, 0xc0, !PT ;  /* 0x0000003807077812 */ /* 0x000fc800078ec0ff */
[----:B------:R-:W-:Y:S02]  /*26870*/  SHF.L.U32 R5, R7, 0x1, RZ ;  /* 0x0000000107057819 */ /* 0x000fe400000006ff */
[----:B------:R-:W-:Y:S02]  /*26880*/  SHFL.IDX PT, R7, R24, 0x2, 0x181f ;  /* 0x00581f0018077f89 */ /* 0x000fe400000e0000 */
        /* <DEDUP_REMOVED lines=35> */
.L_x_2149:
        /* <DEDUP_REMOVED lines=11> */
.L_x_1978:
        /* <DEDUP_REMOVED lines=10> */
.L_x_1979:
[----:B------:R-:W-:Y:S01]  /*26c10*/  VIADD R27, R27, 0x1 ;  /* 0x000000011b1b7836 */ /* 0x000fe20000000000 */
[----:B------:R1:W-:Y:S04]  /*26c20*/  SYNCS.ARRIVE.TRANS64.A1T0 RZ, [R0+URZ+0x2a850], RZ ;  /* 0x02a850ff00ff79a7 */ /* 0x0003e8000810003f */
[----:B------:R-:W-:-:S04]  /*26c30*/  ISETP.NE.AND P0, PT, R27, 0x2, PT ;  /* 0x000000021b00780c */ /* 0x000fc80003f05270 */
[----:B-1----:R-:W-:Y:S02]  /*26c40*/  SEL R0, RZ, 0x1, P0 ;  /* 0x00000001ff007807 */ /* 0x002fe40000000000 */
[----:B------:R-:W-:Y:S02]  /*26c50*/  SEL R27, R27, RZ, P0 ;  /* 0x000000ff1b1b7207 */ /* 0x000fe40000000000 */
[----:B------:R-:W-:-:S07]  /*26c60*/  LOP3.LUT R29, R29, R0, RZ, 0x3c, !PT ;  /* 0x000000001d1d7212 */ /* 0x000fce00078e3cff */
.L_x_1936:
[----:B------:R-:W-:Y:S05]  /*26c70*/  BSYNC B7 ;  /* 0x0000000000077941 */ /* 0x000fea0003800000 */
.L_x_1934:
[----:B------:R-:W-:-:S13]  /*26c80*/  LOP3.LUT P0, RZ, R22, 0x20, RZ, 0xc0, !PT ;  /* 0x0000002016ff7812 */ /* 0x000fda000780c0ff */
[----:B------:R-:W-:Y:S05]  /*26c90*/  @!P0 BRA `(.L_x_1980) ;  /* 0x0000000000248947 */ /* 0x000fea0003800000 */
[----:B------:R-:W-:Y:S05]  /*26ca0*/  WARPSYNC.ALL ;  /* 0x0000000000007948 */ /* 0x000fea0003800000 */
[----:B------:R-:W2:Y:S08]  /*26cb0*/  S2UR UR5, SR_CgaCtaId ;  /* 0x00000000000579c3 */ /* 0x000eb00000008800 */
[----:B------:R-:W-:Y:S06]  /*26cc0*/  BAR.SYNC.DEFER_BLOCKING 0x5, 0x180 ;  /* 0x0146000000007b1d */ /* 0x000fec0000010000 */
[----:B------:R-:W-:-:S02]  /*26cd0*/  UMOV UR4, 0x400 ;  /* 0x0000040000047882 */ /* 0x000fc40000000000 */
[----:B--2---:R-:W-:-:S06]  /*26ce0*/  ULEA UR4, UR5, UR4, 0x18 ;  /* 0x0000000405047291 */ /* 0x004fcc000f8ec03f */
[----:B0-----:R-:W-:-:S05]  /*26cf0*/  IMAD.U32 R23, RZ, RZ, UR4 ;  /* 0x00000004ff177e24 */ /* 0x001fca000f8e00ff */
[----:B------:R2:W3:Y:S01]  /*26d00*/  LDS.128 R16, [R23+0x2a8d0] ;  /* 0x02a8d00017107984 */ /* 0x0004e20000000c00 */
[----:B------:R-:W-:Y:S06]  /*26d10*/  BAR.ARV 0x4, 0x180 ;  /* 0x0106000000007b1d */ /* 0x000fec0000002000 */
[----:B------:R-:W-:Y:S05]  /*26d20*/  BRA `(.L_x_1981) ;  /* 0x0000000800cc7947 */ /* 0x000fea0003800000 */
.L_x_1980:
[----:B------:R-:W2:Y:S01]  /*26d30*/  S2R R8, SR_TID.X ;  /* 0x0000000000087919 */ /* 0x000ea20000002100 */
[----:B------:R-:W-:Y:S01]  /*26d40*/  UMOV UR4, 0xffffffff ;  /* 0xffffffff00047882 */ /* 0x000fe20000000000 */
[----:B--2---:R-:W-:-:S04]  /*26d50*/  LOP3.LUT R8, R8, 0x1f, RZ, 0xc0, !PT ;  /* 0x0000001f08087812 */ /* 0x004fc800078ec0ff */
[----:B------:R-:W-:Y:S01]  /*26d60*/  ISETP.NE.AND P0, PT, R8, 0x1f, PT ;  /* 0x0000001f0800780c */ /* 0x000fe20003f05270 */
[----:B------:R-:W-:-:S12]  /*26d70*/  BRA.DIV UR4, `(.L_x_1982) ;  /* 0x0000005204647947 */ /* 0x000fd8000b800000 */
[----:B------:R-:W-:Y:S01]  /*26d80*/  IADD3 R5, R19, R8, RZ ;  /* 0x0000000813057210 */ /* 0x000fe20007ffe0ff */
[----:B------:R-:W-:-:S03]  /*26d90*/  ULDC UR4, c[0x0][0xc3c] ;  /* 0x00030f0000047ab9 */ /* 0x000fc60000000800 */
[----:B------:R-:W-:-:S13]  /*26da0*/  ISETP.GE.OR P1, PT, R5, UR4, !P0 ;  /* 0x0000000405007c0c */ /* 0x000fda000c726670 */
[----:B0-----:R-:W0:Y:S02]  /*26db0*/  @!P1 LDC.64 R2, c[0x0][0xc80] ;  /* 0x00032000ff029b82 */ /* 0x001e240000000a00 */
[----:B0-----:R-:W-:-:S06]  /*26dc0*/  @!P1 IMAD.WIDE R2, R5, 0x4, R2 ;  /* 0x0000000405029825 */ /* 0x001fcc00078e0202 */
        /* <DEDUP_REMOVED lines=25> */
[----:B------:R0:W2:Y:S02]  /*26f60*/  SHFL.IDX PT, R14, R2, 0x1f, 0x1f ;  /* 0x03e01f00020e7f89 */ /* 0x0000a400000e0000 */
.L_x_2159:
[----:B------:R-:W-:Y:S02]  /*26f70*/  ULDC UR4, c[0x0][0xc38] ;  /* 0x00030e0000047ab9 */ /* 0x000fe40000000800 */
[----:B------:R-:W-:-:S04]  /*26f80*/  IMAD.U32 R7, RZ, RZ, UR4 ;  /* 0x00000004ff077e24 */ /* 0x000fc8000f8e00ff */
[----:B--2---:R-:W-:-:S04]  /*26f90*/  IMAD R14, R14, R7, RZ ;  /* 0x000000070e0e7224 */ /* 0x004fc800078e02ff */
[----:B------:R-:W-:-:S05]  /*26fa0*/  IMAD.IADD R9, R4, 0x1, R14 ;  /* 0x0000000104097824 */ /* 0x000fca00078e020e */
[----:B------:R-:W-:-:S13]  /*26fb0*/  ISETP.GT.AND P6, PT, R9, R0, PT ;  /* 0x000000000900720c */ /* 0x000fda0003fc4270 */
[----:B------:R-:W-:Y:S05]  /*26fc0*/  @P6 BRA `(.L_x_1983) ;  /* 0x00000000009c6947 */ /* 0x000fea0003800000 */
.L_x_1988:
[----:B0-----:R-:W0:Y:S01]  /*26fd0*/  LDC R2, c[0x0][0xc3c] ;  /* 0x00030f00ff027b82 */ /* 0x001e220000000800 */
[----:B------:R-:W-:-:S04]  /*26fe0*/  IADD3 R19, R19, 0x1f, RZ ;  /* 0x0000001f13137810 */ /* 0x000fc80007ffe0ff */
[----:B0-----:R-:W-:-:S13]  /*26ff0*/  ISETP.GE.AND P6, PT, R19, R2, PT ;  /* 0x000000021300720c */ /* 0x001fda0003fc6270 */
[----:B------:R-:W-:Y:S05]  /*27000*/  @P6 BRA `(.L_x_1984) ;  /* 0x0000000400d06947 */ /* 0x000fea0003800000 */
[----:B------:R-:W0:Y:S01]  /*27010*/  S2R R3, SR_TID.X ;  /* 0x0000000000037919 */ /* 0x000e220000002100 */
[----:B------:R-:W-:Y:S01]  /*27020*/  BSSY B0, `(.L_x_1985) ;  /* 0x0000009000007945 */ /* 0x000fe20003800000 */
[----:B------:R-:W-:Y:S01]  /*27030*/  IMAD.MOV.U32 R5, RZ, RZ, RZ ;  /* 0x000000ffff057224 */ /* 0x000fe200078e00ff */
[----:B0-----:R-:W-:-:S05]  /*27040*/  LOP3.LUT R3, R3, 0x1f, RZ, 0xc0, !PT ;  /* 0x0000001f03037812 */ /* 0x001fca00078ec0ff */
[----:B------:R-:W-:-:S05]  /*27050*/  IMAD.IADD R7, R19, 0x1, R3 ;  /* 0x0000000113077824 */ /* 0x000fca00078e0203 */
[----:B------:R-:W-:-:S13]  /*27060*/  ISETP.GE.OR P6, PT, R7, R2, !P0 ;  /* 0x000000020700720c */ /* 0x000fda00047c6670 */
[----:B------:R-:W-:Y:S05]  /*27070*/  @P6 BRA `(.L_x_1986) ;  /* 0x00000000000c6947 */ /* 0x000fea0003800000 */
[----:B------:R-:W0:Y:S02]  /*27080*/  LDC.64 R2, c[0x0][0xc80] ;  /* 0x00032000ff027b82 */ /* 0x000e240000000a00 */
[----:B0-----:R-:W-:-:S05]  /*27090*/  IMAD.WIDE R2, R7, 0x4, R2 ;  /* 0x0000000407027825 */ /* 0x001fca00078e0202 */
[----:B------:R0:W5:Y:S02]  /*270a0*/  LDG.E R5, desc[UR60][R2.64] ;  /* 0x0000003c02057981 */ /* 0x000164000c1e1900 */
.L_x_1986:
[----:B------:R-:W-:Y:S05]  /*270b0*/  BSYNC B0 ;  /* 0x0000000000007941 */ /* 0x000fea0003800000 */
.L_x_1985:
[----:B------:R-:W-:-:S03]  /*270c0*/  UMOV UR4, 0xffffffff ;  /* 0xffffffff00047882 */ /* 0x000fc60000000000 */
[----:B------:R-:W-:Y:S05]  /*270d0*/  BRA.DIV UR4, `(.L_x_1987) ;  /* 0x0000005204b07947 */ /* 0x000fea000b800000 */
[----:B-----5:R-:W2:Y:S02]  /*270e0*/  SHFL.UP PT, R14, R5, 0x1, RZ ;  /* 0x04200000050e7989 */ /* 0x020ea400000e00ff */
[----:B--2---:R-:W-:-:S05]  /*270f0*/  SEL R14, R14, RZ, P1 ;  /* 0x000000ff0e0e7207 */ /* 0x004fca0000800000 */
        /* <DEDUP_REMOVED lines=14> */
.L_x_2167:
[----:B------:R-:W-:Y:S02]  /*271e0*/  ULDC UR4, c[0x0][0xc38] ;  /* 0x00030e0000047ab9 */ /* 0x000fe40000000800 */
[----:B------:R-:W-:-:S04]  /*271f0*/  IMAD.U32 R7, RZ, RZ, UR4 ;  /* 0x00000004ff077e24 */ /* 0x000fc8000f8e00ff */
[----:B--2---:R-:W-:-:S04]  /*27200*/  IMAD R14, R14, R7, RZ ;  /* 0x000000070e0e7224 */ /* 0x004fc800078e02ff */
[----:B------:R-:W-:-:S05]  /*27210*/  IMAD.IADD R9, R14, 0x1, R9 ;  /* 0x000000010e097824 */ /* 0x000fca00078e0209 */
[----:B------:R-:W-:-:S13]  /*27220*/  ISETP.GT.AND P6, PT, R9, R0, PT ;  /* 0x000000000900720c */ /* 0x000fda0003fc4270 */
[----:B------:R-:W-:Y:S05]  /*27230*/  @!P6 BRA `(.L_x_1988) ;  /* 0xfffffffc0064e947 */ /* 0x000fea000383ffff */
.L_x_1983:
[----:B------:R-:W-:Y:S01]  /*27240*/  IADD3 R16, -R14, R9, RZ ;  /* 0x000000090e107210 */ /* 0x000fe20007ffe1ff */
[----:B------:R-:W-:-:S04]  /*27250*/  UMOV UR4, 0xffffffff ;  /* 0xffffffff00047882 */ /* 0x000fc80000000000 */
[----:B------:R-:W-:-:S05]  /*27260*/  IMAD R3, R2, R7, R16 ;  /* 0x0000000702037224 */ /* 0x000fca00078e0210 */
[----:B------:R-:W-:Y:S01]  /*27270*/  ISETP.GT.AND P6, PT, R3, R0, PT ;  /* 0x000000000300720c */ /* 0x000fe20003fc4270 */
[----:B------:R-:W-:-:S12]  /*27280*/  BRA.DIV UR4, `(.L_x_1989) ;  /* 0x0000005604007947 */ /* 0x000fd8000b800000 */
[----:B------:R-:W-:-:S04]  /*27290*/  VOTE.ANY R3, PT, !P6 ;  /* 0x0000000000037806 */ /* 0x000fc800070e0100 */
[----:B------:R-:W2:Y:S02]  /*272a0*/  POPC R4, R3 ;  /* 0x0000000300047309 */ /* 0x000ea40000000000 */
[----:B--2---:R2:W3:Y:S02]  /*272b0*/  SHFL.IDX PT, R5, R5, R4, 0x1f ;  /* 0x00001f0405057589 */ /* 0x0044e400000e0000 */
.L_x_2171:
[----:B------:R-:W-:Y:S01]  /*272c0*/  ISETP.NE.AND P0, PT, R3, RZ, PT ;  /* 0x000000ff0300720c */ /* 0x000fe20003f05270 */
[----:B------:R-:W-:-:S12]  /*272d0*/  IMAD.MOV.U32 R14, RZ, RZ, RZ ;  /* 0x000000ffff0e7224 */ /* 0x000fd800078e00ff */
[----:B------:R-:W-:Y:S05]  /*272e0*/  @!P0 BRA `(.L_x_1990) ;  /* 0x0000000000108947 */ /* 0x000fea0003800000 */
[----:B------:R-:W-:Y:S01]  /*272f0*/  UMOV UR4, 0xffffffff ;  /* 0xffffffff00047882 */ /* 0x000fe20000000000 */
[----:B------:R-:W-:Y:S02]  /*27300*/  VIADD R12, R4, 0xffffffff ;  /* 0xffffffff040c7836 */ /* 0x000fe40000000000 */
[----:B------:R-:W-:Y:S05]  /*27310*/  BRA.DIV UR4, `(.L_x_1991) ;  /* 0x0000005604247947 */ /* 0x000fea000b800000 */
[----:B------:R4:W0:Y:S02]  /*27320*/  SHFL.IDX PT, R14, R2, R12, 0x1f ;  /* 0x00001f0c020e7589 */ /* 0x00082400000e0000 */
.L_x_1990:
[----:B0---4-:R-:W0:Y:S01]  /*27330*/  LDC.64 R2, c[0x0][0xc90] ;  /* 0x00032400ff027b82 */ /* 0x011e220000000a00 */
[----:B------:R-:W-:-:S04]  /*27340*/  IMAD.IADD R19, R4, 0x1, R19 ;  /* 0x0000000104137824 */ /* 0x000fc800078e0213 */
[----:B0-----:R-:W-:-:S05]  /*27350*/  IMAD.WIDE R2, R19, 0x4, R2 ;  /* 0x0000000413027825 */ /* 0x001fca00078e0202 */
[----:B------:R0:W2:Y:S01]  /*27360*/  LDG.E R6, desc[UR60][R2.64] ;  /* 0x0000003c02067981 */ /* 0x0000a2000c1e1900 */
[----:B------:R-:W-:Y:S02]  /*27370*/  IMAD R16, R14, R7, R16 ;  /* 0x000000070e107224 */ /* 0x000fe400078e0210 */
[----:B0-----:R-:W-:Y:S02]  /*27380*/  IMAD.MOV.U32 R2, RZ, RZ, RZ ;  /* 0x000000ffff027224 */ /* 0x001fe400078e00ff */
[----:B--23--:R-:W-:-:S05]  /*27390*/  IMAD R4, R5, R6, RZ ;  /* 0x0000000605047224 */ /* 0x00cfca00078e02ff */
[----:B------:R-:W-:-:S04]  /*273a0*/  IABS R8, R4 ;  /* 0x0000000400087213 */ /* 0x000fc80000000000 */
[----:B------:R-:W0:Y:S08]  /*273b0*/  I2F.RP R10, R8 ;  /* 0x00000008000a7306 */ /* 0x000e300000209400 */
[----:B0-----:R-:W0:Y:S02]  /*273c0*/  MUFU.RCP R10, R10 ;  /* 0x0000000a000a7308 */ /* 0x001e240000001000 */
[----:B0-----:R-:W-:-:S06]  /*273d0*/  VIADD R11, R10, 0xffffffe ;  /* 0x0ffffffe0a0b7836 */ /* 0x001fcc0000000000 */
[----:B------:R-:W0:Y:S02]  /*273e0*/  F2I.FTZ.U32.TRUNC.NTZ R3, R11 ;  /* 0x0000000b00037305 */ /* 0x000e24000021f000 */
[----:B0-----:R-:W-:-:S05]  /*273f0*/  IADD3 R9, RZ, -R3, RZ ;  /* 0x80000003ff097210 */ /* 0x001fca0007ffe0ff */
        /* <DEDUP_REMOVED lines=15> */
[----:B------:R-:W-:-:S04]  /*274f0*/  @P0 VIADD R2, R2, 0x1 ;  /* 0x0000000102020836 */ /* 0x000fc80000000000 */
[----:B------:R-:W-:Y:S01]  /*27500*/  @!P2 IMAD.MOV R2, RZ, RZ, -R2 ;  /* 0x000000ffff02a224 */ /* 0x000fe200078e0a02 */
[----:B------:R-:W-:-:S05]  /*27510*/  @!P1 LOP3.LUT R2, RZ, R4, RZ, 0x33, !PT ;  /* 0x00000004ff029212 */ /* 0x000fca00078e33ff */
[----:B------:R-:W-:Y:S01]  /*27520*/  IMAD R0, R6, R2, RZ ;  /* 0x0000000206007224 */ /* 0x000fe200078e02ff */
[----:B------:R-:W-:-:S03]  /*27530*/  IADD3 R2, -R2, RZ, RZ ;  /* 0x000000ff02027210 */ /* 0x000fc60007ffe1ff */
        /* <DEDUP_REMOVED lines=21> */
[----:B------:R-:W-:Y:S01]  /*27690*/  @!P1 IMAD.IADD R4, R4, 0x1, -R7 ;  /* 0x0000000104049824 */ /* 0x000fe200078e0a07 */
[----:B------:R-:W-:Y:S02]  /*276a0*/  @!P1 IADD3 R2, R2, 0x1, RZ ;  /* 0x0000000102029810 */ /* 0x000fe40007ffe0ff */
[----:B------:R-:W-:Y:S02]  /*276b0*/  ISETP.NE.AND P1, PT, R6, RZ, PT ;  /* 0x000000ff0600720c */ /* 0x000fe40003f25270 */
[----:B------:R-:W-:-:S13]  /*276c0*/  ISETP.GE.U32.AND P0, PT, R4, R7, PT ;  /* 0x000000070400720c */ /* 0x000fda0003f06070 */
[----:B------:R-:W-:-:S04]  /*276d0*/  @P0 VIADD R2, R2, 0x1 ;  /* 0x0000000102020836 */ /* 0x000fc80000000000 */
[----:B------:R-:W-:Y:S01]  /*276e0*/  @!P2 IMAD.MOV R2, RZ, RZ, -R2 ;  /* 0x000000ffff02a224 */ /* 0x000fe200078e0a02 */
[----:B------:R-:W-:Y:S01]  /*276f0*/  @!P1 LOP3.LUT R2, RZ, R6, RZ, 0x33, !PT ;  /* 0x00000006ff029212 */ /* 0x000fe200078e33ff */
[----:B------:R-:W-:-:S04]  /*27700*/  IMAD.MOV R6, RZ, RZ, -R6 ;  /* 0x000000ffff067224 */ /* 0x000fc800078e0a06 */
[----:B------:R-:W-:Y:S01]  /*27710*/  IMAD R18, R2, R6, R9 ;  /* 0x0000000602127224 */ /* 0x000fe200078e0209 */
[----:B------:R-:W-:-:S04]  /*27720*/  LOP3.LUT R2, RZ, R2, RZ, 0x33, !PT ;  /* 0x00000002ff027212 */ /* 0x000fc800078e33ff */
[----:B------:R-:W-:Y:S01]  /*27730*/  IADD3 R17, R5, R2, RZ ;  /* 0x0000000205117210 */ /* 0x000fe20007ffe0ff */
[----:B------:R-:W-:Y:S06]  /*27740*/  BRA `(.L_x_1992) ;  /* 0x00000000001c7947 */ /* 0x000fec0003800000 */
.L_x_1984:
[----:B------:R-:W-:Y:S01]  /*27750*/  UMOV UR4, URZ ;  /* 0x0000003f00047c82 */ /* 0x000fe20008000000 */
[----:B------:R-:W-:Y:S01]  /*27760*/  UMOV UR5, URZ ;  /* 0x0000003f00057c82 */ /* 0x000fe20008000000 */
[----:B------:R-:W-:Y:S01]  /*27770*/  ULDC UR6, c[0x0][0xc3c] ;  /* 0x00030f0000067ab9 */ /* 0x000fe20000000800 */
[----:B------:R-:W-:Y:S02]  /*27780*/  IMAD.MOV.U32 R16, RZ, RZ, R0 ;  /* 0x000000ffff107224 */ /* 0x000fe400078e0000 */
[----:B------:R-:W-:Y:S02]  /*27790*/  IMAD.U32 R17, RZ, RZ, UR4 ;  /* 0x00000004ff117e24 */ /* 0x000fe4000f8e00ff */
[----:B------:R-:W-:Y:S02]  /*277a0*/  IMAD.U32 R18, RZ, RZ, UR5 ;  /* 0x00000005ff127e24 */ /* 0x000fe4000f8e00ff */
[----:B------:R-:W-:-:S07]  /*277b0*/  IMAD.U32 R19, RZ, RZ, UR6 ;  /* 0x00000006ff137e24 */ /* 0x000fce000f8e00ff */
.L_x_1992:
[----:B------:R-:W0:Y:S01]  /*277c0*/  S2R R0, SR_TID.X ;  /* 0x0000000000007919 */ /* 0x000e220000002100 */
[----:B------:R-:W-:Y:S05]  /*277d0*/  WARPSYNC.ALL ;  /* 0x0000000000007948 */ /* 0x000fea0003800000 */
[----:B------:R-:W-:Y:S01]  /*277e0*/  BAR.SYNC.DEFER_BLOCKING 0x4, 0x180 ;  /* 0x0106000000007b1d */ /* 0x000fe20000010000 */
[----:B0-----:R-:W-:-:S04]  /*277f0*/  LOP3.LUT R0, R0, 0x1f, RZ, 0xc0, !PT ;  /* 0x0000001f00007812 */ /* 0x001fc800078ec0ff */
[----:B------:R-:W-:-:S13]  /*27800*/  ISETP.NE.AND P0, PT, R0, RZ, PT ;  /* 0x000000ff0000720c */ /* 0x000fda0003f05270 */
[----:B------:R-:W0:Y:S01]  /*27810*/  @!P0 S2R R3, SR_CgaCtaId ;  /* 0x0000000000038919 */ /* 0x000e220000008800 */
[----:B------:R-:W-:-:S04]  /*27820*/  @!P0 MOV R0, 0x400 ;  /* 0x0000040000008802 */ /* 0x000fc80000000f00 */
[----:B0-----:R-:W-:-:S05]  /*27830*/  @!P0 LEA R23, R3, R0, 0x18 ;  /* 0x0000000003178211 */ /* 0x001fca00078ec0ff */
[----:B------:R0:W-:Y:S01]  /*27840*/  @!P0 STS.128 [R23+0x2a8d0], R16 ;  /* 0x02a8d01017008388 */ /* 0x0001e20000000c00 */
[----:B------:R-:W-:Y:S06]  /*27850*/  BAR.ARV 0x5, 0x180 ;  /* 0x0146000000007b1d */ /* 0x000fec0000002000 */
.L_x_1981:
[----:B------:R-:W-:Y:S02]  /*27860*/  ULDC UR4, c[0x0][0xc3c] ;  /* 0x00030f0000047ab9 */ /* 0x000fe40000000800 */
[----:B---3--:R-:W-:-:S13]  /*27870*/  ISETP.GE.AND P0, PT, R19, UR4, PT ;  /* 0x0000000413007c0c */ /* 0x008fda000bf06270 */
[----:B------:R-:W-:Y:S05]  /*27880*/  @!P0 BRA `(.L_x_1993) ;  /* 0xffffff9c00008947 */ /* 0x000fea000383ffff */
[----:B------:R-:W-:Y:S05]  /*27890*/  BSYNC B8 ;  /* 0x0000000000087941 */ /* 0x000fea0003800000 */
.L_x_1876:
[----:B------:R-:W3:Y:S01]  /*278a0*/  LDL.LU R0, [R1+0x28] ;  /* 0x0000280001007983 */ /* 0x000ee20000300800 */
[----:B------:R-:W-:Y:S01]  /*278b0*/  BSSY B0, `(.L_x_1994) ;  /* 0x000000b000007945 */ /* 0x000fe20003800000 */
[----:B------:R-:W4:Y:S01]  /*278c0*/  S2R R5, SR_CgaCtaId ;  /* 0x0000000000057919 */ /* 0x000f220000008800 */
[----:B---3--:R-:W-:-:S04]  /*278d0*/  IADD3 R0, R0, 0x1, RZ ;  /* 0x0000000100007810 */ /* 0x008fc80007ffe0ff */
        /* <DEDUP_REMOVED lines=8> */
.L_x_2174:
[----:B------:R-:W-:Y:S05]  /*27960*/  BSYNC B0 ;  /* 0x0000000000007941 */ /* 0x000fea0003800000 */
.L_x_1994:
[----:B------:R-:W-:-:S03]  /*27970*/  UMOV UR4, 0xffffffff ;  /* 0xffffffff00047882 */ /* 0x000fc60000000000 */
[----:B------:R-:W-:Y:S05]  /*27980*/  BRA.DIV UR4, `(.L_x_1996) ;  /* 0x0000004e04c07947 */ /* 0x000fea000b800000 */
[----:B0-----:R-:W0:Y:S02]  /*27990*/  S2R R0, SR_TID.X ;  /* 0x0000000000007919 */ /* 0x001e240000002100 */
[----:B0-----:R-:W-:-:S04]  /*279a0*/  SHF.R.U32.HI R0, RZ, 0x5, R0 ;  /* 0x00000005ff007819 */ /* 0x001fc80000011600 */
[----:B------:R-:W-:-:S05]  /*279b0*/  LOP3.LUT R0, R0, 0x3, RZ, 0xc0, !PT ;  /* 0x0000000300007812 */ /* 0x000fca00078ec0ff */
[----:B------:R0:W3:Y:S02]  /*279c0*/  SHFL.IDX PT, R14, R0, RZ, 0x1f ;  /* 0x00001fff000e7589 */ /* 0x0000e400000e0000 */
.L_x_2177:
[----:B---3--:R-:W-:-:S13]  /*279d0*/  ISETP.NE.AND P0, PT, R14, RZ, PT ;  /* 0x000000ff0e00720c */ /* 0x008fda0003f05270 */
[----:B------:R-:W-:Y:S05]  /*279e0*/  @P0 BRA `(.L_x_1566) ;  /* 0x0000000000900947 */ /* 0x000fea0003800000 */
[----:B------:R-:W-:-:S03]  /*279f0*/  UMOV UR4, 0xffffffff ;  /* 0xffffffff00047882 */ /* 0x000fc60000000000 */
[----:B------:R-:W-:Y:S05]  /*27a00*/  BRA.DIV UR4, `(.L_x_1997) ;  /* 0x0000004e04d47947 */ /* 0x000fea000b800000 */
[----:B------:R-:W-:-:S13]  /*27a10*/  ELECT P6, URZ, PT ;  /* 0x00000000003f782f */ /* 0x000fda00038c0000 */
.L_x_2180:
[----:B------:R-:W-:Y:S05]  /*27a20*/  @!P6 BRA `(.L_x_1566) ;  /* 0x000000000080e947 */ /* 0x000fea0003800000 */
[----:B0-----:R-:W3:Y:S02]  /*27a30*/  LDL R0, [R1+0x40] ;  /* 0x0000400001007983 */ /* 0x001ee40000100800 */
[----:B---3--:R-:W-:-:S13]  /*27a40*/  R2UR UR4, R0 ;  /* 0x00000000000472ca */ /* 0x008fda00000e0000 */
[----:B------:R-:W-:-:S06]  /*27a50*/  ULOP3.LUT UR4, UR4, 0x2, URZ, 0xfc, !UPT ;  /* 0x0000000204047892 */ /* 0x000fcc000f8efc3f */
[----:B------:R-:W-:-:S05]  /*27a60*/  IMAD.U32 R0, RZ, RZ, UR4 ;  /* 0x00000004ff007e24 */ /* 0x000fca000f8e00ff */
[----:B------:R-:W-:-:S13]  /*27a70*/  ISETP.NE.AND P0, PT, R0, 0x3, PT ;  /* 0x000000030000780c */ /* 0x000fda0003f05270 */
[----:B------:R-:W-:Y:S05]  /*27a80*/  @!P0 BRA `(.L_x_1998) ;  /* 0x0000000000048947 */ /* 0x000fea0003800000 */
[----:B------:R-:W-:Y:S01]  /*27a90*/  BPT.TRAP 0x1 ;  /* 0x000000040000795c */ /* 0x000fe20000300000 */
.L_x_1998:
[----:B------:R-:W-:Y:S01]  /*27aa0*/  IMAD R3, R27, 0x8, R5 ;  /* 0x000000081b037824 */ /* 0x000fe200078e0205 */
[----:B------:R-:W-:Y:S01]  /*27ab0*/  SHF.L.U32 R2, R29, 0x1f, RZ ;  /* 0x0000001f1d027819 */ /* 0x000fe200000006ff */
[----:B------:R-:W-:-:S03]  /*27ac0*/  VIADD R27, R27, 0x1 ;  /* 0x000000011b1b7836 */ /* 0x000fc60000000000 */
[----:B------:R-:W0:Y:S02]  /*27ad0*/  SYNCS.PHASECHK.TRANS64.TRYWAIT P1, [R3+URZ+0x2a840], R2 ;  /* 0x02a84002030075a7 */ /* 0x000e24000802017f */
[----:B------:R-:W-:-:S04]  /*27ae0*/  ISETP.NE.AND P2, PT, R27, 0x2, PT ;  /* 0x000000021b00780c */ /* 0x000fc80003f45270 */
[----:B------:R-:W-:Y:S01]  /*27af0*/  SEL R0, RZ, 0x1, P2 ;  /* 0x00000001ff007807 */ /* 0x000fe20001000000 */
[----:B0-----:R-:W-:Y:S08]  /*27b00*/  @!P1 BRA `(.L_x_1999) ;  /* 0x0000004c00b49947 */ /* 0x001ff00003800000 */
.L_x_2181:
[----:B------:R-:W-:Y:S02]  /*27b10*/  SEL R27, R27, RZ, P2 ;  /* 0x000000ff1b1b7207 */ /* 0x000fe40001000000 */
[----:B------:R-:W-:Y:S01]  /*27b20*/  LOP3.LUT R0, R29, R0, RZ, 0x3c, !PT ;  /* 0x000000001d007212 */ /* 0x000fe200078e3cff */
[----:B------:R-:W-:Y:S06]  /*27b30*/  @!P0 BRA `(.L_x_2000) ;  /* 0x0000000000048947 */ /* 0x000fec0003800000 */
[----:B------:R-:W-:Y:S01]  /*27b40*/  BPT.TRAP 0x1 ;  /* 0x000000040000795c */ /* 0x000fe20000300000 */
.L_x_2000:
[----:B------:R-:W-:Y:S02]  /*27b50*/  LEA R27, R27, R5, 0x3 ;  /* 0x000000051b1b7211 */ /* 0x000fe400078e18ff */
[----:B------:R-:W-:-:S04]  /*27b60*/  SHF.L.U32 R0, R0, 0x1f, RZ ;  /* 0x0000001f00007819 */ /* 0x000fc800000006ff */
[----:B------:R-:W3:Y:S02]  /*27b70*/  SYNCS.PHASECHK.TRANS64.TRYWAIT P1, [R27+URZ+0x2a840], R0 ;  /* 0x02a840001b0075a7 */ /* 0x000ee4000802017f */
[----:B---3--:R-:W-:Y:S05]  /*27b80*/  @!P1 BRA `(.L_x_2001) ;  /* 0x0000004c00a89947 */ /* 0x008fea0003800000 */
.L_x_2182:
[----:B------:R-:W-:Y:S05]  /*27b90*/  @!P0 BRA `(.L_x_2002) ;  /* 0x0000000000048947 */ /* 0x000fea0003800000 */
[----:B------:R-:W-:Y:S01]  /*27ba0*/  BPT.TRAP 0x1 ;  /* 0x000000040000795c */ /* 0x000fe20000300000 */
.L_x_2002:
[----:B------:R-:W4:Y:S02]  /*27bb0*/  SYNCS.PHASECHK.TRANS64.TRYWAIT P1, [R3+URZ+0x2a860], R2 ;  /* 0x02a86002030075a7 */ /* 0x000f24000802017f */
[----:B----4-:R-:W-:Y:S05]  /*27bc0*/  @!P1 BRA `(.L_x_2003) ;  /* 0x0000004c00ac9947 */ /* 0x010fea0003800000 */
.L_x_2183:
[----:B------:R-:W-:Y:S05]  /*27bd0*/  @!P0 BRA `(.L_x_2004) ;  /* 0x0000000000048947 */ /* 0x000fea0003800000 */
[----:B------:R-:W-:Y:S01]  /*27be0*/  BPT.TRAP 0x1 ;  /* 0x000000040000795c */ /* 0x000fe20000300000 */
.L_x_2004:
[----:B------:R0:W0:Y:S02]  /*27bf0*/  SYNCS.PHASECHK.TRANS64.TRYWAIT P0, [R27+URZ+0x2a860], R0 ;  /* 0x02a860001b0075a7 */ /* 0x000024000800017f */
[----:B0-----:R-:W-:Y:S05]  /*27c00*/  @!P0 NANOSLEEP.SYNCS 0x989680 ;  /* 0x009896800000895d */ /* 0x001fea0003900000 */
[----:B------:R-:W0:Y:S02]  /*27c10*/  @!P0 SYNCS.PHASECHK.TRANS64 P0, [R27+URZ+0x2a860], R0 ;  /* 0x02a860001b0085a7 */ /* 0x000e24000800007f */
[----:B0-----:R-:W-:Y:S05]  /*27c20*/  @!P0 BRA `(.L_x_2004) ;  /* 0xfffffffc00f08947 */ /* 0x001fea000383ffff */
.L_x_1566:
[----:B------:R-:W-:Y:S05]  /*27c30*/  BSYNC B9 ;  /* 0x0000000000097941 */ /* 0x000fea0003800000 */
.L_x_1563:
[----:B------:R-:W-:Y:S05]  /*27c40*/  EXIT ;  /* 0x000000000000794d */ /* 0x000fea0003800000 */
.L_x_1592:
[----:B0-----:R0:W1:Y:S02]  /*27c50*/  SYNCS.PHASECHK.TRANS64.TRYWAIT P6, [R86+URZ+0x2a890], R87 ;  /* 0x02a89057560075a7 */ /* 0x00106400080c017f */
[----:B-1----:R-:W-:Y:S05]  /*27c60*/  @!P6 NANOSLEEP.SYNCS 0x989680 ;  /* 0x009896800000e95d */ /* 0x002fea0003900000 */
[----:B------:R-:W1:Y:S02]  /*27c70*/  @!P6 SYNCS.PHASECHK.TRANS64 P6, [R86+URZ+0x2a890], R87 ;  /* 0x02a890575600e5a7 */ /* 0x000e6400080c007f */
[----:B-1----:R-:W-:Y:S05]  /*27c80*/  @!P6 BRA `(.L_x_1592) ;  /* 0xfffffffc00f0e947 */ /* 0x002fea000383ffff */
[----:B------:R-:W-:Y:S05]  /*27c90*/  BRA `(.L_x_2005) ;  /* 0xfffffdbc00607947 */ /* 0x000fea000383ffff */
.L_x_1593:
        /* <DEDUP_REMOVED lines=8> */
.L_x_2007:
[----:B------:R-:W-:Y:S05]  /*27d20*/  BSYNC B1 ;  /* 0x0000000000017941 */ /* 0x000fea0003800000 */
.L_x_2006:
[----:B------:R-:W-:Y:S01]  /*27d30*/  IMAD.MOV.U32 R13, RZ, RZ, R116 ;  /* 0x000000ffff0d7224 */ /* 0x000fe200078e0074 */
[----:B------:R-:W-:Y:S01]  /*27d40*/  MOV R82, R14 ;  /* 0x0000000e00527202 */ /* 0x000fe20000000f00 */
[----:B------:R-:W-:Y:S02]  /*27d50*/  IMAD.MOV.U32 R12, RZ, RZ, RZ ;  /* 0x000000ffff0c7224 */ /* 0x000fe400078e00ff */
[----:B------:R-:W-:Y:S02]  /*27d60*/  IMAD.MOV.U32 R11, RZ, RZ, 0x1c1f ;  /* 0x00001c1fff0b7424 */ /* 0x000fe400078e00ff */
[----:B------:R-:W-:-:S07]  /*27d70*/  IMAD.MOV.U32 R15, RZ, RZ, -0x1 ;  /* 0xffffffffff0f7424 */ /* 0x000fce00078e00ff */
[----:B------:R-:W-:Y:S05]  /*27d80*/  WARPSYNC.COLLECTIVE R15, `(.L_x_2008) ;  /* 0x000000000f087348 */ /* 0x000fea0003c00000 */
[----:B------:R0:W1:Y:S02]  /*27d90*/  SHFL.IDX P6, R14, R13, R12, R11 ;  /* 0x0000000c0d0e7389 */ /* 0x00006400000c000b */
[----:B01----:R-:W-:Y:S01]  /*27da0*/  ENDCOLLECTIVE ;  /* 0x000000000000791b */ /* 0x003fe20003800000 */
.L_x_2008:
[----:B------:R-:W-:Y:S01]  /*27db0*/  MOV R11, R14 ;  /* 0x0000000e000b7202 */ /* 0x000fe20000000f00 */
[----:B------:R-:W-:Y:S06]  /*27dc0*/  BRA `(.L_x_2009) ;  /* 0xfffffdbc00287947 */ /* 0x000fec000383ffff */
.L_x_1618:
[----:B------:R-:W-:Y:S01]  /*27dd0*/  BSSY B1, `(.L_x_2010) ;  /* 0x0000008000017945 */ /* 0x000fe20003800000 */
[----:B0---4-:R-:W-:Y:S02]  /*27de0*/  IMAD.MOV.U32 R13, RZ, RZ, R115 ;  /* 0x000000ffff0d7224 */ /* 0x011fe400078e0073 */
[----:B------:R-:W-:Y:S02]  /*27df0*/  IMAD.MOV.U32 R12, RZ, RZ, 0x1 ;  /* 0x00000001ff0c7424 */ /* 0x000fe400078e00ff */
[----:B---3--:R-:W-:Y:S02]  /*27e00*/  IMAD.MOV.U32 R11, RZ, RZ, 0x1c1f ;  /* 0x00001c1fff0b7424 */ /* 0x008fe400078e00ff */
[----:B------:R-:W-:-:S07]  /*27e10*/  IMAD.MOV.U32 R15, RZ, RZ, -0x1 ;  /* 0xffffffffff0f7424 */ /* 0x000fce00078e00ff */
[----:B-12---:R-:W-:Y:S05]  /*27e20*/  WARPSYNC.COLLECTIVE R15, `(.L_x_2011) ;  /* 0x000000000f087348 */ /* 0x006fea0003c00000 */
[----:B------:R0:W3:Y:S02]  /*27e30*/  SHFL.IDX P6, R14, R13, R12, R11 ;  /* 0x0000000c0d0e7389 */ /* 0x0000e400000c000b */
[----:B0123--:R-:W-:Y:S01]  /*27e40*/  ENDCOLLECTIVE ;  /* 0x000000000000791b */ /* 0x00ffe20003800000 */
.L_x_2011:
[----:B------:R-:W-:Y:S05]  /*27e50*/  BSYNC B1 ;  /* 0x0000000000017941 */ /* 0x000fea0003800000 */
.L_x_2010:
[----:B------:R-:W-:Y:S01]  /*27e60*/  IMAD.MOV.U32 R13, RZ, RZ, R116 ;  /* 0x000000ffff0d7224 */ /* 0x000fe200078e0074 */
[----:B------:R-:W-:Y:S01]  /*27e70*/  MOV R115, R14 ;  /* 0x0000000e00737202 */ /* 0x000fe20000000f00 */
[----:B------:R-:W-:Y:S02]  /*27e80*/  IMAD.MOV.U32 R12, RZ, RZ, 0x1 ;  /* 0x00000001ff0c7424 */ /* 0x000fe400078e00ff */
[----:B------:R-:W-:Y:S02]  /*27e90*/  IMAD.MOV.U32 R11, RZ, RZ, 0x1c1f ;  /* 0x00001c1fff0b7424 */ /* 0x000fe400078e00ff */
[----:B------:R-:W-:-:S07]  /*27ea0*/  IMAD.MOV.U32 R15, RZ, RZ, -0x1 ;  /* 0xffffffffff0f7424 */ /* 0x000fce00078e00ff */
[----:B------:R-:W-:Y:S05]  /*27eb0*/  WARPSYNC.COLLECTIVE R15, `(.L_x_2012) ;  /* 0x000000000f087348 */ /* 0x000fea0003c00000 */
[----:B------:R0:W1:Y:S02]  /*27ec0*/  SHFL.IDX P6, R14, R13, R12, R11 ;  /* 0x0000000c0d0e7389 */ /* 0x00006400000c000b */
[----:B01----:R-:W-:Y:S01]  /*27ed0*/  ENDCOLLECTIVE ;  /* 0x000000000000791b */ /* 0x003fe20003800000 */
.L_x_2012:
[----:B------:R-:W-:Y:S01]  /*27ee0*/  MOV R116, R14 ;  /* 0x0000000e00747202 */ /* 0x000fe20000000f00 */
[----:B------:R-:W-:Y:S06]  /*27ef0*/  BRA `(.L_x_2013) ;  /* 0xfffffdd000607947 */ /* 0x000fec000383ffff */
.L_x_1648:
[----:B-1----:R1:W2:Y:S02]  /*27f00*/  SYNCS.PHASECHK.TRANS64.TRYWAIT P6, [R86+URZ+0x2a890], R87 ;  /* 0x02a89057560075a7 */ /* 0x0022a400080c017f */
[----:B--2---:R-:W-:Y:S05]  /*27f10*/  @!P6 NANOSLEEP.SYNCS 0x989680 ;  /* 0x009896800000e95d */ /* 0x004fea0003900000 */
[----:B------:R-:W2:Y:S02]  /*27f20*/  @!P6 SYNCS.PHASECHK.TRANS64 P6, [R86+URZ+0x2a890], R87 ;  /* 0x02a890575600e5a7 */ /* 0x000ea400080c007f */
[----:B--2---:R-:W-:Y:S05]  /*27f30*/  @!P6 BRA `(.L_x_1648) ;  /* 0xfffffffc00f0e947 */ /* 0x004fea000383ffff */
[----:B------:R-:W-:Y:S05]  /*27f40*/  BRA `(.L_x_2014) ;  /* 0xfffffdf000407947 */ /* 0x000fea000383ffff */
.L_x_1649:
[----:B------:R-:W-:Y:S01]  /*27f50*/  BSSY B1, `(.L_x_2015) ;  /* 0x0000008000017945 */ /* 0x000fe20003800000 */
[----:B------:R-:W-:Y:S02]  /*27f60*/  IMAD.MOV.U32 R13, RZ, RZ, R115 ;  /* 0x000000ffff0d7224 */ /* 0x000fe400078e0073 */
[----:B------:R-:W-:Y:S02]  /*27f70*/  IMAD.MOV.U32 R12, RZ, RZ, RZ ;  /* 0x000000ffff0c7224 */ /* 0x000fe400078e00ff */
[----:B------:R-:W-:Y:S02]  /*27f80*/  IMAD.MOV.U32 R11, RZ, RZ, 0x1c1f ;  /* 0x00001c1fff0b7424 */ /* 0x000fe400078e00ff */
[----:B------:R-:W-:-:S07]  /*27f90*/  IMAD.MOV.U32 R15, RZ, RZ, -0x1 ;  /* 0xffffffffff0f7424 */ /* 0x000fce00078e00ff */
[----:B-1----:R-:W-:Y:S05]  /*27fa0*/  WARPSYNC.COLLECTIVE R15, `(.L_x_2016) ;  /* 0x000000000f087348 */ /* 0x002fea0003c00000 */
[----:B------:R0:W2:Y:S02]  /*27fb0*/  SHFL.IDX P6, R14, R13, R12, R11 ;  /* 0x0000000c0d0e7389 */ /* 0x0000a400000c000b */
[----:B012---:R-:W-:Y:S01]  /*27fc0*/  ENDCOLLECTIVE ;  /* 0x000000000000791b */ /* 0x007fe20003800000 */
.L_x_2016:
[----:B------:R-:W-:Y:S05]  /*27fd0*/  BSYNC B1 ;  /* 0x0000000000017941 */ /* 0x000fea0003800000 */
.L_x_2015:
        /* <DEDUP_REMOVED lines=8> */
.L_x_2017:
[----:B------:R-:W-:Y:S01]  /*28060*/  MOV R11, R14 ;  /* 0x0000000e000b7202 */ /* 0x000fe20000000f00 */
[----:B------:R-:W-:Y:S06]  /*28070*/  BRA `(.L_x_2018) ;  /* 0xfffffdf0000c7947 */ /* 0x000fec000383ffff */
.L_x_1662:
[----:B------:R-:W-:Y:S01]  /*28080*/  BSSY B1, `(.L_x_2019) ;  /* 0x0000008000017945 */ /* 0x000fe20003800000 */
[----:B--234-:R-:W-:Y:S02]  /*28090*/  IMAD.MOV.U32 R13, RZ, RZ, R115 ;  /* 0x000000ffff0d7224 */ /* 0x01cfe400078e0073 */
[----:B------:R-:W-:Y:S02]  /*280a0*/  IMAD.MOV.U32 R12, RZ, RZ, 0x1 ;  /* 0x00000001ff0c7424 */ /* 0x000fe400078e00ff */
[----:B------:R-:W-:Y:S02]  /*280b0*/  IMAD.MOV.U32 R11, RZ, RZ, 0x1c1f ;  /* 0x00001c1fff0b7424 */ /* 0x000fe400078e00ff */
[----:B------:R-:W-:-:S07]  /*280c0*/  IMAD.MOV.U32 R15, RZ, RZ, -0x1 ;  /* 0xffffffffff0f7424 */ /* 0x000fce00078e00ff */
[----:B01----:R-:W-:Y:S05]  /*280d0*/  WARPSYNC.COLLECTIVE R15, `(.L_x_2020) ;  /* 0x000000000f087348 */ /* 0x003fea0003c00000 */
[----:B------:R2:W3:Y:S02]  /*280e0*/  SHFL.IDX P6, R14, R13, R12, R11 ;  /* 0x0000000c0d0e7389 */ /* 0x0004e400000c000b */
[----:B0123--:R-:W-:Y:S01]  /*280f0*/  ENDCOLLECTIVE ;  /* 0x000000000000791b */ /* 0x00ffe20003800000 */
.L_x_2020:
[----:B------:R-:W-:Y:S05]  /*28100*/  BSYNC B1 ;  /* 0x0000000000017941 */ /* 0x000fea0003800000 */
.L_x_2019:
        /* <DEDUP_REMOVED lines=8> */
.L_x_2021:
[----:B------:R-:W-:Y:S01]  /*28190*/  MOV R116, R14 ;  /* 0x0000000e00747202 */ /* 0x000fe20000000f00 */
[----:B------:R-:W-:Y:S06]  /*281a0*/  BRA `(.L_x_2022) ;  /* 0xfffffe04007c7947 */ /* 0x000fec000383ffff */
.L_x_1675:
[----:B0-----:R0:W1:Y:S02]  /*281b0*/  SYNCS.PHASECHK.TRANS64.TRYWAIT P4, [R86+URZ+0x2a890], R87 ;  /* 0x02a89057560075a7 */ /* 0x001064000808017f */
[----:B-1----:R-:W-:Y:S05]  /*281c0*/  @!P4 NANOSLEEP.SYNCS 0x989680 ;  /* 0x009896800000c95d */ /* 0x002fea0003900000 */
[----:B------:R-:W1:Y:S02]  /*281d0*/  @!P4 SYNCS.PHASECHK.TRANS64 P4, [R86+URZ+0x2a890], R87 ;  /* 0x02a890575600c5a7 */ /* 0x000e64000808007f */
[----:B-1----:R-:W-:Y:S05]  /*281e0*/  @!P4 BRA `(.L_x_1675) ;  /* 0xfffffffc00f0c947 */ /* 0x002fea000383ffff */
[----:B------:R-:W-:Y:S05]  /*281f0*/  BRA `(.L_x_2023) ;  /* 0xfffffe1c001c7947 */ /* 0x000fea000383ffff */
.L_x_1676:
        /* <DEDUP_REMOVED lines=8> */
.L_x_2025:
[----:B------:R-:W-:Y:S05]  /*28280*/  BSYNC B1 ;  /* 0x0000000000017941 */ /* 0x000fea0003800000 */
.L_x_2024:
        /* <DEDUP_REMOVED lines=8> */
.L_x_2026:
[----:B------:R-:W-:Y:S01]  /*28310*/  MOV R37, R14 ;  /* 0x0000000e00257202 */ /* 0x000fe20000000f00 */
[----:B------:R-:W-:Y:S06]  /*28320*/  BRA `(.L_x_2027) ;  /* 0xfffffe1c00407947 */ /* 0x000fec000383ffff */
.L_x_1679:
[----:B------:R-:W-:Y:S01]  /*28330*/  BSSY B1, `(.L_x_2028) ;  /* 0x0000008000017945 */ /* 0x000fe20003800000 */
[----:B----4-:R-:W-:Y:S02]  /*28340*/  IMAD.MOV.U32 R13, RZ, RZ, R39 ;  /* 0x000000ffff0d7224 */ /* 0x010fe400078e0027 */
[----:B------:R-:W-:Y:S02]  /*28350*/  IMAD.MOV.U32 R12, RZ, RZ, 0x1 ;  /* 0x00000001ff0c7424 */ /* 0x000fe400078e00ff */
[----:B------:R-:W-:Y:S02]  /*28360*/  IMAD.MOV.U32 R11, RZ, RZ, 0x1c1f ;  /* 0x00001c1fff0b7424 */ /* 0x000fe400078e00ff */
[----:B------:R-:W-:-:S07]  /*28370*/  IMAD.MOV.U32 R15, RZ, RZ, -0x1 ;  /* 0xffffffffff0f7424 */ /* 0x000fce00078e00ff */
[----:B0123--:R-:W-:Y:S05]  /*28380*/  WARPSYNC.COLLECTIVE R15, `(.L_x_2029) ;  /* 0x000000000f087348 */ /* 0x00ffea0003c00000 */
[----:B------:R4:W0:Y:S02]  /*28390*/  SHFL.IDX P6, R14, R13, R12, R11 ;  /* 0x0000000c0d0e7389 */ /* 0x00082400000c000b */
[----:B01234-:R-:W-:Y:S01]  /*283a0*/  ENDCOLLECTIVE ;  /* 0x000000000000791b */ /* 0x01ffe20003800000 */
.L_x_2029:
[----:B------:R-:W-:Y:S05]  /*283b0*/  BSYNC B1 ;  /* 0x0000000000017941 */ /* 0x000fea0003800000 */
.L_x_2028:
        /* <DEDUP_REMOVED lines=8> */
.L_x_2030:
[----:B------:R-:W-:Y:S01]  /*28440*/  MOV R37, R14 ;  /* 0x0000000e00257202 */ /* 0x000fe20000000f00 */
[----:B------:R-:W-:Y:S06]  /*28450*/  BRA `(.L_x_2031) ;  /* 0xfffffe1c009c7947 */ /* 0x000fec000383ffff */
.L_x_1683:
[----:B---3--:R3:W0:Y:S02]  /*28460*/  SYNCS.PHASECHK.TRANS64.TRYWAIT P0, [R86+URZ+0x2a8b0], R87 ;  /* 0x02a8b057560075a7 */ /* 0x008624000800017f */
[----:B0-----:R-:W-:Y:S05]  /*28470*/  @!P0 NANOSLEEP.SYNCS 0x989680 ;  /* 0x009896800000895d */ /* 0x001fea0003900000 */
[----:B------:R-:W0:Y:S02]  /*28480*/  @!P0 SYNCS.PHASECHK.TRANS64 P0, [R86+URZ+0x2a8b0], R87 ;  /* 0x02a8b057560085a7 */ /* 0x000e24000800007f */
[----:B0-----:R-:W-:Y:S05]  /*28490*/  @!P0 BRA `(.L_x_1683) ;  /* 0xfffffffc00f08947 */ /* 0x001fea000383ffff */
[----:B------:R-:W-:Y:S05]  /*284a0*/  BRA `(.L_x_2032) ;  /* 0xfffffe2000747947 */ /* 0x000fea000383ffff */
.L_x_1709:
        /* <DEDUP_REMOVED lines=8> */
.L_x_2034:
[----:B------:R-:W-:Y:S05]  /*28530*/  BSYNC B1 ;  /* 0x0000000000017941 */ /* 0x000fea0003800000 */
.L_x_2033:
        /* <DEDUP_REMOVED lines=8> */
.L_x_2035:
[----:B------:R-:W-:Y:S01]  /*285c0*/  IMAD.MOV.U32 R13, RZ, RZ, R8 ;  /* 0x000000ffff0d7224 */ /* 0x000fe200078e0008 */
[----:B------:R-:W-:-:S07]  /*285d0*/  MOV R0, R14 ;  /* 0x0000000e00007202 */ /* 0x000fce0000000f00 */
[----:B------:R-:W-:Y:S05]  /*285e0*/  WARPSYNC.COLLECTIVE R15, `(.L_x_2036) ;  /* 0x000000000f087348 */ /* 0x000fea0003c00000 */
[----:B------:R0:W1:Y:S02]  /*285f0*/  SHFL.IDX P6, R14, R13, R12, R11 ;  /* 0x0000000c0d0e7389 */ /* 0x00006400000c000b */
[----:B01----:R-:W-:Y:S01]  /*28600*/  ENDCOLLECTIVE ;  /* 0x000000000000791b */ /* 0x003fe20003800000 */
.L_x_2036:
[----:B------:R-:W-:Y:S02]  /*28610*/  IMAD.MOV.U32 R13, RZ, RZ, R4 ;  /* 0x000000ffff0d7224 */ /* 0x000fe400078e0004 */
[----:B------:R-:W-:-:S07]  /*28620*/  IMAD.MOV.U32 R5, RZ, RZ, R14 ;  /* 0x000000ffff057224 */ /* 0x000fce00078e000e */
[----:B------:R-:W-:Y:S05]  /*28630*/  WARPSYNC.COLLECTIVE R15, `(.L_x_2037) ;  /* 0x000000000f087348 */ /* 0x000fea0003c00000 */
[----:B------:R0:W1:Y:S02]  /*28640*/  SHFL.IDX P6, R14, R13, R12, R11 ;  /* 0x0000000c0d0e7389 */ /* 0x00006400000c000b */
[----:B01----:R-:W-:Y:S01]  /*28650*/  ENDCOLLECTIVE ;  /* 0x000000000000791b */ /* 0x003fe20003800000 */
.L_x_2037:
[----:B------:R-:W-:Y:S05]  /*28660*/  BRA `(.L_x_2038) ;  /* 0xfffffe3400087947 */ /* 0x000fea000383ffff */
.L_x_1712:
[----:B------:R-:W-:Y:S01]  /*28670*/  BSSY B1, `(.L_x_2039) ;  /* 0x0000008000017945 */ /* 0x000fe20003800000 */
[----:B------:R-:W-:Y:S01]  /*28680*/  IMAD.MOV.U32 R13, RZ, RZ, R7 ;  /* 0x000000ffff0d7224 */ /* 0x000fe200078e0007 */
[----:B------:R-:W-:Y:S01]  /*28690*/  MOV R12, 0x1 ;  /* 0x00000001000c7802 */ /* 0x000fe20000000f00 */
[----:B------:R-:W-:Y:S02]  /*286a0*/  IMAD.MOV.U32 R11, RZ, RZ, 0x1c1f ;  /* 0x00001c1fff0b7424 */ /* 0x000fe400078e00ff */
[----:B------:R-:W-:-:S07]  /*286b0*/  IMAD.MOV.U32 R15, RZ, RZ, -0x1 ;  /* 0xffffffffff0f7424 */ /* 0x000fce00078e00ff */
[----:B0---4-:R-:W-:Y:S05]  /*286c0*/  WARPSYNC.COLLECTIVE R15, `(.L_x_2040) ;  /* 0x000000000f087348 */ /* 0x011fea0003c00000 */
[----:B----4-:R1:W2:Y:S02]  /*286d0*/  SHFL.IDX P6, R14, R13, R12, R11 ;  /* 0x0000000c0d0e7389 */ /* 0x0102a400000c000b */
[----:B012---:R-:W-:Y:S01]  /*286e0*/  ENDCOLLECTIVE ;  /* 0x000000000000791b */ /* 0x007fe20003800000 */
.L_x_2040:
[----:B------:R-:W-:Y:S05]  /*286f0*/  BSYNC B1 ;  /* 0x0000000000017941 */ /* 0x000fea0003800000 */
.L_x_2039:
[----:B------:R-:W-:Y:S01]  /*28700*/  IMAD.MOV.U32 R13, RZ, RZ, R6 ;  /* 0x000000ffff0d7224 */ /* 0x000fe200078e0006 */
[----:B------:R-:W-:Y:S01]  /*28710*/  MOV R12, 0x1 ;  /* 0x00000001000c7802 */ /* 0x000fe20000000f00 */
[----:B------:R-:W-:Y:S02]  /*28720*/  IMAD.MOV.U32 R11, RZ, RZ, 0x1c1f ;  /* 0x00001c1fff0b7424 */ /* 0x000fe400078e00ff */
[----:B------:R-:W-:Y:S02]  /*28730*/  IMAD.MOV.U32 R15, RZ, RZ, -0x1 ;  /* 0xffffffffff0f7424 */ /* 0x000fe400078e00ff */
[----:B------:R-:W-:-:S07]  /*28740*/  IMAD.MOV.U32 R3, RZ, RZ, R14 ;  /* 0x000000ffff037224 */ /* 0x000fce00078e000e */
[----:B------:R-:W-:Y:S05]  /*28750*/  WARPSYNC.COLLECTIVE R15, `(.L_x_2041) ;  /* 0x000000000f087348 */ /* 0x000fea0003c00000 */
[----:B------:R0:W1:Y:S02]  /*28760*/  SHFL.IDX P6, R14, R13, R12, R11 ;  /* 0x0000000c0d0e7389 */ /* 0x00006400000c000b */
[----:B01----:R-:W-:Y:S01]  /*28770*/  ENDCOLLECTIVE ;  /* 0x000000000000791b */ /* 0x003fe20003800000 */
.L_x_2041:
[----:B------:R-:W-:Y:S02]  /*28780*/  IMAD.MOV.U32 R13, RZ, RZ, R8 ;  /* 0x000000ffff0d7224 */ /* 0x000fe400078e0008 */
[----:B------:R-:W-:-:S07]  /*28790*/  IMAD.MOV.U32 R0, RZ, RZ, R14 ;  /* 0x000000ffff007224 */ /* 0x000fce00078e000e */
[----:B------:R-:W-:Y:S05]  /*287a0*/  WARPSYNC.COLLECTIVE R15, `(.L_x_2042) ;  /* 0x000000000f087348 */ /* 0x000fea0003c00000 */
[----:B------:R0:W1:Y:S02]  /*287b0*/  SHFL.IDX P6, R14, R13, R12, R11 ;  /* 0x0000000c0d0e7389 */ /* 0x00006400000c000b */
[----:B01----:R-:W-:Y:S01]  /*287c0*/  ENDCOLLECTIVE ;  /* 0x000000000000791b */ /* 0x003fe20003800000 */
.L_x_2042:
[----:B------:R-:W-:Y:S01]  /*287d0*/  IMAD.MOV.U32 R13, RZ, RZ, R4 ;  /* 0x000000ffff0d7224 */ /* 0x000fe200078e0004 */
[----:B------:R-:W-:-:S07]  /*287e0*/  MOV R5, R14 ;  /* 0x0000000e00057202 */ /* 0x000fce0000000f00 */
[----:B------:R-:W-:Y:S05]  /*287f0*/  WARPSYNC.COLLECTIVE R15, `(.L_x_2043) ;  /* 0x000000000f087348 */ /* 0x000fea0003c00000 */
[----:B------:R0:W1:Y:S02]  /*28800*/  SHFL.IDX P6, R14, R13, R12, R11 ;  /* 0x0000000c0d0e7389 */ /* 0x00006400000c000b */
[----:B01----:R-:W-:Y:S01]  /*28810*/  ENDCOLLECTIVE ;  /* 0x000000000000791b */ /* 0x003fe20003800000 */
.L_x_2043:
[----:B------:R-:W-:Y:S01]  /*28820*/  IMAD.MOV.U32 R4, RZ, RZ, R14 ;  /* 0x000000ffff047224 */ /* 0x000fe200078e000e */
[----:B------:R-:W-:Y:S06]  /*28830*/  BRA `(.L_x_2044) ;  /* 0xfffffe3800947947 */ /* 0x000fec000383ffff */
.L_x_1716:
[----:B0-----:R0:W1:Y:S02]  /*28840*/  SYNCS.PHASECHK.TRANS64.TRYWAIT P0, [R18+URZ+0x2a800], R5 ;  /* 0x02a80005120075a7 */ /* 0x001064000800017f */
[----:B-1----:R-:W-:Y:S05]  /*28850*/  @!P0 NANOSLEEP.SYNCS 0x989680 ;  /* 0x009896800000895d */ /* 0x002fea0003900000 */
[----:B------:R-:W1:Y:S02]  /*28860*/  @!P0 SYNCS.PHASECHK.TRANS64 P0, [R18+URZ+0x2a800], R5 ;  /* 0x02a80005120085a7 */ /* 0x000e64000800007f */
[----:B-1----:R-:W-:Y:S05]  /*28870*/  @!P0 BRA `(.L_x_1716) ;  /* 0xfffffffc00f08947 */ /* 0x002fea000383ffff */
[----:B------:R-:W-:Y:S05]  /*28880*/  BRA `(.L_x_2045) ;  /* 0xfffffe4000a47947 */ /* 0x000fea000383ffff */
.L_x_1740:
        /* <DEDUP_REMOVED lines=8> */
.L_x_2047:
[----:B------:R-:W-:Y:S05]  /*28910*/  BSYNC B1 ;  /* 0x0000000000017941 */ /* 0x000fea0003800000 */
.L_x_2046:
[----:B------:R-:W-:Y:S01]  /*28920*/  IMAD.MOV.U32 R13, RZ, RZ, R6 ;  /* 0x000000ffff0d7224 */ /* 0x000fe200078e0006 */
[----:B------:R-:W-:Y:S01]  /*28930*/  MOV R11, 0x1c1f ;  /* 0x00001c1f000b7802 */ /* 0x000fe20000000f00 */
[----:B------:R-:W-:Y:S02]  /*28940*/  IMAD.MOV.U32 R12, RZ, RZ, RZ ;  /* 0x000000ffff0c7224 */ /* 0x000fe400078e00ff */
[----:B------:R-:W-:Y:S02]  /*28950*/  IMAD.MOV.U32 R15, RZ, RZ, -0x1 ;  /* 0xffffffffff0f7424 */ /* 0x000fe400078e00ff */
[----:B------:R-:W-:-:S07]  /*28960*/  IMAD.MOV.U32 R3, RZ, RZ, R14 ;  /* 0x000000ffff037224 */ /* 0x000fce00078e000e */
[----:B------:R-:W-:Y:S05]  /*28970*/  WARPSYNC.COLLECTIVE R15, `(.L_x_2048) ;  /* 0x000000000f087348 */ /* 0x000fea0003c00000 */
[----:B------:R0:W1:Y:S02]  /*28980*/  SHFL.IDX P6, R14, R13, R12, R11 ;  /* 0x0000000c0d0e7389 */ /* 0x00006400000c000b */
[----:B01----:R-:W-:Y:S01]  /*28990*/  ENDCOLLECTIVE ;  /* 0x000000000000791b */ /* 0x003fe20003800000 */
.L_x_2048:
[----:B------:R-:W-:Y:S02]  /*289a0*/  IMAD.MOV.U32 R13, RZ, RZ, R21 ;  /* 0x000000ffff0d7224 */ /* 0x000fe400078e0015 */
[----:B------:R-:W-:-:S07]  /*289b0*/  IMAD.MOV.U32 R0, RZ, RZ, R14 ;  /* 0x000000ffff007224 */ /* 0x000fce00078e000e */
[----:B------:R-:W-:Y:S05]  /*289c0*/  WARPSYNC.COLLECTIVE R15, `(.L_x_2049) ;  /* 0x000000000f087348 */ /* 0x000fea0003c00000 */
[----:B------:R0:W1:Y:S02]  /*289d0*/  SHFL.IDX P6, R14, R13, R12, R11 ;  /* 0x0000000c0d0e7389 */ /* 0x00006400000c000b */
[----:B01----:R-:W-:Y:S01]  /*289e0*/  ENDCOLLECTIVE ;  /* 0x000000000000791b */ /* 0x003fe20003800000 */
.L_x_2049:
[----:B------:R-:W-:Y:S01]  /*289f0*/  MOV R13, R20 ;  /* 0x00000014000d7202 */ /* 0x000fe20000000f00 */
[----:B------:R-:W-:-:S07]  /*28a00*/  IMAD.MOV.U32 R5, RZ, RZ, R14 ;  /* 0x000000ffff057224 */ /* 0x000fce00078e000e */
[----:B------:R-:W-:Y:S05]  /*28a10*/  WARPSYNC.COLLECTIVE R15, `(.L_x_2050) ;  /* 0x000000000f087348 */ /* 0x000fea0003c00000 */
[----:B------:R0:W1:Y:S02]  /*28a20*/  SHFL.IDX P6, R14, R13, R12, R11 ;  /* 0x0000000c0d0e7389 */ /* 0x00006400000c000b */
[----:B01----:R-:W-:Y:S01]  /*28a30*/  ENDCOLLECTIVE ;  /* 0x000000000000791b */ /* 0x003fe20003800000 */
.L_x_2050:
[----:B------:R-:W-:Y:S05]  /*28a40*/  BRA `(.L_x_2051) ;  /* 0xfffffe6400747947 */ /* 0x000fea000383ffff */
.L_x_1743:
[----:B------:R-:W-:Y:S01]  /*28a50*/  BSSY B1, `(.L_x_2052) ;  /* 0x0000008000017945 */ /* 0x000fe20003800000 */
[----:B------:R-:W-:Y:S02]  /*28a60*/  IMAD.MOV.U32 R13, RZ, RZ, R7 ;  /* 0x000000ffff0d7224 */ /* 0x000fe400078e0007 */
[----:B------:R-:W-:Y:S02]  /*28a70*/  IMAD.MOV.U32 R12, RZ, RZ, 0x1 ;  /* 0x00000001ff0c7424 */ /* 0x000fe400078e00ff */
[----:B------:R-:W-:Y:S02]  /*28a80*/  IMAD.MOV.U32 R11, RZ, RZ, 0x1c1f ;  /* 0x00001c1fff0b7424 */ /* 0x000fe400078e00ff */
[----:B------:R-:W-:-:S07]  /*28a90*/  IMAD.MOV.U32 R15, RZ, RZ, -0x1 ;  /* 0xffffffffff0f7424 */ /* 0x000fce00078e00ff */
[----:B0---4-:R-:W-:Y:S05]  /*28aa0*/  WARPSYNC.COLLECTIVE R15, `(.L_x_2053) ;  /* 0x000000000f087348 */ /* 0x011fea0003c00000 */
[----:B----4-:R1:W2:Y:S02]  /*28ab0*/  SHFL.IDX P6, R14, R13, R12, R11 ;  /* 0x0000000c0d0e7389 */ /* 0x0102a400000c000b */
[----:B012---:R-:W-:Y:S01]  /*28ac0*/  ENDCOLLECTIVE ;  /* 0x000000000000791b */ /* 0x007fe20003800000 */
.L_x_2053:
[----:B------:R-:W-:Y:S05]  /*28ad0*/  BSYNC B1 ;  /* 0x0000000000017941 */ /* 0x000fea0003800000 */
.L_x_2052:
        /* <DEDUP_REMOVED lines=8> */
.L_x_2054:
[----:B------:R-:W-:Y:S01]  /*28b60*/  IMAD.MOV.U32 R13, RZ, RZ, R21 ;  /* 0x000000ffff0d7224 */ /* 0x000fe200078e0015 */
[----:B------:R-:W-:-:S07]  /*28b70*/  MOV R0, R14 ;  /* 0x0000000e00007202 */ /* 0x000fce0000000f00 */
[----:B------:R-:W-:Y:S05]  /*28b80*/  WARPSYNC.COLLECTIVE R15, `(.L_x_2055) ;  /* 0x000000000f087348 */ /* 0x000fea0003c00000 */
[----:B------:R0:W1:Y:S02]  /*28b90*/  SHFL.IDX P6, R14, R13, R12, R11 ;  /* 0x0000000c0d0e7389 */ /* 0x00006400000c000b */
[----:B01----:R-:W-:Y:S01]  /*28ba0*/  ENDCOLLECTIVE ;  /* 0x000000000000791b */ /* 0x003fe20003800000 */
.L_x_2055:
[----:B------:R-:W-:Y:S02]  /*28bb0*/  IMAD.MOV.U32 R13, RZ, RZ, R20 ;  /* 0x000000ffff0d7224 */ /* 0x000fe400078e0014 */
[----:B------:R-:W-:-:S07]  /*28bc0*/  IMAD.MOV.U32 R21, RZ, RZ, R14 ;  /* 0x000000ffff157224 */ /* 0x000fce00078e000e */
[----:B------:R-:W-:Y:S05]  /*28bd0*/  WARPSYNC.COLLECTIVE R15, `(.L_x_2056) ;  /* 0x000000000f087348 */ /* 0x000fea0003c00000 */
[----:B------:R0:W1:Y:S02]  /*28be0*/  SHFL.IDX P6, R14, R13, R12, R11 ;  /* 0x0000000c0d0e7389 */ /* 0x00006400000c000b */
[----:B01----:R-:W-:Y:S01]  /*28bf0*/  ENDCOLLECTIVE ;  /* 0x000000000000791b */ /* 0x003fe20003800000 */
.L_x_2056:
[----:B------:R-:W-:Y:S01]  /*28c00*/  IMAD.MOV.U32 R20, RZ, RZ, R14 ;  /* 0x000000ffff147224 */ /* 0x000fe200078e000e */
[----:B------:R-:W-:Y:S06]  /*28c10*/  BRA `(.L_x_2057) ;  /* 0xfffffe6800987947 */ /* 0x000fec000383ffff */
.L_x_1747:
[----:B0-----:R0:W1:Y:S02]  /*28c20*/  SYNCS.PHASECHK.TRANS64.TRYWAIT P0, [R18+URZ+0x2a800], R21 ;  /* 0x02a80015120075a7 */ /* 0x001064000800017f */
[----:B-1----:R-:W-:Y:S05]  /*28c30*/  @!P0 NANOSLEEP.SYNCS 0x989680 ;  /* 0x009896800000895d */ /* 0x002fea0003900000 */
[----:B------:R-:W1:Y:S02]  /*28c40*/  @!P0 SYNCS.PHASECHK.TRANS64 P0, [R18+URZ+0x2a800], R21 ;  /* 0x02a80015120085a7 */ /* 0x000e64000800007f */
[----:B-1----:R-:W-:Y:S05]  /*28c50*/  @!P0 BRA `(.L_x_1747) ;  /* 0xfffffffc00f08947 */ /* 0x002fea000383ffff */
[----:B------:R-:W-:Y:S05]  /*28c60*/  BRA `(.L_x_2058) ;  /* 0xfffffe7000107947 */ /* 0x000fea000383ffff */
.L_x_1761:
[----:B-1----:R1:W3:Y:S02]  /*28c70*/  SYNCS.PHASECHK.TRANS64.TRYWAIT P1, [R9+URZ+0x2a830], R0 ;  /* 0x02a83000090075a7 */ /* 0x0022e4000802017f */
[----:B---3--:R-:W-:Y:S05]  /*28c80*/  @!P1 NANOSLEEP.SYNCS 0x989680 ;  /* 0x009896800000995d */ /* 0x008fea0003900000 */
[----:B------:R-:W3:Y:S02]  /*28c90*/  @!P1 SYNCS.PHASECHK.TRANS64 P1, [R9+URZ+0x2a830], R0 ;  /* 0x02a83000090095a7 */ /* 0x000ee4000802007f */
[----:B---3--:R-:W-:Y:S05]  /*28ca0*/  @!P1 BRA `(.L_x_1761) ;  /* 0xfffffffc00f09947 */ /* 0x008fea000383ffff */
[----:B------:R-:W-:Y:S05]  /*28cb0*/  BRA `(.L_x_1760) ;  /* 0xfffffe9400ac7947 */ /* 0x000fea000383ffff */
.L_x_1782:
[----:B-1----:R1:W2:Y:S02]  /*28cc0*/  SYNCS.PHASECHK.TRANS64.TRYWAIT P1, [R5+URZ+0x2a830], R14 ;  /* 0x02a8300e050075a7 */ /* 0x0022a4000802017f */
[----:B--2---:R-:W-:Y:S05]  /*28cd0*/  @!P1 NANOSLEEP.SYNCS 0x989680 ;  /* 0x009896800000995d */ /* 0x004fea0003900000 */
[----:B------:R-:W2:Y:S02]  /*28ce0*/  @!P1 SYNCS.PHASECHK.TRANS64 P1, [R5+URZ+0x2a830], R14 ;  /* 0x02a8300e050095a7 */ /* 0x000ea4000802007f */
[----:B--2---:R-:W-:Y:S05]  /*28cf0*/  @!P1 BRA `(.L_x_1782) ;  /* 0xfffffffc00f09947 */ /* 0x004fea000383ffff */
[----:B------:R-:W-:Y:S05]  /*28d00*/  BRA `(.L_x_1781) ;  /* 0xfffffec400587947 */ /* 0x000fea000383ffff */
.L_x_1787:
[----:B-1----:R1:W2:Y:S02]  /*28d10*/  SYNCS.PHASECHK.TRANS64.TRYWAIT P1, [R14+URZ+0x2a850], R2 ;  /* 0x02a850020e0075a7 */ /* 0x0022a4000802017f */
[----:B--2---:R-:W-:Y:S05]  /*28d20*/  @!P1 NANOSLEEP.SYNCS 0x989680 ;  /* 0x009896800000995d */ /* 0x004fea0003900000 */
[----:B------:R-:W2:Y:S02]  /*28d30*/  @!P1 SYNCS.PHASECHK.TRANS64 P1, [R14+URZ+0x2a850], R2 ;  /* 0x02a850020e0095a7 */ /* 0x000ea4000802007f */
[----:B--2---:R-:W-:Y:S05]  /*28d40*/  @!P1 BRA `(.L_x_1787) ;  /* 0xfffffffc00f09947 */ /* 0x004fea000383ffff */
[----:B------:R-:W-:Y:S05]  /*28d50*/  BRA `(.L_x_1786) ;  /* 0xfffffed000507947 */ /* 0x000fea000383ffff */
.L_x_1809:
[----:B-1----:R1:W2:Y:S02]  /*28d60*/  SYNCS.PHASECHK.TRANS64.TRYWAIT P1, [R15+URZ+0x2a830], R10 ;  /* 0x02a8300a0f0075a7 */ /* 0x0022a4000802017f */
[----:B--2---:R-:W-:Y:S05]  /*28d70*/  @!P1 NANOSLEEP.SYNCS 0x989680 ;  /* 0x009896800000995d */ /* 0x004fea0003900000 */
[----:B------:R-:W2:Y:S02]  /*28d80*/  @!P1 SYNCS.PHASECHK.TRANS64 P1, [R15+URZ+0x2a830], R10 ;  /* 0x02a8300a0f0095a7 */ /* 0x000ea4000802007f */
[----:B--2---:R-:W-:Y:S05]  /*28d90*/  @!P1 BRA `(.L_x_1809) ;  /* 0xfffffffc00f09947 */ /* 0x004fea000383ffff */
[----:B------:R-:W-:Y:S05]  /*28da0*/  BRA `(.L_x_1808) ;  /* 0xfffffef800a07947 */ /* 0x000fea000383ffff */
.L_x_1814:
[----:B-1----:R1:W2:Y:S02]  /*28db0*/  SYNCS.PHASECHK.TRANS64.TRYWAIT P1, [R10+URZ+0x2a850], R2 ;  /* 0x02a850020a0075a7 */ /* 0x0022a4000802017f */
[----:B--2---:R-:W-:Y:S05]  /*28dc0*/  @!P1 NANOSLEEP.SYNCS 0x989680 ;  /* 0x009896800000995d */ /* 0x004fea0003900000 */
[----:B------:R-:W2:Y:S02]  /*28dd0*/  @!P1 SYNCS.PHASECHK.TRANS64 P1, [R10+URZ+0x2a850], R2 ;  /* 0x02a850020a0095a7 */ /* 0x000ea4000802007f */
[----:B--2---:R-:W-:Y:S05]  /*28de0*/  @!P1 BRA `(.L_x_1814) ;  /* 0xfffffffc00f09947 */ /* 0x004fea000383ffff */
[----:B------:R-:W-:Y:S05]  /*28df0*/  BRA `(.L_x_1813) ;  /* 0xffffff0400987947 */ /* 0x000fea000383ffff */
.L_x_1824:
[----:B-1----:R1:W2:Y:S02]  /*28e00*/  SYNCS.PHASECHK.TRANS64.TRYWAIT P1, [R14+URZ+0x2a830], R3 ;  /* 0x02a830030e0075a7 */ /* 0x0022a4000802017f */
[----:B--2---:R-:W-:Y:S05]  /*28e10*/  @!P1 NANOSLEEP.SYNCS 0x989680 ;  /* 0x009896800000995d */ /* 0x004fea0003900000 */
[----:B------:R-:W2:Y:S02]  /*28e20*/  @!P1 SYNCS.PHASECHK.TRANS64 P1, [R14+URZ+0x2a830], R3 ;  /* 0x02a830030e0095a7 */ /* 0x000ea4000802007f */
[----:B--2---:R-:W-:Y:S05]  /*28e30*/  @!P1 BRA `(.L_x_1824) ;  /* 0xfffffffc00f09947 */ /* 0x004fea000383ffff */
[----:B------:R-:W-:Y:S05]  /*28e40*/  BRA `(.L_x_1823) ;  /* 0xffffff18008c7947 */ /* 0x000fea000383ffff */
.L_x_1829:
[----:B--2---:R2:W3:Y:S02]  /*28e50*/  SYNCS.PHASECHK.TRANS64.TRYWAIT P1, [R12+URZ+0x2a850], R2 ;  /* 0x02a850020c0075a7 */ /* 0x0044e4000802017f */
[----:B---3--:R-:W-:Y:S05]  /*28e60*/  @!P1 NANOSLEEP.SYNCS 0x989680 ;  /* 0x009896800000995d */ /* 0x008fea0003900000 */
[----:B------:R-:W3:Y:S02]  /*28e70*/  @!P1 SYNCS.PHASECHK.TRANS64 P1, [R12+URZ+0x2a850], R2 ;  /* 0x02a850020c0095a7 */ /* 0x000ee4000802007f */
[----:B---3--:R-:W-:Y:S05]  /*28e80*/  @!P1 BRA `(.L_x_1829) ;  /* 0xfffffffc00f09947 */ /* 0x008fea000383ffff */
[----:B------:R-:W-:Y:S05]  /*28e90*/  BRA `(.L_x_1828) ;  /* 0xffffff2400847947 */ /* 0x000fea000383ffff */
.L_x_1845:
[----:B-1----:R1:W2:Y:S02]  /*28ea0*/  SYNCS.PHASECHK.TRANS64.TRYWAIT P1, [R13+URZ+0x2a850], R2 ;  /* 0x02a850020d0075a7 */ /* 0x0022a4000802017f */
[----:B--2---:R-:W-:Y:S05]  /*28eb0*/  @!P1 NANOSLEEP.SYNCS 0x989680 ;  /* 0x009896800000995d */ /* 0x004fea0003900000 */
[----:B------:R-:W2:Y:S02]  /*28ec0*/  @!P1 SYNCS.PHASECHK.TRANS64 P1, [R13+URZ+0x2a850], R2 ;  /* 0x02a850020d0095a7 */ /* 0x000ea4000802007f */
[----:B--2---:R-:W-:Y:S05]  /*28ed0*/  @!P1 BRA `(.L_x_1845) ;  /* 0xfffffffc00f09947 */ /* 0x004fea000383ffff */
[----:B------:R-:W-:Y:S05]  /*28ee0*/  BRA `(.L_x_1844) ;  /* 0xffffff4c00f07947 */ /* 0x000fea000383ffff */
.L_x_1890:
[----:B------:R-:W0:Y:S01]  /*28ef0*/  S2R R12, SR_TID.X ;  /* 0x00000000000c7919 */ /* 0x000e220000002100 */
[----:B------:R-:W-:Y:S01]  /*28f00*/  BSSY B1, `(.L_x_2059) ;  /* 0x000000a000017945 */ /* 0x000fe20003800000 */
[----:B------:R-:W-:Y:S02]  /*28f10*/  IMAD.MOV.U32 R11, RZ, RZ, 0x1f ;  /* 0x0000001fff0b7424 */ /* 0x000fe400078e00ff */
[----:B------:R-:W-:Y:S01]  /*28f20*/  IMAD.MOV.U32 R15, RZ, RZ, -0x1 ;  /* 0xffffffffff0f7424 */ /* 0x000fe200078e00ff */
[----:B0-----:R-:W-:-:S04]  /*28f30*/  SHF.R.U32.HI R12, RZ, 0x5, R12 ;  /* 0x00000005ff0c7819 */ /* 0x001fc8000001160c */
[----:B------:R-:W-:-:S04]  /*28f40*/  LOP3.LUT R12, R12, 0x3, RZ, 0xc0, !PT ;  /* 0x000000030c0c7812 */ /* 0x000fc800078ec0ff */
[----:B------:R-:W-:Y:S01]  /*28f50*/  MOV R13, R12 ;  /* 0x0000000c000d7202 */ /* 0x000fe20000000f00 */
[----:B------:R-:W-:-:S07]  /*28f60*/  IMAD.MOV.U32 R12, RZ, RZ, RZ ;  /* 0x000000ffff0c7224 */ /* 0x000fce00078e00ff */
[----:B------:R-:W-:Y:S05]  /*28f70*/  WARPSYNC.COLLECTIVE R15, `(.L_x_2060) ;  /* 0x000000000f087348 */ /* 0x000fea0003c00000 */
[----:B------:R0:W1:Y:S02]  /*28f80*/  SHFL.IDX P6, R14, R13, R12, R11 ;  /* 0x0000000c0d0e7389 */ /* 0x00006400000c000b */
[----:B01----:R-:W-:Y:S01]  /*28f90*/  ENDCOLLECTIVE ;  /* 0x000000000000791b */ /* 0x003fe20003800000 */
.L_x_2060:
[----:B------:R-:W-:Y:S05]  /*28fa0*/  BSYNC B1 ;  /* 0x0000000000017941 */ /* 0x000fea0003800000 */
.L_x_2059:
[----:B------:R-:W-:Y:S05]  /*28fb0*/  BRA `(.L_x_2061) ;  /* 0xffffff8c00c47947 */ /* 0x000fea000383ffff */
.L_x_1892:
[----:B------:R-:W-:Y:S01]  /*28fc0*/  BSSY B1, `(.L_x_2062) ;  /* 0x0000006000017945 */ /* 0x000fe20003800000 */
[----:B------:R-:W-:-:S07]  /*28fd0*/  IMAD.MOV.U32 R15, RZ, RZ, -0x1 ;  /* 0xffffffffff0f7424 */ /* 0x000fce00078e00ff */
[----:B0-----:R-:W-:Y:S05]  /*28fe0*/  WARPSYNC.COLLECTIVE R15, `(.L_x_2063) ;  /* 0x000000000f0c7348 */ /* 0x001fea0003c00000 */
[----:B------:R-:W-:Y:S02]  /*28ff0*/  ELECT P6, UR62, PT ;  /* 0x00000000003e782f */ /* 0x000fe400038c0000 */
[----:B------:R-:W-:Y:S01]  /*29000*/  MOV R14, UR62 ;  /* 0x0000003e000e7c02 */ /* 0x000fe20008000f00 */
[----:B0-----:R-:W-:Y:S10]  /*29010*/  ENDCOLLECTIVE ;  /* 0x000000000000791b */ /* 0x001ff40003800000 */
.L_x_2063:
[----:B------:R-:W-:Y:S05]  /*29020*/  BSYNC B1 ;  /* 0x0000000000017941 */ /* 0x000fea0003800000 */
.L_x_2062:
[----:B------:R-:W-:Y:S05]  /*29030*/  BRA `(.L_x_1891) ;  /* 0xffffff8c00bc7947 */ /* 0x000fea000383ffff */
.L_x_1894:
[----:B0-----:R0:W1:Y:S02]  /*29040*/  SYNCS.PHASECHK.TRANS64.TRYWAIT P0, [R23+URZ+0x2a820], R6 ;  /* 0x02a82006170075a7 */ /* 0x001064000800017f */
[----:B-1----:R-:W-:Y:S05]  /*29050*/  @!P0 NANOSLEEP.SYNCS 0x989680 ;  /* 0x009896800000895d */ /* 0x002fea0003900000 */
[----:B------:R-:W1:Y:S02]  /*29060*/  @!P0 SYNCS.PHASECHK.TRANS64 P0, [R23+URZ+0x2a820], R6 ;  /* 0x02a82006170085a7 */ /* 0x000e64000800007f */
[----:B-1----:R-:W-:Y:S05]  /*29070*/  @!P0 BRA `(.L_x_1894) ;  /* 0xfffffffc00f08947 */ /* 0x002fea000383ffff */
[----:B------:R-:W-:Y:S05]  /*29080*/  BRA `(.L_x_2064) ;  /* 0xffffff8c00cc7947 */ /* 0x000fea000383ffff */
.L_x_1898:
[----:B-1----:R1:W2:Y:S02]  /*29090*/  SYNCS.PHASECHK.TRANS64.TRYWAIT P0, [R3+URZ+0x2a8a0], R12 ;  /* 0x02a8a00c030075a7 */ /* 0x0022a4000800017f */
[----:B--2---:R-:W-:Y:S05]  /*290a0*/  @!P0 NANOSLEEP.SYNCS 0x989680 ;  /* 0x009896800000895d */ /* 0x004fea0003900000 */
[----:B------:R-:W2:Y:S02]  /*290b0*/  @!P0 SYNCS.PHASECHK.TRANS64 P0, [R3+URZ+0x2a8a0], R12 ;  /* 0x02a8a00c030085a7 */ /* 0x000ea4000800007f */
[----:B--2---:R-:W-:Y:S05]  /*290c0*/  @!P0 BRA `(.L_x_1898) ;  /* 0xfffffffc00f08947 */ /* 0x004fea000383ffff */
[----:B------:R-:W-:Y:S05]  /*290d0*/  BRA `(.L_x_2065) ;  /* 0xffffff8c00e47947 */ /* 0x000fea000383ffff */
.L_x_1905:
[----:B0-----:R0:W2:Y:S02]  /*290e0*/  SYNCS.PHASECHK.TRANS64.TRYWAIT P0, [R3+URZ+0x2a8c0], R12 ;  /* 0x02a8c00c030075a7 */ /* 0x0010a4000800017f */
[----:B--2---:R-:W-:Y:S05]  /*290f0*/  @!P0 NANOSLEEP.SYNCS 0x989680 ;  /* 0x009896800000895d */ /* 0x004fea0003900000 */
[----:B------:R-:W2:Y:S02]  /*29100*/  @!P0 SYNCS.PHASECHK.TRANS64 P0, [R3+URZ+0x2a8c0], R12 ;  /* 0x02a8c00c030085a7 */ /* 0x000ea4000800007f */
[----:B--2---:R-:W-:Y:S05]  /*29110*/  @!P0 BRA `(.L_x_1905) ;  /* 0xfffffffc00f08947 */ /* 0x004fea000383ffff */
[----:B------:R-:W-:Y:S05]  /*29120*/  BRA `(.L_x_2066) ;  /* 0xffffff9000dc7947 */ /* 0x000fea000383ffff */
.L_x_1913:
[----:B-1----:R1:W2:Y:S02]  /*29130*/  SYNCS.PHASECHK.TRANS64.TRYWAIT P1, [R11+URZ+0x2a8a0], R2 ;  /* 0x02a8a0020b0075a7 */ /* 0x0022a4000802017f */
[----:B--2---:R-:W-:Y:S05]  /*29140*/  @!P1 NANOSLEEP.SYNCS 0x989680 ;  /* 0x009896800000995d */ /* 0x004fea0003900000 */
[----:B------:R-:W2:Y:S02]  /*29150*/  @!P1 SYNCS.PHASECHK.TRANS64 P1, [R11+URZ+0x2a8a0], R2 ;  /* 0x02a8a0020b0095a7 */ /* 0x000ea4000802007f */
[----:B--2---:R-:W-:Y:S05]  /*29160*/  @!P1 BRA `(.L_x_1913) ;  /* 0xfffffffc00f09947 */ /* 0x004fea000383ffff */
[----:B------:R-:W-:Y:S05]  /*29170*/  BRA `(.L_x_2067) ;  /* 0xffffff9400d87947 */ /* 0x000fea000383ffff */
.L_x_1920:
[----:B0-----:R0:W2:Y:S02]  /*29180*/  SYNCS.PHASECHK.TRANS64.TRYWAIT P1, [R11+URZ+0x2a8c0], R2 ;  /* 0x02a8c0020b0075a7 */ /* 0x0010a4000802017f */
[----:B--2---:R-:W-:Y:S05]  /*29190*/  @!P1 NANOSLEEP.SYNCS 0x989680 ;  /* 0x009896800000995d */ /* 0x004fea0003900000 */
[----:B------:R-:W2:Y:S02]  /*291a0*/  @!P1 SYNCS.PHASECHK.TRANS64 P1, [R11+URZ+0x2a8c0], R2 ;  /* 0x02a8c0020b0095a7 */ /* 0x000ea4000802007f */
[----:B--2---:R-:W-:Y:S05]  /*291b0*/  @!P1 BRA `(.L_x_1920) ;  /* 0xfffffffc00f09947 */ /* 0x004fea000383ffff */
[----:B------:R-:W-:Y:S05]  /*291c0*/  BRA `(.L_x_2068) ;  /* 0xffffff9800cc7947 */ /* 0x000fea000383ffff */
.L_x_1942:
        /* <DEDUP_REMOVED lines=11> */
.L_x_2070:
[----:B------:R-:W-:Y:S05]  /*29280*/  BSYNC B0 ;  /* 0x0000000000007941 */ /* 0x000fea0003800000 */
.L_x_2069:
[----:B------:R-:W-:Y:S05]  /*29290*/  BRA `(.L_x_2071) ;  /* 0xffffffa800e87947 */ /* 0x000fea000383ffff */
.L_x_1945:
[----:B0-----:R0:W1:Y:S02]  /*292a0*/  SYNCS.PHASECHK.TRANS64.TRYWAIT P0, [R7+URZ+0x2a840], R2 ;  /* 0x02a84002070075a7 */ /* 0x001064000800017f */
[----:B-1----:R-:W-:Y:S05]  /*292b0*/  @!P0 NANOSLEEP.SYNCS 0x989680 ;  /* 0x009896800000895d */ /* 0x002fea0003900000 */
[----:B------:R-:W1:Y:S02]  /*292c0*/  @!P0 SYNCS.PHASECHK.TRANS64 P0, [R7+URZ+0x2a840], R2 ;  /* 0x02a84002070085a7 */ /* 0x000e64000800007f */
[----:B-1----:R-:W-:Y:S05]  /*292d0*/  @!P0 BRA `(.L_x_1945) ;  /* 0xfffffffc00f08947 */ /* 0x002fea000383ffff */
[----:B------:R-:W-:Y:S05]  /*292e0*/  BRA `(.L_x_2072) ;  /* 0xffffffac00447947 */ /* 0x000fea000383ffff */
.L_x_1946:
        /* <DEDUP_REMOVED lines=8> */
.L_x_2074:
[----:B------:R-:W-:Y:S05]  /*29370*/  BSYNC B0 ;  /* 0x0000000000007941 */ /* 0x000fea0003800000 */
.L_x_2073:
[----:B------:R-:W-:Y:S01]  /*29380*/  IMAD.MOV.U32 R13, RZ, RZ, R4 ;  /* 0x000000ffff0d7224 */ /* 0x000fe200078e0004 */
[----:B------:R-:W-:Y:S01]  /*29390*/  MOV R12, RZ ;  /* 0x000000ff000c7202 */ /* 0x000fe20000000f00 */
[----:B------:R-:W-:Y:S01]  /*293a0*/  IMAD.MOV.U32 R11, RZ, RZ, 0x181f ;  /* 0x0000181fff0b7424 */ /* 0x000fe200078e00ff */
[----:B------:R-:W-:Y:S01]  /*293b0*/  @P0 LEA R8, R5, R23, 0x1 ;  /* 0x0000001705080211 */ /* 0x000fe200078e08ff */
[----:B------:R-:W-:Y:S02]  /*293c0*/  IMAD.MOV.U32 R15, RZ, RZ, -0x1 ;  /* 0xffffffffff0f7424 */ /* 0x000fe400078e00ff */
[----:B------:R-:W-:-:S07]  /*293d0*/  IMAD.MOV.U32 R2, RZ, RZ, R14 ;  /* 0x000000ffff027224 */ /* 0x000fce00078e000e */
[----:B------:R-:W-:Y:S05]  /*293e0*/  WARPSYNC.COLLECTIVE R15, `(.L_x_2075) ;  /* 0x000000000f087348 */ /* 0x000fea0003c00000 */
[----:B------:R0:W1:Y:S02]  /*293f0*/  SHFL.IDX P6, R14, R13, R12, R11 ;  /* 0x0000000c0d0e7389 */ /* 0x00006400000c000b */
[----:B01----:R-:W-:Y:S01]  /*29400*/  ENDCOLLECTIVE ;  /* 0x000000000000791b */ /* 0x003fe20003800000 */
.L_x_2075:
[----:B------:R-:W-:Y:S02]  /*29410*/  IMAD.MOV.U32 R13, RZ, RZ, R0 ;  /* 0x000000ffff0d7224 */ /* 0x000fe400078e0000 */
[----:B------:R-:W-:Y:S02]  /*29420*/  IMAD.MOV.U32 R12, RZ, RZ, 0x1 ;  /* 0x00000001ff0c7424 */ /* 0x000fe400078e00ff */
[----:B------:R-:W-:-:S07]  /*29430*/  IMAD.MOV.U32 R3, RZ, RZ, R14 ;  /* 0x000000ffff037224 */ /* 0x000fce00078e000e */
[----:B------:R-:W-:Y:S05]  /*29440*/  WARPSYNC.COLLECTIVE R15, `(.L_x_2076) ;  /* 0x000000000f087348 */ /* 0x000fea0003c00000 */
[----:B------:R0:W1:Y:S02]  /*29450*/  SHFL.IDX P6, R14, R13, R12, R11 ;  /* 0x0000000c0d0e7389 */ /* 0x00006400000c000b */
[----:B01----:R-:W-:Y:S01]  /*29460*/  ENDCOLLECTIVE ;  /* 0x000000000000791b */ /* 0x003fe20003800000 */
.L_x_2076:
        /* <DEDUP_REMOVED lines=17> */
.L_x_2077:
[----:B------:R-:W-:Y:S02]  /*29580*/  @P1 IMAD R8, R5, 0x2, R23 ;  /* 0x0000000205081824 */ /* 0x000fe400078e0217 */
[----:B------:R-:W-:Y:S02]  /*29590*/  IMAD.MOV.U32 R13, RZ, RZ, R0 ;  /* 0x000000ffff0d7224 */ /* 0x000fe400078e0000 */
[----:B------:R-:W-:Y:S01]  /*295a0*/  IMAD.MOV.U32 R12, RZ, RZ, 0x2 ;  /* 0x00000002ff0c7424 */ /* 0x000fe200078e00ff */
[----:B------:R-:W-:-:S07]  /*295b0*/  MOV R3, R14 ;  /* 0x0000000e00037202 */ /* 0x000fce0000000f00 */
[----:B------:R-:W-:Y:S05]  /*295c0*/  WARPSYNC.COLLECTIVE R15, `(.L_x_2078) ;  /* 0x000000000f087348 */ /* 0x000fea0003c00000 */
[----:B------:R0:W1:Y:S02]  /*295d0*/  SHFL.IDX P6, R14, R13, R12, R11 ;  /* 0x0000000c0d0e7389 */ /* 0x00006400000c000b */
[----:B01----:R-:W-:Y:S01]  /*295e0*/  ENDCOLLECTIVE ;  /* 0x000000000000791b */ /* 0x003fe20003800000 */
.L_x_2078:
        /* <DEDUP_REMOVED lines=17> */
.L_x_2079:
[----:B------:R-:W-:Y:S01]  /*29700*/  @P1 IMAD R8, R5, 0x2, R23 ;  /* 0x0000000205081824 */ /* 0x000fe200078e0217 */
[----:B------:R-:W-:Y:S01]  /*29710*/  MOV R13, R0 ;  /* 0x00000000000d7202 */ /* 0x000fe20000000f00 */
[----:B------:R-:W-:Y:S02]  /*29720*/  IMAD.MOV.U32 R12, RZ, RZ, 0x3 ;  /* 0x00000003ff0c7424 */ /* 0x000fe400078e00ff */
[----:B------:R-:W-:-:S07]  /*29730*/  IMAD.MOV.U32 R3, RZ, RZ, R14 ;  /* 0x000000ffff037224 */ /* 0x000fce00078e000e */
[----:B------:R-:W-:Y:S05]  /*29740*/  WARPSYNC.COLLECTIVE R15, `(.L_x_2080) ;  /* 0x000000000f087348 */ /* 0x000fea0003c00000 */
[----:B------:R0:W1:Y:S02]  /*29750*/  SHFL.IDX P6, R14, R13, R12, R11 ;  /* 0x0000000c0d0e7389 */ /* 0x00006400000c000b */
[----:B01----:R-:W-:Y:S01]  /*29760*/  ENDCOLLECTIVE ;  /* 0x000000000000791b */ /* 0x003fe20003800000 */
.L_x_2080:
        /* <DEDUP_REMOVED lines=17> */
.L_x_2081:
[----:B------:R-:W-:Y:S02]  /*29880*/  @P1 IMAD R8, R5, 0x2, R23 ;  /* 0x0000000205081824 */ /* 0x000fe400078e0217 */
[----:B------:R-:W-:Y:S02]  /*29890*/  IMAD.MOV.U32 R13, RZ, RZ, R0 ;  /* 0x000000ffff0d7224 */ /* 0x000fe400078e0000 */
[----:B------:R-:W-:Y:S02]  /*298a0*/  IMAD.MOV.U32 R12, RZ, RZ, 0x4 ;  /* 0x00000004ff0c7424 */ /* 0x000fe400078e00ff */
[----:B------:R-:W-:-:S07]  /*298b0*/  IMAD.MOV.U32 R3, RZ, RZ, R14 ;  /* 0x000000ffff037224 */ /* 0x000fce00078e000e */
[----:B------:R-:W-:Y:S05]  /*298c0*/  WARPSYNC.COLLECTIVE R15, `(.L_x_2082) ;  /* 0x000000000f087348 */ /* 0x000fea0003c00000 */
[----:B------:R0:W1:Y:S02]  /*298d0*/  SHFL.IDX P6, R14, R13, R12, R11 ;  /* 0x0000000c0d0e7389 */ /* 0x00006400000c000b */
[----:B01----:R-:W-:Y:S01]  /*298e0*/  ENDCOLLECTIVE ;  /* 0x000000000000791b */ /* 0x003fe20003800000 */
.L_x_2082:
        /* <DEDUP_REMOVED lines=17> */
.L_x_2083:
[----:B------:R-:W-:Y:S02]  /*29a00*/  @P1 IMAD R8, R5, 0x2, R23 ;  /* 0x0000000205081824 */ /* 0x000fe400078e0217 */
[----:B------:R-:W-:Y:S01]  /*29a10*/  IMAD.MOV.U32 R13, RZ, RZ, R0 ;  /* 0x000000ffff0d7224 */ /* 0x000fe200078e0000 */
[----:B------:R-:W-:Y:S01]  /*29a20*/  MOV R12, 0x5 ;  /* 0x00000005000c7802 */ /* 0x000fe20000000f00 */
[----:B------:R-:W-:-:S07]  /*29a30*/  IMAD.MOV.U32 R3, RZ, RZ, R14 ;  /* 0x000000ffff037224 */ /* 0x000fce00078e000e */
[----:B------:R-:W-:Y:S05]  /*29a40*/  WARPSYNC.COLLECTIVE R15, `(.L_x_2084) ;  /* 0x000000000f087348 */ /* 0x000fea0003c00000 */
[----:B------:R0:W1:Y:S02]  /*29a50*/  SHFL.IDX P6, R14, R13, R12, R11 ;  /* 0x0000000c0d0e7389 */ /* 0x00006400000c000b */
[----:B01----:R-:W-:Y:S01]  /*29a60*/  ENDCOLLECTIVE ;  /* 0x000000000000791b */ /* 0x003fe20003800000 */
.L_x_2084:
        /* <DEDUP_REMOVED lines=10> */
.L_x_2085:
        /* <DEDUP_REMOVED lines=8> */
.L_x_1951:
[----:B------:R-:W-:Y:S01]  /*29b90*/  IMAD.MOV.U32 R13, RZ, RZ, R4 ;  /* 0x000000ffff0d7224 */ /* 0x000fe200078e0004 */
[----:B------:R-:W-:Y:S01]  /*29ba0*/  MOV R12, RZ ;  /* 0x000000ff000c7202 */ /* 0x000fe20000000f00 */
[----:B------:R-:W-:Y:S02]  /*29bb0*/  IMAD.MOV.U32 R11, RZ, RZ, 0x181f ;  /* 0x0000181fff0b7424 */ /* 0x000fe400078e00ff */
[----:B------:R-:W-:Y:S02]  /*29bc0*/  IMAD.MOV.U32 R15, RZ, RZ, -0x1 ;  /* 0xffffffffff0f7424 */ /* 0x000fe400078e00ff */
[----:B------:R-:W-:Y:S02]  /*29bd0*/  IMAD R32, R32, R7, RZ ;  /* 0x0000000720207224 */ /* 0x000fe400078e02ff */
[----:B------:R-:W-:-:S07]  /*29be0*/  IMAD.IADD R28, R9, 0x1, R28 ;  /* 0x00000001091c7824 */ /* 0x000fce00078e021c */
[----:B------:R-:W-:Y:S05]  /*29bf0*/  WARPSYNC.COLLECTIVE R15, `(.L_x_2087) ;  /* 0x000000000f087348 */ /* 0x000fea0003c00000 */
[----:B------:R0:W1:Y:S02]  /*29c00*/  SHFL.IDX P6, R14, R13, R12, R11 ;  /* 0x0000000c0d0e7389 */ /* 0x00006400000c000b */
[----:B01----:R-:W-:Y:S01]  /*29c10*/  ENDCOLLECTIVE ;  /* 0x000000000000791b */ /* 0x003fe20003800000 */
.L_x_2087:
[C---:B------:R-:W-:Y:S01]  /*29c20*/  VIADD R5, R28.reuse, 0x10 ;  /* 0x000000101c057836 */ /* 0x040fe20000000000 */
[----:B------:R-:W-:Y:S01]  /*29c30*/  ISETP.GE.AND P1, PT, R28, R32, PT ;  /* 0x000000201c00720c */ /* 0x000fe20003f26270 */
[----:B------:R-:W-:Y:S02]  /*29c40*/  IMAD.MOV.U32 R13, RZ, RZ, R0 ;  /* 0x000000ffff0d7224 */ /* 0x000fe400078e0000 */
[----:B------:R-:W-:-:S10]  /*29c50*/  IMAD.MOV.U32 R2, RZ, RZ, R14 ;  /* 0x000000ffff027224 */ /* 0x000fd400078e000e */
[----:B------:R-:W-:Y:S05]  /*29c60*/  WARPSYNC.COLLECTIVE R15, `(.L_x_2088) ;  /* 0x000000000f087348 */ /* 0x000fea0003c00000 */
[----:B------:R0:W1:Y:S02]  /*29c70*/  SHFL.IDX P6, R14, R13, R12, R11 ;  /* 0x0000000c0d0e7389 */ /* 0x00006400000c000b */
[----:B01----:R-:W-:Y:S01]  /*29c80*/  ENDCOLLECTIVE ;  /* 0x000000000000791b */ /* 0x003fe20003800000 */
.L_x_2088:
[----:B------:R-:W-:Y:S01]  /*29c90*/  IMAD.MOV.U32 R13, RZ, RZ, R4 ;  /* 0x000000ffff0d7224 */ /* 0x000fe200078e0004 */
[----:B------:R-:W-:Y:S02]  /*29ca0*/  MOV R12, 0x1 ;  /* 0x00000001000c7802 */ /* 0x000fe40000000f00 */
[----:B------:R-:W-:-:S07]  /*29cb0*/  MOV R3, R14 ;  /* 0x0000000e00037202 */ /* 0x000fce0000000f00 */
[----:B------:R-:W-:Y:S05]  /*29cc0*/  WARPSYNC.COLLECTIVE R15, `(.L_x_2089) ;  /* 0x000000000f087348 */ /* 0x000fea0003c00000 */
[----:B------:R0:W1:Y:S02]  /*29cd0*/  SHFL.IDX P6, R14, R13, R12, R11 ;  /* 0x0000000c0d0e7389 */ /* 0x00006400000c000b */
[----:B01----:R-:W-:Y:S01]  /*29ce0*/  ENDCOLLECTIVE ;  /* 0x000000000000791b */ /* 0x003fe20003800000 */
.L_x_2089:
[----:B------:R-:W-:-:S05]  /*29cf0*/  @!P1 LEA R3, P4, R8, R3, 0x1 ;  /* 0x0000000308039211 */ /* 0x000fca00078808ff */
[----:B------:R-:W-:-:S05]  /*29d00*/  @!P1 IMAD.X R2, RZ, RZ, R2, P4 ;  /* 0x000000ffff029224 */ /* 0x000fca00020e0602 */
[----:B------:R-:W-:Y:S01]  /*29d10*/  @!P1 LOP3.LUT R3, R3, R2, RZ, 0x3c, !PT ;  /* 0x0000000203039212 */ /* 0x000fe200078e3cff */
[----:B------:R-:W-:-:S03]  /*29d20*/  IMAD.MOV.U32 R13, RZ, RZ, R0 ;  /* 0x000000ffff0d7224 */ /* 0x000fc600078e0000 */
[----:B------:R-:W-:-:S04]  /*29d30*/  @!P1 LOP3.LUT R2, R3, R2, RZ, 0x3c, !PT ;  /* 0x0000000203029212 */ /* 0x000fc800078e3cff */
[----:B------:R-:W-:-:S05]  /*29d40*/  @!P1 LOP3.LUT R3, R3, R2, RZ, 0x3c, !PT ;  /* 0x0000000203039212 */ /* 0x000fca00078e3cff */
[----:B------:R-:W-:Y:S01]  /*29d50*/  @!PT LDS RZ, [RZ] ;  /* 0x00000000fffff984 */ /* 0x000fe20000000800 */
[----:B------:R-:W-:Y:S01]  /*29d60*/  @!PT LDS RZ, [RZ] ;  /* 0x00000000fffff984 */ /* 0x000fe20000000800 */
[----:B------:R-:W-:Y:S01]  /*29d70*/  @!PT LDS RZ, [RZ] ;  /* 0x00000000fffff984 */ /* 0x000fe20000000800 */
[----:B------:R-:W-:Y:S04]  /*29d80*/  @!P1 LDGSTS.E.BYPASS.LTC128B.128 [R37+0xc400], desc[UR60][R2.64], !P3 ;  /* 0x0c40000002259fae */ /* 0x000fe8000d901d7c */
[----:B------:R-:W-:Y:S04]  /*29d90*/  @!P1 LDGSTS.E.BYPASS.LTC128B.128 [R37+0x10400], desc[UR60][R2.64+0x80], !P2 ;  /* 0x1040008002259fae */ /* 0x000fe8000d101d7c */
[----:B------:R0:W-:Y:S01]  /*29da0*/  @!P1 LDGSTS.E.BYPASS.LTC128B.128 [R37+0x14400], desc[UR60][R2.64+0x100], !P0 ;  /* 0x1440010002259fae */ /* 0x0001e2000c101d7c */
[----:B------:R-:W-:Y:S02]  /*29db0*/  ISETP.GE.AND P1, PT, R5, R32, PT ;  /* 0x000000200500720c */ /* 0x000fe40003f26270 */
[----:B------:R-:W-:Y:S01]  /*29dc0*/  IADD3 R5, R28, 0x20, RZ ;  /* 0x000000201c057810 */ /* 0x000fe20007ffe0ff */
[----:B0-----:R-:W-:-:S10]  /*29dd0*/  IMAD.MOV.U32 R2, RZ, RZ, R14 ;  /* 0x000000ffff027224 */ /* 0x001fd400078e000e */
[----:B------:R-:W-:Y:S05]  /*29de0*/  WARPSYNC.COLLECTIVE R15, `(.L_x_2090) ;  /* 0x000000000f087348 */ /* 0x000fea0003c00000 */
[----:B------:R0:W1:Y:S02]  /*29df0*/  SHFL.IDX P6, R14, R13, R12, R11 ;  /* 0x0000000c0d0e7389 */ /* 0x00006400000c000b */
[----:B01----:R-:W-:Y:S01]  /*29e00*/  ENDCOLLECTIVE ;  /* 0x000000000000791b */ /* 0x003fe20003800000 */
.L_x_2090:
[----:B------:R-:W-:Y:S02]  /*29e10*/  IMAD.MOV.U32 R13, RZ, RZ, R4 ;  /* 0x000000ffff0d7224 */ /* 0x000fe400078e0004 */
[----:B------:R-:W-:Y:S02]  /*29e20*/  IMAD.MOV.U32 R12, RZ, RZ, 0x2 ;  /* 0x00000002ff0c7424 */ /* 0x000fe400078e00ff */
[----:B------:R-:W-:-:S07]  /*29e30*/  IMAD.MOV.U32 R3, RZ, RZ, R14 ;  /* 0x000000ffff037224 */ /* 0x000fce00078e000e */
[----:B------:R-:W-:Y:S05]  /*29e40*/  WARPSYNC.COLLECTIVE R15, `(.L_x_2091) ;  /* 0x000000000f087348 */ /* 0x000fea0003c00000 */
[----:B------:R0:W1:Y:S02]  /*29e50*/  SHFL.IDX P6, R14, R13, R12, R11 ;  /* 0x0000000c0d0e7389 */ /* 0x00006400000c000b */
[----:B01----:R-:W-:Y:S01]  /*29e60*/  ENDCOLLECTIVE ;  /* 0x000000000000791b */ /* 0x003fe20003800000 */
.L_x_2091:
        /* <DEDUP_REMOVED lines=12> */
[----:B------:R-:W-:Y:S01]  /*29f30*/  ISETP.GE.AND P1, PT, R5, R32, PT ;  /* 0x000000200500720c */ /* 0x000fe20003f26270 */
[----:B------:R-:W-:-:S02]  /*29f40*/  VIADD R5, R28, 0x30 ;  /* 0x000000301c057836 */ /* 0x000fc40000000000 */
[----:B0-----:R-:W-:-:S10]  /*29f50*/  IMAD.MOV.U32 R2, RZ, RZ, R14 ;  /* 0x000000ffff027224 */ /* 0x001fd400078e000e */
[----:B------:R-:W-:Y:S05]  /*29f60*/  WARPSYNC.COLLECTIVE R15, `(.L_x_2092) ;  /* 0x000000000f087348 */ /* 0x000fea0003c00000 */
[----:B------:R0:W1:Y:S02]  /*29f70*/  SHFL.IDX P6, R14, R13, R12, R11 ;  /* 0x0000000c0d0e7389 */ /* 0x00006400000c000b */
[----:B01----:R-:W-:Y:S01]  /*29f80*/  ENDCOLLECTIVE ;  /* 0x000000000000791b */ /* 0x003fe20003800000 */
.L_x_2092:
[----:B------:R-:W-:Y:S02]  /*29f90*/  IMAD.MOV.U32 R13, RZ, RZ, R4 ;  /* 0x000000ffff0d7224 */ /* 0x000fe400078e0004 */
[----:B------:R-:W-:Y:S01]  /*29fa0*/  IMAD.MOV.U32 R12, RZ, RZ, 0x3 ;  /* 0x00000003ff0c7424 */ /* 0x000fe200078e00ff */
[----:B------:R-:W-:-:S07]  /*29fb0*/  MOV R3, R14 ;  /* 0x0000000e00037202 */ /* 0x000fce0000000f00 */
[----:B------:R-:W-:Y:S05]  /*29fc0*/  WARPSYNC.COLLECTIVE R15, `(.L_x_2093) ;  /* 0x000000000f087348 */ /* 0x000fea0003c00000 */
[----:B------:R0:W1:Y:S02]  /*29fd0*/  SHFL.IDX P6, R14, R13, R12, R11 ;  /* 0x0000000c0d0e7389 */ /* 0x00006400000c000b */
[----:B01----:R-:W-:Y:S01]  /*29fe0*/  ENDCOLLECTIVE ;  /* 0x000000000000791b */ /* 0x003fe20003800000 */
.L_x_2093:
        /* <DEDUP_REMOVED lines=13> */
[----:B------:R-:W-:Y:S01]  /*2a0c0*/  VIADD R5, R28, 0x40 ;  /* 0x000000401c057836 */ /* 0x000fe20000000000 */
[----:B0-----:R-:W-:-:S11]  /*2a0d0*/  MOV R2, R14 ;  /* 0x0000000e00027202 */ /* 0x001fd60000000f00 */
[----:B------:R-:W-:Y:S05]  /*2a0e0*/  WARPSYNC.COLLECTIVE R15, `(.L_x_2094) ;  /* 0x000000000f087348 */ /* 0x000fea0003c00000 */
[----:B------:R0:W1:Y:S02]  /*2a0f0*/  SHFL.IDX P6, R14, R13, R12, R11 ;  /* 0x0000000c0d0e7389 */ /* 0x00006400000c000b */
[----:B01----:R-:W-:Y:S01]  /*2a100*/  ENDCOLLECTIVE ;  /* 0x000000000000791b */ /* 0x003fe20003800000 */
.L_x_2094:
[----:B------:R-:W-:Y:S01]  /*2a110*/  MOV R13, R4 ;  /* 0x00000004000d7202 */ /* 0x000fe20000000f00 */
[----:B------:R-:W-:Y:S02]  /*2a120*/  IMAD.MOV.U32 R12, RZ, RZ, 0x4 ;  /* 0x00000004ff0c7424 */ /* 0x000fe400078e00ff */
[----:B------:R-:W-:-:S07]  /*2a130*/  IMAD.MOV.U32 R3, RZ, RZ, R14 ;  /* 0x000000ffff037224 */ /* 0x000fce00078e000e */
[----:B------:R-:W-:Y:S05]  /*2a140*/  WARPSYNC.COLLECTIVE R15, `(.L_x_2095) ;  /* 0x000000000f087348 */ /* 0x000fea0003c00000 */
[----:B------:R0:W1:Y:S02]  /*2a150*/  SHFL.IDX P6, R14, R13, R12, R11 ;  /* 0x0000000c0d0e7389 */ /* 0x00006400000c000b */
[----:B01----:R-:W-:Y:S01]  /*2a160*/  ENDCOLLECTIVE ;  /* 0x000000000000791b */ /* 0x003fe20003800000 */
.L_x_2095:
        /* <DEDUP_REMOVED lines=18> */
.L_x_2096:
[----:B------:R-:W-:Y:S02]  /*2a290*/  IMAD.MOV.U32 R13, RZ, RZ, R4 ;  /* 0x000000ffff0d7224 */ /* 0x000fe400078e0004 */
[----:B------:R-:W-:Y:S02]  /*2a2a0*/  IMAD.MOV.U32 R12, RZ, RZ, 0x5 ;  /* 0x00000005ff0c7424 */ /* 0x000fe400078e00ff */
[----:B------:R-:W-:-:S07]  /*2a2b0*/  IMAD.MOV.U32 R3, RZ, RZ, R14 ;  /* 0x000000ffff037224 */ /* 0x000fce00078e000e */
[----:B------:R-:W-:Y:S05]  /*2a2c0*/  WARPSYNC.COLLECTIVE R15, `(.L_x_2097) ;  /* 0x000000000f087348 */ /* 0x000fea0003c00000 */
[----:B------:R0:W1:Y:S02]  /*2a2d0*/  SHFL.IDX P6, R14, R13, R12, R11 ;  /* 0x0000000c0d0e7389 */ /* 0x00006400000c000b */
[----:B01----:R-:W-:Y:S01]  /*2a2e0*/  ENDCOLLECTIVE ;  /* 0x000000000000791b */ /* 0x003fe20003800000 */
.L_x_2097:
[----:B------:R-:W-:-:S04]  /*2a2f0*/  @!P1 LEA R3, P4, R8, R3, 0x1 ;  /* 0x0000000308039211 */ /* 0x000fc800078808ff */
[----:B------:R-:W-:-:S04]  /*2a300*/  @!P1 IADD3.X R2, RZ, R2, RZ, P4, !PT ;  /* 0x00000002ff029210 */ /* 0x000fc800027fe4ff */
[----:B------:R-:W-:Y:S02]  /*2a310*/  @!P1 LOP3.LUT R3, R3, R2, RZ, 0x3c, !PT ;  /* 0x0000000203039212 */ /* 0x000fe400078e3cff */
[----:B------:R-:W-:Y:S02]  /*2a320*/  MOV R13, R0 ;  /* 0x00000000000d7202 */ /* 0x000fe40000000f00 */
        /* <DEDUP_REMOVED lines=14> */
.L_x_2098:
[----:B------:R-:W-:Y:S01]  /*2a410*/  IMAD.MOV.U32 R13, RZ, RZ, R4 ;  /* 0x000000ffff0d7224 */ /* 0x000fe200078e0004 */
[----:B------:R-:W-:Y:S01]  /*2a420*/  MOV R12, 0x6 ;  /* 0x00000006000c7802 */ /* 0x000fe20000000f00 */
[----:B------:R-:W-:-:S07]  /*2a430*/  IMAD.MOV.U32 R3, RZ, RZ, R14 ;  /* 0x000000ffff037224 */ /* 0x000fce00078e000e */
[----:B------:R-:W-:Y:S05]  /*2a440*/  WARPSYNC.COLLECTIVE R15, `(.L_x_2099) ;  /* 0x000000000f087348 */ /* 0x000fea0003c00000 */
[----:B------:R0:W1:Y:S02]  /*2a450*/  SHFL.IDX P6, R14, R13, R12, R11 ;  /* 0x0000000c0d0e7389 */ /* 0x00006400000c000b */
[----:B01----:R-:W-:Y:S01]  /*2a460*/  ENDCOLLECTIVE ;  /* 0x000000000000791b */ /* 0x003fe20003800000 */
.L_x_2099:
        /* <DEDUP_REMOVED lines=17> */
.L_x_2100:
[----:B------:R-:W-:Y:S01]  /*2a580*/  MOV R13, R4 ;  /* 0x00000004000d7202 */ /* 0x000fe20000000f00 */
[----:B------:R-:W-:Y:S02]  /*2a590*/  IMAD.MOV.U32 R12, RZ, RZ, 0x7 ;  /* 0x00000007ff0c7424 */ /* 0x000fe400078e00ff */
[----:B------:R-:W-:-:S07]  /*2a5a0*/  IMAD.MOV.U32 R3, RZ, RZ, R14 ;  /* 0x000000ffff037224 */ /* 0x000fce00078e000e */
[----:B------:R-:W-:Y:S05]  /*2a5b0*/  WARPSYNC.COLLECTIVE R15, `(.L_x_2101) ;  /* 0x000000000f087348 */ /* 0x000fea0003c00000 */
[----:B------:R0:W1:Y:S02]  /*2a5c0*/  SHFL.IDX P6, R14, R13, R12, R11 ;  /* 0x0000000c0d0e7389 */ /* 0x00006400000c000b */
[----:B01----:R-:W-:Y:S01]  /*2a5d0*/  ENDCOLLECTIVE ;  /* 0x000000000000791b */ /* 0x003fe20003800000 */
.L_x_2101:
[----:B------:R-:W-:-:S05]  /*2a5e0*/  @!P1 LEA R3, P4, R8, R3, 0x1 ;  /* 0x0000000308039211 */ /* 0x000fca00078808ff */
[----:B------:R-:W-:-:S05]  /*2a5f0*/  @!P1 IMAD.X R2, RZ, RZ, R2, P4 ;  /* 0x000000ffff029224 */ /* 0x000fca00020e0602 */
[----:B------:R-:W-:Y:S01]  /*2a600*/  @!P1 LOP3.LUT R3, R3, R2, RZ, 0x3c, !PT ;  /* 0x0000000203039212 */ /* 0x000fe200078e3cff */
[----:B------:R-:W-:-:S03]  /*2a610*/  IMAD.MOV.U32 R13, RZ, RZ, R0 ;  /* 0x000000ffff0d7224 */ /* 0x000fc600078e0000 */
[----:B------:R-:W-:-:S04]  /*2a620*/  @!P1 LOP3.LUT R2, R3, R2, RZ, 0x3c, !PT ;  /* 0x0000000203029212 */ /* 0x000fc800078e3cff */
[----:B------:R-:W-:Y:S01]  /*2a630*/  @!P1 LOP3.LUT R3, R3, R2, RZ, 0x3c, !PT ;  /* 0x0000000203039212 */ /* 0x000fe200078e3cff */
[----:B------:R-:W-:-:S04]  /*2a640*/  IMAD.MOV.U32 R4, RZ, RZ, R14 ;  /* 0x000000ffff047224 */ /* 0x000fc800078e000e */
[----:B------:R-:W-:Y:S01]  /*2a650*/  @!PT LDS RZ, [RZ] ;  /* 0x00000000fffff984 */ /* 0x000fe20000000800 */
[----:B------:R-:W-:Y:S01]  /*2a660*/  @!PT LDS RZ, [RZ] ;  /* 0x00000000fffff984 */ /* 0x000fe20000000800 */
[----:B------:R-:W-:Y:S01]  /*2a670*/  @!PT LDS RZ, [RZ] ;  /* 0x00000000fffff984 */ /* 0x000fe20000000800 */
[----:B------:R0:W-:Y:S04]  /*2a680*/  @!P1 LDGSTS.E.BYPASS.LTC128B.128 [R37+0xf400], desc[UR60][R2.64], !P3 ;  /* 0x0f40000002259fae */ /* 0x0001e8000d901d7c */
[----:B------:R0:W-:Y:S04]  /*2a690*/  @!P1 LDGSTS.E.BYPASS.LTC128B.128 [R37+0x13400], desc[UR60][R2.64+0x80], !P2 ;  /* 0x1340008002259fae */ /* 0x0001e8000d101d7c */
[----:B------:R0:W-:Y:S02]  /*2a6a0*/  @!P1 LDGSTS.E.BYPASS.LTC128B.128 [R37+0x17400], desc[UR60][R2.64+0x100], !P0 ;  /* 0x1740010002259fae */ /* 0x0001e4000c101d7c */
[----:B0-----:R-:W-:Y:S05]  /*2a6b0*/  WARPSYNC.COLLECTIVE R15, `(.L_x_2102) ;  /* 0x000000000f087348 */ /* 0x001fea0003c00000 */
[----:B------:R1:W2:Y:S02]  /*2a6c0*/  SHFL.IDX P6, R14, R13, R12, R11 ;  /* 0x0000000c0d0e7389 */ /* 0x0002a400000c000b */
[----:B012---:R-:W-:Y:S01]  /*2a6d0*/  ENDCOLLECTIVE ;  /* 0x000000000000791b */ /* 0x007fe20003800000 */
.L_x_2102:
[----:B------:R-:W-:Y:S05]  /*2a6e0*/  BRA `(.L_x_2103) ;  /* 0xffffffac00107947 */ /* 0x000fea000383ffff */
.L_x_1956:
[----:B0-----:R0:W1:Y:S02]  /*2a6f0*/  SYNCS.PHASECHK.TRANS64.TRYWAIT P0, [R23+URZ+0x2a820], R2 ;  /* 0x02a82002170075a7 */ /* 0x001064000800017f */
[----:B-1----:R-:W-:Y:S05]  /*2a700*/  @!P0 NANOSLEEP.SYNCS 0x989680 ;  /* 0x009896800000895d */ /* 0x002fea0003900000 */
[----:B------:R-:W1:Y:S02]  /*2a710*/  @!P0 SYNCS.PHASECHK.TRANS64 P0, [R23+URZ+0x2a820], R2 ;  /* 0x02a82002170085a7 */ /* 0x000e64000800007f */
[----:B-1----:R-:W-:Y:S05]  /*2a720*/  @!P0 BRA `(.L_x_1956) ;  /* 0xfffffffc00f08947 */ /* 0x002fea000383ffff */
[----:B------:R-:W-:Y:S05]  /*2a730*/  BRA `(.L_x_2104) ;  /* 0xffffffac00887947 */ /* 0x000fea000383ffff */
.L_x_1961:
[----:B0-----:R0:W1:Y:S02]  /*2a740*/  SYNCS.PHASECHK.TRANS64.TRYWAIT P0, [R5+URZ+0x2a840], R0 ;  /* 0x02a84000050075a7 */ /* 0x001064000800017f */
[----:B-1----:R-:W-:Y:S05]  /*2a750*/  @!P0 NANOSLEEP.SYNCS 0x989680 ;  /* 0x009896800000895d */ /* 0x002fea0003900000 */
[----:B------:R-:W1:Y:S02]  /*2a760*/  @!P0 SYNCS.PHASECHK.TRANS64 P0, [R5+URZ+0x2a840], R0 ;  /* 0x02a84000050085a7 */ /* 0x000e64000800007f */
[----:B-1----:R-:W-:Y:S05]  /*2a770*/  @!P0 BRA `(.L_x_1961) ;  /* 0xfffffffc00f08947 */ /* 0x002fea000383ffff */
[----:B------:R-:W-:Y:S05]  /*2a780*/  BRA `(.L_x_2105) ;  /* 0xffffffb0004c7947 */ /* 0x000fea000383ffff */
.L_x_1962:
        /* <DEDUP_REMOVED lines=8> */
.L_x_2107:
[----:B------:R-:W-:Y:S05]  /*2a810*/  BSYNC B1 ;  /* 0x0000000000017941 */ /* 0x000fea0003800000 */
.L_x_2106:
        /* <DEDUP_REMOVED lines=10> */
.L_x_2108:
[----:B------:R-:W-:Y:S02]  /*2a8c0*/  IMAD.MOV.U32 R13, RZ, RZ, R8 ;  /* 0x000000ffff0d7224 */ /* 0x000fe400078e0008 */
[----:B------:R-:W-:Y:S02]  /*2a8d0*/  IMAD.MOV.U32 R12, RZ, RZ, 0x1 ;  /* 0x00000001ff0c7424 */ /* 0x000fe400078e00ff */
[----:B------:R-:W-:Y:S02]  /*2a8e0*/  IMAD.SHL.U32 R35, R35, 0x8, RZ ;  /* 0x0000000823237824 */ /* 0x000fe400078e00ff */
[----:B------:R-:W-:-:S07]  /*2a8f0*/  IMAD.MOV.U32 R2, RZ, RZ, R14 ;  /* 0x000000ffff027224 */ /* 0x000fce00078e000e */
[----:B------:R-:W-:Y:S05]  /*2a900*/  WARPSYNC.COLLECTIVE R15, `(.L_x_2109) ;  /* 0x000000000f087348 */ /* 0x000fea0003c00000 */
[----:B------:R0:W1:Y:S02]  /*2a910*/  SHFL.IDX P6, R14, R13, R12, R11 ;  /* 0x0000000c0d0e7389 */ /* 0x00006400000c000b */
[----:B01----:R-:W-:Y:S01]  /*2a920*/  ENDCOLLECTIVE ;  /* 0x000000000000791b */ /* 0x003fe20003800000 */
.L_x_2109:
        /* <DEDUP_REMOVED lines=15> */
.L_x_2110:
[----:B------:R-:W-:Y:S01]  /*2aa20*/  IMAD.MOV.U32 R13, RZ, RZ, R8 ;  /* 0x000000ffff0d7224 */ /* 0x000fe200078e0008 */
[----:B------:R-:W-:Y:S01]  /*2aa30*/  MOV R12, 0x2 ;  /* 0x00000002000c7802 */ /* 0x000fe20000000f00 */
[----:B------:R-:W-:-:S07]  /*2aa40*/  IMAD.MOV.U32 R2, RZ, RZ, R14 ;  /* 0x000000ffff027224 */ /* 0x000fce00078e000e */
[----:B------:R-:W-:Y:S05]  /*2aa50*/  WARPSYNC.COLLECTIVE R15, `(.L_x_2111) ;  /* 0x000000000f087348 */ /* 0x000fea0003c00000 */
[----:B------:R0:W1:Y:S02]  /*2aa60*/  SHFL.IDX P6, R14, R13, R12, R11 ;  /* 0x0000000c0d0e7389 */ /* 0x00006400000c000b */
[----:B01----:R-:W-:Y:S01]  /*2aa70*/  ENDCOLLECTIVE ;  /* 0x000000000000791b */ /* 0x003fe20003800000 */
.L_x_2111:
        /* <DEDUP_REMOVED lines=13> */
.L_x_2112:
[----:B------:R-:W-:Y:S01]  /*2ab50*/  MOV R13, R8 ;  /* 0x00000008000d7202 */ /* 0x000fe20000000f00 */
[----:B------:R-:W-:Y:S02]  /*2ab60*/  IMAD.MOV.U32 R12, RZ, RZ, 0x3 ;  /* 0x00000003ff0c7424 */ /* 0x000fe400078e00ff */
[----:B------:R-:W-:-:S07]  /*2ab70*/  IMAD.MOV.U32 R2, RZ, RZ, R14 ;  /* 0x000000ffff027224 */ /* 0x000fce00078e000e */
[----:B------:R-:W-:Y:S05]  /*2ab80*/  WARPSYNC.COLLECTIVE R15, `(.L_x_2113) ;  /* 0x000000000f087348 */ /* 0x000fea0003c00000 */
[----:B------:R0:W1:Y:S02]  /*2ab90*/  SHFL.IDX P6, R14, R13, R12, R11 ;  /* 0x0000000c0d0e7389 */ /* 0x00006400000c000b */
[----:B01----:R-:W-:Y:S01]  /*2aba0*/  ENDCOLLECTIVE ;  /* 0x000000000000791b */ /* 0x003fe20003800000 */
.L_x_2113:
        /* <DEDUP_REMOVED lines=13> */
.L_x_2114:
[----:B------:R-:W-:Y:S02]  /*2ac80*/  IMAD.MOV.U32 R13, RZ, RZ, R8 ;  /* 0x000000ffff0d7224 */ /* 0x000fe400078e0008 */
[----:B------:R-:W-:Y:S02]  /*2ac90*/  IMAD.MOV.U32 R12, RZ, RZ, 0x4 ;  /* 0x00000004ff0c7424 */ /* 0x000fe400078e00ff */
[----:B------:R-:W-:-:S07]  /*2aca0*/  IMAD.MOV.U32 R2, RZ, RZ, R14 ;  /* 0x000000ffff027224 */ /* 0x000fce00078e000e */
[----:B------:R-:W-:Y:S05]  /*2acb0*/  WARPSYNC.COLLECTIVE R15, `(.L_x_2115) ;  /* 0x000000000f087348 */ /* 0x000fea0003c00000 */
[----:B------:R0:W1:Y:S02]  /*2acc0*/  SHFL.IDX P6, R14, R13, R12, R11 ;  /* 0x0000000c0d0e7389 */ /* 0x00006400000c000b */
[----:B01----:R-:W-:Y:S01]  /*2acd0*/  ENDCOLLECTIVE ;  /* 0x000000000000791b */ /* 0x003fe20003800000 */
.L_x_2115:
        /* <DEDUP_REMOVED lines=13> */
.L_x_2116:
[----:B------:R-:W-:Y:S02]  /*2adb0*/  IMAD.MOV.U32 R13, RZ, RZ, R8 ;  /* 0x000000ffff0d7224 */ /* 0x000fe400078e0008 */
[----:B------:R-:W-:Y:S01]  /*2adc0*/  IMAD.MOV.U32 R12, RZ, RZ, 0x5 ;  /* 0x00000005ff0c7424 */ /* 0x000fe200078e00ff */
[----:B------:R-:W-:-:S07]  /*2add0*/  MOV R2, R14 ;  /* 0x0000000e00027202 */ /* 0x000fce0000000f00 */
[----:B------:R-:W-:Y:S05]  /*2ade0*/  WARPSYNC.COLLECTIVE R15, `(.L_x_2117) ;  /* 0x000000000f087348 */ /* 0x000fea0003c00000 */
[----:B------:R0:W1:Y:S02]  /*2adf0*/  SHFL.IDX P6, R14, R13, R12, R11 ;  /* 0x0000000c0d0e7389 */ /* 0x00006400000c000b */
[----:B01----:R-:W-:Y:S01]  /*2ae00*/  ENDCOLLECTIVE ;  /* 0x000000000000791b */ /* 0x003fe20003800000 */
.L_x_2117:
        /* <DEDUP_REMOVED lines=13> */
.L_x_2118:
[----:B------:R-:W-:Y:S01]  /*2aee0*/  IMAD.MOV.U32 R2, RZ, RZ, R14 ;  /* 0x000000ffff027224 */ /* 0x000fe200078e000e */
[----:B------:R-:W-:Y:S06]  /*2aef0*/  BRA `(.L_x_2119) ;  /* 0xffffffac00847947 */ /* 0x000fec000383ffff */
.L_x_1967:
[----:B-1----:R1:W2:Y:S02]  /*2af00*/  SYNCS.PHASECHK.TRANS64.TRYWAIT P0, [R5+URZ+0x2a860], R2 ;  /* 0x02a86002050075a7 */ /* 0x0022a4000800017f */
[----:B--2---:R-:W-:Y:S05]  /*2af10*/  @!P0 NANOSLEEP.SYNCS 0x989680 ;  /* 0x009896800000895d */ /* 0x004fea0003900000 */
[----:B------:R-:W2:Y:S02]  /*2af20*/  @!P0 SYNCS.PHASECHK.TRANS64 P0, [R5+URZ+0x2a860], R2 ;  /* 0x02a86002050085a7 */ /* 0x000ea4000800007f */
[----:B--2---:R-:W-:Y:S05]  /*2af30*/  @!P0 BRA `(.L_x_1967) ;  /* 0xfffffffc00f08947 */ /* 0x004fea000383ffff */
[----:B------:R-:W-:Y:S05]  /*2af40*/  BRA `(.L_x_2120) ;  /* 0xffffffac00e07947 */ /* 0x000fea000383ffff */
.L_x_1968:
[----:B------:R-:W-:Y:S01]  /*2af50*/  BSSY B1, `(.L_x_2121) ;  /* 0x0000008000017945 */ /* 0x000fe20003800000 */
[----:B------:R-:W-:Y:S01]  /*2af60*/  IMAD.MOV.U32 R13, RZ, RZ, R24 ;  /* 0x000000ffff0d7224 */ /* 0x000fe200078e0018 */
[----:B------:R-:W-:Y:S01]  /*2af70*/  MOV R15, 0xffffffff ;  /* 0xffffffff000f7802 */ /* 0x000fe20000000f00 */
[----:B------:R-:W-:Y:S02]  /*2af80*/  IMAD.MOV.U32 R12, RZ, RZ, RZ ;  /* 0x000000ffff0c7224 */ /* 0x000fe400078e00ff */
[----:B------:R-:W-:-:S07]  /*2af90*/  IMAD.MOV.U32 R11, RZ, RZ, 0x181f ;  /* 0x0000181fff0b7424 */ /* 0x000fce00078e00ff */
[----:B-1----:R-:W-:Y:S05]  /*2afa0*/  WARPSYNC.COLLECTIVE R15, `(.L_x_2122) ;  /* 0x000000000f087348 */ /* 0x002fea0003c00000 */
[----:B------:R0:W2:Y:S02]  /*2afb0*/  SHFL.IDX P6, R14, R13, R12, R11 ;  /* 0x0000000c0d0e7389 */ /* 0x0000a400000c000b */
[----:B012---:R-:W-:Y:S01]  /*2afc0*/  ENDCOLLECTIVE ;  /* 0x000000000000791b */ /* 0x007fe20003800000 */
.L_x_2122:
[----:B------:R-:W-:Y:S05]  /*2afd0*/  BSYNC B1 ;  /* 0x0000000000017941 */ /* 0x000fea0003800000 */
.L_x_2121:
        /* <DEDUP_REMOVED lines=9> */
.L_x_2123:
[----:B------:R-:W-:Y:S01]  /*2b070*/  IMAD.MOV.U32 R13, RZ, RZ, R24 ;  /* 0x000000ffff0d7224 */ /* 0x000fe200078e0018 */
[----:B------:R-:W-:Y:S01]  /*2b080*/  MOV R12, 0x1 ;  /* 0x00000001000c7802 */ /* 0x000fe20000000f00 */
[----:B------:R-:W-:-:S07]  /*2b090*/  IMAD.MOV.U32 R2, RZ, RZ, R14 ;  /* 0x000000ffff027224 */ /* 0x000fce00078e000e */
[----:B------:R-:W-:Y:S05]  /*2b0a0*/  WARPSYNC.COLLECTIVE R15, `(.L_x_2124) ;  /* 0x000000000f087348 */ /* 0x000fea0003c00000 */
[----:B------:R0:W1:Y:S02]  /*2b0b0*/  SHFL.IDX P6, R14, R13, R12, R11 ;  /* 0x0000000c0d0e7389 */ /* 0x00006400000c000b */
[----:B01----:R-:W-:Y:S01]  /*2b0c0*/  ENDCOLLECTIVE ;  /* 0x000000000000791b */ /* 0x003fe20003800000 */
.L_x_2124:
        /* <DEDUP_REMOVED lines=15> */
.L_x_2125:
[----:B------:R-:W-:Y:S01]  /*2b1c0*/  MOV R13, R24 ;  /* 0x00000018000d7202 */ /* 0x000fe20000000f00 */
[----:B------:R-:W-:Y:S02]  /*2b1d0*/  IMAD.MOV.U32 R12, RZ, RZ, 0x2 ;  /* 0x00000002ff0c7424 */ /* 0x000fe400078e00ff */
[----:B------:R-:W-:-:S07]  /*2b1e0*/  IMAD.MOV.U32 R2, RZ, RZ, R14 ;  /* 0x000000ffff027224 */ /* 0x000fce00078e000e */
[----:B------:R-:W-:Y:S05]  /*2b1f0*/  WARPSYNC.COLLECTIVE R15, `(.L_x_2126) ;  /* 0x000000000f087348 */ /* 0x000fea0003c00000 */
[----:B------:R0:W1:Y:S02]  /*2b200*/  SHFL.IDX P6, R14, R13, R12, R11 ;  /* 0x0000000c0d0e7389 */ /* 0x00006400000c000b */
[----:B01----:R-:W-:Y:S01]  /*2b210*/  ENDCOLLECTIVE ;  /* 0x000000000000791b */ /* 0x003fe20003800000 */
.L_x_2126:
        /* <DEDUP_REMOVED lines=14> */
.L_x_2127:
[----:B------:R-:W-:Y:S02]  /*2b300*/  IMAD.MOV.U32 R13, RZ, RZ, R24 ;  /* 0x000000ffff0d7224 */ /* 0x000fe400078e0018 */
[----:B------:R-:W-:Y:S02]  /*2b310*/  IMAD.MOV.U32 R12, RZ, RZ, 0x3 ;  /* 0x00000003ff0c7424 */ /* 0x000fe400078e00ff */
[----:B------:R-:W-:-:S07]  /*2b320*/  IMAD.MOV.U32 R2, RZ, RZ, R14 ;  /* 0x000000ffff027224 */ /* 0x000fce00078e000e */
[----:B------:R-:W-:Y:S05]  /*2b330*/  WARPSYNC.COLLECTIVE R15, `(.L_x_2128) ;  /* 0x000000000f087348 */ /* 0x000fea0003c00000 */
[----:B------:R0:W1:Y:S02]  /*2b340*/  SHFL.IDX P6, R14, R13, R12, R11 ;  /* 0x0000000c0d0e7389 */ /* 0x00006400000c000b */
[----:B01----:R-:W-:Y:S01]  /*2b350*/  ENDCOLLECTIVE ;  /* 0x000000000000791b */ /* 0x003fe20003800000 */
.L_x_2128:
        /* <DEDUP_REMOVED lines=14> */
.L_x_2129:
[----:B------:R-:W-:Y:S02]  /*2b440*/  IMAD.MOV.U32 R13, RZ, RZ, R24 ;  /* 0x000000ffff0d7224 */ /* 0x000fe400078e0018 */
[----:B------:R-:W-:Y:S01]  /*2b450*/  IMAD.MOV.U32 R12, RZ, RZ, 0x4 ;  /* 0x00000004ff0c7424 */ /* 0x000fe200078e00ff */
[----:B------:R-:W-:-:S07]  /*2b460*/  MOV R2, R14 ;  /* 0x0000000e00027202 */ /* 0x000fce0000000f00 */
[----:B------:R-:W-:Y:S05]  /*2b470*/  WARPSYNC.COLLECTIVE R15, `(.L_x_2130) ;  /* 0x000000000f087348 */ /* 0x000fea0003c00000 */
[----:B------:R0:W1:Y:S02]  /*2b480*/  SHFL.IDX P6, R14, R13, R12, R11 ;  /* 0x0000000c0d0e7389 */ /* 0x00006400000c000b */
[----:B01----:R-:W-:Y:S01]  /*2b490*/  ENDCOLLECTIVE ;  /* 0x000000000000791b */ /* 0x003fe20003800000 */
.L_x_2130:
        /* <DEDUP_REMOVED lines=14> */
.L_x_2131:
[----:B------:R-:W-:Y:S02]  /*2b580*/  IMAD.MOV.U32 R13, RZ, RZ, R24 ;  /* 0x000000ffff0d7224 */ /* 0x000fe400078e0018 */
[----:B------:R-:W-:Y:S02]  /*2b590*/  IMAD.MOV.U32 R12, RZ, RZ, 0x5 ;  /* 0x00000005ff0c7424 */ /* 0x000fe400078e00ff */
[----:B------:R-:W-:-:S07]  /*2b5a0*/  IMAD.MOV.U32 R2, RZ, RZ, R14 ;  /* 0x000000ffff027224 */ /* 0x000fce00078e000e */
[----:B------:R-:W-:Y:S05]  /*2b5b0*/  WARPSYNC.COLLECTIVE R15, `(.L_x_2132) ;  /* 0x000000000f087348 */ /* 0x000fea0003c00000 */
[----:B------:R0:W1:Y:S02]  /*2b5c0*/  SHFL.IDX P6, R14, R13, R12, R11 ;  /* 0x0000000c0d0e7389 */ /* 0x00006400000c000b */
[----:B01----:R-:W-:Y:S01]  /*2b5d0*/  ENDCOLLECTIVE ;  /* 0x000000000000791b */ /* 0x003fe20003800000 */
.L_x_2132:
        /* <DEDUP_REMOVED lines=13> */
.L_x_2133:
[----:B------:R-:W-:Y:S01]  /*2b6b0*/  @!PT LDS RZ, [RZ] ;  /* 0x00000000fffff984 */ /* 0x000fe20000000800 */
[----:B------:R-:W-:Y:S01]  /*2b6c0*/  @!PT LDS RZ, [RZ] ;  /* 0x00000000fffff984 */ /* 0x000fe20000000800 */
[----:B------:R-:W-:Y:S01]  /*2b6d0*/  @!PT LDS RZ, [RZ] ;  /* 0x00000000fffff984 */ /* 0x000fe20000000800 */
[----:B------:R0:W-:Y:S02]  /*2b6e0*/  LDGSTS.E.BYPASS.LTC128B.128 [R4+0x5400], desc[UR60][R2.64+0x80], !P2 ;  /* 0x0540008002047fae */ /* 0x0001e4000d101d7c */
[----:B0-----:R-:W-:Y:S01]  /*2b6f0*/  IMAD.MOV.U32 R2, RZ, RZ, R14 ;  /* 0x000000ffff027224 */ /* 0x001fe200078e000e */
[----:B------:R-:W-:Y:S06]  /*2b700*/  BRA `(.L_x_2134) ;  /* 0xffffffa800d07947 */ /* 0x000fec000383ffff */
.L_x_1976:
[----:B0-----:R0:W1:Y:S02]  /*2b710*/  SYNCS.PHASECHK.TRANS64.TRYWAIT P0, [R0+URZ+0x2a860], R3 ;  /* 0x02a86003000075a7 */ /* 0x001064000800017f */
[----:B-1----:R-:W-:Y:S05]  /*2b720*/  @!P0 NANOSLEEP.SYNCS 0x989680 ;  /* 0x009896800000895d */ /* 0x002fea0003900000 */
[----:B------:R-:W1:Y:S02]  /*2b730*/  @!P0 SYNCS.PHASECHK.TRANS64 P0, [R0+URZ+0x2a860], R3 ;  /* 0x02a86003000085a7 */ /* 0x000e64000800007f */
[----:B-1----:R-:W-:Y:S05]  /*2b740*/  @!P0 BRA `(.L_x_1976) ;  /* 0xfffffffc00f08947 */ /* 0x002fea000383ffff */
[----:B------:R-:W-:Y:S05]  /*2b750*/  BRA `(.L_x_2135) ;  /* 0xffffffac00f07947 */ /* 0x000fea000383ffff */
.L_x_1977:
        /* <DEDUP_REMOVED lines=8> */
.L_x_2137:
[----:B------:R-:W-:Y:S05]  /*2b7e0*/  BSYNC B0 ;  /* 0x0000000000007941 */ /* 0x000fea0003800000 */
.L_x_2136:
        /* <DEDUP_REMOVED lines=12> */
.L_x_2138:
[C---:B------:R-:W-:Y:S02]  /*2b8b0*/  ISETP.LT.OR P4, PT, R6.reuse, 0x1, !P0 ;  /* 0x000000010600780c */ /* 0x040fe40004781670 */
[----:B------:R-:W-:Y:S02]  /*2b8c0*/  ISETP.LT.OR P3, PT, R6, 0x1, P1 ;  /* 0x000000010600780c */ /* 0x000fe40000f61670 */
[----:B------:R-:W-:Y:S01]  /*2b8d0*/  LEA R4, R4, R23, 0x1 ;  /* 0x0000001704047211 */ /* 0x000fe200078e08ff */
[----:B------:R-:W-:Y:S02]  /*2b8e0*/  IMAD.MOV.U32 R13, RZ, RZ, R24 ;  /* 0x000000ffff0d7224 */ /* 0x000fe400078e0018 */
[----:B------:R-:W-:Y:S02]  /*2b8f0*/  IMAD.MOV.U32 R12, RZ, RZ, 0x1 ;  /* 0x00000001ff0c7424 */ /* 0x000fe400078e00ff */
[----:B------:R-:W-:-:S05]  /*2b900*/  IMAD.SHL.U32 R5, R5, 0x8, RZ ;  /* 0x0000000805057824 */ /* 0x000fca00078e00ff */
[----:B------:R-:W-:-:S05]  /*2b910*/  LOP3.LUT R5, R5, 0x38, RZ, 0xc0, !PT ;  /* 0x0000003805057812 */ /* 0x000fca00078ec0ff */
[----:B------:R-:W-:-:S05]  /*2b920*/  IMAD.SHL.U32 R5, R5, 0x2, RZ ;  /* 0x0000000205057824 */ /* 0x000fca00078e00ff */
[----:B------:R-:W-:-:S13]  /*2b930*/  IADD3 R2, P2, R14, R5, RZ ;  /* 0x000000050e027210 */ /* 0x000fda0007f5e0ff */
[----:B------:R-:W-:Y:S05]  /*2b940*/  WARPSYNC.COLLECTIVE R15, `(.L_x_2139) ;  /* 0x000000000f087348 */ /* 0x000fea0003c00000 */
[----:B------:R0:W1:Y:S02]  /*2b950*/  SHFL.IDX P6, R14, R13, R12, R11 ;  /* 0x0000000c0d0e7389 */ /* 0x00006400000c000b */
[----:B01----:R-:W-:Y:S01]  /*2b960*/  ENDCOLLECTIVE ;  /* 0x000000000000791b */ /* 0x003fe20003800000 */
.L_x_2139:
        /* <DEDUP_REMOVED lines=13> */
.L_x_2140:
[----:B------:R-:W-:Y:S02]  /*2ba40*/  IMAD.MOV.U32 R13, RZ, RZ, R24 ;  /* 0x000000ffff0d7224 */ /* 0x000fe400078e0018 */
[----:B------:R-:W-:Y:S01]  /*2ba50*/  IMAD.MOV.U32 R12, RZ, RZ, 0x2 ;  /* 0x00000002ff0c7424 */ /* 0x000fe200078e00ff */
[----:B------:R-:W-:-:S13]  /*2ba60*/  IADD3 R2, P2, R14, R5, RZ ;  /* 0x000000050e027210 */ /* 0x000fda0007f5e0ff */
[----:B------:R-:W-:Y:S05]  /*2ba70*/  WARPSYNC.COLLECTIVE R15, `(.L_x_2141) ;  /* 0x000000000f087348 */ /* 0x000fea0003c00000 */
[----:B------:R0:W1:Y:S02]  /*2ba80*/  SHFL.IDX P6, R14, R13, R12, R11 ;  /* 0x0000000c0d0e7389 */ /* 0x00006400000c000b */
[----:B01----:R-:W-:Y:S01]  /*2ba90*/  ENDCOLLECTIVE ;  /* 0x000000000000791b */ /* 0x003fe20003800000 */
.L_x_2141:
        /* <DEDUP_REMOVED lines=13> */
.L_x_2142:
[----:B------:R-:W-:Y:S02]  /*2bb70*/  IMAD.MOV.U32 R13, RZ, RZ, R24 ;  /* 0x000000ffff0d7224 */ /* 0x000fe400078e0018 */
[----:B------:R-:W-:Y:S01]  /*2bb80*/  IMAD.MOV.U32 R12, RZ, RZ, 0x3 ;  /* 0x00000003ff0c7424 */ /* 0x000fe200078e00ff */
[----:B------:R-:W-:-:S07]  /*2bb90*/  MOV R10, R14 ;  /* 0x0000000e000a7202 */ /* 0x000fce0000000f00 */
[----:B------:R-:W-:Y:S05]  /*2bba0*/  WARPSYNC.COLLECTIVE R15, `(.L_x_2143) ;  /* 0x000000000f087348 */ /* 0x000fea0003c00000 */
[----:B------:R0:W1:Y:S02]  /*2bbb0*/  SHFL.IDX P6, R14, R13, R12, R11 ;  /* 0x0000000c0d0e7389 */ /* 0x00006400000c000b */
[----:B01----:R-:W-:Y:S01]  /*2bbc0*/  ENDCOLLECTIVE ;  /* 0x000000000000791b */ /* 0x003fe20003800000 */
.L_x_2143:
        /* <DEDUP_REMOVED lines=14> */
.L_x_2144:
[----:B------:R-:W-:Y:S02]  /*2bcb0*/  IMAD.MOV.U32 R13, RZ, RZ, R24 ;  /* 0x000000ffff0d7224 */ /* 0x000fe400078e0018 */
[----:B------:R-:W-:Y:S01]  /*2bcc0*/  IMAD.MOV.U32 R12, RZ, RZ, 0x4 ;  /* 0x00000004ff0c7424 */ /* 0x000fe200078e00ff */
[----:B------:R-:W-:-:S13]  /*2bcd0*/  IADD3 R2, P2, R14, R5, RZ ;  /* 0x000000050e027210 */ /* 0x000fda0007f5e0ff */
[----:B------:R-:W-:Y:S05]  /*2bce0*/  WARPSYNC.COLLECTIVE R15, `(.L_x_2145) ;  /* 0x000000000f087348 */ /* 0x000fea0003c00000 */
[----:B------:R0:W1:Y:S02]  /*2bcf0*/  SHFL.IDX P6, R14, R13, R12, R11 ;  /* 0x0000000c0d0e7389 */ /* 0x00006400000c000b */
[----:B01----:R-:W-:Y:S01]  /*2bd00*/  ENDCOLLECTIVE ;  /* 0x000000000000791b */ /* 0x003fe20003800000 */
.L_x_2145:
        /* <DEDUP_REMOVED lines=13> */
.L_x_2146:
[----:B------:R-:W-:Y:S02]  /*2bde0*/  IMAD.MOV.U32 R13, RZ, RZ, R24 ;  /* 0x000000ffff0d7224 */ /* 0x000fe400078e0018 */
[----:B------:R-:W-:Y:S02]  /*2bdf0*/  IMAD.MOV.U32 R12, RZ, RZ, 0x5 ;  /* 0x00000005ff0c7424 */ /* 0x000fe400078e00ff */
[----:B------:R-:W-:-:S07]  /*2be00*/  IMAD.MOV.U32 R10, RZ, RZ, R14 ;  /* 0x000000ffff0a7224 */ /* 0x000fce00078e000e */
[----:B------:R-:W-:Y:S05]  /*2be10*/  WARPSYNC.COLLECTIVE R15, `(.L_x_2147) ;  /* 0x000000000f087348 */ /* 0x000fea0003c00000 */
[----:B------:R0:W1:Y:S02]  /*2be20*/  SHFL.IDX P6, R14, R13, R12, R11 ;  /* 0x0000000c0d0e7389 */ /* 0x00006400000c000b */
[----:B01----:R-:W-:Y:S01]  /*2be30*/  ENDCOLLECTIVE ;  /* 0x000000000000791b */ /* 0x003fe20003800000 */
.L_x_2147:
        /* <DEDUP_REMOVED lines=12> */
.L_x_2148:
[----:B------:R-:W-:Y:S05]  /*2bf00*/  BRA `(.L_x_2149) ;  /* 0xffffffa800ec7947 */ /* 0x000fea000383ffff */
.L_x_1982:
[----:B------:R-:W-:Y:S01]  /*2bf10*/  BSSY B0, `(.L_x_2150) ;  /* 0x0000008000007945 */ /* 0x000fe20003800000 */
[----:B------:R-:W-:Y:S01]  /*2bf20*/  IMAD.MOV.U32 R13, RZ, RZ, R16 ;  /* 0x000000ffff0d7224 */ /* 0x000fe200078e0010 */
[----:B------:R-:W-:Y:S01]  /*2bf30*/  MOV R15, 0xffffffff ;  /* 0xffffffff000f7802 */ /* 0x000fe20000000f00 */
[----:B------:R-:W-:Y:S02]  /*2bf40*/  IMAD.MOV.U32 R12, RZ, RZ, RZ ;  /* 0x000000ffff0c7224 */ /* 0x000fe400078e00ff */
[----:B------:R-:W-:-:S07]  /*2bf50*/  IMAD.MOV.U32 R11, RZ, RZ, 0x1f ;  /* 0x0000001fff0b7424 */ /* 0x000fce00078e00ff */
[----:B01----:R-:W-:Y:S05]  /*2bf60*/  WARPSYNC.COLLECTIVE R15, `(.L_x_2151) ;  /* 0x000000000f087348 */ /* 0x003fea0003c00000 */
[----:B------:R2:W3:Y:S02]  /*2bf70*/  SHFL.IDX P6, R14, R13, R12, R11 ;  /* 0x0000000c0d0e7389 */ /* 0x0004e400000c000b */
[----:B0123--:R-:W-:Y:S01]  /*2bf80*/  ENDCOLLECTIVE ;  /* 0x000000000000791b */ /* 0x00ffe20003800000 */
.L_x_2151:
[----:B------:R-:W-:Y:S05]  /*2bf90*/  BSYNC B0 ;  /* 0x0000000000007941 */ /* 0x000fea0003800000 */
.L_x_2150:
        /* <DEDUP_REMOVED lines=9> */
.L_x_2152:
        /* <DEDUP_REMOVED lines=18> */
.L_x_2153:
[----:B------:R-:W-:Y:S01]  /*2c150*/  IMAD.MOV.U32 R12, RZ, RZ, 0x2 ;  /* 0x00000002ff0c7424 */ /* 0x000fe200078e00ff */
[----:B------:R-:W-:-:S05]  /*2c160*/  SEL R6, R14, RZ, P1 ;  /* 0x000000ff0e067207 */ /* 0x000fca0000800000 */
[----:B------:R-:W-:-:S04]  /*2c170*/  IMAD.IADD R6, R5, 0x1, R6 ;  /* 0x0000000105067824 */ /* 0x000fc800078e0206 */
[----:B------:R-:W-:-:S07]  /*2c180*/  IMAD.MOV.U32 R13, RZ, RZ, R6 ;  /* 0x000000ffff0d7224 */ /* 0x000fce00078e0006 */
[----:B------:R-:W-:Y:S05]  /*2c190*/  WARPSYNC.COLLECTIVE R15, `(.L_x_2154) ;  /* 0x000000000f087348 */ /* 0x000fea0003c00000 */
[----:B------:R0:W1:Y:S02]  /*2c1a0*/  SHFL.UP P6, R14, R13, R12, R11 ;  /* 0x0400000c0d0e7389 */ /* 0x00006400000c000b */
[----:B01----:R-:W-:Y:S01]  /*2c1b0*/  ENDCOLLECTIVE ;  /* 0x000000000000791b */ /* 0x003fe20003800000 */
.L_x_2154:
[----:B------:R-:W-:Y:S01]  /*2c1c0*/  IMAD.MOV.U32 R12, RZ, RZ, 0x4 ;  /* 0x00000004ff0c7424 */ /* 0x000fe200078e00ff */
[----:B------:R-:W-:-:S04]  /*2c1d0*/  SEL R7, R14, RZ, P2 ;  /* 0x000000ff0e077207 */ /* 0x000fc80001000000 */
[----:B------:R-:W-:-:S05]  /*2c1e0*/  IADD3 R7, R6, R7, RZ ;  /* 0x0000000706077210 */ /* 0x000fca0007ffe0ff */
[----:B------:R-:W-:-:S07]  /*2c1f0*/  IMAD.MOV.U32 R13, RZ, RZ, R7 ;  /* 0x000000ffff0d7224 */ /* 0x000fce00078e0007 */
[----:B------:R-:W-:Y:S05]  /*2c200*/  WARPSYNC.COLLECTIVE R15, `(.L_x_2155) ;  /* 0x000000000f087348 */ /* 0x000fea0003c00000 */
[----:B------:R0:W1:Y:S02]  /*2c210*/  SHFL.UP P6, R14, R13, R12, R11 ;  /* 0x0400000c0d0e7389 */ /* 0x00006400000c000b */
[----:B01----:R-:W-:Y:S01]  /*2c220*/  ENDCOLLECTIVE ;  /* 0x000000000000791b */ /* 0x003fe20003800000 */
.L_x_2155:
[----:B------:R-:W-:Y:S02]  /*2c230*/  MOV R12, 0x8 ;  /* 0x00000008000c7802 */ /* 0x000fe40000000f00 */
[----:B------:R-:W-:-:S05]  /*2c240*/  SEL R2, R14, RZ, P3 ;  /* 0x000000ff0e027207 */ /* 0x000fca0001800000 */
[----:B------:R-:W-:-:S04]  /*2c250*/  IMAD.IADD R2, R7, 0x1, R2 ;  /* 0x0000000107027824 */ /* 0x000fc800078e0202 */
[----:B------:R-:W-:-:S07]  /*2c260*/  IMAD.MOV.U32 R13, RZ, RZ, R2 ;  /* 0x000000ffff0d7224 */ /* 0x000fce00078e0002 */
[----:B------:R-:W-:Y:S05]  /*2c270*/  WARPSYNC.COLLECTIVE R15, `(.L_x_2156) ;  /* 0x000000000f087348 */ /* 0x000fea0003c00000 */
[----:B------:R0:W1:Y:S02]  /*2c280*/  SHFL.UP P6, R14, R13, R12, R11 ;  /* 0x0400000c0d0e7389 */ /* 0x00006400000c000b */
[----:B01----:R-:W-:Y:S01]  /*2c290*/  ENDCOLLECTIVE ;  /* 0x000000000000791b */ /* 0x003fe20003800000 */
.L_x_2156:
[----:B------:R-:W-:Y:S01]  /*2c2a0*/  IMAD.MOV.U32 R12, RZ, RZ, 0x10 ;  /* 0x00000010ff0c7424 */ /* 0x000fe200078e00ff */
[----:B------:R-:W-:-:S05]  /*2c2b0*/  SEL R3, R14, RZ, P4 ;  /* 0x000000ff0e037207 */ /* 0x000fca0002000000 */
[----:B------:R-:W-:-:S04]  /*2c2c0*/  IMAD.IADD R3, R2, 0x1, R3 ;  /* 0x0000000102037824 */ /* 0x000fc800078e0203 */
[----:B------:R-:W-:-:S07]  /*2c2d0*/  IMAD.MOV.U32 R13, RZ, RZ, R3 ;  /* 0x000000ffff0d7224 */ /* 0x000fce00078e0003 */
[----:B------:R-:W-:Y:S05]  /*2c2e0*/  WARPSYNC.COLLECTIVE R15, `(.L_x_2157) ;  /* 0x000000000f087348 */ /* 0x000fea0003c00000 */
[----:B------:R0:W1:Y:S02]  /*2c2f0*/  SHFL.UP P6, R14, R13, R12, R11 ;  /* 0x0400000c0d0e7389 */ /* 0x00006400000c000b */
[----:B01----:R-:W-:Y:S01]  /*2c300*/  ENDCOLLECTIVE ;  /* 0x000000000000791b */ /* 0x003fe20003800000 */
.L_x_2157:
        /* <DEDUP_REMOVED lines=8> */
.L_x_2158:
[----:B------:R-:W-:Y:S05]  /*2c390*/  BRA `(.L_x_2159) ;  /* 0xffffffa800f47947 */ /* 0x000fea000383ffff */
.L_x_1987:
[----:B------:R-:W-:Y:S01]  /*2c3a0*/  BSSY B0, `(.L_x_2160) ;  /* 0x0000008000007945 */ /* 0x000fe20003800000 */
[----:B-----5:R-:W-:Y:S01]  /*2c3b0*/  IMAD.MOV.U32 R13, RZ, RZ, R5 ;  /* 0x000000ffff0d7224 */ /* 0x020fe200078e0005 */
[----:B------:R-:W-:Y:S01]  /*2c3c0*/  MOV R11, RZ ;  /* 0x000000ff000b7202 */ /* 0x000fe20000000f00 */
[----:B------:R-:W-:Y:S02]  /*2c3d0*/  IMAD.MOV.U32 R12, RZ, RZ, 0x1 ;  /* 0x00000001ff0c7424 */ /* 0x000fe400078e00ff */
[----:B------:R-:W-:-:S07]  /*2c3e0*/  IMAD.MOV.U32 R15, RZ, RZ, -0x1 ;  /* 0xffffffffff0f7424 */ /* 0x000fce00078e00ff */
[----:B01----:R-:W-:Y:S05]  /*2c3f0*/  WARPSYNC.COLLECTIVE R15, `(.L_x_2161) ;  /* 0x000000000f087348 */ /* 0x003fea0003c00000 */
[----:B------:R2:W3:Y:S02]  /*2c400*/  SHFL.UP P6, R14, R13, R12, R11 ;  /* 0x0400000c0d0e7389 */ /* 0x0004e400000c000b */
[----:B0123--:R-:W-:Y:S01]  /*2c410*/  ENDCOLLECTIVE ;  /* 0x000000000000791b */ /* 0x00ffe20003800000 */
.L_x_2161:
[----:B------:R-:W-:Y:S05]  /*2c420*/  BSYNC B0 ;  /* 0x0000000000007941 */ /* 0x000fea0003800000 */
.L_x_2160:
        /* <DEDUP_REMOVED lines=8> */
.L_x_2162:
[----:B------:R-:W-:Y:S01]  /*2c4b0*/  IMAD.MOV.U32 R12, RZ, RZ, 0x4 ;  /* 0x00000004ff0c7424 */ /* 0x000fe200078e00ff */
[----:B------:R-:W-:-:S05]  /*2c4c0*/  SEL R2, R14, RZ, P2 ;  /* 0x000000ff0e027207 */ /* 0x000fca0001000000 */
[----:B------:R-:W-:-:S04]  /*2c4d0*/  IMAD.IADD R2, R13, 0x1, R2 ;  /* 0x000000010d027824 */ /* 0x000fc800078e0202 */
[----:B------:R-:W-:-:S07]  /*2c4e0*/  IMAD.MOV.U32 R13, RZ, RZ, R2 ;  /* 0x000000ffff0d7224 */ /* 0x000fce00078e0002 */
[----:B------:R-:W-:Y:S05]  /*2c4f0*/  WARPSYNC.COLLECTIVE R15, `(.L_x_2163) ;  /* 0x000000000f087348 */ /* 0x000fea0003c00000 */
[----:B------:R0:W1:Y:S02]  /*2c500*/  SHFL.UP P6, R14, R13, R12, R11 ;  /* 0x0400000c0d0e7389 */ /* 0x00006400000c000b */
[----:B01----:R-:W-:Y:S01]  /*2c510*/  ENDCOLLECTIVE ;  /* 0x000000000000791b */ /* 0x003fe20003800000 */
.L_x_2163:
[----:B------:R-:W-:Y:S01]  /*2c520*/  IMAD.MOV.U32 R12, RZ, RZ, 0x8 ;  /* 0x00000008ff0c7424 */ /* 0x000fe200078e00ff */
[----:B------:R-:W-:-:S05]  /*2c530*/  SEL R3, R14, RZ, P3 ;  /* 0x000000ff0e037207 */ /* 0x000fca0001800000 */
[----:B------:R-:W-:-:S05]  /*2c540*/  IMAD.IADD R3, R2, 0x1, R3 ;  /* 0x0000000102037824 */ /* 0x000fca00078e0203 */
[----:B------:R-:W-:-:S07]  /*2c550*/  MOV R13, R3 ;  /* 0x00000003000d7202 */ /* 0x000fce0000000f00 */
[----:B------:R-:W-:Y:S05]  /*2c560*/  WARPSYNC.COLLECTIVE R15, `(.L_x_2164) ;  /* 0x000000000f087348 */ /* 0x000fea0003c00000 */
[----:B------:R0:W1:Y:S02]  /*2c570*/  SHFL.UP P6, R14, R13, R12, R11 ;  /* 0x0400000c0d0e7389 */ /* 0x00006400000c000b */
[----:B01----:R-:W-:Y:S01]  /*2c580*/  ENDCOLLECTIVE ;  /* 0x000000000000791b */ /* 0x003fe20003800000 */
.L_x_2164:
[----:B------:R-:W-:Y:S01]  /*2c590*/  IMAD.MOV.U32 R12, RZ, RZ, 0x10 ;  /* 0x00000010ff0c7424 */ /* 0x000fe200078e00ff */
[----:B------:R-:W-:-:S05]  /*2c5a0*/  SEL R4, R14, RZ, P4 ;  /* 0x000000ff0e047207 */ /* 0x000fca0002000000 */
[----:B------:R-:W-:-:S04]  /*2c5b0*/  IMAD.IADD R4, R3, 0x1, R4 ;  /* 0x0000000103047824 */ /* 0x000fc800078e0204 */
[----:B------:R-:W-:-:S07]  /*2c5c0*/  IMAD.MOV.U32 R13, RZ, RZ, R4 ;  /* 0x000000ffff0d7224 */ /* 0x000fce00078e0004 */
[----:B------:R-:W-:Y:S05]  /*2c5d0*/  WARPSYNC.COLLECTIVE R15, `(.L_x_2165) ;  /* 0x000000000f087348 */ /* 0x000fea0003c00000 */
[----:B------:R0:W1:Y:S02]  /*2c5e0*/  SHFL.UP P6, R14, R13, R12, R11 ;  /* 0x0400000c0d0e7389 */ /* 0x00006400000c000b */
[----:B01----:R-:W-:Y:S01]  /*2c5f0*/  ENDCOLLECTIVE ;  /* 0x000000000000791b */ /* 0x003fe20003800000 */
.L_x_2165:
        /* <DEDUP_REMOVED lines=8> */
.L_x_2166:
[----:B------:R-:W-:Y:S05]  /*2c680*/  BRA `(.L_x_2167) ;  /* 0xffffffa800d47947 */ /* 0x000fea000383ffff */
.L_x_1989:
[----:B------:R-:W-:Y:S01]  /*2c690*/  BSSY B0, `(.L_x_2168) ;  /* 0x0000006000007945 */ /* 0x000fe20003800000 */
[----:B------:R-:W-:Y:S01]  /*2c6a0*/  PLOP3.LUT P6, PT, P6, PT, PT, 0x8, 0x0 ;  /* 0x000000000000781c */ /* 0x000fe200037ce170 */
[----:B------:R-:W-:-:S12]  /*2c6b0*/  IMAD.MOV.U32 R15, RZ, RZ, -0x1 ;  /* 0xffffffffff0f7424 */ /* 0x000fd800078e00ff */
[----:B01----:R-:W-:Y:S05]  /*2c6c0*/  WARPSYNC.COLLECTIVE R15, `(.L_x_2169) ;  /* 0x000000000f087348 */ /* 0x003fea0003c00000 */
[----:B------:R-:W-:Y:S01]  /*2c6d0*/  VOTE.ANY R14, PT, P6 ;  /* 0x00000000000e7806 */ /* 0x000fe200030e0100 */
[----:B01----:R-:W-:Y:S06]  /*2c6e0*/  ENDCOLLECTIVE ;  /* 0x000000000000791b */ /* 0x003fec0003800000 */
.L_x_2169:
[----:B------:R-:W-:Y:S05]  /*2c6f0*/  BSYNC B0 ;  /* 0x0000000000007941 */ /* 0x000fea0003800000 */
.L_x_2168:
        /* <DEDUP_REMOVED lines=9> */
.L_x_2170:
[----:B------:R-:W-:Y:S01]  /*2c790*/  MOV R5, R14 ;  /* 0x0000000e00057202 */ /* 0x000fe20000000f00 */
[----:B------:R-:W-:Y:S06]  /*2c7a0*/  BRA `(.L_x_2171) ;  /* 0xffffffa800c47947 */ /* 0x000fec000383ffff */
.L_x_1991:
[----:B------:R-:W-:Y:S01]  /*2c7b0*/  BSSY B0, `(.L_x_2172) ;  /* 0x0000007000007945 */ /* 0x000fe20003800000 */
[----:B------:R-:W-:Y:S02]  /*2c7c0*/  IMAD.MOV.U32 R13, RZ, RZ, R2 ;  /* 0x000000ffff0d7224 */ /* 0x000fe400078e0002 */
[----:B------:R-:W-:Y:S02]  /*2c7d0*/  IMAD.MOV.U32 R11, RZ, RZ, 0x1f ;  /* 0x0000001fff0b7424 */ /* 0x000fe400078e00ff */
[----:B------:R-:W-:-:S07]  /*2c7e0*/  IMAD.MOV.U32 R15, RZ, RZ, -0x1 ;  /* 0xffffffffff0f7424 */ /* 0x000fce00078e00ff */
[----:B0123--:R-:W-:Y:S05]  /*2c7f0*/  WARPSYNC.COLLECTIVE R15, `(.L_x_2173) ;  /* 0x000000000f087348 */ /* 0x00ffea0003c00000 */
[----:B------:R4:W0:Y:S02]  /*2c800*/  SHFL.IDX P6, R14, R13, R12, R11 ;  /* 0x0000000c0d0e7389 */ /* 0x00082400000c000b */
[----:B01234-:R-:W-:Y:S01]  /*2c810*/  ENDCOLLECTIVE ;  /* 0x000000000000791b */ /* 0x01ffe20003800000 */
.L_x_2173:
[----:B------:R-:W-:Y:S05]  /*2c820*/  BSYNC B0 ;  /* 0x0000000000007941 */ /* 0x000fea0003800000 */
.L_x_2172:
[----:B------:R-:W-:Y:S05]  /*2c830*/  BRA `(.L_x_1990) ;  /* 0xffffffa800bc7947 */ /* 0x000fea000383ffff */
.L_x_1995:
[----:B0-----:R0:W3:Y:S02]  /*2c840*/  SYNCS.PHASECHK.TRANS64.TRYWAIT P0, [R5+URZ+0x2a820], R0 ;  /* 0x02a82000050075a7 */ /* 0x0010e4000800017f */
[----:B---3--:R-:W-:Y:S05]  /*2c850*/  @!P0 NANOSLEEP.SYNCS 0x989680 ;  /* 0x009896800000895d */ /* 0x008fea0003900000 */
[----:B------:R-:W3:Y:S02]  /*2c860*/  @!P0 SYNCS.PHASECHK.TRANS64 P0, [R5+URZ+0x2a820], R0 ;  /* 0x02a82000050085a7 */ /* 0x000ee4000800007f */
[----:B---3--:R-:W-:Y:S05]  /*2c870*/  @!P0 BRA `(.L_x_1995) ;  /* 0xfffffffc00f08947 */ /* 0x008fea000383ffff */
[----:B------:R-:W-:Y:S05]  /*2c880*/  BRA `(.L_x_2174) ;  /* 0xffffffb000347947 */ /* 0x000fea000383ffff */
.L_x_1996:
[----:B------:R-:W3:Y:S01]  /*2c890*/  S2R R2, SR_TID.X ;  /* 0x0000000000027919 */ /* 0x000ee20000002100 */
[----:B------:R-:W-:Y:S01]  /*2c8a0*/  BSSY B0, `(.L_x_2175) ;  /* 0x000000a000007945 */ /* 0x000fe20003800000 */
[----:B------:R-:W-:Y:S01]  /*2c8b0*/  MOV R12, RZ ;  /* 0x000000ff000c7202 */ /* 0x000fe20000000f00 */
[----:B------:R-:W-:Y:S02]  /*2c8c0*/  IMAD.MOV.U32 R11, RZ, RZ, 0x1f ;  /* 0x0000001fff0b7424 */ /* 0x000fe400078e00ff */
[----:B------:R-:W-:Y:S01]  /*2c8d0*/  IMAD.MOV.U32 R15, RZ, RZ, -0x1 ;  /* 0xffffffffff0f7424 */ /* 0x000fe200078e00ff */
[----:B---3--:R-:W-:-:S04]  /*2c8e0*/  SHF.R.U32.HI R2, RZ, 0x5, R2 ;  /* 0x00000005ff027819 */ /* 0x008fc80000011602 */
[----:B------:R-:W-:-:S05]  /*2c8f0*/  LOP3.LUT R2, R2, 0x3, RZ, 0xc0, !PT ;  /* 0x0000000302027812 */ /* 0x000fca00078ec0ff */
[----:B------:R-:W-:-:S07]  /*2c900*/  IMAD.MOV.U32 R13, RZ, RZ, R2 ;  /* 0x000000ffff0d7224 */ /* 0x000fce00078e0002 */
[----:B012---:R-:W-:Y:S05]  /*2c910*/  WARPSYNC.COLLECTIVE R15, `(.L_x_2176) ;  /* 0x000000000f087348 */ /* 0x007fea0003c00000 */
[----:B------:R3:W4:Y:S02]  /*2c920*/  SHFL.IDX P6, R14, R13, R12, R11 ;  /* 0x0000000c0d0e7389 */ /* 0x00072400000c000b */
[----:B01234-:R-:W-:Y:S01]  /*2c930*/  ENDCOLLECTIVE ;  /* 0x000000000000791b */ /* 0x01ffe20003800000 */
.L_x_2176:
[----:B------:R-:W-:Y:S05]  /*2c940*/  BSYNC B0 ;  /* 0x0000000000007941 */ /* 0x000fea0003800000 */
.L_x_2175:
[----:B------:R-:W-:Y:S05]  /*2c950*/  BRA `(.L_x_2177) ;  /* 0xffffffb0001c7947 */ /* 0x000fea000383ffff */
.L_x_1997:
[----:B------:R-:W-:Y:S01]  /*2c960*/  BSSY B0, `(.L_x_2178) ;  /* 0x0000006000007945 */ /* 0x000fe20003800000 */
[----:B------:R-:W-:-:S07]  /*2c970*/  IMAD.MOV.U32 R15, RZ, RZ, -0x1 ;  /* 0xffffffffff0f7424 */ /* 0x000fce00078e00ff */
[----:B012---:R-:W-:Y:S05]  /*2c980*/  WARPSYNC.COLLECTIVE R15, `(.L_x_2179) ;  /* 0x000000000f0c7348 */ /* 0x007fea0003c00000 */
[----:B------:R-:W-:Y:S02]  /*2c990*/  ELECT P6, UR62, PT ;  /* 0x00000000003e782f */ /* 0x000fe400038c0000 */
[----:B------:R-:W-:Y:S01]  /*2c9a0*/  MOV R14, UR62 ;  /* 0x0000003e000e7c02 */ /* 0x000fe20008000f00 */
[----:B012---:R-:W-:Y:S10]  /*2c9b0*/  ENDCOLLECTIVE ;  /* 0x000000000000791b */ /* 0x007ff40003800000 */
.L_x_2179:
[----:B------:R-:W-:Y:S05]  /*2c9c0*/  BSYNC B0 ;  /* 0x0000000000007941 */ /* 0x000fea0003800000 */
.L_x_2178:
[----:B------:R-:W-:Y:S05]  /*2c9d0*/  BRA `(.L_x_2180) ;  /* 0xffffffb000107947 */ /* 0x000fea000383ffff */
.L_x_1999:
[----:B0-----:R0:W3:Y:S02]  /*2c9e0*/  SYNCS.PHASECHK.TRANS64.TRYWAIT P1, [R3+URZ+0x2a840], R2 ;  /* 0x02a84002030075a7 */ /* 0x0010e4000802017f */
[----:B---3--:R-:W-:Y:S05]  /*2c9f0*/  @!P1 NANOSLEEP.SYNCS 0x989680 ;  /* 0x009896800000995d */ /* 0x008fea0003900000 */
[----:B------:R-:W3:Y:S02]  /*2ca00*/  @!P1 SYNCS.PHASECHK.TRANS64 P1, [R3+URZ+0x2a840], R2 ;  /* 0x02a84002030095a7 */ /* 0x000ee4000802007f */
[----:B---3--:R-:W-:Y:S05]  /*2ca10*/  @!P1 BRA `(.L_x_1999) ;  /* 0xfffffffc00f09947 */ /* 0x008fea000383ffff */
[----:B------:R-:W-:Y:S05]  /*2ca20*/  BRA `(.L_x_2181) ;  /* 0xffffffb000387947 */ /* 0x000fea000383ffff */
.L_x_2001:
[----:B---3--:R3:W4:Y:S02]  /*2ca30*/  SYNCS.PHASECHK.TRANS64.TRYWAIT P1, [R27+URZ+0x2a840], R0 ;  /* 0x02a840001b0075a7 */ /* 0x008724000802017f */
[----:B----4-:R-:W-:Y:S05]  /*2ca40*/  @!P1 NANOSLEEP.SYNCS 0x989680 ;  /* 0x009896800000995d */ /* 0x010fea0003900000 */
[----:B------:R-:W4:Y:S02]  /*2ca50*/  @!P1 SYNCS.PHASECHK.TRANS64 P1, [R27+URZ+0x2a840], R0 ;  /* 0x02a840001b0095a7 */ /* 0x000f24000802007f */
[----:B----4-:R-:W-:Y:S05]  /*2ca60*/  @!P1 BRA `(.L_x_2001) ;  /* 0xfffffffc00f09947 */ /* 0x010fea000383ffff */
[----:B------:R-:W-:Y:S05]  /*2ca70*/  BRA `(.L_x_2182) ;  /* 0xffffffb000447947 */ /* 0x000fea000383ffff */
.L_x_2003:
[----:B----4-:R4:W0:Y:S02]  /*2ca80*/  SYNCS.PHASECHK.TRANS64.TRYWAIT P1, [R3+URZ+0x2a860], R2 ;  /* 0x02a86002030075a7 */ /* 0x010824000802017f */
[----:B0-----:R-:W-:Y:S05]  /*2ca90*/  @!P1 NANOSLEEP.SYNCS 0x989680 ;  /* 0x009896800000995d */ /* 0x001fea0003900000 */
[----:B------:R-:W0:Y:S02]  /*2caa0*/  @!P1 SYNCS.PHASECHK.TRANS64 P1, [R3+URZ+0x2a860], R2 ;  /* 0x02a86002030095a7 */ /* 0x000e24000802007f */
[----:B0-----:R-:W-:Y:S05]  /*2cab0*/  @!P1 BRA `(.L_x_2003) ;  /* 0xfffffffc00f09947 */ /* 0x001fea000383ffff */
[----:B------:R-:W-:Y:S05]  /*2cac0*/  BRA `(.L_x_2183) ;  /* 0xffffffb000407947 */ /* 0x000fea000383ffff */
.L_x_2184:
        /* <DEDUP_REMOVED lines=11> */
.L_x_3231:


//--------------------- .text._ZN7cutlass13device_kernelIN5flash11enable_sm90INS1_16FlashAttnFwdSm90INS1_25CollectiveMainloopFwdSm90ILi2EN4cute5tupleIJNS5_1CILi1EEES8_S8_EEENS6_IJNS7_ILi128EEENS7_ILi96EEENS7_ILi192EEEEEELi128ENS_6half_tEfNS_4arch4Sm90ELb1ELb0ELb0ELb0ELb1ELb0ELb0ELb1ELb1ELb1ELb0ELb0EEENS1_21CollectiveEpilogueFwdINS6_IJSA_SA_SB_EEES9_SE_SG_Li256ELb0ELb1ELb0ELb0EEENS1_30DynamicPersistentTileSchedulerILi256ELi128ELb0ELb1ELb1EEEEEEEEEvNT_6ParamsE --------------------------
	.section	.text._ZN7cutlass13device_kernelIN5flash11enable_sm90INS1_16FlashAttnFwdSm90INS1_25CollectiveMainloopFwdSm90ILi2EN4cute5tupleIJNS5_1CILi1EEES8_S8_EEENS6_IJNS7_ILi128EEENS7_ILi96EEENS7_ILi192EEEEEELi128ENS_6half_tEfNS_4arch4Sm90ELb1ELb0ELb0ELb0ELb1ELb0ELb0ELb1ELb1ELb1ELb0ELb0EEENS1_21CollectiveEpilogueFwdINS6_IJSA_SA_SB_EEES9_SE_SG_Li256ELb0ELb1ELb0ELb0EEENS1_30DynamicPersistentTileSchedulerILi256ELi128ELb0ELb1ELb1EEEEEEEEEvNT_6ParamsE,"ax",@progbits
	.align	128
.text._ZN7cutlass13device_kernelIN5flash11enable_sm90INS1_16FlashAttnFwdSm90INS1_25CollectiveMainloopFwdSm90ILi2EN4cute5tupleIJNS5_1CILi1EEES8_S8_EEENS6_IJNS7_ILi128EEENS7_ILi96EEENS7_ILi192EEEEEELi128ENS_6half_tEfNS_4arch4Sm90ELb1ELb0ELb0ELb0ELb1ELb0ELb0ELb1ELb1ELb1ELb0ELb0EEENS1_21CollectiveEpilogueFwdINS6_IJSA_SA_SB_EEES9_SE_SG_Li256ELb0ELb1ELb0ELb0EEENS1_30DynamicPersistentTileSchedulerILi256ELi128ELb0ELb1ELb1EEEEEEEEEvNT_6ParamsE:
        .type           _ZN7cutlass13device_kernelIN5flash11enable_sm90INS1_16FlashAttnFwdSm90INS1_25CollectiveMainloopFwdSm90ILi2EN4cute5tupleIJNS5_1CILi1EEES8_S8_EEENS6_IJNS7_ILi128EEENS7_ILi96EEENS7_ILi192EEEEEELi128ENS_6half_tEfNS_4arch4Sm90ELb1ELb0ELb0ELb0ELb1ELb0ELb0ELb1ELb1ELb1ELb0ELb0EEENS1_21CollectiveEpilogueFwdINS6_IJSA_SA_SB_EEES9_SE_SG_Li256ELb0ELb1ELb0ELb0EEENS1_30DynamicPersistentTileSchedulerILi256ELi128ELb0ELb1ELb1EEEEEEEEEvNT_6ParamsE,@function
        .size           _ZN7cutlass13device_kernelIN5flash11enable_sm90INS1_16FlashAttnFwdSm90INS1_25CollectiveMainloopFwdSm90ILi2EN4cute5tupleIJNS5_1CILi1EEES8_S8_EEENS6_IJNS7_ILi128EEENS7_ILi96EEENS7_ILi192EEEEEELi128ENS_6half_tEfNS_4arch4Sm90ELb1ELb0ELb0ELb0ELb1ELb0ELb0ELb1ELb1ELb1ELb0ELb0EEENS1_21CollectiveEpilogueFwdINS6_IJSA_SA_SB_EEES9_SE_SG_Li256ELb0ELb1ELb0ELb0EEENS1_30DynamicPersistentTileSchedulerILi256ELi128ELb0ELb1ELb1EEEEEEEEEvNT_6ParamsE,(.L_x_3232 - _ZN7cutlass13device_kernelIN5flash11enable_sm90INS1_16FlashAttnFwdSm90INS1_25CollectiveMainloopFwdSm90ILi2EN4cute5tupleIJNS5_1CILi1EEES8_S8_EEENS6_IJNS7_ILi128EEENS7_ILi96EEENS7_ILi192EEEEEELi128ENS_6half_tEfNS_4arch4Sm90ELb1ELb0ELb0ELb0ELb1ELb0ELb0ELb1ELb1ELb1ELb0ELb0EEENS1_21CollectiveEpilogueFwdINS6_IJSA_SA_SB_EEES9_SE_SG_Li256ELb0ELb1ELb0ELb0EEENS1_30DynamicPersistentTileSchedulerILi256ELi128ELb0ELb1ELb1EEEEEEEEEvNT_6ParamsE)
        .other          _ZN7cutlass13device_kernelIN5flash11enable_sm90INS1_16FlashAttnFwdSm90INS1_25CollectiveMainloopFwdSm90ILi2EN4cute5tupleIJNS5_1CILi1EEES8_S8_EEENS6_IJNS7_ILi128EEENS7_ILi96EEENS7_ILi192EEEEEELi128ENS_6half_tEfNS_4arch4Sm90ELb1ELb0ELb0ELb0ELb1ELb0ELb0ELb1ELb1ELb1ELb0ELb0EEENS1_21CollectiveEpilogueFwdINS6_IJSA_SA_SB_EEES9_SE_SG_Li256ELb0ELb1ELb0ELb0EEENS1_30DynamicPersistentTileSchedulerILi256ELi128ELb0ELb1ELb1EEEEEEEEEvNT_6ParamsE,@"STO_CUDA_ENTRY STV_DEFAULT"
_ZN7cutlass13device_kernelIN5flash11enable_sm90INS1_16FlashAttnFwdSm90INS1_25CollectiveMainloopFwdSm90ILi2EN4cute5tupleIJNS5_1CILi1EEES8_S8_EEENS6_IJNS7_ILi128EEENS7_ILi96EEENS7_ILi192EEEEEELi128ENS_6half_tEfNS_4arch4Sm90ELb1ELb0ELb0ELb0ELb1ELb0ELb0ELb1ELb1ELb1ELb0ELb0EEENS1_21CollectiveEpilogueFwdINS6_IJSA_SA_SB_EEES9_SE_SG_Li256ELb0ELb1ELb0ELb0EEENS1_30DynamicPersistentTileSchedulerILi256ELi128ELb0ELb1ELb1EEEEEEEEEvNT_6ParamsE:
        /* <DEDUP_REMOVED lines=45> */
.L_x_2185:
        /* <DEDUP_REMOVED lines=22> */
.L_x_2186:
        /* <DEDUP_REMOVED lines=18> */
.L_x_2187:
        /* <DEDUP_REMOVED lines=22> */
.L_x_2188:
        /* <DEDUP_REMOVED lines=23> */
.L_x_2189:
        /* <DEDUP_REMOVED lines=10> */
.L_x_2191:
        /* <DEDUP_REMOVED lines=16> */
[----:B0-----:R-:W-:-:S05]  /*09c0*/  VIADD R173, R2, 0xffffff80 ;  /* 0xffffff8002ad7836 */ /* 0x001fca0000000000 */
[----:B------:R-:W-:-:S04]  /*09d0*/  SHF.R.S32.HI R0, RZ, 0x1f, R173 ;  /* 0x0000001fff007819 */ /* 0x000fc800000114ad */
[CC--:B------:R-:W-:Y:S02]  /*09e0*/  LEA.HI R2, R0.reuse, R173.reuse, RZ, 0x7 ;  /* 0x000000ad00027211 */ /* 0x0c0fe400078f38ff */
[-C--:B------:R-:W-:Y:S02]  /*09f0*/  LEA.HI R4, R0, R173.reuse, RZ, 0x5 ;  /* 0x000000ad00047211 */ /* 0x080fe400078f28ff */
[----:B------:R-:W-:Y:S02]  /*0a00*/  LOP3.LUT R164, R2, 0xffffff80, RZ, 0xc0, !PT ;  /* 0xffffff8002a47812 */ /* 0x000fe400078ec0ff */
[----:B------:R-:W-:Y:S01]  /*0a10*/  LEA.HI R11, R0, R173, RZ, 0x2 ;  /* 0x000000ad000b7211 */ /* 0x000fe200078f10ff */
[----:B------:R-:W-:Y:S01]  /*0a20*/  IMAD.SHL.U32 R5, R4, 0x20, RZ ;  /* 0x0000002004057824 */ /* 0x000fe200078e00ff */
[----:B------:R-:W-:Y:S01]  /*0a30*/  SHF.R.S32.HI R165, RZ, 0x7, R2 ;  /* 0x00000007ffa57819 */ /* 0x000fe20000011402 */
[----:B------:R-:W-:-:S03]  /*0a40*/  IMAD.IADD R164, R173, 0x1, -R164 ;  /* 0x00000001ada47824 */ /* 0x000fc600078e0aa4 */
[----:B------:R-:W-:Y:S02]  /*0a50*/  LOP3.LUT R5, R5, 0xfffffc00, RZ, 0xc0, !PT ;  /* 0xfffffc0005057812 */ /* 0x000fe400078ec0ff */
[----:B------:R-:W-:Y:S02]  /*0a60*/  SHF.R.S32.HI R7, RZ, 0x1f, R164 ;  /* 0x0000001fff077819 */ /* 0x000fe400000114a4 */
        /* <DEDUP_REMOVED lines=8> */
[----:B------:R-:W-:-:S03]  /*0af0*/  LOP3.LUT R10, R10, 0xfffffff8, RZ, 0xc0, !PT ;  /* 0xfffffff80a0a7812 */ /* 0x000fc600078ec0ff */
[----:B------:R-:W-:Y:S02]  /*0b00*/  IMAD.IADD R2, R165, 0x1, -R2 ;  /* 0x00000001a5027824 */ /* 0x000fe400078e0a02 */
[----:B------:R-:W-:-:S04]  /*0b10*/  IMAD.IADD R10, R9, 0x1, -R10 ;  /* 0x00000001090a7824 */ /* 0x000fc800078e0a0a */
        /* <DEDUP_REMOVED lines=8> */
[----:B------:R-:W-:Y:S01]  /*0ba0*/  LOP3.LUT R160, R0, 0xfffffff8, RZ, 0xc0, !PT ;  /* 0xfffffff800a07812 */ /* 0x000fe200078ec0ff */
[----:B------:R-:W-:Y:S01]  /*0bb0*/  IMAD.IADD R4, R173, 0x1, -R4 ;  /* 0x00000001ad047824 */ /* 0x000fe200078e0a04 */
[----:B------:R-:W-:Y:S01]  /*0bc0*/  LOP3.LUT R3, R3, 0x1ffffffe, RZ, 0xc0, !PT ;  /* 0x1ffffffe03037812 */ /* 0x000fe200078ec0ff */
[----:B------:R-:W-:Y:S01]  /*0bd0*/  ULOP3.LUT UR5, UR5, 0x1, URZ, 0xfc, !UPT ;  /* 0x0000000105057892 */ /* 0x000fe2000f8efc3f */
[----:B------:R-:W-:Y:S01]  /*0be0*/  SHF.R.S32.HI R162, RZ, 0x3, R0 ;  /* 0x00000003ffa27819 */ /* 0x000fe20000011400 */
[----:B------:R-:W-:Y:S01]  /*0bf0*/  IMAD.IADD R160, R173, 0x1, -R160 ;  /* 0x00000001ada07824 */ /* 0x000fe200078e0aa0 */
[----:B------:R-:W-:Y:S01]  /*0c00*/  LEA R4, R4, R5, 0x6 ;  /* 0x0000000504047211 */ /* 0x000fe200078e30ff */
[----:B------:R-:W-:Y:S01]  /*0c10*/  IMAD.IADD R3, R6, 0x1, -R3 ;  /* 0x0000000106037824 */ /* 0x000fe200078e0a03 */
[----:B------:R-:W-:Y:S01]  /*0c20*/  LOP3.LUT R6, R11, 0xfffffffc, RZ, 0xc0, !PT ;  /* 0xfffffffc0b067812 */ /* 0x000fe200078ec0ff */
[----:B------:R-:W-:Y:S02]  /*0c30*/  IMAD.SHL.U32 R17, R160, 0x8, RZ ;  /* 0x00000008a0117824 */ /* 0x000fe400078e00ff */
[----:B------:R-:W-:Y:S01]  /*0c40*/  IMAD.U32 R168, RZ, RZ, UR5 ;  /* 0x00000005ffa87e24 */ /* 0x000fe2000f8e00ff */
[----:B------:R-:W-:Y:S01]  /*0c50*/  LEA R167, R3, R4, 0x3 ;  /* 0x0000000403a77211 */ /* 0x000fe200078e18ff */
[----:B------:R-:W-:Y:S01]  /*0c60*/  IMAD.IADD R6, R173, 0x1, -R6 ;  /* 0x00000001ad067824 */ /* 0x000fe200078e0a06 */
[----:B------:R-:W-:-:S02]  /*0c70*/  LOP3.LUT R3, R8, 0x7ffffffc, RZ, 0xc0, !PT ;  /* 0x7ffffffc08037812 */ /* 0x000fc400078ec0ff */
[----:B------:R-:W-:Y:S02]  /*0c80*/  IADD3 R22, R17, 0x40, RZ ;  /* 0x0000004011167810 */ /* 0x000fe40007ffe0ff */
[----:B------:R-:W-:Y:S01]  /*0c90*/  LEA.HI R5, R6, R6, RZ, 0x1 ;  /* 0x0000000606057211 */ /* 0x000fe200078f08ff */
[----:B------:R-:W-:Y:S01]  /*0ca0*/  IMAD.IADD R18, R164, 0x1, -R3 ;  /* 0x00000001a4127824 */ /* 0x000fe200078e0a03 */
[----:B------:R-:W-:Y:S02]  /*0cb0*/  SHF.R.S32.HI R172, RZ, 0x1f, R17 ;  /* 0x0000001fffac7819 */ /* 0x000fe40000011411 */
[----:B------:R-:W-:Y:S02]  /*0cc0*/  LOP3.LUT R5, R5, 0x1ffffffe, RZ, 0xc0, !PT ;  /* 0x1ffffffe05057812 */ /* 0x000fe400078ec0ff */
[----:B------:R-:W-:-:S03]  /*0cd0*/  SHF.R.S32.HI R169, RZ, 0x1f, R22 ;  /* 0x0000001fffa97819 */ /* 0x000fc60000011416 */
[----:B------:R-:W-:-:S04]  /*0ce0*/  IMAD.IADD R5, R6, 0x1, -R5 ;  /* 0x0000000106057824 */ /* 0x000fc800078e0a05 */
[----:B------:R-:W-:-:S07]  /*0cf0*/  IMAD R19, R5, 0x8, R166 ;  /* 0x0000000805137824 */ /* 0x000fce00078e02a6 */
.L_x_2248:
[----:B0-2---:R-:W0:Y:S01]  /*0d00*/  LDC R3, c[0x0][0xc60] ;  /* 0x00031800ff037b82 */ /* 0x005e220000000800 */
[----:B------:R-:W-:Y:S01]  /*0d10*/  IMAD.MOV.U32 R0, RZ, RZ, R36 ;  /* 0x000000ffff007224 */ /* 0x000fe200078e0024 */
[----:B------:R-:W-:Y:S01]  /*0d20*/  ULDC UR4, c[0x0][0xc78] ;  /* 0x00031e0000047ab9 */ /* 0x000fe20000000800 */
[----:B0-----:R-:W-:-:S13]  /*0d30*/  ISETP.NE.AND P0, PT, R3, 0x1, PT ;  /* 0x000000010300780c */ /* 0x001fda0003f05270 */
[----:B-----5:R-:W0:Y:S08]  /*0d40*/  @P0 LDC R5, c[0x0][0xc64] ;  /* 0x00031900ff050b82 */ /* 0x020e300000000800 */
[----:B------:R-:W1:Y:S01]  /*0d50*/  @P0 LDC R7, c[0x0][0xc68] ;  /* 0x00031a00ff070b82 */ /* 0x000e620000000800 */
[----:B0---4-:R-:W-:-:S05]  /*0d60*/  @P0 IMAD.HI.U32 R2, R36, R5, RZ ;  /* 0x0000000524020227 */ /* 0x011fca00078e00ff */
[----:B-1----:R-:W-:-:S04]  /*0d70*/  @P0 SHF.R.U32.HI R0, RZ, R7, R2 ;  /* 0x00000007ff000219 */ /* 0x002fc80000011602 */
[----:B------:R-:W-:Y:S01]  /*0d80*/  ISETP.GE.AND P0, PT, R0, UR4, PT ;  /* 0x0000000400007c0c */ /* 0x000fe2000bf06270 */
[----:B------:R-:W-:-:S04]  /*0d90*/  IMAD.MOV R2, RZ, RZ, -R0 ;  /* 0x000000ffff027224 */ /* 0x000fc800078e0a00 */
[----:B------:R-:W-:-:S08]  /*0da0*/  IMAD R13, R3, R2, R36 ;  /* 0x00000002030d7224 */ /* 0x000fd000078e0224 */
[----:B---3--:R-:W-:Y:S05]  /*0db0*/  @!P0 BRA `(.L_x_2192) ;  /* 0x0000000000208947 */ /* 0x008fea0003800000 */
        /* <DEDUP_REMOVED lines=8> */
.L_x_2192:
[----:B------:R-:W0:Y:S01]  /*0e40*/  LDC R3, c[0x0][0xc54] ;  /* 0x00031500ff037b82 */ /* 0x000e220000000800 */
[----:B------:R-:W-:Y:S01]  /*0e50*/  IMAD.MOV.U32 R2, RZ, RZ, R13 ;  /* 0x000000ffff027224 */ /* 0x000fe200078e000d */
[----:B0-----:R-:W-:-:S13]  /*0e60*/  ISETP.NE.AND P0, PT, R3, 0x1, PT ;  /* 0x000000010300780c */ /* 0x001fda0003f05270 */
[----:B------:R-:W0:Y:S02]  /*0e70*/  @P0 LDC.64 R4, c[0x0][0xc58] ;  /* 0x00031600ff040b82 */ /* 0x000e240000000a00 */
[----:B0-----:R-:W-:-:S05]  /*0e80*/  @P0 IMAD.HI.U32 R4, R13, R4, RZ ;  /* 0x000000040d040227 */ /* 0x001fca00078e00ff */
[----:B------:R-:W-:-:S05]  /*0e90*/  @P0 SHF.R.U32.HI R2, RZ, R5, R4 ;  /* 0x00000005ff020219 */ /* 0x000fca0000011604 */
[----:B------:R-:W-:-:S07]  /*0ea0*/  IMAD R3, R2, R3, RZ ;  /* 0x0000000302037224 */ /* 0x000fce00078e02ff */
.L_x_2193:
[----:B------:R-:W0:Y:S01]  /*0eb0*/  LDC R171, c[0x0][0x448] ;  /* 0x00011200ffab7b82 */ /* 0x000e220000000800 */
[----:B------:R-:W-:Y:S01]  /*0ec0*/  LOP3.LUT R2, RZ, R2, RZ, 0x33, !PT ;  /* 0x00000002ff027212 */ /* 0x000fe200078e33ff */
[----:B------:R-:W-:Y:S01]  /*0ed0*/  ULDC UR4, c[0x0][0xc3c] ;  /* 0x00030f0000047ab9 */ /* 0x000fe20000000800 */
[----:B------:R-:W-:Y:S01]  /*0ee0*/  ULDC.64 UR6, c[0x0][0x418] ;  /* 0x0001060000067ab9 */ /* 0x000fe20000000a00 */
[----:B------:R-:W-:Y:S01]  /*0ef0*/  ULDC UR5, c[0x0][0x424] ;  /* 0x0001090000057ab9 */ /* 0x000fe20000000800 */
[----:B------:R-:W-:Y:S01]  /*0f00*/  IADD3 R2, R2, UR4, RZ ;  /* 0x0000000402027c10 */ /* 0x000fe2000fffe0ff */
[----:B------:R-:W-:Y:S01]  /*0f10*/  UISETP.NE.U32.AND UP0, UPT, UR6, URZ, UPT ;  /* 0x0000003f0600728c */ /* 0x000fe2000bf05070 */
[----:B------:R-:W-:Y:S01]  /*0f20*/  IMAD.IADD R3, R13, 0x1, -R3 ;  /* 0x000000010d037824 */ /* 0x000fe200078e0a03 */
[----:B------:R-:W1:Y:S01]  /*0f30*/  LDC R161, c[0x0][0xc48] ;  /* 0x00031200ffa17b82 */ /* 0x000e620000000800 */
[----:B------:R-:W-:Y:S01]  /*0f40*/  ULDC UR4, c[0x0][0x288] ;  /* 0x0000a20000047ab9 */ /* 0x000fe20000000800 */
[----:B------:R-:W-:Y:S01]  /*0f50*/  IMAD.SHL.U32 R16, R2, 0x80, RZ ;  /* 0x0000008002107824 */ /* 0x000fe200078e00ff */
[----:B------:R-:W-:Y:S01]  /*0f60*/  UISETP.NE.AND.EX UP0, UPT, UR7, URZ, UPT, UP0 ;  /* 0x0000003f0700728c */ /* 0x000fe2000bf05300 */
[----:B------:R-:W-:Y:S01]  /*0f70*/  CS2R R88, SRZ ;  /* 0x0000000000587805 */ /* 0x000fe2000001ff00 */
[----:B------:R-:W-:Y:S01]  /*0f80*/  UIADD3 UR4, -UR4, 0x60, URZ ;  /* 0x0000006004047890 */ /* 0x000fe2000fffe13f */
[----:B------:R-:W-:Y:S01]  /*0f90*/  VIADD R2, R16, 0x7f ;  /* 0x0000007f10027836 */ /* 0x000fe20000000000 */
[----:B------:R-:W-:Y:S01]  /*0fa0*/  USEL UR8, UR5, 0x1, UP0 ;  /* 0x0000000105087887 */ /* 0x000fe20008000000 */
[----:B------:R-:W-:Y:S01]  /*0fb0*/  CS2R R86, SRZ ;  /* 0x0000000000567805 */ /* 0x000fe2000001ff00 */
[----:B------:R-:W-:Y:S01]  /*0fc0*/  ULDC UR6, c[0x0][0x2f0] ;  /* 0x0000bc0000067ab9 */ /* 0x000fe20000000800 */
[----:B------:R-:W-:Y:S01]  /*0fd0*/  ULDC UR7, c[0x0][0xc54] ;  /* 0x0003150000077ab9 */ /* 0x000fe20000000800 */
[----:B------:R-:W-:Y:S01]  /*0fe0*/  UIMAD UR4, UR8, UR6, UR4 ;  /* 0x00000006080472a4 */ /* 0x000fe2000f8e0204 */
[----:B------:R-:W-:Y:S01]  /*0ff0*/  IMAD R6, R0, UR7, R3 ;  /* 0x0000000700067c24 */ /* 0x000fe2000f8e0203 */
[----:B------:R-:W-:Y:S01]  /*1000*/  CS2R R84, SRZ ;  /* 0x0000000000547805 */ /* 0x000fe2000001ff00 */
[----:B------:R-:W-:Y:S01]  /*1010*/  IMAD.U32 R170, RZ, RZ, UR8 ;  /* 0x00000008ffaa7e24 */ /* 0x000fe2000f8e00ff */
[----:B------:R-:W-:-:S02]  /*1020*/  CS2R R82, SRZ ;  /* 0x0000000000527805 */ /* 0x000fc4000001ff00 */
[----:B0-----:R-:W-:Y:S01]  /*1030*/  ISETP.NE.AND P1, PT, R171, 0x1, PT ;  /* 0x00000001ab00780c */ /* 0x001fe20003f25270 */
[----:B------:R-:W-:Y:S01]  /*1040*/  IMAD.MOV.U32 R23, RZ, RZ, R6 ;  /* 0x000000ffff177224 */ /* 0x000fe200078e0006 */
[----:B------:R-:W-:Y:S01]  /*1050*/  CS2R R80, SRZ ;  /* 0x0000000000507805 */ /* 0x000fe2000001ff00 */
[----:B------:R-:W-:Y:S01]  /*1060*/  IMAD.MOV.U32 R78, RZ, RZ, RZ ;  /* 0x000000ffff4e7224 */ /* 0x000fe200078e00ff */
[----:B------:R-:W-:Y:S02]  /*1070*/  CS2R R54, SRZ ;  /* 0x0000000000367805 */ /* 0x000fe4000001ff00 */
[----:B------:R-:W-:Y:S02]  /*1080*/  CS2R R76, SRZ ;  /* 0x00000000004c7805 */ /* 0x000fe4000001ff00 */
[----:B------:R-:W-:Y:S01]  /*1090*/  CS2R R74, SRZ ;  /* 0x00000000004a7805 */ /* 0x000fe2000001ff00 */
[----:B------:R-:W-:Y:S01]  /*10a0*/  IMAD.MOV.U32 R73, RZ, RZ, RZ ;  /* 0x000000ffff497224 */ /* 0x000fe200078e00ff */
[----:B-1----:R-:W-:-:S02]  /*10b0*/  ISETP.NE.AND P0, PT, R161, 0x1, PT ;  /* 0x00000001a100780c */ /* 0x002fc40003f05270 */
[----:B------:R-:W-:Y:S02]  /*10c0*/  CS2R R52, SRZ ;  /* 0x0000000000347805 */ /* 0x000fe4000001ff00 */
[----:B------:R-:W-:Y:S02]  /*10d0*/  CS2R R70, SRZ ;  /* 0x0000000000467805 */ /* 0x000fe4000001ff00 */
[----:B------:R-:W-:Y:S02]  /*10e0*/  CS2R R68, SRZ ;  /* 0x0000000000447805 */ /* 0x000fe4000001ff00 */
[----:B------:R-:W-:Y:S01]  /*10f0*/  CS2R R66, SRZ ;  /* 0x0000000000427805 */ /* 0x000fe2000001ff00 */
[----:B------:R-:W0:Y:S01]  /*1100*/  @P1 LDC R9, c[0x0][0x44c] ;  /* 0x00011300ff091b82 */ /* 0x000e220000000800 */
[----:B------:R-:W-:Y:S01]  /*1110*/  CS2R R64, SRZ ;  /* 0x0000000000407805 */ /* 0x000fe2000001ff00 */
[----:B------:R-:W-:Y:S01]  /*1120*/  IMAD.MOV.U32 R63, RZ, RZ, RZ ;  /* 0x000000ffff3f7224 */ /* 0x000fe200078e00ff */
[----:B------:R-:W-:-:S02]  /*1130*/  CS2R R50, SRZ ;  /* 0x0000000000327805 */ /* 0x000fc4000001ff00 */
[----:B------:R-:W-:Y:S01]  /*1140*/  CS2R R44, SRZ ;  /* 0x00000000002c7805 */ /* 0x000fe2000001ff00 */
[----:B------:R-:W-:Y:S01]  /*1150*/  IMAD.MOV.U32 R60, RZ, RZ, RZ ;  /* 0x000000ffff3c7224 */ /* 0x000fe200078e00ff */
[----:B------:R-:W-:Y:S02]  /*1160*/  CS2R R58, SRZ ;  /* 0x00000000003a7805 */ /* 0x000fe4000001ff00 */
[----:B------:R-:W-:Y:S01]  /*1170*/  CS2R R56, SRZ ;  /* 0x0000000000387805 */ /* 0x000fe2000001ff00 */
[----:B------:R-:W1:Y:S01]  /*1180*/  @P1 LDC R11, c[0x0][0x450] ;  /* 0x00011400ff0b1b82 */ /* 0x000e620000000800 */
[----:B------:R-:W-:Y:S02]  /*1190*/  CS2R R100, SRZ ;  /* 0x0000000000647805 */ /* 0x000fe4000001ff00 */
[----:B------:R-:W-:Y:S02]  /*11a0*/  CS2R R96, SRZ ;  /* 0x0000000000607805 */ /* 0x000fe4000001ff00 */
[----:B------:R-:W-:-:S02]  /*11b0*/  CS2R R48, SRZ ;  /* 0x0000000000307805 */ /* 0x000fc4000001ff00 */
[----:B------:R-:W-:Y:S02]  /*11c0*/  CS2R R102, SRZ ;  /* 0x0000000000667805 */ /* 0x000fe4000001ff00 */
[----:B------:R-:W-:Y:S02]  /*11d0*/  CS2R R98, SRZ ;  /* 0x0000000000627805 */ /* 0x000fe4000001ff00 */
[----:B------:R-:W-:Y:S02]  /*11e0*/  CS2R R92, SRZ ;  /* 0x00000000005c7805 */ /* 0x000fe4000001ff00 */
[----:B------:R-:W-:Y:S01]  /*11f0*/  CS2R R104, SRZ ;  /* 0x0000000000687805 */ /* 0x000fe2000001ff00 */
[----:B------:R-:W2:Y:S01]  /*1200*/  @P0 LDC R5, c[0x0][0xc4c] ;  /* 0x00031300ff050b82 */ /* 0x000ea20000000800 */
[----:B------:R-:W-:Y:S01]  /*1210*/  CS2R R90, SRZ ;  /* 0x00000000005a7805 */ /* 0x000fe2000001ff00 */
[----:B------:R-:W-:Y:S01]  /*1220*/  IMAD.MOV.U32 R106, RZ, RZ, RZ ;  /* 0x000000ffff6a7224 */ /* 0x000fe200078e00ff */
[----:B------:R-:W-:-:S02]  /*1230*/  MOV R108, RZ ;  /* 0x000000ff006c7202 */ /* 0x000fc40000000f00 */
[----:B------:R-:W-:Y:S02]  /*1240*/  CS2R R94, SRZ ;  /* 0x00000000005e7805 */ /* 0x000fe4000001ff00 */
[----:B------:R-:W-:Y:S01]  /*1250*/  CS2R R26, SRZ ;  /* 0x00000000001a7805 */ /* 0x000fe2000001ff00 */
[----:B------:R-:W-:Y:S02]  /*1260*/  IMAD.MOV.U32 R29, RZ, RZ, RZ ;  /* 0x000000ffff1d7224 */ /* 0x000fe400078e00ff */
[----:B0-----:R-:W-:Y:S01]  /*1270*/  @P1 IMAD.HI.U32 R4, R2, R9, RZ ;  /* 0x0000000902041227 */ /* 0x001fe200078e00ff */
[----:B------:R-:W0:Y:S03]  /*1280*/  @P0 LDC R7, c[0x0][0xc50] ;  /* 0x00031400ff070b82 */ /* 0x000e260000000800 */
[----:B------:R-:W-:Y:S01]  /*1290*/  IMAD.MOV.U32 R110, RZ, RZ, RZ ;  /* 0x000000ffff6e7224 */ /* 0x000fe200078e00ff */
[----:B-1----:R-:W-:-:S05]  /*12a0*/  @P1 SHF.R.U32.HI R2, RZ, R11, R4 ;  /* 0x0000000bff021219 */ /* 0x002fca0000011604 */
[----:B------:R-:W-:Y:S01]  /*12b0*/  VIADD R2, R2, UR4 ;  /* 0x0000000402027c36 */ /* 0x000fe20008000000 */
[----:B------:R-:W-:Y:S01]  /*12c0*/  UIMAD UR4, UR8, UR6, 0x5f ;  /* 0x0000005f080474a4 */ /* 0x000fe2000f8e0206 */
[----:B--2---:R-:W-:-:S03]  /*12d0*/  @P0 IMAD.HI.U32 R0, R6, R5, RZ ;  /* 0x0000000506000227 */ /* 0x004fc600078e00ff */
[----:B------:R-:W-:Y:S01]  /*12e0*/  UIMAD.WIDE UR4, UR4, 0x2aaaaaab, URZ ;  /* 0x2aaaaaab040478a5 */ /* 0x000fe2000f8e023f */
[----:B------:R-:W-:-:S03]  /*12f0*/  IMAD.HI R2, R2, 0x2aaaaaab, RZ ;  /* 0x2aaaaaab02027827 */ /* 0x000fc600078e02ff */
[----:B------:R-:W-:Y:S02]  /*1300*/  USHF.R.U32.HI UR4, URZ, 0x1f, UR5 ;  /* 0x0000001f3f047899 */ /* 0x000fe40008011605 */
[----:B------:R-:W-:Y:S02]  /*1310*/  SHF.R.U32.HI R3, RZ, 0x1f, R2 ;  /* 0x0000001fff037819 */ /* 0x000fe40000011602 */
[----:B------:R-:W-:Y:S01]  /*1320*/  ULEA.HI.SX32 UR4, UR5, UR4, 0x1c ;  /* 0x0000000405047291 */ /* 0x000fe2000f8fe23f */
[----:B0-----:R-:W-:Y:S02]  /*1330*/  @P0 SHF.R.U32.HI R23, RZ, R7, R0 ;  /* 0x00000007ff170219 */ /* 0x001fe40000011600 */
[----:B------:R-:W-:Y:S02]  /*1340*/  LEA.HI.SX32 R3, R2, R3, 0x1c ;  /* 0x0000000302037211 */ /* 0x000fe400078fe2ff */
[----:B------:R-:W-:Y:S02]  /*1350*/  IADD3 R0, -R23, RZ, RZ ;  /* 0x000000ff17007210 */ /* 0x000fe40007ffe1ff */
[----:B------:R-:W-:Y:S01]  /*1360*/  VIMNMX R72, R3, UR4, PT ;  /* 0x0000000403487c48 */ /* 0x000fe2000bfe0100 */
[----:B------:R-:W-:Y:S01]  /*1370*/  IMAD.MOV.U32 R3, RZ, RZ, RZ ;  /* 0x000000ffff037224 */ /* 0x000fe200078e00ff */
[----:B------:R-:W-:Y:S01]  /*1380*/  PLOP3.LUT P0, PT, PT, PT, PT, 0x80, 0x0 ;  /* 0x000000000000781c */ /* 0x000fe20003f0f070 */
[----:B------:R-:W-:Y:S01]  /*1390*/  IMAD R161, R161, R0, R6 ;  /* 0x00000000a1a17224 */ /* 0x000fe200078e0206 */
[----:B------:R-:W-:Y:S01]  /*13a0*/  ISETP.GE.AND P1, PT, R72, 0x1, PT ;  /* 0x000000014800780c */ /* 0x000fe20003f26270 */
[----:B------:R-:W-:Y:S01]  /*13b0*/  IMAD.MOV.U32 R0, RZ, RZ, RZ ;  /* 0x000000ffff007224 */ /* 0x000fe200078e00ff */
[----:B------:R-:W-:-:S11]  /*13c0*/  CS2R R6, SRZ ;  /* 0x0000000000067805 */ /* 0x000fd6000001ff00 */
[----:B------:R-:W-:Y:S05]  /*13d0*/  @!P1 BRA `(.L_x_2194) ;  /* 0x0000006c00e49947 */ /* 0x000fea0003800000 */
        /* <DEDUP_REMOVED lines=31> */
.L_x_2195:
[----:B------:R-:W-:Y:S02]  /*15d0*/  LEA.HI R0, R163, R163, RZ, 0x1 ;  /* 0x000000a3a3007211 */ /* 0x000fe400078f08ff */
[----:B------:R-:W-:Y:S02]  /*15e0*/  R2UR UR4, R168 ;  /* 0x00000000a80472ca */ /* 0x000fe400000e0000 */
[----:B------:R-:W-:-:S05]  /*15f0*/  LOP3.LUT R0, R0, 0xfffffffe, RZ, 0xc0, !PT ;  /* 0xfffffffe00007812 */ /* 0x000fca00078ec0ff */
[----:B------:R-:W-:-:S05]  /*1600*/  IMAD.IADD R0, R163, 0x1, -R0 ;  /* 0x00000001a3007824 */ /* 0x000fca00078e0a00 */
[----:B------:R-:W-:Y:S02]  /*1610*/  SHF.L.U32 R0, R0, 0x1f, RZ ;  /* 0x0000001f00007819 */ /* 0x000fe400000006ff */
[----:B------:R-:W-:Y:S02]  /*1620*/  MOV R2, UR4 ;  /* 0x0000000400027c02 */ /* 0x000fe40008000f00 */
[----:B------:R-:W0:Y:S02]  /*1630*/  SYNCS.PHASECHK.TRANS64.TRYWAIT P1, [UR39+0x2a800], R0 ;  /* 0x02a80000ff0075a7 */ /* 0x000e240008020167 */
[----:B------:R-:W-:Y:S01]  /*1640*/  ISETP.NE.AND P0, PT, R2, 0x3, PT ;  /* 0x000000030200780c */ /* 0x000fe20003f05270 */
[----:B0-----:R-:W-:-:S12]  /*1650*/  @!P1 BRA `(.L_x_2196) ;  /* 0x000000c8008c9947 */ /* 0x001fd80003800000 */
.L_x_2312:
[----:B------:R-:W-:Y:S05]  /*1660*/  @!P0 BRA `(.L_x_2197) ;  /* 0x0000000000048947 */ /* 0x000fea0003800000 */
[----:B------:R-:W-:Y:S01]  /*1670*/  BPT.TRAP 0x1 ;  /* 0x000000040000795c */ /* 0x000fe20000300000 */
.L_x_2197:
[----:B0-----:R-:W-:Y:S02]  /*1680*/  IMAD.U32 R0, RZ, RZ, UR38 ;  /* 0x00000026ff007e24 */ /* 0x001fe4000f8e00ff */
[----:B------:R-:W-:-:S03]  /*1690*/  IMAD.U32 R3, RZ, RZ, UR60 ;  /* 0x0000003cff037e24 */ /* 0x000fc6000f8e00ff */
[----:B------:R-:W-:Y:S02]  /*16a0*/  LEA R0, R0, UR39, 0x3 ;  /* 0x0000002700007c11 */ /* 0x000fe4000f8e18ff */
[----:B------:R-:W-:-:S04]  /*16b0*/  SHF.L.U32 R3, R3, 0x1f, RZ ;  /* 0x0000001f03037819 */ /* 0x000fc800000006ff */
[----:B------:R0:W1:Y:S01]  /*16c0*/  SYNCS.PHASECHK.TRANS64.TRYWAIT P1, [R0+URZ+0x2a830], R3 ;  /* 0x02a83003000075a7 */ /* 0x000062000802017f */
[----:B------:R-:W-:Y:S05]  /*16d0*/  @!P0 BRA `(.L_x_2198) ;  /* 0x0000000000048947 */ /* 0x000fea0003800000 */
[----:B------:R-:W-:Y:S01]  /*16e0*/  BPT.TRAP 0x1 ;  /* 0x000000040000795c */ /* 0x000fe20000300000 */
.L_x_2198:
[----:B-1----:R-:W-:Y:S05]  /*16f0*/  @P1 BRA `(.L_x_2199) ;  /* 0x0000000000081947 */ /* 0x002fea0003800000 */
[----:B------:R-:W1:Y:S02]  /*1700*/  SYNCS.PHASECHK.TRANS64.TRYWAIT P1, [R0+URZ+0x2a830], R3 ;  /* 0x02a83003000075a7 */ /* 0x000e64000802017f */
[----:B-1----:R-:W-:Y:S05]  /*1710*/  @!P1 BRA `(.L_x_2200) ;  /* 0x000000c800749947 */ /* 0x002fea0003800000 */
.L_x_2199:
        /* <DEDUP_REMOVED lines=22> */
[----:B------:R-:W-:Y:S02]  /*1880*/  UIADD3 UR8, UR5, 0x2, URZ ;  /* 0x0000000205087890 */ /* 0x000fe4000fffe03f */
[----:B------:R-:W-:Y:S01]  /*1890*/  UIADD3 UR10, UR4, 0x2, URZ ;  /* 0x00000002040a7890 */ /* 0x000fe2000fffe03f */
[----:B------:R-:W-:Y:S01]  /*18a0*/  UMOV UR9, 0x40000040 ;  /* 0x4000004000097882 */ /* 0x000fe20000000000 */
        /* <DEDUP_REMOVED lines=70> */
.L_x_2201:
[----:B------:R-:W-:Y:S01]  /*1d10*/  ISETP.NE.AND P4, PT, R171, 0x1, PT ;  /* 0x00000001ab00780c */ /* 0x000fe20003f85270 */
[----:B------:R-:W-:Y:S01]  /*1d20*/  IMAD.IADD R4, R19, 0x1, R16 ;  /* 0x0000000113047824 */ /* 0x000fe200078e0210 */
[----:B------:R-:W2:Y:S01]  /*1d30*/  LDC R5, c[0x0][0x2f0] ;  /* 0x0000bc00ff057b82 */ /* 0x000ea20000000800 */
[----:B------:R-:W-:Y:S01]  /*1d40*/  R2UR UR5, R170 ;  /* 0x00000000aa0572ca */ /* 0x000fe200000e0000 */
[----:B------:R-:W-:-:S06]  /*1d50*/  ULDC UR4, c[0x0][0x988] ;  /* 0x0002620000047ab9 */ /* 0x000fcc0000000800 */
[----:B------:R-:W3:Y:S08]  /*1d60*/  LDC R8, c[0x0][0x288] ;  /* 0x0000a200ff087b82 */ /* 0x000ef00000000800 */
[----:B01----:R-:W0:Y:S08]  /*1d70*/  @P4 LDC R3, c[0x0][0x44c] ;  /* 0x00011300ff034b82 */ /* 0x003e300000000800 */
[----:B------:R-:W1:Y:S01]  /*1d80*/  @P4 LDC R9, c[0x0][0x450] ;  /* 0x00011400ff094b82 */ /* 0x000e620000000800 */
[----:B0-----:R-:W-:-:S05]  /*1d90*/  @P4 IMAD.HI.U32 R2, R4, R3, RZ ;  /* 0x0000000304024227 */ /* 0x001fca00078e00ff */
[----:B-1----:R-:W-:Y:S01]  /*1da0*/  @P4 SHF.R.U32.HI R4, RZ, R9, R2 ;  /* 0x00000009ff044219 */ /* 0x002fe20000011602 */
[----:B------:R-:W-:-:S04]  /*1db0*/  IMAD R2, R72, -0x60, RZ ;  /* 0xffffffa048027824 */ /* 0x000fc800078e02ff */
[----:B------:R-:W3:Y:S01]  /*1dc0*/  SHFL.IDX PT, R9, R4, 0x1, 0x1c1f ;  /* 0x003c1f0004097f89 */ /* 0x000ee200000e0000 */
[----:B------:R-:W-:Y:S02]  /*1dd0*/  VIADD R3, R2, 0x61 ;  /* 0x0000006102037836 */ /* 0x000fe40000000000 */
[----:B--2---:R-:W-:Y:S01]  /*1de0*/  IMAD R2, R5, UR5, R2 ;  /* 0x0000000505027c24 */ /* 0x004fe2000f8e0202 */
[----:B------:R-:W-:Y:S01]  /*1df0*/  SHFL.IDX PT, R4, R4, RZ, 0x1c1f ;  /* 0x001c1fff04047589 */ /* 0x000fe200000e0000 */
[----:B------:R-:W-:-:S03]  /*1e00*/  IMAD R10, R18, -0x2, R3 ;  /* 0xfffffffe120a7824 */ /* 0x000fc600078e0203 */
[----:B------:R-:W-:Y:S01]  /*1e10*/  IADD3 R11, R2, 0x60, RZ ;  /* 0x00000060020b7810 */ /* 0x000fe20007ffe0ff */
[----:B------:R-:W-:-:S04]  /*1e20*/  IMAD R3, R5, UR5, R10 ;  /* 0x0000000505037c24 */ /* 0x000fc8000f8e020a */
[----:B------:R-:W-:Y:S01]  /*1e30*/  IMAD R2, R18, -0x2, R11 ;  /* 0xfffffffe12027824 */ /* 0x000fe200078e020b */
[----:B---3--:R-:W-:Y:S01]  /*1e40*/  IADD3 R9, R9, -R8, R3 ;  /* 0x8000000809097210 */ /* 0x008fe20007ffe003 */
[----:B------:R-:W-:-:S03]  /*1e50*/  IMAD.IADD R3, R3, 0x1, -R8 ;  /* 0x0000000103037824 */ /* 0x000fc600078e0a08 */
[----:B------:R-:W-:-:S04]  /*1e60*/  VIMNMX R9, R2, R9, PT ;  /* 0x0000000902097248 */ /* 0x000fc80003fe0100 */
[C---:B------:R-:W-:Y:S02]  /*1e70*/  ISETP.GT.AND P1, PT, R9.reuse, RZ, PT ;  /* 0x000000ff0900720c */ /* 0x040fe40003f24270 */
[C---:B------:R-:W-:Y:S02]  /*1e80*/  ISETP.GT.AND P2, PT, R9.reuse, 0x1, PT ;  /* 0x000000010900780c */ /* 0x040fe40003f44270 */
[----:B------:R-:W-:Y:S02]  /*1e90*/  ISETP.GT.AND P3, PT, R9, 0x8, PT ;  /* 0x000000080900780c */ /* 0x000fe40003f64270 */
[----:B------:R-:W-:Y:S02]  /*1ea0*/  FSEL R73, R26, -INF , P1 ;  /* 0xff8000001a497808 */ /* 0x000fe40000800000 */
[----:B------:R-:W-:Y:S02]  /*1eb0*/  FSEL R10, R27, -INF , P2 ;  /* 0xff8000001b0a7808 */ /* 0x000fe40001000000 */
[----:B------:R-:W-:-:S02]  /*1ec0*/  ISETP.GT.AND P1, PT, R9, 0x9, PT ;  /* 0x000000090900780c */ /* 0x000fc40003f24270 */
[----:B------:R-:W-:Y:S02]  /*1ed0*/  FSEL R75, R30, -INF , P3 ;  /* 0xff8000001e4b7808 */ /* 0x000fe40001800000 */
[----:B------:R-:W-:Y:S02]  /*1ee0*/  FMNMX.FTZ R12, R73, R10, !PT ;  /* 0x0000000a490c7209 */ /* 0x000fe40007810000 */
[----:B------:R-:W-:Y:S02]  /*1ef0*/  ISETP.GT.AND P2, PT, R9, 0x10, PT ;  /* 0x000000100900780c */ /* 0x000fe40003f44270 */
[----:B------:R-:W-:Y:S02]  /*1f00*/  FSEL R77, R31, -INF , P1 ;  /* 0xff8000001f4d7808 */ /* 0x000fe40000800000 */
[----:B------:R-:W-:Y:S02]  /*1f10*/  FMNMX.FTZ R12, R75, R12, !PT ;  /* 0x0000000c4b0c7209 */ /* 0x000fe40007810000 */
        /* <DEDUP_REMOVED lines=20> */
[----:B------:R-:W-:Y:S01]  /*2060*/  FMNMX.FTZ R12, R89, R12, !PT ;  /* 0x0000000c590c7209 */ /* 0x000fe20007810000 */
[----:B------:R-:W0:Y:S01]  /*2070*/  @P4 LDC R46, c[0x0][0x450] ;  /* 0x00011400ff2e4b82 */ /* 0x000e220000000800 */
        /* <DEDUP_REMOVED lines=36> */
[----:B------:R-:W-:Y:S02]  /*22c0*/  FSEL R71, R71, -INF , P1 ;  /* 0xff80000047477808 */ /* 0x000fe40000800000 */
[----:B------:R-:W-:-:S04]  /*22d0*/  FMNMX.FTZ R12, R107, R12, !PT ;  /* 0x0000000c6b0c7209 */ /* 0x000fc80007810000 */
[----:B------:R-:W-:-:S05]  /*22e0*/  FMNMX.FTZ R12, R71, R12, !PT ;  /* 0x0000000c470c7209 */ /* 0x000fca0007810000 */
[----:B------:R-:W1:Y:S02]  /*22f0*/  SHFL.BFLY PT, R9, R12, 0x2, 0x1f ;  /* 0x0c401f000c097f89 */ /* 0x000e6400000e0000 */
[----:B-1----:R-:W-:Y:S02]  /*2300*/  FMNMX.FTZ R13, R12, R9, !PT ;  /* 0x000000090c0d7209 */ /* 0x002fe40007810000 */
[----:B------:R-:W-:Y:S01]  /*2310*/  VIADDMNMX R9, R4, R3, R2, PT ;  /* 0x0000000304097246 */ /* 0x000fe20003800102 */
[----:B------:R-:W-:Y:S01]  /*2320*/  IMAD.U32 R2, RZ, RZ, UR4 ;  /* 0x00000004ff027e24 */ /* 0x000fe2000f8e00ff */
[----:B------:R-:W-:Y:S01]  /*2330*/  R2UR UR4, R0 ;  /* 0x00000000000472ca */ /* 0x000fe200000e0000 */
[----:B------:R-:W1:Y:S01]  /*2340*/  SHFL.BFLY PT, R14, R13, 0x1, 0x1f ;  /* 0x0c201f000d0e7f89 */ /* 0x000e6200000e0000 */
[C---:B------:R-:W-:Y:S02]  /*2350*/  ISETP.GT.AND P1, PT, R9.reuse, RZ, PT ;  /* 0x000000ff0900720c */ /* 0x040fe40003f24270 */
[----:B------:R-:W-:-:S02]  /*2360*/  ISETP.GT.AND P2, PT, R9, 0x1, PT ;  /* 0x000000010900780c */ /* 0x000fc40003f44270 */
[----:B------:R-:W-:Y:S02]  /*2370*/  ISETP.GT.AND P3, PT, R9, 0x8, PT ;  /* 0x000000080900780c */ /* 0x000fe40003f64270 */
[----:B------:R-:W-:Y:S02]  /*2380*/  FSEL R11, R24, -INF , P1 ;  /* 0xff800000180b7808 */ /* 0x000fe40000800000 */
[----:B------:R-:W-:Y:S02]  /*2390*/  FSEL R25, R25, -INF , P2 ;  /* 0xff80000019197808 */ /* 0x000fe40001000000 */
[----:B------:R-:W-:Y:S01]  /*23a0*/  ISETP.GT.AND P1, PT, R9, 0x9, PT ;  /* 0x000000090900780c */ /* 0x000fe20003f24270 */
[----:B------:R-:W-:Y:S01]  /*23b0*/  UIADD3 UR4, UR4, 0x2a840, URZ ;  /* 0x0002a84004047890 */ /* 0x000fe2000fffe03f */
[----:B------:R-:W-:Y:S02]  /*23c0*/  FMNMX.FTZ R4, R11, R25, !PT ;  /* 0x000000190b047209 */ /* 0x000fe40007810000 */
[----:B------:R-:W-:-:S02]  /*23d0*/  ISETP.GT.AND P2, PT, R9, 0x10, PT ;  /* 0x000000100900780c */ /* 0x000fc40003f44270 */
[----:B------:R-:W-:Y:S02]  /*23e0*/  FSEL R29, R29, -INF , P1 ;  /* 0xff8000001d1d7808 */ /* 0x000fe40000800000 */
[----:B------:R-:W-:Y:S02]  /*23f0*/  ISETP.GT.AND P1, PT, R9, 0x11, PT ;  /* 0x000000110900780c */ /* 0x000fe40003f24270 */
[----:B------:R-:W-:Y:S02]  /*2400*/  FSEL R15, R32, -INF , P2 ;  /* 0xff800000200f7808 */ /* 0x000fe40001000000 */
[----:B------:R-:W-:Y:S02]  /*2410*/  FSEL R33, R33, -INF , P1 ;  /* 0xff80000021217808 */ /* 0x000fe40000800000 */
[----:B-1----:R-:W-:Y:S02]  /*2420*/  FMNMX.FTZ R3, R13, R14, !PT ;  /* 0x0000000e0d037209 */ /* 0x002fe40007810000 */
[----:B------:R-:W-:-:S02]  /*2430*/  FSEL R13, R28, -INF , P3 ;  /* 0xff8000001c0d7808 */ /* 0x000fc40001800000 */
[----:B------:R-:W-:Y:S01]  /*2440*/  ISETP.GT.AND P3, PT, R9, 0x18, PT ;  /* 0x000000180900780c */ /* 0x000fe20003f64270 */
[----:B------:R-:W-:Y:S01]  /*2450*/  FMUL.FTZ R12, R3, R2 ;  /* 0x00000002030c7220 */ /* 0x000fe20000410000 */
[----:B------:R-:W-:Y:S02]  /*2460*/  FMNMX.FTZ R4, R13, R4, !PT ;  /* 0x000000040d047209 */ /* 0x000fe40007810000 */
[----:B------:R-:W-:Y:S02]  /*2470*/  FSETP.NEU.FTZ.AND P2, PT, R3, -INF , PT ;  /* 0xff8000000300780b */ /* 0x000fe40003f5d000 */
[----:B------:R-:W-:Y:S02]  /*2480*/  FMNMX.FTZ R4, R29, R4, !PT ;  /* 0x000000041d047209 */ /* 0x000fe40007810000 */
[----:B------:R-:W-:Y:S02]  /*2490*/  ISETP.GT.AND P1, PT, R9, 0x19, PT ;  /* 0x000000190900780c */ /* 0x000fe40003f24270 */
[----:B------:R-:W-:-:S02]  /*24a0*/  FMNMX.FTZ R4, R15, R4, !PT ;  /* 0x000000040f047209 */ /* 0x000fc40007810000 */
[----:B------:R-:W-:Y:S02]  /*24b0*/  FSEL R21, R36, -INF , P3 ;  /* 0xff80000024157808 */ /* 0x000fe40001800000 */
[----:B------:R-:W-:Y:S02]  /*24c0*/  FMNMX.FTZ R4, R33, R4, !PT ;  /* 0x0000000421047209 */ /* 0x000fe40007810000 */
[----:B------:R-:W-:Y:S02]  /*24d0*/  FSEL R14, R12, RZ, P2 ;  /* 0x000000ff0c0e7208 */ /* 0x000fe40001000000 */
[----:B------:R-:W-:Y:S02]  /*24e0*/  ISETP.GT.AND P2, PT, R9, 0x20, PT ;  /* 0x000000200900780c */ /* 0x000fe40003f44270 */
[----:B------:R-:W-:Y:S01]  /*24f0*/  FSEL R37, R37, -INF , P1 ;  /* 0xff80000025257808 */ /* 0x000fe20000800000 */
[--C-:B------:R-:W-:Y:S01]  /*2500*/  FFMA.FTZ R157, R73, R2, -R14.reuse ;  /* 0x00000002499d7223 */ /* 0x100fe2000001080e */
[----:B------:R-:W-:Y:S01]  /*2510*/  FMNMX.FTZ R4, R21, R4, !PT ;  /* 0x0000000415047209 */ /* 0x000fe20007810000 */
[-CC-:B------:R-:W-:Y:S01]  /*2520*/  FFMA.FTZ R10, R10, R2.reuse, -R14.reuse ;  /* 0x000000020a0a7223 */ /* 0x180fe2000001080e */
[----:B------:R-:W-:Y:S01]  /*2530*/  ISETP.GT.AND P1, PT, R9, 0x21, PT ;  /* 0x000000210900780c */ /* 0x000fe20003f24270 */
[--C-:B------:R-:W-:Y:S01]  /*2540*/  FFMA.FTZ R159, R75, R2, -R14.reuse ;  /* 0x000000024b9f7223 */ /* 0x100fe2000001080e */
[----:B------:R-:W-:Y:S01]  /*2550*/  FSEL R27, R40, -INF , P2 ;  /* 0xff800000281b7808 */ /* 0x000fe20001000000 */
[----:B------:R-:W-:Y:S01]  /*2560*/  MUFU.EX2 R157, R157 ;  /* 0x0000009d009d7308 */ /* 0x000fe20000000800 */
[----:B------:R-:W-:Y:S01]  /*2570*/  FMNMX.FTZ R4, R37, R4, !PT ;  /* 0x0000000425047209 */ /* 0x000fe20007810000 */
[-CC-:B------:R-:W-:Y:S01]  /*2580*/  FFMA.FTZ R77, R77, R2.reuse, -R14.reuse ;  /* 0x000000024d4d7223 */ /* 0x180fe2000001080e */
[----:B------:R-:W-:Y:S01]  /*2590*/  ISETP.GT.AND P2, PT, R9, 0x28, PT ;  /* 0x000000280900780c */ /* 0x000fe20003f44270 */
[-CC-:B------:R-:W-:Y:S01]  /*25a0*/  FFMA.FTZ R79, R79, R2.reuse, -R14.reuse ;  /* 0x000000024f4f7223 */ /* 0x180fe2000001080e */
[----:B------:R-:W-:Y:S01]  /*25b0*/  FSEL R41, R41, -INF , P1 ;  /* 0xff80000029297808 */ /* 0x000fe20000800000 */
[--C-:B------:R-:W-:Y:S01]  /*25c0*/  FFMA.FTZ R81, R81, R2, -R14.reuse ;  /* 0x0000000251517223 */ /* 0x100fe2000001080e */
[----:B------:R-:W-:Y:S01]  /*25d0*/  FMNMX.FTZ R4, R27, R4, !PT ;  /* 0x000000041b047209 */ /* 0x000fe20007810000 */
[----:B------:R-:W1:Y:S01]  /*25e0*/  MUFU.EX2 R10, R10 ;  /* 0x0000000a000a7308 */ /* 0x000e620000000800 */
[----:B------:R-:W-:Y:S01]  /*25f0*/  ISETP.GT.AND P1, PT, R9, 0x29, PT ;  /* 0x000000290900780c */ /* 0x000fe20003f24270 */
[----:B------:R-:W-:Y:S01]  /*2600*/  FFMA.FTZ R83, R83, R2, -R14 ;  /* 0x0000000253537223 */ /* 0x000fe2000001080e */
[----:B------:R-:W-:Y:S01]  /*2610*/  FSEL R31, R44, -INF , P2 ;  /* 0xff8000002c1f7808 */ /* 0x000fe20001000000 */
[----:B------:R-:W-:Y:S01]  /*2620*/  IMAD R44, R5, UR5, -R8 ;  /* 0x00000005052c7c24 */ /* 0x000fe2000f8e0a08 */
[----:B------:R-:W-:Y:S01]  /*2630*/  FMNMX.FTZ R4, R41, R4, !PT ;  /* 0x0000000429047209 */ /* 0x000fe20007810000 */
[-CC-:B------:R-:W-:Y:S01]  /*2640*/  FFMA.FTZ R85, R85, R2.reuse, -R14.reuse ;  /* 0x0000000255557223 */ /* 0x180fe2000001080e */
[----:B------:R-:W-:Y:S01]  /*2650*/  ISETP.GT.AND P2, PT, R9, 0x30, PT ;  /* 0x000000300900780c */ /* 0x000fe20003f44270 */
[----:B------:R-:W-:Y:S01]  /*2660*/  MUFU.EX2 R159, R159 ;  /* 0x0000009f009f7308 */ /* 0x000fe20000000800 */
[----:B------:R-:W-:Y:S01]  /*2670*/  FSEL R45, R45, -INF , P1 ;  /* 0xff8000002d2d7808 */ /* 0x000fe20000800000 */
[--C-:B------:R-:W-:Y:S01]  /*2680*/  FFMA.FTZ R87, R87, R2, -R14.reuse ;  /* 0x0000000257577223 */ /* 0x100fe2000001080e */
[----:B------:R-:W-:Y:S01]  /*2690*/  FMNMX.FTZ R4, R31, R4, !PT ;  /* 0x000000041f047209 */ /* 0x000fe20007810000 */
[-CC-:B------:R-:W-:Y:S01]  /*26a0*/  FFMA.FTZ R89, R89, R2.reuse, -R14.reuse ;  /* 0x0000000259597223 */ /* 0x180fe2000001080e */
[----:B------:R-:W-:Y:S01]  /*26b0*/  ISETP.GT.AND P1, PT, R9, 0x31, PT ;  /* 0x000000310900780c */ /* 0x000fe20003f24270 */
[----:B------:R-:W-:Y:S01]  /*26c0*/  FFMA.FTZ R91, R91, R2, -R14 ;  /* 0x000000025b5b7223 */ /* 0x000fe2000001080e */
[----:B------:R-:W-:Y:S01]  /*26d0*/  FSEL R35, R48, -INF , P2 ;  /* 0xff80000030237808 */ /* 0x000fe20001000000 */
[----:B------:R-:W-:Y:S01]  /*26e0*/  MUFU.EX2 R20, R77 ;  /* 0x0000004d00147308 */ /* 0x000fe20000000800 */
[----:B------:R-:W-:Y:S01]  /*26f0*/  FMNMX.FTZ R4, R45, R4, !PT ;  /* 0x000000042d047209 */ /* 0x000fe20007810000 */
[----:B-1----:R-:W-:Y:S01]  /*2700*/  FADD.FTZ R42, R157, R10 ;  /* 0x0000000a9d2a7221 */ /* 0x002fe20000010000 */
[----:B------:R-:W-:Y:S01]  /*2710*/  ISETP.GT.AND P2, PT, R9, 0x38, PT ;  /* 0x000000380900780c */ /* 0x000fe20003f44270 */
[-CC-:B------:R-:W-:Y:S01]  /*2720*/  FFMA.FTZ R93, R93, R2.reuse, -R14.reuse ;  /* 0x000000025d5d7223 */ /* 0x180fe2000001080e */
[----:B------:R-:W-:Y:S01]  /*2730*/  FSEL R49, R49, -INF , P1 ;  /* 0xff80000031317808 */ /* 0x000fe20000800000 */
[--C-:B------:R-:W-:Y:S01]  /*2740*/  FFMA.FTZ R95, R95, R2, -R14.reuse ;  /* 0x000000025f5f7223 */ /* 0x100fe2000001080e */
[----:B------:R-:W-:Y:S01]  /*2750*/  FMNMX.FTZ R4, R35, R4, !PT ;  /* 0x0000000423047209 */ /* 0x000fe20007810000 */
[----:B------:R-:W-:Y:S01]  /*2760*/  MUFU.EX2 R79, R79 ;  /* 0x0000004f004f7308 */ /* 0x000fe20000000800 */
[----:B------:R-:W-:Y:S01]  /*2770*/  ISETP.GT.AND P1, PT, R9, 0x39, PT ;  /* 0x000000390900780c */ /* 0x000fe20003f24270 */
[-CC-:B------:R-:W-:Y:S01]  /*2780*/  FFMA.FTZ R97, R97, R2.reuse, -R14.reuse ;  /* 0x0000000261617223 */ /* 0x180fe2000001080e */
[----:B------:R-:W-:Y:S01]  /*2790*/  FSEL R39, R52, -INF , P2 ;  /* 0xff80000034277808 */ /* 0x000fe20001000000 */
[--C-:B------:R-:W-:Y:S01]  /*27a0*/  FFMA.FTZ R99, R99, R2, -R14.reuse ;  /* 0x0000000263637223 */ /* 0x100fe2000001080e */
[----:B------:R-:W-:Y:S01]  /*27b0*/  FMNMX.FTZ R4, R49, R4, !PT ;  /* 0x0000000431047209 */ /* 0x000fe20007810000 */
[-CC-:B------:R-:W-:Y:S01]  /*27c0*/  FFMA.FTZ R55, R55, R2.reuse, -R14.reuse ;  /* 0x0000000237377223 */ /* 0x180fe2000001080e */
[----:B------:R-:W-:Y:S01]  /*27d0*/  ISETP.GT.AND P2, PT, R9, 0x40, PT ;  /* 0x000000400900780c */ /* 0x000fe20003f44270 */
[----:B------:R-:W1:Y:S01]  /*27e0*/  MUFU.EX2 R24, R81 ;  /* 0x0000005100187308 */ /* 0x000e620000000800 */
        /* <DEDUP_REMOVED lines=11> */
[----:B------:R-:W2:Y:S01]  /*28a0*/  S2UR UR5, SR_CgaCtaId ;  /* 0x00000000000579c3 */ /* 0x000ea20000008800 */
[----:B------:R-:W-:Y:S01]  /*28b0*/  FSEL R57, R57, -INF , P1 ;  /* 0xff80000039397808 */ /* 0x000fe20000800000 */
[--C-:B------:R-:W-:Y:S01]  /*28c0*/  FFMA.FTZ R105, R105, R2, -R14.reuse ;  /* 0x0000000269697223 */ /* 0x100fe2000001080e */
[----:B------:R-:W-:Y:S01]  /*28d0*/  FMNMX.FTZ R4, R43, R4, !PT ;  /* 0x000000042b047209 */ /* 0x000fe20007810000 */
[----:B------:R3:W4:Y:S01]  /*28e0*/  MUFU.EX2 R26, R85 ;  /* 0x00000055001a7308 */ /* 0x0007220000000800 */
[----:B------:R-:W-:Y:S01]  /*28f0*/  ISETP.GT.AND P1, PT, R9, 0x49, PT ;  /* 0x000000490900780c */ /* 0x000fe20003f24270 */
[-CC-:B------:R-:W-:Y:S01]  /*2900*/  FFMA.FTZ R67, R67, R2.reuse, -R14.reuse ;  /* 0x0000000243437223 */ /* 0x180fe2000001080e */
[----:B------:R-:W-:Y:S01]  /*2910*/  FSEL R47, R60, -INF , P2 ;  /* 0xff8000003c2f7808 */ /* 0x000fe20001000000 */
[--C-:B------:R-:W-:Y:S01]  /*2920*/  FFMA.FTZ R107, R107, R2, -R14.reuse ;  /* 0x000000026b6b7223 */ /* 0x100fe2000001080e */
[----:B------:R-:W-:Y:S01]  /*2930*/  FMNMX.FTZ R4, R57, R4, !PT ;  /* 0x0000000439047209 */ /* 0x000fe20007810000 */
[----:B------:R-:W-:Y:S01]  /*2940*/  FFMA.FTZ R14, R71, R2, -R14 ;  /* 0x00000002470e7223 */ /* 0x000fe2000001080e */
[----:B------:R-:W-:Y:S01]  /*2950*/  ISETP.GT.AND P2, PT, R9, 0x50, PT ;  /* 0x000000500900780c */ /* 0x000fe20003f44270 */
[----:B------:R-:W-:Y:S01]  /*2960*/  MUFU.EX2 R87, R87 ;  /* 0x0000005700577308 */ /* 0x000fe20000000800 */
[----:B------:R-:W-:-:S02]  /*2970*/  FSEL R61, R61, -INF , P1 ;  /* 0xff8000003d3d7808 */ /* 0x000fc40000800000 */
[----:B---3--:R-:W-:Y:S02]  /*2980*/  CS2R R84, SRZ ;  /* 0x0000000000547805 */ /* 0x008fe4000001ff00 */
[----:B------:R-:W-:Y:S02]  /*2990*/  FMNMX.FTZ R4, R47, R4, !PT ;  /* 0x000000042f047209 */ /* 0x000fe40007810000 */
[----:B------:R-:W-:Y:S02]  /*29a0*/  CS2R R80, SRZ ;  /* 0x0000000000507805 */ /* 0x000fe4000001ff00 */
[----:B------:R-:W-:Y:S02]  /*29b0*/  ISETP.GT.AND P1, PT, R9, 0x51, PT ;  /* 0x000000510900780c */ /* 0x000fe40003f24270 */
[----:B------:R-:W-:Y:S02]  /*29c0*/  CS2R R76, SRZ ;  /* 0x00000000004c7805 */ /* 0x000fe4000001ff00 */
[----:B------:R-:W-:Y:S01]  /*29d0*/  FSEL R51, R64, -INF , P2 ;  /* 0xff80000040337808 */ /* 0x000fe20001000000 */
[----:B------:R-:W3:Y:S01]  /*29e0*/  MUFU.EX2 R28, R89 ;  /* 0x00000059001c7308 */ /* 0x000ee20000000800 */
[----:B------:R-:W-:-:S02]  /*29f0*/  FMNMX.FTZ R4, R61, R4, !PT ;  /* 0x000000043d047209 */ /* 0x000fc40007810000 */
[----:B------:R-:W-:Y:S02]  /*2a00*/  CS2R R74, SRZ ;  /* 0x00000000004a7805 */ /* 0x000fe4000001ff00 */
[----:B------:R-:W-:Y:S01]  /*2a10*/  ISETP.GT.AND P2, PT, R9, 0x58, PT ;  /* 0x000000580900780c */ /* 0x000fe20003f44270 */
[----:B--2---:R-:W-:Y:S01]  /*2a20*/  UPRMT UR4, UR5, 0x654, UR4 ;  /* 0x0000065405047896 */ /* 0x004fe20008000004 */
[----:B------:R-:W-:Y:S02]  /*2a30*/  FSEL R65, R65, -INF , P1 ;  /* 0xff80000041417808 */ /* 0x000fe40000800000 */
[----:B------:R-:W-:Y:S02]  /*2a40*/  CS2R R70, SRZ ;  /* 0x0000000000467805 */ /* 0x000fe4000001ff00 */
[----:B------:R-:W-:Y:S01]  /*2a50*/  FMNMX.FTZ R4, R51, R4, !PT ;  /* 0x0000000433047209 */ /* 0x000fe20007810000 */
[----:B------:R-:W-:Y:S01]  /*2a60*/  MUFU.EX2 R91, R91 ;  /* 0x0000005b005b7308 */ /* 0x000fe20000000800 */
[----:B------:R-:W-:-:S02]  /*2a70*/  ISETP.GT.AND P1, PT, R9, 0x59, PT ;  /* 0x000000590900780c */ /* 0x000fc40003f24270 */
[----:B------:R-:W-:Y:S02]  /*2a80*/  FSEL R9, R68, -INF , P2 ;  /* 0xff80000044097808 */ /* 0x000fe40001000000 */
[----:B------:R-:W-:Y:S01]  /*2a90*/  FMNMX.FTZ R4, R65, R4, !PT ;  /* 0x0000000441047209 */ /* 0x000fe20007810000 */
[----:B------:R-:W-:Y:S01]  /*2aa0*/  SYNCS.ARRIVE.TRANS64.RED.A1T0 RZ, [UR4], RZ ;  /* 0x000000ffffff79a7 */ /* 0x000fe20008100404 */
[----:B------:R-:W-:Y:S01]  /*2ab0*/  FSEL R69, R69, -INF , P1 ;  /* 0xff80000045457808 */ /* 0x000fe20000800000 */
[----:B------:R-:W2:Y:S01]  /*2ac0*/  MUFU.EX2 R30, R93 ;  /* 0x0000005d001e7308 */ /* 0x000ea20000000800 */
[----:B------:R-:W-:Y:S02]  /*2ad0*/  FMNMX.FTZ R4, R9, R4, !PT ;  /* 0x0000000409047209 */ /* 0x000fe40007810000 */
[----:B------:R-:W-:Y:S01]  /*2ae0*/  F2FP.F16.F32.PACK_AB R157, R10, R157 ;  /* 0x0000009d0a9d723e */ /* 0x000fe200000000ff */
[----:B------:R-:W-:Y:S01]  /*2af0*/  VIADD R10, R72, 0xfffffffe ;  /* 0xfffffffe480a7836 */ /* 0x000fe20000000000 */
[----:B------:R-:W-:-:S02]  /*2b00*/  FMNMX.FTZ R4, R69, R4, !PT ;  /* 0x0000000445047209 */ /* 0x000fc40007810000 */
[----:B-1----:R-:W-:Y:S01]  /*2b10*/  F2FP.F16.F32.PACK_AB R153, R24, R79 ;  /* 0x0000004f1899723e */ /* 0x002fe200000000ff */
[----:B------:R-:W-:Y:S01]  /*2b20*/  MUFU.EX2 R95, R95 ;  /* 0x0000005f005f7308 */ /* 0x000fe20000000800 */
[----:B----4-:R-:W-:Y:S01]  /*2b30*/  F2FP.F16.F32.PACK_AB R155, R26, R83 ;  /* 0x000000531a9b723e */ /* 0x010fe200000000ff */
[----:B------:R-:W1:Y:S01]  /*2b40*/  SHFL.BFLY PT, R73, R4, 0x2, 0x1f ;  /* 0x0c401f0004497f89 */ /* 0x000e6200000e0000 */
[----:B---3--:R-:W-:-:S05]  /*2b50*/  F2FP.F16.F32.PACK_AB R149, R28, R87 ;  /* 0x000000571c95723e */ /* 0x008fca00000000ff */
[----:B------:R-:W3:Y:S01]  /*2b60*/  MUFU.EX2 R32, R97 ;  /* 0x0000006100207308 */ /* 0x000ee20000000800 */
[----:B--2---:R-:W-:-:S07]  /*2b70*/  F2FP.F16.F32.PACK_AB R151, R30, R91 ;  /* 0x0000005b1e97723e */ /* 0x004fce00000000ff */
[----:B------:R-:W-:Y:S08]  /*2b80*/  MUFU.EX2 R99, R99 ;  /* 0x0000006300637308 */ /* 0x000ff00000000800 */
[----:B------:R2:W4:Y:S01]  /*2b90*/  MUFU.EX2 R34, R55 ;  /* 0x0000003700227308 */ /* 0x0005220000000800 */
[----:B---3--:R-:W-:Y:S02]  /*2ba0*/  F2FP.F16.F32.PACK_AB R145, R32, R95 ;  /* 0x0000005f2091723e */ /* 0x008fe400000000ff */
[----:B-1----:R-:W-:-:S05]  /*2bb0*/  FMNMX.FTZ R73, R4, R73, !PT ;  /* 0x0000004904497209 */ /* 0x002fca0007810000 */
[----:B------:R-:W1:Y:S01]  /*2bc0*/  SHFL.BFLY PT, R4, R73, 0x1, 0x1f ;  /* 0x0c201f0049047f89 */ /* 0x000e6200000e0000 */
[----:B------:R-:W-:Y:S01]  /*2bd0*/  MUFU.EX2 R101, R101 ;  /* 0x0000006500657308 */ /* 0x000fe20000000800 */
[----:B--2---:R-:W-:-:S07]  /*2be0*/  CS2R R54, SRZ ;  /* 0x0000000000367805 */ /* 0x004fce000001ff00 */
[----:B------:R2:W3:Y:S01]  /*2bf0*/  MUFU.EX2 R36, R59 ;  /* 0x0000003b00247308 */ /* 0x0004e20000000800 */
[----:B----4-:R-:W-:-:S07]  /*2c00*/  F2FP.F16.F32.PACK_AB R147, R34, R99 ;  /* 0x000000632293723e */ /* 0x010fce00000000ff */
[----:B------:R-:W-:Y:S01]  /*2c10*/  MUFU.EX2 R103, R103 ;  /* 0x0000006700677308 */ /* 0x000fe20000000800 */
[----:B--2---:R-:W-:Y:S02]  /*2c20*/  CS2R R58, SRZ ;  /* 0x00000000003a7805 */ /* 0x004fe4000001ff00 */
[----:B-1----:R-:W-:-:S05]  /*2c30*/  FMNMX.FTZ R4, R73, R4, !PT ;  /* 0x0000000449047209 */ /* 0x002fca0007810000 */
[----:B------:R1:W-:Y:S01]  /*2c40*/  MUFU.EX2 R38, R63 ;  /* 0x0000003f00267308 */ /* 0x0003e20000000800 */
[----:B---3--:R-:W-:Y:S02]  /*2c50*/  F2FP.F16.F32.PACK_AB R141, R36, R101 ;  /* 0x00000065248d723e */ /* 0x008fe400000000ff */
[----:B------:R-:W-:Y:S02]  /*2c60*/  CS2R R72, SRZ ;  /* 0x0000000000487805 */ /* 0x000fe4000001ff00 */
[C---:B------:R-:W-:Y:S01]  /*2c70*/  FSETP.NEU.FTZ.AND P1, PT, R4.reuse, -INF , PT ;  /* 0xff8000000400780b */ /* 0x040fe20003f3d000 */
[----:B------:R-:W-:Y:S02]  /*2c80*/  FMUL.FTZ R12, R4, R2 ;  /* 0x00000002040c7220 */ /* 0x000fe40000410000 */
[----:B------:R-:W-:Y:S03]  /*2c90*/  MUFU.EX2 R105, R105 ;  /* 0x0000006900697308 */ /* 0x000fe60000000800 */
[----:B------:R-:W-:-:S02]  /*2ca0*/  FSEL R12, R12, RZ, P1 ;  /* 0x000000ff0c0c7208 */ /* 0x000fc40000800000 */
[----:B-1----:R-:W-:-:S03]  /*2cb0*/  CS2R R62, SRZ ;  /* 0x00000000003e7805 */ /* 0x002fc6000001ff00 */
        /* <DEDUP_REMOVED lines=13> */
[----:B-1----:R-:W1:Y:S01]  /*2d90*/  @P4 LDC R25, c[0x0][0x44c] ;  /* 0x00011300ff194b82 */ /* 0x002e620000000800 */
[-CC-:B------:R-:W-:Y:S01]  /*2da0*/  FFMA.FTZ R45, R45, R2.reuse, -R12.reuse ;  /* 0x000000022d2d7223 */ /* 0x180fe2000001080c */
[-CC-:B------:R-:W-:Y:S01]  /*2db0*/  FFMA.FTZ R35, R35, R2.reuse, -R12.reuse ;  /* 0x0000000223237223 */ /* 0x180fe2000001080c */
[-CC-:B------:R-:W-:Y:S01]  /*2dc0*/  FFMA.FTZ R49, R49, R2.reuse, -R12.reuse ;  /* 0x0000000231317223 */ /* 0x180fe2000001080c */
[-CC-:B------:R-:W-:Y:S01]  /*2dd0*/  FFMA.FTZ R39, R39, R2.reuse, -R12.reuse ;  /* 0x0000000227277223 */ /* 0x180fe2000001080c */
[-CC-:B------:R-:W-:Y:S01]  /*2de0*/  FFMA.FTZ R53, R53, R2.reuse, -R12.reuse ;  /* 0x0000000235357223 */ /* 0x180fe2000001080c */
[-CC-:B------:R-:W-:Y:S01]  /*2df0*/  FFMA.FTZ R43, R43, R2.reuse, -R12.reuse ;  /* 0x000000022b2b7223 */ /* 0x180fe2000001080c */
[----:B------:R-:W3:Y:S01]  /*2e00*/  MUFU.EX2 R13, R13 ;  /* 0x0000000d000d7308 */ /* 0x000ee20000000800 */
[-CC-:B------:R-:W-:Y:S01]  /*2e10*/  FFMA.FTZ R57, R57, R2.reuse, -R12.reuse ;  /* 0x0000000239397223 */ /* 0x180fe2000001080c */
[-CC-:B------:R-:W-:Y:S01]  /*2e20*/  FFMA.FTZ R47, R47, R2.reuse, -R12.reuse ;  /* 0x000000022f2f7223 */ /* 0x180fe2000001080c */
[-CC-:B------:R-:W-:Y:S01]  /*2e30*/  FFMA.FTZ R61, R61, R2.reuse, -R12.reuse ;  /* 0x000000023d3d7223 */ /* 0x180fe2000001080c */
[-CC-:B------:R-:W-:Y:S01]  /*2e40*/  FFMA.FTZ R51, R51, R2.reuse, -R12.reuse ;  /* 0x0000000233337223 */ /* 0x180fe2000001080c */
[-CC-:B------:R-:W-:Y:S01]  /*2e50*/  FFMA.FTZ R65, R65, R2.reuse, -R12.reuse ;  /* 0x0000000241417223 */ /* 0x180fe2000001080c */
[-CC-:B------:R-:W-:Y:S01]  /*2e60*/  FFMA.FTZ R9, R9, R2.reuse, -R12.reuse ;  /* 0x0000000209097223 */ /* 0x180fe2000001080c */
[----:B------:R-:W-:Y:S01]  /*2e70*/  FFMA.FTZ R12, R69, R2, -R12 ;  /* 0x00000002450c7223 */ /* 0x000fe2000001080c */
[----:B------:R4:W5:Y:S01]  /*2e80*/  MUFU.EX2 R158, R29 ;  /* 0x0000001d009e7308 */ /* 0x0009620000000800 */
[----:B--2---:R-:W-:Y:S01]  /*2e90*/  FADD.FTZ R8, R11, R156 ;  /* 0x0000009c0b087221 */ /* 0x004fe20000010000 */
[----:B------:R-:W-:-:S02]  /*2ea0*/  F2FP.F16.F32.PACK_AB R156, R156, R11 ;  /* 0x0000000b9c9c723e */ /* 0x000fc400000000ff */
[----:B------:R-:W-:Y:S02]  /*2eb0*/  CS2R R68, SRZ ;  /* 0x0000000000447805 */ /* 0x000fe4000001ff00 */
[----:B------:R-:W-:Y:S02]  /*2ec0*/  F2FP.F16.F32.PACK_AB R143, R38, R103 ;  /* 0x00000067268f723e */ /* 0x000fe400000000ff */
[----:B------:R-:W2:Y:S01]  /*2ed0*/  MUFU.EX2 R15, R15 ;  /* 0x0000000f000f7308 */ /* 0x000ea20000000800 */
[----:B-1----:R-:W-:-:S04]  /*2ee0*/  @P4 IMAD.HI.U32 R25, R16, R25, RZ ;  /* 0x0000001910194227 */ /* 0x002fc800078e00ff */
[----:B---3--:R-:W-:Y:S01]  /*2ef0*/  FADD.FTZ R5, R13, R8 ;  /* 0x000000080d057221 */ /* 0x008fe20000010000 */
[----:B----4-:R-:W-:Y:S01]  /*2f00*/  IMAD.MOV.U32 R29, RZ, RZ, R16 ;  /* 0x000000ffff1d7224 */ /* 0x010fe200078e0010 */
[----:B0-----:R-:W-:Y:S01]  /*2f10*/  @P4 SHF.R.U32.HI R29, RZ, R46, R25 ;  /* 0x0000002eff1d4219 */ /* 0x001fe20000011619 */
[----:B------:R-:W-:Y:S01]  /*2f20*/  FADD.FTZ R25, R159, R42 ;  /* 0x0000002a9f197221 */ /* 0x000fe20000010000 */
[----:B------:R-:W0:Y:S01]  /*2f30*/  MUFU.EX2 R152, R33 ;  /* 0x0000002100987308 */ /* 0x000e220000000800 */
[C---:B-----5:R-:W-:Y:S01]  /*2f40*/  FADD.FTZ R0, R158.reuse, R5 ;  /* 0x000000059e007221 */ /* 0x060fe20000010000 */
[----:B------:R-:W-:Y:S01]  /*2f50*/  F2FP.F16.F32.PACK_AB R158, R158, R13 ;  /* 0x0000000d9e9e723e */ /* 0x000fe200000000ff */
[----:B------:R-:W-:Y:S01]  /*2f60*/  FADD.FTZ R8, R20, R25 ;  /* 0x0000001914087221 */ /* 0x000fe20000010000 */
[----:B------:R-:W-:Y:S01]  /*2f70*/  IMAD.IADD R44, R44, 0x1, R29 ;  /* 0x000000012c2c7824 */ /* 0x000fe200078e021d */
[----:B------:R-:W-:Y:S02]  /*2f80*/  F2FP.F16.F32.PACK_AB R159, R20, R159 ;  /* 0x0000009f149f723e */ /* 0x000fe400000000ff */
[----:B------:R-:W-:Y:S01]  /*2f90*/  FADD.FTZ R25, R79, R8 ;  /* 0x000000084f197221 */ /* 0x000fe20000010000 */
[----:B------:R-:W1:Y:S01]  /*2fa0*/  MUFU.EX2 R21, R21 ;  /* 0x0000001500157308 */ /* 0x000e620000000800 */
[----:B--2---:R-:W-:Y:S01]  /*2fb0*/  FADD.FTZ R5, R15, R0 ;  /* 0x000000000f057221 */ /* 0x004fe20000010000 */
[----:B------:R-:W-:-:S04]  /*2fc0*/  IMAD.HI R44, R44, 0x2aaaaaab, RZ ;  /* 0x2aaaaaab2c2c7827 */ /* 0x000fc800078e02ff */
[----:B------:R-:W-:Y:S01]  /*2fd0*/  FADD.FTZ R8, R24, R25 ;  /* 0x0000001918087221 */ /* 0x000fe20000010000 */
[----:B------:R-:W-:-:S03]  /*2fe0*/  CS2R R78, SRZ ;  /* 0x00000000004e7805 */ /* 0x000fc6000001ff00 */
[----:B------:R-:W-:Y:S01]  /*2ff0*/  FADD.FTZ R25, R83, R8 ;  /* 0x0000000853197221 */ /* 0x000fe20000010000 */
[----:B------:R-:W2:Y:S01]  /*3000*/  MUFU.EX2 R154, R37 ;  /* 0x00000025009a7308 */ /* 0x000ea20000000800 */
[----:B0-----:R-:W-:Y:S01]  /*3010*/  FADD.FTZ R0, R152, R5 ;  /* 0x0000000598007221 */ /* 0x001fe20000010000 */
[----:B------:R-:W-:Y:S01]  /*3020*/  SHF.R.U32.HI R29, RZ, 0x1f, R44 ;  /* 0x0000001fff1d7819 */ /* 0x000fe2000001162c */
[----:B------:R-:W-:Y:S01]  /*3030*/  FADD.FTZ R8, R26, R25 ;  /* 0x000000191a087221 */ /* 0x000fe20000010000 */
[----:B------:R-:W-:Y:S02]  /*3040*/  F2FP.F16.F32.PACK_AB R152, R152, R15 ;  /* 0x0000000f9898723e */ /* 0x000fe400000000ff */
[----:B------:R-:W-:Y:S02]  /*3050*/  CS2R R82, SRZ ;  /* 0x0000000000527805 */ /* 0x000fe4000001ff00 */
[----:B------:R-:W-:Y:S01]  /*3060*/  LEA.HI.SX32 R29, R44, R29, 0x1c ;  /* 0x0000001d2c1d7211 */ /* 0x000fe200078fe2ff */
[----:B------:R-:W-:Y:S01]  /*3070*/  FADD.FTZ R25, R87, R8 ;  /* 0x0000000857197221 */ /* 0x000fe20000010000 */
[----:B------:R-:W0:Y:S01]  /*3080*/  MUFU.EX2 R27, R27 ;  /* 0x0000001b001b7308 */ /* 0x000e220000000800 */
[----:B-1----:R-:W-:Y:S01]  /*3090*/  FADD.FTZ R5, R21, R0 ;  /* 0x0000000015057221 */ /* 0x002fe20000010000 */
[----:B------:R-:W-:Y:S01]  /*30a0*/  VIMNMX R13, RZ, R29, !PT ;  /* 0x0000001dff0d7248 */ /* 0x000fe20007fe0100 */
[----:B------:R-:W-:Y:S01]  /*30b0*/  FADD.FTZ R8, R28, R25 ;  /* 0x000000191c087221 */ /* 0x000fe20000010000 */
[----:B------:R-:W-:-:S02]  /*30c0*/  CS2R R86, SRZ ;  /* 0x0000000000567805 */ /* 0x000fc4000001ff00 */
[----:B------:R-:W-:Y:S02]  /*30d0*/  CS2R R28, SRZ ;  /* 0x00000000001c7805 */ /* 0x000fe4000001ff00 */
[----:B------:R-:W-:Y:S01]  /*30e0*/  ISETP.GE.AND P1, PT, R10, R13, PT ;  /* 0x0000000d0a00720c */ /* 0x000fe20003f26270 */
[----:B------:R-:W-:Y:S01]  /*30f0*/  FADD.FTZ R25, R91, R8 ;  /* 0x000000085b197221 */ /* 0x000fe20000010000 */
[----:B------:R-:W1:Y:S01]  /*3100*/  MUFU.EX2 R148, R41 ;  /* 0x0000002900947308 */ /* 0x000e620000000800 */
[C---:B--2---:R-:W-:Y:S01]  /*3110*/  FADD.FTZ R0, R154.reuse, R5 ;  /* 0x000000059a007221 */ /* 0x044fe20000010000 */
[----:B------:R-:W-:Y:S01]  /*3120*/  F2FP.F16.F32.PACK_AB R154, R154, R21 ;  /* 0x000000159a9a723e */ /* 0x000fe200000000ff */
[----:B------:R-:W-:-:S04]  /*3130*/  FADD.FTZ R8, R30, R25 ;  /* 0x000000191e087221 */ /* 0x000fc80000010000 */
[----:B------:R-:W-:Y:S01]  /*3140*/  FADD.FTZ R25, R95, R8 ;  /* 0x000000085f197221 */ /* 0x000fe20000010000 */
[----:B------:R-:W2:Y:S01]  /*3150*/  MUFU.EX2 R31, R31 ;  /* 0x0000001f001f7308 */ /* 0x000ea20000000800 */
[----:B0-----:R-:W-:Y:S02]  /*3160*/  FADD.FTZ R5, R27, R0 ;  /* 0x000000001b057221 */ /* 0x001fe40000010000 */
[----:B------:R-:W-:Y:S01]  /*3170*/  FADD.FTZ R8, R32, R25 ;  /* 0x0000001920087221 */ /* 0x000fe20000010000 */
[----:B------:R-:W-:-:S03]  /*3180*/  CS2R R32, SRZ ;  /* 0x0000000000207805 */ /* 0x000fc6000001ff00 */
[----:B------:R-:W-:Y:S01]  /*3190*/  FADD.FTZ R25, R99, R8 ;  /* 0x0000000863197221 */ /* 0x000fe20000010000 */
[----:B------:R0:W3:Y:S01]  /*31a0*/  MUFU.EX2 R150, R45 ;  /* 0x0000002d00967308 */ /* 0x0000e20000000800 */
[C---:B-1----:R-:W-:Y:S01]  /*31b0*/  FADD.FTZ R0, R148.reuse, R5 ;  /* 0x0000000594007221 */ /* 0x042fe20000010000 */
[----:B------:R-:W-:Y:S01]  /*31c0*/  F2FP.F16.F32.PACK_AB R148, R148, R27 ;  /* 0x0000001b9494723e */ /* 0x000fe200000000ff */
[----:B------:R-:W-:Y:S01]  /*31d0*/  FADD.FTZ R8, R34, R25 ;  /* 0x0000001922087221 */ /* 0x000fe20000010000 */
[----:B------:R-:W-:-:S03]  /*31e0*/  CS2R R26, SRZ ;  /* 0x00000000001a7805 */ /* 0x000fc6000001ff00 */
[----:B------:R-:W-:Y:S01]  /*31f0*/  FADD.FTZ R25, R101, R8 ;  /* 0x0000000865197221 */ /* 0x000fe20000010000 */
[----:B------:R-:W1:Y:S01]  /*3200*/  MUFU.EX2 R35, R35 ;  /* 0x0000002300237308 */ /* 0x000e620000000800 */
[----:B--2---:R-:W-:Y:S01]  /*3210*/  FADD.FTZ R5, R31, R0 ;  /* 0x000000001f057221 */ /* 0x004fe20000010000 */
[----:B0-----:R-:W-:Y:S01]  /*3220*/  CS2R R44, SRZ ;  /* 0x00000000002c7805 */ /* 0x001fe2000001ff00 */
[----:B------:R-:W-:Y:S01]  /*3230*/  FADD.FTZ R8, R36, R25 ;  /* 0x0000001924087221 */ /* 0x000fe20000010000 */
[----:B------:R-:W-:Y:S02]  /*3240*/  CS2R R36, SRZ ;  /* 0x0000000000247805 */ /* 0x000fe4000001ff00 */
[----:B------:R-:W-:Y:S01]  /*3250*/  CS2R R24, SRZ ;  /* 0x0000000000187805 */ /* 0x000fe2000001ff00 */
[----:B------:R-:W-:Y:S01]  /*3260*/  FADD.FTZ R11, R103, R8 ;  /* 0x00000008670b7221 */ /* 0x000fe20000010000 */
[----:B------:R0:W2:Y:S01]  /*3270*/  MUFU.EX2 R144, R49 ;  /* 0x0000003100907308 */ /* 0x0000a20000000800 */
[C---:B---3--:R-:W-:Y:S01]  /*3280*/  FADD.FTZ R0, R150.reuse, R5 ;  /* 0x0000000596007221 */ /* 0x048fe20000010000 */
[----:B------:R-:W-:Y:S01]  /*3290*/  F2FP.F16.F32.PACK_AB R150, R150, R31 ;  /* 0x0000001f9696723e */ /* 0x000fe200000000ff */
[----:B------:R-:W-:Y:S01]  /*32a0*/  FADD.FTZ R8, R38, R11 ;  /* 0x0000000b26087221 */ /* 0x000fe20000010000 */
[----:B------:R-:W-:-:S03]  /*32b0*/  CS2R R30, SRZ ;  /* 0x00000000001e7805 */ /* 0x000fc6000001ff00 */
[----:B------:R-:W-:Y:S01]  /*32c0*/  FADD.FTZ R11, R105, R8 ;  /* 0x00000008690b7221 */ /* 0x000fe20000010000 */
[----:B------:R-:W3:Y:S01]  /*32d0*/  MUFU.EX2 R39, R39 ;  /* 0x0000002700277308 */ /* 0x000ee20000000800 */
[----:B-1----:R-:W-:Y:S01]  /*32e0*/  FADD.FTZ R5, R35, R0 ;  /* 0x0000000023057221 */ /* 0x002fe20000010000 */
[----:B0-----:R-:W-:-:S06]  /*32f0*/  CS2R R48, SRZ ;  /* 0x0000000000307805 */ /* 0x001fcc000001ff00 */
[----:B------:R0:W1:Y:S01]  /*3300*/  MUFU.EX2 R146, R53 ;  /* 0x0000003500927308 */ /* 0x0000620000000800 */
[C---:B--2---:R-:W-:Y:S01]  /*3310*/  FADD.FTZ R0, R144.reuse, R5 ;  /* 0x0000000590007221 */ /* 0x044fe20000010000 */
[----:B------:R-:W-:Y:S02]  /*3320*/  F2FP.F16.F32.PACK_AB R144, R144, R35 ;  /* 0x000000239090723e */ /* 0x000fe400000000ff */
[----:B------:R-:W-:-:S04]  /*3330*/  CS2R R34, SRZ ;  /* 0x0000000000227805 */ /* 0x000fc8000001ff00 */
[----:B------:R-:W2:Y:S01]  /*3340*/  MUFU.EX2 R43, R43 ;  /* 0x0000002b002b7308 */ /* 0x000ea20000000800 */
[----:B---3--:R-:W-:Y:S01]  /*3350*/  FADD.FTZ R5, R39, R0 ;  /* 0x0000000027057221 */ /* 0x008fe20000010000 */
[----:B0-----:R-:W-:-:S06]  /*3360*/  CS2R R52, SRZ ;  /* 0x0000000000347805 */ /* 0x001fcc000001ff00 */
[----:B------:R0:W3:Y:S01]  /*3370*/  MUFU.EX2 R140, R57 ;  /* 0x00000039008c7308 */ /* 0x0000e20000000800 */
[C---:B-1----:R-:W-:Y:S01]  /*3380*/  FADD.FTZ R0, R146.reuse, R5 ;  /* 0x0000000592007221 */ /* 0x042fe20000010000 */
[----:B------:R-:W-:Y:S02]  /*3390*/  F2FP.F16.F32.PACK_AB R146, R146, R39 ;  /* 0x000000279292723e */ /* 0x000fe400000000ff */
[----:B------:R-:W-:-:S04]  /*33a0*/  CS2R R38, SRZ ;  /* 0x0000000000267805 */ /* 0x000fc8000001ff00 */
[----:B------:R-:W1:Y:S01]  /*33b0*/  MUFU.EX2 R47, R47 ;  /* 0x0000002f002f7308 */ /* 0x000e620000000800 */
[----:B--2---:R-:W-:Y:S01]  /*33c0*/  FADD.FTZ R5, R43, R0 ;  /* 0x000000002b057221 */ /* 0x004fe20000010000 */
[----:B0-----:R-:W-:-:S06]  /*33d0*/  CS2R R56, SRZ ;  /* 0x0000000000387805 */ /* 0x001fcc000001ff00 */
[----:B------:R0:W2:Y:S01]  /*33e0*/  MUFU.EX2 R142, R61 ;  /* 0x0000003d008e7308 */ /* 0x0000a20000000800 */
[C---:B---3--:R-:W-:Y:S01]  /*33f0*/  FADD.FTZ R0, R140.reuse, R5 ;  /* 0x000000058c007221 */ /* 0x048fe20000010000 */
[----:B------:R-:W-:Y:S02]  /*3400*/  F2FP.F16.F32.PACK_AB R140, R140, R43 ;  /* 0x0000002b8c8c723e */ /* 0x000fe400000000ff */
[----:B------:R-:W-:-:S04]  /*3410*/  CS2R R42, SRZ ;  /* 0x00000000002a7805 */ /* 0x000fc8000001ff00 */
[----:B------:R-:W3:Y:S01]  /*3420*/  MUFU.EX2 R51, R51 ;  /* 0x0000003300337308 */ /* 0x000ee20000000800 */
[----:B-1----:R-:W-:Y:S01]  /*3430*/  FADD.FTZ R5, R47, R0 ;  /* 0x000000002f057221 */ /* 0x002fe20000010000 */
[----:B0-----:R-:W-:-:S06]  /*3440*/  CS2R R60, SRZ ;  /* 0x00000000003c7805 */ /* 0x001fcc000001ff00 */
[----:B------:R0:W1:Y:S01]  /*3450*/  MUFU.EX2 R136, R65 ;  /* 0x0000004100887308 */ /* 0x0000620000000800 */
[C---:B--2---:R-:W-:Y:S01]  /*3460*/  FADD.FTZ R0, R142.reuse, R5 ;  /* 0x000000058e007221 */ /* 0x044fe20000010000 */
[----:B------:R-:W-:Y:S02]  /*3470*/  F2FP.F16.F32.PACK_AB R142, R142, R47 ;  /* 0x0000002f8e8e723e */ /* 0x000fe400000000ff */
[----:B------:R-:W-:-:S04]  /*3480*/  CS2R R46, SRZ ;  /* 0x00000000002e7805 */ /* 0x000fc8000001ff00 */
[----:B------:R2:W4:Y:S01]  /*3490*/  MUFU.EX2 R40, R67 ;  /* 0x0000004300287308 */ /* 0x0005220000000800 */
[----:B---3--:R-:W-:Y:S01]  /*34a0*/  FADD.FTZ R5, R51, R0 ;  /* 0x0000000033057221 */ /* 0x008fe20000010000 */
[----:B0-----:R-:W-:-:S06]  /*34b0*/  CS2R R64, SRZ ;  /* 0x0000000000407805 */ /* 0x001fcc000001ff00 */
[----:B------:R-:W0:Y:S01]  /*34c0*/  MUFU.EX2 R9, R9 ;  /* 0x0000000900097308 */ /* 0x000e220000000800 */
[C---:B-1----:R-:W-:Y:S01]  /*34d0*/  FADD.FTZ R0, R136.reuse, R5 ;  /* 0x0000000588007221 */ /* 0x042fe20000010000 */
[----:B------:R-:W-:Y:S02]  /*34e0*/  F2FP.F16.F32.PACK_AB R136, R136, R51 ;  /* 0x000000338888723e */ /* 0x000fe400000000ff */
[----:B--2---:R-:W-:Y:S02]  /*34f0*/  CS2R R66, SRZ ;  /* 0x0000000000427805 */ /* 0x004fe4000001ff00 */
[----:B------:R-:W-:Y:S02]  /*3500*/  CS2R R50, SRZ ;  /* 0x0000000000327805 */ /* 0x000fe4000001ff00 */
[----:B------:R-:W1:Y:S01]  /*3510*/  MUFU.EX2 R107, R107 ;  /* 0x0000006b006b7308 */ /* 0x000e620000000800 */
[C---:B----4-:R-:W-:Y:S01]  /*3520*/  FADD.FTZ R8, R40.reuse, R11 ;  /* 0x0000000b28087221 */ /* 0x050fe20000010000 */
[----:B------:R-:W-:-:S02]  /*3530*/  F2FP.F16.F32.PACK_AB R137, R40, R105 ;  /* 0x000000692889723e */ /* 0x000fc400000000ff */
[----:B------:R-:W-:-:S04]  /*3540*/  CS2R R40, SRZ ;  /* 0x0000000000287805 */ /* 0x000fc8000001ff00 */
[----:B------:R-:W2:Y:S01]  /*3550*/  MUFU.EX2 R12, R12 ;  /* 0x0000000c000c7308 */ /* 0x000ea20000000800 */
[----:B0-----:R-:W-:Y:S01]  /*3560*/  FADD.FTZ R5, R9, R0 ;  /* 0x0000000009057221 */ /* 0x001fe20000010000 */
[----:B------:R-:W-:-:S06]  /*3570*/  IMAD.MOV.U32 R0, RZ, RZ, 0x3f800000 ;  /* 0x3f800000ff007424 */ /* 0x000fcc00078e00ff */
[----:B------:R-:W0:Y:S01]  /*3580*/  MUFU.EX2 R14, R14 ;  /* 0x0000000e000e7308 */ /* 0x000e220000000800 */
[----:B-1----:R-:W-:Y:S01]  /*3590*/  FADD.FTZ R11, R107, R8 ;  /* 0x000000086b0b7221 */ /* 0x002fe20000010000 */
[C---:B--2---:R-:W-:Y:S01]  /*35a0*/  FADD.FTZ R8, R12.reuse, R5 ;  /* 0x000000050c087221 */ /* 0x044fe20000010000 */
[----:B------:R-:W-:Y:S02]  /*35b0*/  F2FP.F16.F32.PACK_AB R138, R12, R9 ;  /* 0x000000090c8a723e */ /* 0x000fe400000000ff */
[----:B------:R-:W-:Y:S01]  /*35c0*/  MOV R9, 0x3f800000 ;  /* 0x3f80000000097802 */ /* 0x000fe20000000f00 */
[C---:B0-----:R-:W-:Y:S01]  /*35d0*/  FADD.FTZ R5, R14.reuse, R11 ;  /* 0x0000000b0e057221 */ /* 0x041fe20000010000 */
[----:B------:R-:W-:Y:S01]  /*35e0*/  F2FP.F16.F32.PACK_AB R139, R14, R107 ;  /* 0x0000006b0e8b723e */ /* 0x000fe200000000ff */
[----:B------:R-:W-:Y:S06]  /*35f0*/  @!P1 BRA `(.L_x_2202) ;  /* 0x0000002000e89947 */ /* 0x000fec0003800000 */
[----:B------:R-:W-:Y:S01]  /*3600*/  IMAD.MOV.U32 R12, RZ, RZ, R3 ;  /* 0x000000ffff0c7224 */ /* 0x000fe200078e0003 */
[----:B------:R-:W-:Y:S01]  /*3610*/  UMOV UR7, UR60 ;  /* 0x0000003c00077c82 */ /* 0x000fe20008000000 */
[----:B------:R-:W-:Y:S01]  /*3620*/  IMAD.MOV.U32 R11, RZ, RZ, R4 ;  /* 0x000000ffff0b7224 */ /* 0x000fe200078e0004 */
[----:B------:R-:W-:Y:S01]  /*3630*/  UMOV UR4, UR38 ;  /* 0x0000002600047c82 */ /* 0x000fe20008000000 */
[----:B------:R-:W-:Y:S01]  /*3640*/  IMAD.MOV.U32 R0, RZ, RZ, 0x3f800000 ;  /* 0x3f800000ff007424 */ /* 0x000fe200078e00ff */
[----:B------:R-:W-:Y:S01]  /*3650*/  ULDC UR58, c[0x0][0x288] ;  /* 0x0000a200003a7ab9 */ /* 0x000fe20000000800 */
[----:B------:R-:W-:-:S07]  /*3660*/  IMAD.MOV.U32 R87, RZ, RZ, RZ ;  /* 0x000000ffff577224 */ /* 0x000fce00078e00ff */
.L_x_2213:
[----:B------:R-:W-:-:S04]  /*3670*/  UISETP.NE.AND UP0, UPT, UR4, 0x1, UPT ;  /* 0x000000010400788c */ /* 0x000fc8000bf05270 */
[----:B------:R-:W-:-:S04]  /*3680*/  USEL UR60, URZ, 0x1, UP0 ;  /* 0x000000013f3c7887 */ /* 0x000fc80008000000 */
[----:B------:R-:W-:Y:S01]  /*3690*/  ULOP3.LUT UR60, UR7, UR60, URZ, 0x3c, !UPT ;  /* 0x0000003c073c7292 */ /* 0x000fe2000f8e3c3f */
[----:B------:R-:W-:Y:S11]  /*36a0*/  @!P0 BRA `(.L_x_2203) ;  /* 0x0000000000048947 */ /* 0x000ff60003800000 */
[----:B------:R-:W-:Y:S01]  /*36b0*/  BPT.TRAP 0x1 ;  /* 0x000000040000795c */ /* 0x000fe20000300000 */
.L_x_2203:
        /* <DEDUP_REMOVED lines=9> */
.L_x_2204:
[----:B-1----:R-:W-:Y:S05]  /*3750*/  @P1 BRA `(.L_x_2205) ;  /* 0x0000000000081947 */ /* 0x002fea0003800000 */
[----:B------:R-:W1:Y:S02]  /*3760*/  SYNCS.PHASECHK.TRANS64.TRYWAIT P1, [UR6+0x2a830], R2 ;  /* 0x02a83002ff0075a7 */ /* 0x000e640008020146 */
[----:B-1----:R-:W-:Y:S05]  /*3770*/  @!P1 BRA `(.L_x_2206) ;  /* 0x000000a800709947 */ /* 0x002fea0003800000 */
.L_x_2205:
        /* <DEDUP_REMOVED lines=39> */
[----:B------:R-:W-:Y:S01]  /*39f0*/  UMOV UR52, UR56 ;  /* 0x0000003800347c82 */ /* 0x000fe20008000000 */
[----:B------:R-:W-:Y:S01]  /*3a00*/  UMOV UR53, UR57 ;  /* 0x0000003900357c82 */ /* 0x000fe20008000000 */
        /* <DEDUP_REMOVED lines=90> */
.L_x_2207:
[----:B------:R-:W-:Y:S01]  /*3fb0*/  ULEA UR5, UR4, UR39, 0x3 ;  /* 0x0000002704057291 */ /* 0x000fe2000f8e183f */
[----:B------:R-:W-:-:S05]  /*3fc0*/  IMAD.U32 R0, RZ, RZ, UR7 ;  /* 0x00000007ff007e24 */ /* 0x000fca000f8e00ff */
[----:B------:R-:W-:-:S04]  /*3fd0*/  SHF.L.U32 R0, R0, 0x1f, RZ ;  /* 0x0000001f00007819 */ /* 0x000fc800000006ff */
[----:B------:R2:W3:Y:S01]  /*3fe0*/  SYNCS.PHASECHK.TRANS64.TRYWAIT P1, [UR5+0x2a850], R0 ;  /* 0x02a85000ff0075a7 */ /* 0x0004e20008020145 */
[----:B------:R-:W-:Y:S05]  /*3ff0*/  @!P0 BRA `(.L_x_2208) ;  /* 0x0000000000048947 */ /* 0x000fea0003800000 */
[----:B------:R-:W-:Y:S01]  /*4000*/  BPT.TRAP 0x1 ;  /* 0x000000040000795c */ /* 0x000fe20000300000 */
.L_x_2208:
[----:B---3--:R-:W-:Y:S05]  /*4010*/  @P1 BRA `(.L_x_2209) ;  /* 0x0000000000081947 */ /* 0x008fea0003800000 */
[----:B------:R-:W3:Y:S02]  /*4020*/  SYNCS.PHASECHK.TRANS64.TRYWAIT P1, [UR5+0x2a850], R0 ;  /* 0x02a85000ff0075a7 */ /* 0x000ee40008020145 */
[----:B---3--:R-:W-:Y:S05]  /*4030*/  @!P1 BRA `(.L_x_2210) ;  /* 0x000000a000589947 */ /* 0x008fea0003800000 */
.L_x_2209:
        /* <DEDUP_REMOVED lines=38> */
.L_x_2211:
[----:B------:R-:W-:Y:S01]  /*42a0*/  ISETP.NE.AND P1, PT, R171, 0x1, PT ;  /* 0x00000001ab00780c */ /* 0x000fe20003f25270 */
[----:B------:R-:W3:Y:S01]  /*42b0*/  LDC R4, c[0x0][0x2f0] ;  /* 0x0000bc00ff047b82 */ /* 0x000ee20000000800 */
[----:B-12---:R-:W-:Y:S01]  /*42c0*/  IADD3 R0, R19, R16, RZ ;  /* 0x0000001013007210 */ /* 0x006fe20007ffe0ff */
[----:B------:R-:W-:Y:S01]  /*42d0*/  UIADD3 UR6, UR6, 0x2a840, URZ ;  /* 0x0002a84006067890 */ /* 0x000fe2000fffe03f */
[----:B------:R-:W-:-:S09]  /*42e0*/  R2UR UR4, R170 ;  /* 0x00000000aa0472ca */ /* 0x000fd200000e0000 */
[----:B------:R-:W0:Y:S08]  /*42f0*/  @P1 LDC R3, c[0x0][0x44c] ;  /* 0x00011300ff031b82 */ /* 0x000e300000000800 */
[----:B------:R-:W1:Y:S01]  /*4300*/  @P1 LDC R9, c[0x0][0x450] ;  /* 0x00011400ff091b82 */ /* 0x000e620000000800 */
[----:B0-----:R-:W-:-:S04]  /*4310*/  @P1 IMAD.HI.U32 R2, R0, R3, RZ ;  /* 0x0000000300021227 */ /* 0x001fc800078e00ff */
[----:B------:R-:W-:Y:S01]  /*4320*/  IMAD.MOV.U32 R3, RZ, RZ, -0x60 ;  /* 0xffffffa0ff037424 */ /* 0x000fe200078e00ff */
[----:B-1----:R-:W-:-:S03]  /*4330*/  @P1 SHF.R.U32.HI R0, RZ, R9, R2 ;  /* 0x00000009ff001219 */ /* 0x002fc60000011602 */
[----:B------:R-:W-:Y:S02]  /*4340*/  IMAD R3, R10, R3, 0x1 ;  /* 0x000000010a037424 */ /* 0x000fe400078e0203 */
[----:B------:R-:W0:Y:S02]  /*4350*/  SHFL.IDX PT, R9, R0, RZ, 0x1c1f ;  /* 0x001c1fff00097589 */ /* 0x000e2400000e0000 */
[----:B------:R-:W-:Y:S02]  /*4360*/  IMAD R3, R18, -0x2, R3 ;  /* 0xfffffffe12037824 */ /* 0x000fe400078e0203 */
[----:B------:R-:W1:Y:S02]  /*4370*/  SHFL.IDX PT, R143, R0, 0x1, 0x1c1f ;  /* 0x003c1f00008f7f89 */ /* 0x000e6400000e0000 */
[----:B---3--:R-:W-:Y:S01]  /*4380*/  IMAD R4, R4, UR4, R3 ;  /* 0x0000000404047c24 */ /* 0x008fe2000f8e0203 */
[----:B------:R-:W2:Y:S04]  /*4390*/  S2UR UR4, SR_CgaCtaId ;  /* 0x00000000000479c3 */ /* 0x000ea80000008800 */
[----:B0-----:R-:W-:-:S04]  /*43a0*/  IADD3 R2, R9, -UR58, R4 ;  /* 0x8000003a09027c10 */ /* 0x001fc8000fffe004 */
[C---:B------:R-:W-:Y:S02]  /*43b0*/  ISETP.GT.AND P1, PT, R2.reuse, RZ, PT ;  /* 0x000000ff0200720c */ /* 0x040fe40003f24270 */
[----:B------:R-:W-:Y:S01]  /*43c0*/  ISETP.GT.AND P2, PT, R2, 0x1, PT ;  /* 0x000000010200780c */ /* 0x000fe20003f44270 */
[----:B--2---:R-:W-:Y:S01]  /*43d0*/  UPRMT UR6, UR4, 0x654, UR6 ;  /* 0x0000065404067896 */ /* 0x004fe20008000006 */
[----:B------:R-:W-:Y:S02]  /*43e0*/  FSEL R151, R88, -INF , P1 ;  /* 0xff80000058977808 */ /* 0x000fe40000800000 */
[----:B------:R-:W-:Y:S02]  /*43f0*/  ISETP.GT.AND P1, PT, R2, 0x8, PT ;  /* 0x000000080200780c */ /* 0x000fe40003f24270 */
[----:B------:R-:W-:Y:S02]  /*4400*/  FSEL R153, R89, -INF , P2 ;  /* 0xff80000059997808 */ /* 0x000fe40001000000 */
[----:B------:R-:W-:-:S02]  /*4410*/  FMNMX.FTZ R14, R151, R11, !PT ;  /* 0x0000000b970e7209 */ /* 0x000fc40007810000 */
[----:B------:R-:W-:Y:S01]  /*4420*/  ISETP.GT.AND P2, PT, R2, 0x9, PT ;  /* 0x000000090200780c */ /* 0x000fe20003f44270 */
[----:B------:R-:W-:Y:S01]  /*4430*/  SYNCS.ARRIVE.TRANS64.RED.A1T0 RZ, [UR6], RZ ;  /* 0x000000ffffff79a7 */ /* 0x000fe20008100406 */
        /* <DEDUP_REMOVED lines=60> */
[----:B------:R-:W-:Y:S01]  /*4800*/  FSEL R137, R132, -INF , P1 ;  /* 0xff80000084897808 */ /* 0x000fe20000800000 */
[----:B------:R-:W0:Y:S01]  /*4810*/  LDC R2, c[0x0][0x988] ;  /* 0x00026200ff027b82 */ /* 0x000e220000000800 */
[----:B------:R-:W-:Y:S02]  /*4820*/  FMNMX.FTZ R14, R129, R14, !PT ;  /* 0x0000000e810e7209 */ /* 0x000fe40007810000 */
[----:B------:R-:W-:Y:S02]  /*4830*/  FSEL R133, R133, -INF , P2 ;  /* 0xff80000085857808 */ /* 0x000fe40001000000 */
[----:B------:R-:W-:-:S04]  /*4840*/  FMNMX.FTZ R14, R137, R14, !PT ;  /* 0x0000000e890e7209 */ /* 0x000fc80007810000 */
[----:B------:R-:W-:Y:S02]  /*4850*/  FMNMX.FTZ R20, R133, R14, !PT ;  /* 0x0000000e85147209 */ /* 0x000fe40007810000 */
[----:B-1----:R-:W-:-:S03]  /*4860*/  IADD3 R14, R143, -UR58, R4 ;  /* 0x8000003a8f0e7c10 */ /* 0x002fc6000fffe004 */
[----:B------:R-:W1:Y:S01]  /*4870*/  SHFL.BFLY PT, R145, R20, 0x2, 0x1f ;  /* 0x0c401f0014917f89 */ /* 0x000e6200000e0000 */
[C---:B------:R-:W-:Y:S02]  /*4880*/  ISETP.GT.AND P1, PT, R14.reuse, RZ, PT ;  /* 0x000000ff0e00720c */ /* 0x040fe40003f24270 */
[----:B------:R-:W-:Y:S02]  /*4890*/  ISETP.GT.AND P2, PT, R14, 0x1, PT ;  /* 0x000000010e00780c */ /* 0x000fe40003f44270 */
[----:B------:R-:W-:Y:S02]  /*48a0*/  FSEL R143, R90, -INF , P1 ;  /* 0xff8000005a8f7808 */ /* 0x000fe40000800000 */
[C---:B------:R-:W-:Y:S02]  /*48b0*/  ISETP.GT.AND P3, PT, R14.reuse, 0x8, PT ;  /* 0x000000080e00780c */ /* 0x040fe40003f64270 */
[----:B------:R-:W-:Y:S02]  /*48c0*/  FMNMX.FTZ R0, R143, R12, !PT ;  /* 0x0000000c8f007209 */ /* 0x000fe40007810000 */
[----:B------:R-:W-:-:S02]  /*48d0*/  ISETP.GT.AND P4, PT, R14, 0x9, PT ;  /* 0x000000090e00780c */ /* 0x000fc40003f84270 */
[----:B------:R-:W-:Y:S02]  /*48e0*/  FSEL R147, R94, -INF , P3 ;  /* 0xff8000005e937808 */ /* 0x000fe40001800000 */
[----:B------:R-:W-:Y:S02]  /*48f0*/  FSEL R95, R95, -INF , P4 ;  /* 0xff8000005f5f7808 */ /* 0x000fe40002000000 */
[----:B------:R-:W-:-:S04]  /*4900*/  ISETP.GT.AND P3, PT, R14, 0x11, PT ;  /* 0x000000110e00780c */ /* 0x000fc80003f64270 */
[----:B------:R-:W-:Y:S02]  /*4910*/  FSEL R99, R99, -INF , P3 ;  /* 0xff80000063637808 */ /* 0x000fe40001800000 */
[----:B------:R-:W-:Y:S02]  /*4920*/  ISETP.GT.AND P3, PT, R14, 0x19, PT ;  /* 0x000000190e00780c */ /* 0x000fe40003f64270 */
[----:B-1----:R-:W-:-:S05]  /*4930*/  FMNMX.FTZ R88, R20, R145, !PT ;  /* 0x0000009114587209 */ /* 0x002fca0007810000 */
[----:B------:R-:W1:Y:S02]  /*4940*/  SHFL.BFLY PT, R145, R88, 0x1, 0x1f ;  /* 0x0c201f0058917f89 */ /* 0x000e6400000e0000 */
[----:B-1----:R-:W-:Y:S02]  /*4950*/  FMNMX.FTZ R4, R88, R145, !PT ;  /* 0x0000009158047209 */ /* 0x002fe40007810000 */
[----:B------:R-:W-:Y:S02]  /*4960*/  FSEL R145, R91, -INF , P2 ;  /* 0xff8000005b917808 */ /* 0x000fe40001000000 */
[----:B------:R-:W-:Y:S01]  /*4970*/  ISETP.GT.AND P2, PT, R14, 0x10, PT ;  /* 0x000000100e00780c */ /* 0x000fe20003f44270 */
[C---:B0-----:R-:W-:Y:S01]  /*4980*/  FMUL.FTZ R88, R4.reuse, R2 ;  /* 0x0000000204587220 */ /* 0x041fe20000410000 */
[----:B------:R-:W-:Y:S02]  /*4990*/  FMNMX.FTZ R20, R145, R0, !PT ;  /* 0x0000000091147209 */ /* 0x000fe40007810000 */
[----:B------:R-:W-:-:S02]  /*49a0*/  FSETP.NEU.FTZ.AND P1, PT, R4, -INF , PT ;  /* 0xff8000000400780b */ /* 0x000fc40003f3d000 */
[----:B------:R-:W-:Y:S02]  /*49b0*/  FMNMX.FTZ R20, R147, R20, !PT ;  /* 0x0000001493147209 */ /* 0x000fe40007810000 */
[----:B------:R-:W-:Y:S02]  /*49c0*/  FSEL R149, R98, -INF , P2 ;  /* 0xff80000062957808 */ /* 0x000fe40001000000 */
[----:B------:R-:W-:Y:S02]  /*49d0*/  FMNMX.FTZ R20, R95, R20, !PT ;  /* 0x000000145f147209 */ /* 0x000fe40007810000 */
[----:B------:R-:W-:Y:S02]  /*49e0*/  FSEL R0, R88, RZ, P1 ;  /* 0x000000ff58007208 */ /* 0x000fe40000800000 */
[----:B------:R-:W-:Y:S02]  /*49f0*/  ISETP.GT.AND P2, PT, R14, 0x18, PT ;  /* 0x000000180e00780c */ /* 0x000fe40003f44270 */
[----:B------:R-:W-:Y:S01]  /*4a00*/  FMNMX.FTZ R20, R149, R20, !PT ;  /* 0x0000001495147209 */ /* 0x000fe20007810000 */
[-CC-:B------:R-:W-:Y:S01]  /*4a10*/  FFMA.FTZ R156, R151, R2.reuse, -R0.reuse ;  /* 0x00000002979c7223 */ /* 0x180fe20000010800 */
[----:B------:R-:W-:Y:S01]  /*4a20*/  FSEL R151, R102, -INF , P2 ;  /* 0xff80000066977808 */ /* 0x000fe20001000000 */
[--C-:B------:R-:W-:Y:S01]  /*4a30*/  FFMA.FTZ R91, R153, R2, -R0.reuse ;  /* 0x00000002995b7223 */ /* 0x100fe20000010800 */
[----:B------:R-:W-:Y:S01]  /*4a40*/  FMNMX.FTZ R20, R99, R20, !PT ;  /* 0x0000001463147209 */ /* 0x000fe20007810000 */
[-CC-:B------:R-:W-:Y:S01]  /*4a50*/  FFMA.FTZ R158, R157, R2.reuse, -R0.reuse ;  /* 0x000000029d9e7223 */ /* 0x180fe20000010800 */
[C---:B------:R-:W-:Y:S01]  /*4a60*/  ISETP.GT.AND P2, PT, R14.reuse, 0x20, PT ;  /* 0x000000200e00780c */ /* 0x040fe20003f44270 */
[-CC-:B------:R-:W-:Y:S01]  /*4a70*/  FFMA.FTZ R88, R141, R2.reuse, -R0.reuse ;  /* 0x000000028d587223 */ /* 0x180fe20000010800 */
[----:B------:R-:W-:Y:S01]  /*4a80*/  FSEL R153, R103, -INF , P3 ;  /* 0xff80000067997808 */ /* 0x000fe20001800000 */
[--C-:B------:R-:W-:Y:S01]  /*4a90*/  FFMA.FTZ R103, R175, R2, -R0.reuse ;  /* 0x00000002af677223 */ /* 0x100fe20000010800 */
[----:B------:R-:W-:Y:S01]  /*4aa0*/  FMNMX.FTZ R20, R151, R20, !PT ;  /* 0x0000001497147209 */ /* 0x000fe20007810000 */
[-CC-:B------:R-:W-:Y:S01]  /*4ab0*/  FFMA.FTZ R152, R177, R2.reuse, -R0.reuse ;  /* 0x00000002b1987223 */ /* 0x180fe20000010800 */
[----:B------:R-:W-:Y:S01]  /*4ac0*/  ISETP.GT.AND P3, PT, R14, 0x21, PT ;  /* 0x000000210e00780c */ /* 0x000fe20003f64270 */
        /* <DEDUP_REMOVED lines=38> */
[----:B------:R-:W-:Y:S02]  /*4d30*/  FMNMX.FTZ R20, R115, R20, !PT ;  /* 0x0000001473147209 */ /* 0x000fe40007810000 */
[C---:B------:R-:W-:Y:S02]  /*4d40*/  ISETP.GT.AND P2, PT, R14.reuse, 0x40, PT ;  /* 0x000000400e00780c */ /* 0x040fe40003f44270 */
[----:B------:R-:W-:Y:S01]  /*4d50*/  FSEL R141, R119, -INF , P3 ;  /* 0xff800000778d7808 */ /* 0x000fe20001800000 */
[----:B------:R-:W-:Y:S01]  /*4d60*/  MUFU.EX2 R91, R91 ;  /* 0x0000005b005b7308 */ /* 0x000fe20000000800 */
[----:B------:R-:W-:Y:S02]  /*4d70*/  FMNMX.FTZ R20, R175, R20, !PT ;  /* 0x00000014af147209 */ /* 0x000fe40007810000 */
[----:B------:R-:W-:Y:S02]  /*4d80*/  ISETP.GT.AND P3, PT, R14, 0x41, PT ;  /* 0x000000410e00780c */ /* 0x000fe40003f64270 */
[----:B------:R-:W-:-:S02]  /*4d90*/  FSEL R177, R122, -INF , P2 ;  /* 0xff8000007ab17808 */ /* 0x000fc40001000000 */
[----:B------:R-:W-:Y:S01]  /*4da0*/  FMNMX.FTZ R20, R141, R20, !PT ;  /* 0x000000148d147209 */ /* 0x000fe20007810000 */
[----:B------:R-:W-:Y:S01]  /*4db0*/  MUFU.EX2 R158, R158 ;  /* 0x0000009e009e7308 */ /* 0x000fe20000000800 */
[C---:B------:R-:W-:Y:S02]  /*4dc0*/  ISETP.GT.AND P2, PT, R14.reuse, 0x48, PT ;  /* 0x000000480e00780c */ /* 0x040fe40003f44270 */
[----:B------:R-:W-:Y:S02]  /*4dd0*/  FSEL R123, R123, -INF , P3 ;  /* 0xff8000007b7b7808 */ /* 0x000fe40001800000 */
[----:B------:R-:W-:Y:S02]  /*4de0*/  FMNMX.FTZ R20, R177, R20, !PT ;  /* 0x00000014b1147209 */ /* 0x000fe40007810000 */
[----:B------:R-:W-:Y:S01]  /*4df0*/  ISETP.GT.AND P3, PT, R14, 0x49, PT ;  /* 0x000000490e00780c */ /* 0x000fe20003f64270 */
[----:B------:R0:W-:Y:S01]  /*4e00*/  MUFU.EX2 R119, R88 ;  /* 0x0000005800777308 */ /* 0x0001e20000000800 */
        /* <DEDUP_REMOVED lines=14> */
[----:B------:R-:W-:Y:S01]  /*4ef0*/  MUFU.EX2 R154, R154 ;  /* 0x0000009a009a7308 */ /* 0x000fe20000000800 */
[----:B------:R-:W-:-:S02]  /*4f00*/  FSEL R181, R134, -INF , P2 ;  /* 0xff80000086b57808 */ /* 0x000fc40001000000 */
[----:B------:R-:W-:Y:S02]  /*4f10*/  FMNMX.FTZ R20, R131, R20, !PT ;  /* 0x0000001483147209 */ /* 0x000fe40007810000 */
[----:B------:R-:W-:Y:S02]  /*4f20*/  FSEL R135, R135, -INF , P3 ;  /* 0xff80000087877808 */ /* 0x000fe40001800000 */
[----:B------:R-:W-:Y:S01]  /*4f30*/  FMNMX.FTZ R20, R181, R20, !PT ;  /* 0x00000014b5147209 */ /* 0x000fe20007810000 */
[----:B------:R-:W-:Y:S01]  /*4f40*/  MUFU.EX2 R101, R101 ;  /* 0x0000006500657308 */ /* 0x000fe20000000800 */
[----:B------:R-:W-:Y:S02]  /*4f50*/  FSEL R0, R4, RZ, P1 ;  /* 0x000000ff04007208 */ /* 0x000fe40000800000 */
[----:B------:R-:W-:-:S05]  /*4f60*/  FMNMX.FTZ R20, R135, R20, !PT ;  /* 0x0000001487147209 */ /* 0x000fca0007810000 */
[----:B------:R-:W1:Y:S01]  /*4f70*/  SHFL.BFLY PT, R3, R20, 0x2, 0x1f ;  /* 0x0c401f0014037f89 */ /* 0x000e6200000e0000 */
        /* <DEDUP_REMOVED lines=10> */
[----:B------:R-:W-:-:S03]  /*5020*/  FADD.FTZ R9, -R0, R11 ;  /* 0x0000000b00097221 */ /* 0x000fc60000010100 */
[C---:B------:R-:W-:Y:S01]  /*5030*/  FSETP.NEU.FTZ.AND P2, PT, R3.reuse, -INF , PT ;  /* 0xff8000000300780b */ /* 0x040fe20003f5d000 */
[-C--:B------:R-:W-:Y:S01]  /*5040*/  FMUL.FTZ R92, R3, R2.reuse ;  /* 0x00000002035c7220 */ /* 0x080fe20000410000 */
[----:B------:R-:W-:Y:S01]  /*5050*/  FMUL.FTZ R9, R9, R2 ;  /* 0x0000000209097220 */ /* 0x000fe20000410000 */
[----:B------:R-:W-:Y:S01]  /*5060*/  MUFU.EX2 R15, R15 ;  /* 0x0000000f000f7308 */ /* 0x000fe20000000800 */
[----:B------:R-:W-:Y:S02]  /*5070*/  FSEL R11, R3, RZ, P2 ;  /* 0x000000ff030b7208 */ /* 0x000fe40001000000 */
[----:B------:R-:W-:-:S03]  /*5080*/  FSEL R92, R92, RZ, P2 ;  /* 0x000000ff5c5c7208 */ /* 0x000fc60001000000 */
[----:B------:R-:W-:Y:S02]  /*5090*/  FADD.FTZ R11, -R11, R12 ;  /* 0x0000000c0b0b7221 */ /* 0x000fe40000010100 */
[-CC-:B------:R-:W-:Y:S01]  /*50a0*/  FFMA.FTZ R117, R143, R2.reuse, -R92.reuse ;  /* 0x000000028f757223 */ /* 0x180fe2000001085c */
[-CC-:B------:R-:W-:Y:S01]  /*50b0*/  FFMA.FTZ R14, R145, R2.reuse, -R92.reuse ;  /* 0x00000002910e7223 */ /* 0x180fe2000001085c */
[-C--:B------:R-:W-:Y:S01]  /*50c0*/  FMUL.FTZ R11, R11, R2.reuse ;  /* 0x000000020b0b7220 */ /* 0x080fe20000410000 */
[----:B------:R-:W1:Y:S01]  /*50d0*/  MUFU.EX2 R9, R9 ;  /* 0x0000000900097308 */ /* 0x000e620000000800 */
[-CC-:B------:R-:W-:Y:S01]  /*50e0*/  FFMA.FTZ R20, R147, R2.reuse, -R92.reuse ;  /* 0x0000000293147223 */ /* 0x180fe2000001085c */
[-CC-:B------:R-:W-:Y:S01]  /*50f0*/  FFMA.FTZ R95, R95, R2.reuse, -R92.reuse ;  /* 0x000000025f5f7223 */ /* 0x180fe2000001085c */
[-CC-:B0-----:R-:W-:Y:S01]  /*5100*/  FFMA.FTZ R88, R149, R2.reuse, -R92.reuse ;  /* 0x0000000295587223 */ /* 0x181fe2000001085c */
        /* <DEDUP_REMOVED lines=12> */
[----:B------:R0:W2:Y:S01]  /*51d0*/  MUFU.EX2 R0, R11 ;  /* 0x0000000b00007308 */ /* 0x0000a20000000800 */
[----:B-1----:R-:W-:Y:S01]  /*51e0*/  FFMA.FTZ R8, R9, R8, R156 ;  /* 0x0000000809087223 */ /* 0x002fe2000001009c */
[-CC-:B------:R-:W-:Y:S01]  /*51f0*/  FFMA.FTZ R177, R177, R2.reuse, -R92.reuse ;  /* 0x00000002b1b17223 */ /* 0x180fe2000001085c */
[-CC-:B------:R-:W-:Y:S01]  /*5200*/  FFMA.FTZ R123, R123, R2.reuse, -R92.reuse ;  /* 0x000000027b7b7223 */ /* 0x180fe2000001085c */
[-CC-:B------:R-:W-:Y:S01]  /*5210*/  FFMA.FTZ R139, R139, R2.reuse, -R92.reuse ;  /* 0x000000028b8b7223 */ /* 0x180fe2000001085c */
[-CC-:B------:R-:W-:Y:S01]  /*5220*/  FFMA.FTZ R127, R127, R2.reuse, -R92.reuse ;  /* 0x000000027f7f7223 */ /* 0x180fe2000001085c */
[-CC-:B------:R-:W-:Y:S01]  /*5230*/  FFMA.FTZ R179, R179, R2.reuse, -R92.reuse ;  /* 0x00000002b3b37223 */ /* 0x180fe2000001085c */
[-C--:B------:R-:W-:Y:S01]  /*5240*/  FFMA.FTZ R131, R131, R2.reuse, -R92 ;  /* 0x0000000283837223 */ /* 0x080fe2000001085c */
[----:B------:R-:W1:Y:S01]  /*5250*/  MUFU.EX2 R14, R14 ;  /* 0x0000000e000e7308 */ /* 0x000e620000000800 */
[----:B0-----:R-:W-:Y:S01]  /*5260*/  FADD.FTZ R11, R91, R8 ;  /* 0x000000085b0b7221 */ /* 0x001fe20000010000 */
[-CC-:B------:R-:W-:Y:S01]  /*5270*/  FFMA.FTZ R181, R181, R2.reuse, -R92.reuse ;  /* 0x00000002b5b57223 */ /* 0x180fe2000001085c */
[----:B------:R-:W-:-:S02]  /*5280*/  FFMA.FTZ R92, R135, R2, -R92 ;  /* 0x00000002875c7223 */ /* 0x000fc4000001085c */
[----:B------:R-:W-:-:S03]  /*5290*/  FADD.FTZ R8, R158, R11 ;  /* 0x0000000b9e087221 */ /* 0x000fc60000010000 */
[----:B------:R-:W0:Y:S01]  /*52a0*/  MUFU.EX2 R20, R20 ;  /* 0x0000001400147308 */ /* 0x000e220000000800 */
[----:B--2---:R-:W-:-:S07]  /*52b0*/  FFMA.FTZ R5, R0, R5, R117 ;  /* 0x0000000500057223 */ /* 0x004fce0000010075 */
[----:B------:R-:W2:Y:S01]  /*52c0*/  MUFU.EX2 R95, R95 ;  /* 0x0000005f005f7308 */ /* 0x000ea20000000800 */
[----:B-1----:R-:W-:-:S07]  /*52d0*/  FADD.FTZ R5, R14, R5 ;  /* 0x000000050e057221 */ /* 0x002fce0000010000 */
        /* <DEDUP_REMOVED lines=31> */
[----:B0-----:R-:W-:Y:S01]  /*54d0*/  FADD.FTZ R8, R111, R8 ;  /* 0x000000086f087221 */ /* 0x001fe20000010000 */
[----:B------:R-:W-:-:S06]  /*54e0*/  FADD.FTZ R5, R15, R12 ;  /* 0x0000000c0f057221 */ /* 0x000fcc0000010000 */
        /* <DEDUP_REMOVED lines=40> */
.L_x_2212:
[----:B------:R-:W0:Y:S01]  /*5770*/  S2UR UR4, SR_CgaCtaId ;  /* 0x00000000000479c3 */ /* 0x000e220000008800 */
[----:B------:R-:W-:Y:S01]  /*5780*/  UIADD3 UR5, UR5, 0x2a860, URZ ;  /* 0x0002a86005057890 */ /* 0x000fe2000fffe03f */
[C---:B------:R-:W-:Y:S01]  /*5790*/  ISETP.GT.AND P1, PT, R10.reuse, R13, PT ;  /* 0x0000000d0a00720c */ /* 0x040fe20003f24270 */
[----:B------:R-:W-:Y:S01]  /*57a0*/  UMOV UR7, UR60 ;  /* 0x0000003c00077c82 */ /* 0x000fe20008000000 */
[----:B------:R-:W-:Y:S01]  /*57b0*/  F2FP.F16.F32.PACK_AB R147, R141, R147 ;  /* 0x000000938d93723e */ /* 0x000fe200000000ff */
[----:B------:R-:W-:Y:S01]  /*57c0*/  VIADD R10, R10, 0xffffffff ;  /* 0xffffffff0a0a7836 */ /* 0x000fe20000000000 */
[----:B------:R-:W-:Y:S01]  /*57d0*/  F2FP.F16.F32.PACK_AB R143, R127, R139 ;  /* 0x0000008b7f8f723e */ /* 0x000fe200000000ff */
[----:B------:R-:W-:Y:S01]  /*57e0*/  IMAD.MOV.U32 R12, RZ, RZ, R3 ;  /* 0x000000ffff0c7224 */ /* 0x000fe200078e0003 */
[----:B------:R-:W-:Y:S01]  /*57f0*/  F2FP.F16.F32.PACK_AB R156, R91, R156 ;  /* 0x0000009c5b9c723e */ /* 0x000fe200000000ff */
[----:B------:R-:W-:Y:S01]  /*5800*/  IMAD.MOV.U32 R11, RZ, RZ, R4 ;  /* 0x000000ffff0b7224 */ /* 0x000fe200078e0004 */
[----:B------:R-:W-:-:S02]  /*5810*/  F2FP.F16.F32.PACK_AB R157, R14, R117 ;  /* 0x000000750e9d723e */ /* 0x000fc400000000ff */
[----:B------:R-:W-:Y:S02]  /*5820*/  F2FP.F16.F32.PACK_AB R158, R103, R158 ;  /* 0x0000009e679e723e */ /* 0x000fe400000000ff */
[----:B------:R-:W-:Y:S02]  /*5830*/  F2FP.F16.F32.PACK_AB R159, R95, R20 ;  /* 0x000000145f9f723e */ /* 0x000fe400000000ff */
[----:B------:R-:W-:Y:S02]  /*5840*/  F2FP.F16.F32.PACK_AB R152, R119, R152 ;  /* 0x000000987798723e */ /* 0x000fe400000000ff */
[----:B------:R-:W-:Y:S02]  /*5850*/  F2FP.F16.F32.PACK_AB R153, R99, R88 ;  /* 0x000000586399723e */ /* 0x000fe400000000ff */
[----:B------:R-:W-:Y:S02]  /*5860*/  F2FP.F16.F32.PACK_AB R154, R101, R154 ;  /* 0x0000009a659a723e */ /* 0x000fe400000000ff */
[----:B------:R-:W-:Y:S01]  /*5870*/  F2FP.F16.F32.PACK_AB R155, R121, R90 ;  /* 0x0000005a799b723e */ /* 0x000fe200000000ff */
[----:B0-----:R-:W-:Y:S01]  /*5880*/  UPRMT UR5, UR4, 0x654, UR5 ;  /* 0x0000065404057896 */ /* 0x001fe20008000005 */
[----:B------:R-:W-:-:S02]  /*5890*/  F2FP.F16.F32.PACK_AB R148, R21, R148 ;  /* 0x000000941594723e */ /* 0x000fc400000000ff */
[----:B------:R-:W-:Y:S01]  /*58a0*/  UMOV UR4, UR38 ;  /* 0x0000002600047c82 */ /* 0x000fe20008000000 */
[----:B------:R-:W-:Y:S02]  /*58b0*/  F2FP.F16.F32.PACK_AB R149, R94, R149 ;  /* 0x000000955e95723e */ /* 0x000fe400000000ff */
[----:B------:R-:W-:Y:S02]  /*58c0*/  F2FP.F16.F32.PACK_AB R150, R105, R150 ;  /* 0x000000966996723e */ /* 0x000fe400000000ff */
[----:B------:R-:W-:Y:S01]  /*58d0*/  F2FP.F16.F32.PACK_AB R151, R111, R151 ;  /* 0x000000976f97723e */ /* 0x000fe200000000ff */
[----:B------:R-:W-:Y:S01]  /*58e0*/  SYNCS.ARRIVE.TRANS64.RED.A1T0 RZ, [UR5], RZ ;  /* 0x000000ffffff79a7 */ /* 0x000fe20008100405 */
        /* <DEDUP_REMOVED lines=11> */
.L_x_2202:
[----:B------:R-:W-:-:S13]  /*59a0*/  ISETP.GE.AND P1, PT, R10, RZ, PT ;  /* 0x000000ff0a00720c */ /* 0x000fda0003f26270 */
[----:B------:R-:W-:Y:S05]  /*59b0*/  @!P1 BRA `(.L_x_2214) ;  /* 0x0000001c00189947 */ /* 0x000fea0003800000 */
[----:B------:R-:W-:Y:S01]  /*59c0*/  IMAD.MOV.U32 R11, RZ, RZ, R3 ;  /* 0x000000ffff0b7224 */ /* 0x000fe200078e0003 */
[----:B------:R-:W-:Y:S01]  /*59d0*/  UMOV UR6, UR60 ;  /* 0x0000003c00067c82 */ /* 0x000fe20008000000 */
[----:B------:R-:W-:Y:S01]  /*59e0*/  IMAD.MOV.U32 R13, RZ, RZ, R4 ;  /* 0x000000ffff0d7224 */ /* 0x000fe200078e0004 */
[----:B------:R-:W-:-:S06]  /*59f0*/  UMOV UR4, UR38 ;  /* 0x0000002600047c82 */ /* 0x000fcc0008000000 */
.L_x_2225:
        /* <DEDUP_REMOVED lines=8> */
.L_x_2215:
[----:B------:R-:W-:Y:S01]  /*5a80*/  ULEA UR5, UR38, UR39, 0x3 ;  /* 0x0000002726057291 */ /* 0x000fe2000f8e183f */
[----:B------:R-:W-:-:S04]  /*5a90*/  MOV R2, UR60 ;  /* 0x0000003c00027c02 */ /* 0x000fc80008000f00 */
[----:B------:R-:W-:-:S04]  /*5aa0*/  SHF.L.U32 R2, R2, 0x1f, RZ ;  /* 0x0000001f02027819 */ /* 0x000fc800000006ff */
[----:B------:R0:W1:Y:S01]  /*5ab0*/  SYNCS.PHASECHK.TRANS64.TRYWAIT P1, [UR5+0x2a830], R2 ;  /* 0x02a83002ff0075a7 */ /* 0x0000620008020145 */
[----:B------:R-:W-:Y:S05]  /*5ac0*/  @!P0 BRA `(.L_x_2216) ;  /* 0x0000000000048947 */ /* 0x000fea0003800000 */
[----:B------:R-:W-:Y:S01]  /*5ad0*/  BPT.TRAP 0x1 ;  /* 0x000000040000795c */ /* 0x000fe20000300000 */
.L_x_2216:
[----:B-1----:R-:W-:Y:S05]  /*5ae0*/  @P1 BRA `(.L_x_2217) ;  /* 0x0000000000081947 */ /* 0x002fea0003800000 */
[----:B------:R-:W1:Y:S02]  /*5af0*/  SYNCS.PHASECHK.TRANS64.TRYWAIT P1, [UR5+0x2a830], R2 ;  /* 0x02a83002ff0075a7 */ /* 0x000e640008020145 */
[----:B-1----:R-:W-:Y:S05]  /*5b00*/  @!P1 BRA `(.L_x_2218) ;  /* 0x0000008400bc9947 */ /* 0x002fea0003800000 */
.L_x_2217:
        /* <DEDUP_REMOVED lines=131> */
.L_x_2219:
[----:B------:R-:W-:Y:S01]  /*6340*/  ULEA UR5, UR4, UR39, 0x3 ;  /* 0x0000002704057291 */ /* 0x000fe2000f8e183f */
[----:B------:R-:W-:-:S05]  /*6350*/  IMAD.U32 R0, RZ, RZ, UR6 ;  /* 0x00000006ff007e24 */ /* 0x000fca000f8e00ff */
[----:B------:R-:W-:-:S04]  /*6360*/  SHF.L.U32 R0, R0, 0x1f, RZ ;  /* 0x0000001f00007819 */ /* 0x000fc800000006ff */
[----:B------:R2:W3:Y:S01]  /*6370*/  SYNCS.PHASECHK.TRANS64.TRYWAIT P1, [UR5+0x2a850], R0 ;  /* 0x02a85000ff0075a7 */ /* 0x0004e20008020145 */
[----:B------:R-:W-:Y:S05]  /*6380*/  @!P0 BRA `(.L_x_2220) ;  /* 0x0000000000048947 */ /* 0x000fea0003800000 */
[----:B------:R-:W-:Y:S01]  /*6390*/  BPT.TRAP 0x1 ;  /* 0x000000040000795c */ /* 0x000fe20000300000 */
.L_x_2220:
[----:B---3--:R-:W-:Y:S05]  /*63a0*/  @P1 BRA `(.L_x_2221) ;  /* 0x0000000000081947 */ /* 0x008fea0003800000 */
[----:B------:R-:W3:Y:S02]  /*63b0*/  SYNCS.PHASECHK.TRANS64.TRYWAIT P1, [UR5+0x2a850], R0 ;  /* 0x02a85000ff0075a7 */ /* 0x000ee40008020145 */
[----:B---3--:R-:W-:Y:S05]  /*63c0*/  @!P1 BRA `(.L_x_2222) ;  /* 0x0000007c00a49947 */ /* 0x008fea0003800000 */
.L_x_2221:
[----:B------:R-:W-:Y:S01]  /*63d0*/  UIADD3 UR6, UR39, 0x400, URZ ;  /* 0x0000040027067890 */ /* 0x000fe2000fffe03f */
[----:B------:R-:W-:Y:S01]  /*63e0*/  WARPGROUP.ARRIVE ;  /* 0x00000000000079c5 */ /* 0x000fe20000000000 */
[----:B------:R-:W-:Y:S02]  /*63f0*/  UMOV UR11, 0x40000040 ;  /* 0x40000040000b7882 */ /* 0x000fe40000000000 */
[----:B------:R-:W-:-:S04]  /*6400*/  USHF.R.U32.HI UR6, URZ, 0x4, UR6 ;  /* 0x000000043f067899 */ /* 0x000fc80008011606 */
[----:B------:R-:W-:-:S04]  /*6410*/  ULOP3.LUT UR6, UR6, 0x3fff, URZ, 0xc0, !UPT ;  /* 0x00003fff06067892 */ /* 0x000fc8000f8ec03f */
        /* <DEDUP_REMOVED lines=37> */
.L_x_2223:
[----:B-12---:R-:W-:Y:S01]  /*6670*/  FMNMX.FTZ R0, R88, R13, !PT ;  /* 0x0000000d58007209 */ /* 0x006fe20007810000 */
[----:B------:R-:W1:Y:S01]  /*6680*/  S2UR UR6, SR_CgaCtaId ;  /* 0x00000000000679c3 */ /* 0x000e620000008800 */
[----:B0-----:R-:W-:Y:S01]  /*6690*/  FMNMX.FTZ R2, R90, R11, !PT ;  /* 0x0000000b5a027209 */ /* 0x001fe20007810000 */
[----:B------:R-:W-:Y:S01]  /*66a0*/  ULEA UR4, UR7, UR39, 0x3 ;  /* 0x0000002707047291 */ /* 0x000fe2000f8e183f */
[----:B------:R-:W-:Y:S02]  /*66b0*/  FMNMX.FTZ R3, R89, R0, !PT ;  /* 0x0000000059037209 */ /* 0x000fe40007810000 */
[----:B------:R-:W-:Y:S01]  /*66c0*/  FMNMX.FTZ R9, R91, R2, !PT ;  /* 0x000000025b097209 */ /* 0x000fe20007810000 */
[----:B------:R-:W-:Y:S01]  /*66d0*/  UIADD3 UR4, UR4, 0x2a840, URZ ;  /* 0x0002a84004047890 */ /* 0x000fe2000fffe03f */
        /* <DEDUP_REMOVED lines=8> */
[----:B------:R-:W-:Y:S01]  /*6760*/  FMNMX.FTZ R0, R100, R3, !PT ;  /* 0x0000000364007209 */ /* 0x000fe20007810000 */
[----:B-1----:R-:W-:Y:S01]  /*6770*/  UPRMT UR4, UR6, 0x654, UR4 ;  /* 0x0000065406047896 */ /* 0x002fe20008000004 */
[----:B------:R-:W-:Y:S02]  /*6780*/  FMNMX.FTZ R2, R102, R9, !PT ;  /* 0x0000000966027209 */ /* 0x000fe40007810000 */
[----:B------:R-:W-:Y:S02]  /*6790*/  FMNMX.FTZ R3, R101, R0, !PT ;  /* 0x0000000065037209 */ /* 0x000fe40007810000 */
[----:B------:R-:W-:Y:S02]  /*67a0*/  FMNMX.FTZ R9, R103, R2, !PT ;  /* 0x0000000267097209 */ /* 0x000fe40007810000 */
[----:B------:R-:W-:Y:S02]  /*67b0*/  FMNMX.FTZ R0, R104, R3, !PT ;  /* 0x0000000368007209 */ /* 0x000fe40007810000 */
[----:B------:R-:W-:Y:S01]  /*67c0*/  FMNMX.FTZ R2, R106, R9, !PT ;  /* 0x000000096a027209 */ /* 0x000fe20007810000 */
[----:B------:R-:W-:Y:S01]  /*67d0*/  SYNCS.ARRIVE.TRANS64.RED.A1T0 RZ, [UR4], RZ ;  /* 0x000000ffffff79a7 */ /* 0x000fe20008100404 */
        /* <DEDUP_REMOVED lines=33> */
[----:B-1----:R-:W-:-:S03]  /*69f0*/  FMNMX.FTZ R14, R9, R2, !PT ;  /* 0x00000002090e7209 */ /* 0x002fc60007810000 */
[----:B------:R-:W0:Y:S01]  /*6a00*/  SHFL.BFLY PT, R3, R12, 0x1, 0x1f ;  /* 0x0c201f000c037f89 */ /* 0x000e2200000e0000 */
[----:B------:R-:W1:Y:S03]  /*6a10*/  LDC R2, c[0x0][0x988] ;  /* 0x00026200ff027b82 */ /* 0x000e660000000800 */
[----:B------:R-:W2:Y:S01]  /*6a20*/  SHFL.BFLY PT, R15, R14, 0x1, 0x1f ;  /* 0x0c201f000e0f7f89 */ /* 0x000ea200000e0000 */
[----:B0-----:R-:W-:Y:S02]  /*6a30*/  FMNMX.FTZ R4, R12, R3, !PT ;  /* 0x000000030c047209 */ /* 0x001fe40007810000 */
[----:B--2---:R-:W-:-:S03]  /*6a40*/  FMNMX.FTZ R3, R14, R15, !PT ;  /* 0x0000000f0e037209 */ /* 0x004fc60007810000 */
[CC--:B-1----:R-:W-:Y:S01]  /*6a50*/  FMUL.FTZ R137, R4.reuse, R2.reuse ;  /* 0x0000000204897220 */ /* 0x0c2fe20000410000 */
[----:B------:R-:W-:Y:S01]  /*6a60*/  FADD.FTZ R13, -R4, R13 ;  /* 0x0000000d040d7221 */ /* 0x000fe20000010100 */
[----:B------:R-:W-:Y:S02]  /*6a70*/  FADD.FTZ R11, -R3, R11 ;  /* 0x0000000b030b7221 */ /* 0x000fe40000010100 */
[-CC-:B------:R-:W-:Y:S01]  /*6a80*/  FFMA.FTZ R156, R88, R2.reuse, -R137.reuse ;  /* 0x00000002589c7223 */ /* 0x180fe20000010889 */
[-C--:B------:R-:W-:Y:S01]  /*6a90*/  FMUL.FTZ R13, R13, R2.reuse ;  /* 0x000000020d0d7220 */ /* 0x080fe20000410000 */
[-CC-:B------:R-:W-:Y:S01]  /*6aa0*/  FFMA.FTZ R158, R92, R2.reuse, -R137.reuse ;  /* 0x000000025c9e7223 */ /* 0x180fe20000010889 */
[-C--:B------:R-:W-:Y:S01]  /*6ab0*/  FMUL.FTZ R0, R11, R2.reuse ;  /* 0x000000020b007220 */ /* 0x080fe20000410000 */
[-CC-:B------:R-:W-:Y:S01]  /*6ac0*/  FFMA.FTZ R11, R89, R2.reuse, -R137.reuse ;  /* 0x00000002590b7223 */ /* 0x180fe20000010889 */
[-CC-:B------:R-:W-:Y:S01]  /*6ad0*/  FFMA.FTZ R89, R105, R2.reuse, -R137.reuse ;  /* 0x0000000269597223 */ /* 0x180fe20000010889 */
[-CC-:B------:R-:W-:Y:S01]  /*6ae0*/  FFMA.FTZ R105, R121, R2.reuse, -R137.reuse ;  /* 0x0000000279697223 */ /* 0x180fe20000010889 */
[-C--:B------:R-:W-:Y:S01]  /*6af0*/  FMUL.FTZ R121, R3, R2.reuse ;  /* 0x0000000203797220 */ /* 0x080fe20000410000 */
[----:B------:R-:W-:Y:S01]  /*6b00*/  MUFU.EX2 R9, R13 ;  /* 0x0000000d00097308 */ /* 0x000fe20000000800 */
[-CC-:B------:R-:W-:Y:S01]  /*6b10*/  FFMA.FTZ R93, R93, R2.reuse, -R137.reuse ;  /* 0x000000025d5d7223 */ /* 0x180fe20000010889 */
[-C--:B------:R-:W-:Y:S01]  /*6b20*/  FFMA.FTZ R152, R96, R2.reuse, -R137 ;  /* 0x0000000260987223 */ /* 0x080fe20000010889 */
[-CC-:B------:R-:W-:Y:S01]  /*6b30*/  FFMA.FTZ R157, R90, R2.reuse, -R121.reuse ;  /* 0x000000025a9d7223 */ /* 0x180fe20000010879 */
[-CC-:B------:R-:W-:Y:S01]  /*6b40*/  FFMA.FTZ R12, R91, R2.reuse, -R121.reuse ;  /* 0x000000025b0c7223 */ /* 0x180fe20000010879 */
[-CC-:B------:R-:W-:Y:S01]  /*6b50*/  FFMA.FTZ R159, R94, R2.reuse, -R121.reuse ;  /* 0x000000025e9f7223 */ /* 0x180fe20000010879 */
        /* <DEDUP_REMOVED lines=14> */
[-CC-:B------:R-:W-:Y:S01]  /*6c40*/  FFMA.FTZ R110, R110, R2.reuse, -R121.reuse ;  /* 0x000000026e6e7223 */ /* 0x180fe20000010879 */
[-C--:B------:R-:W-:Y:S01]  /*6c50*/  FFMA.FTZ R111, R111, R2.reuse, -R121 ;  /* 0x000000026f6f7223 */ /* 0x080fe20000010879 */
        /* <DEDUP_REMOVED lines=15> */
[-CC-:B------:R-:W-:Y:S01]  /*6d50*/  FFMA.FTZ R126, R126, R2.reuse, -R121.reuse ;  /* 0x000000027e7e7223 */ /* 0x180fe20000010879 */
[-C--:B------:R-:W-:Y:S01]  /*6d60*/  FFMA.FTZ R127, R127, R2.reuse, -R121 ;  /* 0x000000027f7f7223 */ /* 0x080fe20000010879 */
[-C--:B------:R-:W-:Y:S01]  /*6d70*/  FFMA.FTZ R136, R128, R2.reuse, -R137 ;  /* 0x0000000280887223 */ /* 0x080fe20000010889 */
[----:B------:R-:W2:Y:S01]  /*6d80*/  MUFU.EX2 R12, R12 ;  /* 0x0000000c000c7308 */ /* 0x000ea20000000800 */
[----:B-1----:R-:W-:Y:S01]  /*6d90*/  FFMA.FTZ R5, R0, R5, R157 ;  /* 0x0000000500057223 */ /* 0x002fe2000001009d */
[-C--:B------:R-:W-:Y:S01]  /*6da0*/  FFMA.FTZ R130, R130, R2.reuse, -R121 ;  /* 0x0000000282827223 */ /* 0x080fe20000010879 */
[-C--:B------:R-:W-:Y:S01]  /*6db0*/  FFMA.FTZ R113, R129, R2.reuse, -R137 ;  /* 0x0000000281717223 */ /* 0x080fe20000010889 */
[-C--:B------:R-:W-:Y:S01]  /*6dc0*/  FFMA.FTZ R131, R131, R2.reuse, -R121 ;  /* 0x0000000283837223 */ /* 0x080fe20000010879 */
[-CC-:B------:R-:W-:Y:S01]  /*6dd0*/  FFMA.FTZ R138, R132, R2.reuse, -R137.reuse ;  /* 0x00000002848a7223 */ /* 0x180fe20000010889 */
[-C--:B------:R-:W-:Y:S01]  /*6de0*/  FFMA.FTZ R117, R133, R2.reuse, -R137 ;  /* 0x0000000285757223 */ /* 0x080fe20000010889 */
[-CC-:B------:R-:W-:Y:S01]  /*6df0*/  FFMA.FTZ R134, R134, R2.reuse, -R121.reuse ;  /* 0x0000000286867223 */ /* 0x180fe20000010879 */
[----:B------:R-:W1:Y:S01]  /*6e00*/  MUFU.EX2 R158, R158 ;  /* 0x0000009e009e7308 */ /* 0x000e620000000800 */
[----:B0-----:R-:W-:Y:S01]  /*6e10*/  FADD.FTZ R91, R11, R8 ;  /* 0x000000080b5b7221 */ /* 0x001fe20000010000 */
[----:B------:R-:W-:-:S06]  /*6e20*/  FFMA.FTZ R121, R135, R2, -R121 ;  /* 0x0000000287797223 */ /* 0x000fcc0000010879 */
[----:B------:R-:W0:Y:S01]  /*6e30*/  MUFU.EX2 R159, R159 ;  /* 0x0000009f009f7308 */ /* 0x000e220000000800 */
[----:B--2---:R-:W-:-:S07]  /*6e40*/  FADD.FTZ R8, R12, R5 ;  /* 0x000000050c087221 */ /* 0x004fce0000010000 */
[----:B------:R2:W3:Y:S01]  /*6e50*/  MUFU.EX2 R13, R93 ;  /* 0x0000005d000d7308 */ /* 0x0004e20000000800 */
[----:B-1----:R-:W-:-:S07]  /*6e60*/  FADD.FTZ R88, R158, R91 ;  /* 0x0000005b9e587221 */ /* 0x002fce0000010000 */
[----:B------:R-:W1:Y:S01]  /*6e70*/  MUFU.EX2 R14, R14 ;  /* 0x0000000e000e7308 */ /* 0x000e620000000800 */
[----:B0-----:R-:W-:Y:S01]  /*6e80*/  FADD.FTZ R5, R159, R8 ;  /* 0x000000089f057221 */ /* 0x001fe20000010000 */
[-CC-:B--2---:R-:W-:Y:S01]  /*6e90*/  FFMA.FTZ R93, R109, R2.reuse, -R137.reuse ;  /* 0x000000026d5d7223 */ /* 0x184fe20000010889 */
[----:B------:R-:W-:-:S05]  /*6ea0*/  FFMA.FTZ R109, R125, R2, -R137 ;  /* 0x000000027d6d7223 */ /* 0x000fca0000010889 */
        /* <DEDUP_REMOVED lines=84> */
.L_x_2224:
[----:B------:R-:W0:Y:S01]  /*73f0*/  S2UR UR4, SR_CgaCtaId ;  /* 0x00000000000479c3 */ /* 0x000e220000008800 */
[----:B------:R-:W-:Y:S01]  /*7400*/  UIADD3 UR5, UR5, 0x2a860, URZ ;  /* 0x0002a86005057890 */ /* 0x000fe2000fffe03f */
[C---:B------:R-:W-:Y:S01]  /*7410*/  ISETP.GT.AND P1, PT, R10.reuse, RZ, PT ;  /* 0x000000ff0a00720c */ /* 0x040fe20003f24270 */
        /* <DEDUP_REMOVED lines=32> */
.L_x_2214:
        /* <DEDUP_REMOVED lines=67> */
.L_x_2226:
[----:B------:R-:W-:Y:S01]  /*7a50*/  ULEA UR5, UR38, UR39, 0x3 ;  /* 0x0000002726057291 */ /* 0x000fe2000f8e183f */
[----:B------:R-:W-:-:S05]  /*7a60*/  IMAD.U32 R0, RZ, RZ, UR60 ;  /* 0x0000003cff007e24 */ /* 0x000fca000f8e00ff */
[----:B------:R-:W-:-:S04]  /*7a70*/  SHF.L.U32 R0, R0, 0x1f, RZ ;  /* 0x0000001f00007819 */ /* 0x000fc800000006ff */
[----:B------:R0:W1:Y:S01]  /*7a80*/  SYNCS.PHASECHK.TRANS64.TRYWAIT P1, [UR5+0x2a850], R0 ;  /* 0x02a85000ff0075a7 */ /* 0x0000620008020145 */
[----:B------:R-:W-:Y:S05]  /*7a90*/  @!P0 BRA `(.L_x_2227) ;  /* 0x0000000000048947 */ /* 0x000fea0003800000 */
[----:B------:R-:W-:Y:S01]  /*7aa0*/  BPT.TRAP 0x1 ;  /* 0x000000040000795c */ /* 0x000fe20000300000 */
.L_x_2227:
[----:B-1----:R-:W-:Y:S05]  /*7ab0*/  @P1 BRA `(.L_x_2228) ;  /* 0x0000000000081947 */ /* 0x002fea0003800000 */
[----:B------:R-:W1:Y:S02]  /*7ac0*/  SYNCS.PHASECHK.TRANS64.TRYWAIT P1, [UR5+0x2a850], R0 ;  /* 0x02a85000ff0075a7 */ /* 0x000e640008020145 */
[----:B-1----:R-:W-:Y:S05]  /*7ad0*/  @!P1 BRA `(.L_x_2229) ;  /* 0x0000006400f89947 */ /* 0x002fea0003800000 */
.L_x_2228:
[----:B------:R-:W-:Y:S01]  /*7ae0*/  UIADD3 UR39, UR39, 0x400, URZ ;  /* 0x0000040027277890 */ /* 0x000fe2000fffe03f */
[----:B------:R-:W-:Y:S01]  /*7af0*/  WARPGROUP.ARRIVE ;  /* 0x00000000000079c5 */ /* 0x000fe20000000000 */
[----:B------:R-:W-:Y:S01]  /*7b00*/  UMOV UR7, 0x40000040 ;  /* 0x4000004000077882 */ /* 0x000fe20000000000 */
[----:B-1----:R-:W1:Y:S01]  /*7b10*/  SHFL.BFLY PT, R7, R8, 0x2, 0x1f ;  /* 0x0c401f0008077f89 */ /* 0x002e6200000e0000 */
[----:B------:R-:W-:Y:S01]  /*7b20*/  USHF.R.U32.HI UR39, URZ, 0x4, UR39 ;  /* 0x000000043f277899 */ /* 0x000fe20008011627 */
[----:B------:R-:W-:Y:S02]  /*7b30*/  IMAD.MOV.U32 R88, RZ, RZ, -0x800000 ;  /* 0xff800000ff587424 */ /* 0x000fe400078e00ff */
        /* <DEDUP_REMOVED lines=56> */
.L_x_2230:
[----:B------:R-:W0:Y:S01]  /*7ec0*/  S2UR UR6, SR_CgaCtaId ;  /* 0x00000000000679c3 */ /* 0x000e220000008800 */
[----:B------:R-:W-:Y:S01]  /*7ed0*/  UIADD3 UR4, UR5, 0x2a860, URZ ;  /* 0x0002a86005047890 */ /* 0x000fe2000fffe03f */
[----:B------:R-:W-:Y:S01]  /*7ee0*/  FMUL.FTZ R100, R51, R9 ;  /* 0x0000000933647220 */ /* 0x000fe20000410000 */
[----:B------:R-:W-:Y:S01]  /*7ef0*/  UIADD3 UR38, UR38, 0x1, URZ ;  /* 0x0000000126267890 */ /* 0x000fe2000fffe03f */
[----:B------:R-:W-:Y:S01]  /*7f00*/  FMUL.FTZ R89, R44, R5 ;  /* 0x000000052c597220 */ /* 0x000fe20000410000 */
[----:B------:R-:W-:Y:S01]  /*7f10*/  FMUL.FTZ R51, R55, R9 ;  /* 0x0000000937337220 */ /* 0x000fe20000410000 */
[-C--:B------:R-:W-:Y:S01]  /*7f20*/  FMUL.FTZ R92, R45, R5.reuse ;  /* 0x000000052d5c7220 */ /* 0x080fe20000410000 */
[----:B------:R-:W-:Y:S01]  /*7f30*/  UISETP.NE.AND UP0, UPT, UR38, 0x2, UPT ;  /* 0x000000022600788c */ /* 0x000fe2000bf05270 */
[----:B------:R-:W-:Y:S01]  /*7f40*/  FMUL.FTZ R44, R52, R5 ;  /* 0x00000005342c7220 */ /* 0x000fe20000410000 */
        /* <DEDUP_REMOVED lines=15> */
[----:B0-----:R-:W-:Y:S01]  /*8040*/  UPRMT UR4, UR6, 0x654, UR4 ;  /* 0x0000065406047896 */ /* 0x001fe20008000004 */
        /* <DEDUP_REMOVED lines=50> */
.L_x_2194:
        /* <DEDUP_REMOVED lines=10> */
[----:B------:R-:W-:Y:S01]  /*8410*/  IMAD R9, R162, 0x40, R17 ;  /* 0x00000040a2097824 */ /* 0x000fe200078e0211 */
[----:B------:R-:W-:Y:S01]  /*8420*/  SHF.R.S32.HI R62, RZ, 0x1f, R161 ;  /* 0x0000001fff3e7819 */ /* 0x000fe200000114a1 */
[----:B------:R-:W-:Y:S01]  /*8430*/  ULDC.64 UR4, c[0x0][0xb90] ;  /* 0x0002e40000047ab9 */ /* 0x000fe20000000a00 */
[----:B------:R-:W-:Y:S01]  /*8440*/  F2FP.F16.F32.PACK_AB R7, R7, R26 ;  /* 0x0000001a0707723e */ /* 0x000fe200000000ff */
[----:B------:R-:W-:Y:S01]  /*8450*/  IMAD.WIDE.U32 R12, R161, UR4, RZ ;  /* 0x00000004a10c7c25 */ /* 0x000fe2000f8e00ff */
[----:B------:R-:W-:Y:S01]  /*8460*/  F2FP.F16.F32.PACK_AB R6, R29, R6 ;  /* 0x000000061d06723e */ /* 0x000fe200000000ff */
[----:B------:R-:W-:Y:S01]  /*8470*/  ULDC UR6, c[0x0][0xa88] ;  /* 0x0002a20000067ab9 */ /* 0x000fe20000000800 */
[----:B------:R-:W-:Y:S02]  /*8480*/  SHF.R.S32.HI R112, RZ, 0x1f, R23 ;  /* 0x0000001fff707819 */ /* 0x000fe40000011417 */
[----:B------:R-:W-:-:S02]  /*8490*/  F2FP.F16.F32.PACK_AB R80, R81, R80 ;  /* 0x000000505150723e */ /* 0x000fc400000000ff */
[----:B------:R-:W-:Y:S02]  /*84a0*/  F2FP.F16.F32.PACK_AB R52, R73, R52 ;  /* 0x000000344934723e */ /* 0x000fe400000000ff */
[----:B------:R-:W-:Y:S02]  /*84b0*/  F2FP.F16.F32.PACK_AB R55, R78, R55 ;  /* 0x000000374e37723e */ /* 0x000fe400000000ff */
[----:B------:R-:W-:Y:S02]  /*84c0*/  F2FP.F16.F32.PACK_AB R81, R83, R82 ;  /* 0x000000525351723e */ /* 0x000fe400000000ff */
[----:B------:R-:W-:Y:S02]  /*84d0*/  F2FP.F16.F32.PACK_AB R82, R85, R84 ;  /* 0x000000545552723e */ /* 0x000fe400000000ff */
[----:B------:R-:W-:Y:S02]  /*84e0*/  F2FP.F16.F32.PACK_AB R83, R87, R86 ;  /* 0x000000565753723e */ /* 0x000fe400000000ff */
[----:B------:R-:W-:-:S02]  /*84f0*/  MOV R34, R37 ;  /* 0x0000002500227202 */ /* 0x000fc40000000f00 */
[----:B--2---:R-:W-:Y:S01]  /*8500*/  MOV R35, R2 ;  /* 0x0000000200237202 */ /* 0x004fe20000000f00 */
[----:B------:R-:W-:Y:S02]  /*8510*/  IMAD R2, R62, UR4, RZ ;  /* 0x000000043e027c24 */ /* 0x000fe4000f8e02ff */
[----:B------:R-:W-:-:S04]  /*8520*/  IMAD.WIDE R4, R167, 0x2, R34 ;  /* 0x00000002a7047825 */ /* 0x000fc800078e0222 */
[----:B------:R-:W-:Y:S01]  /*8530*/  IMAD.WIDE R34, R9, 0x2, R34 ;  /* 0x0000000209227825 */ /* 0x000fe200078e0222 */
[C---:B------:R-:W-:Y:S02]  /*8540*/  IADD3 R33, P2, R4.reuse, 0x4020, RZ ;  /* 0x0000402004217810 */ /* 0x040fe40007f5e0ff */
[C---:B------:R-:W-:Y:S01]  /*8550*/  IADD3 R21, P6, R4.reuse, 0x20, RZ ;  /* 0x0000002004157810 */ /* 0x040fe20007fde0ff */
[----:B------:R-:W-:Y:S01]  /*8560*/  IMAD R11, R161, UR5, R2 ;  /* 0x00000005a10b7c24 */ /* 0x000fe2000f8e0202 */
[----:B------:R-:W-:Y:S01]  /*8570*/  LOP3.LUT R10, R33, 0x380, RZ, 0xc0, !PT ;  /* 0x00000380210a7812 */ /* 0x000fe200078ec0ff */
[--C-:B------:R-:W-:Y:S01]  /*8580*/  IMAD.X R41, RZ, RZ, R5.reuse, P2 ;  /* 0x000000ffff297224 */ /* 0x100fe200010e0605 */
[----:B------:R-:W-:Y:S01]  /*8590*/  IADD3 R107, P1, R4, 0x4040, RZ ;  /* 0x00004040046b7810 */ /* 0x000fe20007f3e0ff */
[----:B------:R-:W-:Y:S01]  /*85a0*/  IMAD.X R15, RZ, RZ, R5, P6 ;  /* 0x000000ffff0f7224 */ /* 0x000fe200030e0605 */
[----:B------:R-:W-:Y:S01]  /*85b0*/  SHF.R.U64 R10, R10, 0x3, RZ ;  /* 0x000000030a0a7819 */ /* 0x000fe200000012ff */
[----:B------:R-:W-:Y:S01]  /*85c0*/  IMAD.IADD R13, R13, 0x1, R11 ;  /* 0x000000010d0d7824 */ /* 0x000fe200078e020b */
[----:B------:R-:W-:Y:S01]  /*85d0*/  IADD3 R31, P3, R4, 0x4000, RZ ;  /* 0x00004000041f7810 */ /* 0x000fe20007f7e0ff */
[----:B------:R-:W-:Y:S01]  /*85e0*/  ULDC.64 UR4, c[0x0][0xb98] ;  /* 0x0002e60000047ab9 */ /* 0x000fe20000000a00 */
[----:B------:R-:W-:Y:S01]  /*85f0*/  LOP3.LUT R40, R10, R33, RZ, 0x3c, !PT ;  /* 0x000000210a287212 */ /* 0x000fe200078e3cff */
[----:B------:R-:W-:Y:S01]  /*8600*/  IMAD.WIDE.U32 R12, R23, UR4, R12 ;  /* 0x00000004170c7c25 */ /* 0x000fe2000f8e000c */
[----:B------:R-:W-:-:S02]  /*8610*/  IADD3 R33, P6, R34, 0x1000, RZ ;  /* 0x0000100022217810 */ /* 0x000fc40007fde0ff */
[----:B------:R-:W-:Y:S01]  /*8620*/  IADD3 R79, P4, R4, 0x60, RZ ;  /* 0x00000060044f7810 */ /* 0x000fe20007f9e0ff */
[--C-:B------:R-:W-:Y:S01]  /*8630*/  IMAD.X R39, RZ, RZ, R5.reuse, P3 ;  /* 0x000000ffff277224 */ /* 0x100fe200018e0605 */
[----:B------:R-:W-:Y:S02]  /*8640*/  LOP3.LUT R32, R33, 0x380, RZ, 0xc0, !PT ;  /* 0x0000038021207812 */ /* 0x000fe400078ec0ff */
[----:B------:R-:W-:Y:S01]  /*8650*/  IADD3.X R43, RZ, R5, RZ, P1, !PT ;  /* 0x00000005ff2b7210 */ /* 0x000fe20000ffe4ff */
[----:B------:R-:W-:Y:S01]  /*8660*/  IMAD.X R11, RZ, RZ, R5, P4 ;  /* 0x000000ffff0b7224 */ /* 0x000fe200020e0605 */
[----:B------:R-:W-:Y:S02]  /*8670*/  SHF.R.U64 R32, R32, 0x3, RZ ;  /* 0x0000000320207819 */ /* 0x000fe400000012ff */
[----:B---3--:R-:W-:Y:S02]  /*8680*/  ISETP.NE.AND P1, PT, R61, 0x1, PT ;  /* 0x000000013d00780c */ /* 0x008fe40003f25270 */
[----:B------:R-:W-:-:S02]  /*8690*/  LOP3.LUT R8, R31, 0x380, RZ, 0xc0, !PT ;  /* 0x000003801f087812 */ /* 0x000fc400078ec0ff */
[----:B------:R-:W-:Y:S02]  /*86a0*/  LOP3.LUT R32, R32, R33, RZ, 0x3c, !PT ;  /* 0x0000002120207212 */ /* 0x000fe400078e3cff */
[----:B------:R-:W-:Y:S02]  /*86b0*/  SHF.R.U64 R8, R8, 0x3, RZ ;  /* 0x0000000308087819 */ /* 0x000fe400000012ff */
[----:B------:R-:W-:Y:S02]  /*86c0*/  IADD3 R33, P4, R34, 0x3000, RZ ;  /* 0x0000300022217810 */ /* 0x000fe40007f9e0ff */
[----:B------:R-:W-:Y:S02]  /*86d0*/  LOP3.LUT R38, R8, R31, RZ, 0x3c, !PT ;  /* 0x0000001f08267212 */ /* 0x000fe400078e3cff */
[----:B------:R-:W-:Y:S01]  /*86e0*/  LOP3.LUT R28, R33, 0x380, RZ, 0xc0, !PT ;  /* 0x00000380211c7812 */ /* 0x000fe200078ec0ff */
[----:B------:R-:W2:Y:S01]  /*86f0*/  @P1 LDC R109, c[0x0][0xbec] ;  /* 0x0002fb00ff6d1b82 */ /* 0x000ea20000000800 */
[----:B------:R-:W-:Y:S01]  /*8700*/  LOP3.LUT R8, R79, 0x380, RZ, 0xc0, !PT ;  /* 0x000003804f087812 */ /* 0x000fe200078ec0ff */
[----:B------:R-:W-:Y:S01]  /*8710*/  IMAD.X R29, RZ, RZ, R35, P4 ;  /* 0x000000ffff1d7224 */ /* 0x000fe200020e0623 */
[----:B------:R-:W-:-:S02]  /*8720*/  SHF.R.U64 R28, R28, 0x3, RZ ;  /* 0x000000031c1c7819 */ /* 0x000fc400000012ff */
[----:B------:R-:W-:Y:S02]  /*8730*/  IADD3 R47, P0, R4, 0x4060, RZ ;  /* 0x00004060042f7810 */ /* 0x000fe40007f1e0ff */
[----:B------:R-:W-:Y:S01]  /*8740*/  SHF.R.U64 R8, R8, 0x3, RZ ;  /* 0x0000000308087819 */ /* 0x000fe200000012ff */
[----:B------:R-:W3:Y:S01]  /*8750*/  @P1 LDC R111, c[0x0][0xbf0] ;  /* 0x0002fc00ff6f1b82 */ /* 0x000ee20000000800 */
[----:B------:R-:W-:Y:S01]  /*8760*/  LOP3.LUT R28, R28, R33, RZ, 0x3c, !PT ;  /* 0x000000211c1c7212 */ /* 0x000fe200078e3cff */
[----:B------:R-:W-:Y:S01]  /*8770*/  IMAD.X R33, RZ, RZ, R35, P6 ;  /* 0x000000ffff217224 */ /* 0x000fe200030e0623 */
[----:B------:R-:W-:Y:S02]  /*8780*/  LOP3.LUT R46, R47, 0x380, RZ, 0xc0, !PT ;  /* 0x000003802f2e7812 */ /* 0x000fe400078ec0ff */
[----:B------:R-:W-:Y:S02]  /*8790*/  LOP3.LUT R10, R8, R79, RZ, 0x3c, !PT ;  /* 0x0000004f080a7212 */ /* 0x000fe400078e3cff */
[----:B------:R-:W-:-:S02]  /*87a0*/  IADD3 R79, P6, R34, 0x7000, RZ ;  /* 0x00007000224f7810 */ /* 0x000fc40007fde0ff */
[----:B------:R-:W-:Y:S02]  /*87b0*/  SHF.R.U64 R46, R46, 0x3, RZ ;  /* 0x000000032e2e7819 */ /* 0x000fe400000012ff */
[----:B------:R-:W-:Y:S02]  /*87c0*/  LOP3.LUT R26, R79, 0x380, RZ, 0xc0, !PT ;  /* 0x000003804f1a7812 */ /* 0x000fe400078ec0ff */
[----:B------:R-:W-:Y:S01]  /*87d0*/  LOP3.LUT R46, R46, R47, RZ, 0x3c, !PT ;  /* 0x0000002f2e2e7212 */ /* 0x000fe200078e3cff */
[----:B------:R-:W-:Y:S01]  /*87e0*/  IMAD.X R47, RZ, RZ, R5, P0 ;  /* 0x000000ffff2f7224 */ /* 0x000fe200000e0605 */
[----:B------:R-:W-:Y:S02]  /*87f0*/  LOP3.LUT R14, R107, 0x380, RZ, 0xc0, !PT ;  /* 0x000003806b0e7812 */ /* 0x000fe400078ec0ff */
[----:B------:R-:W-:Y:S02]  /*8800*/  SHF.R.U64 R26, R26, 0x3, RZ ;  /* 0x000000031a1a7819 */ /* 0x000fe400000012ff */
[----:B------:R-:W-:-:S02]  /*8810*/  LOP3.LUT R9, R4, 0x380, RZ, 0xc0, !PT ;  /* 0x0000038004097812 */ /* 0x000fc400078ec0ff */
[----:B------:R-:W-:Y:S02]  /*8820*/  SHF.R.U64 R14, R14, 0x3, RZ ;  /* 0x000000030e0e7819 */ /* 0x000fe400000012ff */
[----:B------:R-:W-:Y:S02]  /*8830*/  LOP3.LUT R26, R26, R79, RZ, 0x3c, !PT ;  /* 0x0000004f1a1a7212 */ /* 0x000fe400078e3cff */
[----:B------:R-:W-:Y:S02]  /*8840*/  SHF.R.U64 R9, R9, 0x3, RZ ;  /* 0x0000000309097819 */ /* 0x000fe400000012ff */
[----:B------:R-:W-:Y:S01]  /*8850*/  MOV R79, R46 ;  /* 0x0000002e004f7202 */ /* 0x000fe20000000f00 */
[----:B------:R-:W-:Y:S01]  /*8860*/  IMAD.IADD R46, R19, 0x1, R16 ;  /* 0x00000001132e7824 */ /* 0x000fe200078e0210 */
[----:B------:R-:W-:Y:S01]  /*8870*/  BAR.SYNC.DEFER_BLOCKING 0x1, 0x100 ;  /* 0x0044000000007b1d */ /* 0x000fe20000010000 */
[----:B------:R-:W-:Y:S02]  /*8880*/  IADD3 R25, P5, R4, 0x40, RZ ;  /* 0x0000004004197810 */ /* 0x000fe40007fbe0ff */
[----:B------:R-:W-:-:S02]  /*8890*/  LOP3.LUT R2, R21, 0x380, RZ, 0xc0, !PT ;  /* 0x0000038015027812 */ /* 0x000fc400078ec0ff */
[----:B------:R-:W-:Y:S02]  /*88a0*/  LOP3.LUT R42, R14, R107, RZ, 0x3c, !PT ;  /* 0x0000006b0e2a7212 */ /* 0x000fe400078e3cff */
[----:B------:R-:W-:Y:S01]  /*88b0*/  LOP3.LUT R4, R9, R4, RZ, 0x3c, !PT ;  /* 0x0000000409047212 */ /* 0x000fe200078e3cff */
[----:B------:R-:W-:Y:S01]  /*88c0*/  IMAD.X R9, RZ, RZ, R5, P5 ;  /* 0x000000ffff097224 */ /* 0x000fe200028e0605 */
[----:B------:R-:W-:Y:S01]  /*88d0*/  MOV R107, R40 ;  /* 0x00000028006b7202 */ /* 0x000fe20000000f00 */
[----:B--2---:R-:W-:Y:S01]  /*88e0*/  @P1 IMAD.HI.U32 R40, R46, R109, RZ ;  /* 0x0000006d2e281227 */ /* 0x004fe200078e00ff */
[----:B------:R-:W-:Y:S02]  /*88f0*/  SHF.R.U64 R2, R2, 0x3, RZ ;  /* 0x0000000302027819 */ /* 0x000fe400000012ff */
[----:B------:R-:W-:Y:S02]  /*8900*/  IADD3 R31, P5, R34, 0x2000, RZ ;  /* 0x00002000221f7810 */ /* 0x000fe40007fbe0ff */
[----:B------:R-:W-:-:S02]  /*8910*/  MOV R72, R4 ;  /* 0x0000000400487202 */ /* 0x000fc40000000f00 */
[----:B------:R-:W-:Y:S02]  /*8920*/  F2FP.F16.F32.PACK_AB R4, R98, R3 ;  /* 0x000000036204723e */ /* 0x000fe400000000ff */
[----:B------:R-:W-:Y:S01]  /*8930*/  F2FP.F16.F32.PACK_AB R5, R27, R110 ;  /* 0x0000006e1b05723e */ /* 0x000fe200000000ff */
[----:B------:R-:W-:Y:S01]  /*8940*/  IMAD.X R27, RZ, RZ, R35, P6 ;  /* 0x000000ffff1b7224 */ /* 0x000fe200030e0623 */
[----:B------:R-:W-:Y:S02]  /*8950*/  MOV R41, R46 ;  /* 0x0000002e00297202 */ /* 0x000fe40000000f00 */
[----:B---3--:R-:W-:Y:S01]  /*8960*/  @P1 SHF.R.U32.HI R41, RZ, R111, R40 ;  /* 0x0000006fff291219 */ /* 0x008fe20000011628 */
[----:B------:R2:W-:Y:S01]  /*8970*/  STSM.16.M88.4 [R72], R4 ;  /* 0x0000000448007844 */ /* 0x0005e20000000200 */
[----:B------:R-:W-:Y:S02]  /*8980*/  LOP3.LUT R14, R2, R21, RZ, 0x3c, !PT ;  /* 0x00000015020e7212 */ /* 0x000fe400078e3cff */
[----:B------:R-:W-:-:S02]  /*8990*/  LOP3.LUT R2, R25, 0x380, RZ, 0xc0, !PT ;  /* 0x0000038019027812 */ /* 0x000fc400078ec0ff */
[----:B------:R-:W-:Y:S02]  /*89a0*/  LOP3.LUT R30, R31, 0x380, RZ, 0xc0, !PT ;  /* 0x000003801f1e7812 */ /* 0x000fe400078ec0ff */
[----:B------:R-:W-:Y:S02]  /*89b0*/  LOP3.LUT R3, R34, 0x380, RZ, 0xc0, !PT ;  /* 0x0000038022037812 */ /* 0x000fe400078ec0ff */
[----:B------:R-:W-:Y:S02]  /*89c0*/  SHF.R.U64 R2, R2, 0x3, RZ ;  /* 0x0000000302027819 */ /* 0x000fe400000012ff */
[----:B------:R-:W-:Y:S02]  /*89d0*/  SHF.R.U64 R30, R30, 0x3, RZ ;  /* 0x000000031e1e7819 */ /* 0x000fe400000012ff */
[----:B------:R-:W-:Y:S02]  /*89e0*/  IADD3 R21, P0, R34, 0x6000, RZ ;  /* 0x0000600022157810 */ /* 0x000fe40007f1e0ff */
[----:B------:R-:W-:Y:S01]  /*89f0*/  SHF.R.U64 R3, R3, 0x3, RZ ;  /* 0x0000000303037819 */ /* 0x000fe200000012ff */
[----:B--2---:R-:W-:Y:S01]  /*8a00*/  IMAD.MOV R6, RZ, RZ, -R41 ;  /* 0x000000ffff067224 */ /* 0x004fe200078e0a29 */
[----:B------:R-:W-:Y:S01]  /*8a10*/  MOV R110, R10 ;  /* 0x0000000a006e7202 */ /* 0x000fe20000000f00 */
[----:B------:R-:W-:Y:S01]  /*8a20*/  IMAD R4, R112, UR4, RZ ;  /* 0x0000000470047c24 */ /* 0x000fe2000f8e02ff */
[----:B------:R-:W-:Y:S01]  /*8a30*/  LOP3.LUT R8, R2, R25, RZ, 0x3c, !PT ;  /* 0x0000001902087212 */ /* 0x000fe200078e3cff */
[----:B------:R-:W-:Y:S01]  /*8a40*/  IMAD R11, R61, R6, R46 ;  /* 0x000000063d0b7224 */ /* 0x000fe200078e022e */
[----:B------:R-:W-:Y:S01]  /*8a50*/  LOP3.LUT R30, R30, R31, RZ, 0x3c, !PT ;  /* 0x0000001f1e1e7212 */ /* 0x000fe200078e3cff */
[----:B------:R-:W-:Y:S01]  /*8a60*/  IMAD R4, R23, UR5, R4 ;  /* 0x0000000517047c24 */ /* 0x000fe2000f8e0204 */
[C---:B------:R-:W-:Y:S01]  /*8a70*/  IADD3 R31, P3, R34.reuse, 0x4000, RZ ;  /* 0x00004000221f7810 */ /* 0x040fe20007f7e0ff */
[----:B------:R-:W-:Y:S01]  /*8a80*/  ULDC.64 UR4, c[0x0][0xb88] ;  /* 0x0002e20000047ab9 */ /* 0x000fe20000000a00 */
[----:B------:R-:W-:Y:S01]  /*8a90*/  IADD3 R25, P2, R34, 0x5000, RZ ;  /* 0x0000500022197810 */ /* 0x000fe20007f5e0ff */
[----:B------:R-:W-:Y:S01]  /*8aa0*/  IMAD R72, R61, UR6, RZ ;  /* 0x000000063d487c24 */ /* 0x000fe2000f8e02ff */
[----:B------:R-:W-:Y:S01]  /*8ab0*/  LOP3.LUT R34, R3, R34, RZ, 0x3c, !PT ;  /* 0x0000002203227212 */ /* 0x000fe200078e3cff */
[----:B------:R-:W-:Y:S01]  /*8ac0*/  IMAD.X R3, RZ, RZ, R35, P0 ;  /* 0x000000ffff037224 */ /* 0x000fe200000e0623 */
[----:B------:R-:W-:-:S02]  /*8ad0*/  SHF.R.S32.HI R5, RZ, 0x1f, R41 ;  /* 0x0000001fff057819 */ /* 0x000fc40000011429 */
[----:B------:R-:W-:Y:S01]  /*8ae0*/  IADD3 R12, P0, R41, R12, RZ ;  /* 0x0000000c290c7210 */ /* 0x000fe20007f1e0ff */
[----:B------:R-:W-:Y:S01]  /*8af0*/  IMAD.IADD R41, R166, 0x1, R16 ;  /* 0x00000001a6297824 */ /* 0x000fe200078e0210 */
[----:B------:R-:W-:Y:S02]  /*8b00*/  SHF.R.S32.HI R10, RZ, 0x1f, R11 ;  /* 0x0000001fff0a7819 */ /* 0x000fe4000001140b */
[----:B------:R-:W-:Y:S02]  /*8b10*/  LOP3.LUT R2, R21, 0x380, RZ, 0xc0, !PT ;  /* 0x0000038015027812 */ /* 0x000fe400078ec0ff */
[----:B------:R-:W-:Y:S01]  /*8b20*/  IADD3.X R13, R5, R13, R4, P0, !PT ;  /* 0x0000000d050d7210 */ /* 0x000fe200007fe404 */
[----:B------:R-:W-:Y:S01]  /*8b30*/  IMAD R10, R10, UR4, RZ ;  /* 0x000000040a0a7c24 */ /* 0x000fe2000f8e02ff */
[----:B------:R-:W-:Y:S02]  /*8b40*/  LOP3.LUT R24, R25, 0x380, RZ, 0xc0, !PT ;  /* 0x0000038019187812 */ /* 0x000fe400078ec0ff */
[----:B------:R-:W-:Y:S01]  /*8b50*/  MOV R15, R14 ;  /* 0x0000000e000f7202 */ /* 0x000fe20000000f00 */
[----:B------:R-:W-:Y:S01]  /*8b60*/  IMAD.WIDE.U32 R12, R11, UR4, R12 ;  /* 0x000000040b0c7c25 */ /* 0x000fe2000f8e000c */
[----:B------:R-:W-:-:S02]  /*8b70*/  F2FP.F16.F32.PACK_AB R4, R94, R95 ;  /* 0x0000005f5e04723e */ /* 0x000fc400000000ff */
[----:B------:R-:W-:Y:S02]  /*8b80*/  F2FP.F16.F32.PACK_AB R5, R108, R105 ;  /* 0x000000696c05723e */ /* 0x000fe400000000ff */
[----:B------:R-:W-:Y:S02]  /*8b90*/  F2FP.F16.F32.PACK_AB R6, R96, R93 ;  /* 0x0000005d6006723e */ /* 0x000fe400000000ff */
[----:B------:R-:W-:Y:S02]  /*8ba0*/  F2FP.F16.F32.PACK_AB R7, R106, R103 ;  /* 0x000000676a07723e */ /* 0x000fe400000000ff */
[----:B------:R-:W-:Y:S02]  /*8bb0*/  SHF.R.U64 R2, R2, 0x3, RZ ;  /* 0x0000000302027819 */ /* 0x000fe400000012ff */
[----:B------:R-:W-:Y:S01]  /*8bc0*/  MOV R109, R38 ;  /* 0x00000026006d7202 */ /* 0x000fe20000000f00 */
[----:B------:R-:W-:Y:S01]  /*8bd0*/  IMAD R39, R11, UR5, R10 ;  /* 0x000000050b277c24 */ /* 0x000fe2000f8e020a */
[----:B------:R-:W-:Y:S01]  /*8be0*/  SHF.R.U64 R24, R24, 0x3, RZ ;  /* 0x0000000318187819 */ /* 0x000fe200000012ff */
[----:B------:R2:W-:Y:S01]  /*8bf0*/  STSM.16.M88.4 [R15], R4 ;  /* 0x000000040f007844 */ /* 0x0005e20000000200 */
[----:B------:R-:W-:Y:S01]  /*8c00*/  LOP3.LUT R2, R2, R21, RZ, 0x3c, !PT ;  /* 0x0000001502027212 */ /* 0x000fe200078e3cff */
[----:B------:R-:W-:Y:S01]  /*8c10*/  ULDC.64 UR4, c[0x0][0xb50] ;  /* 0x0002d40000047ab9 */ /* 0x000fe20000000a00 */
[----:B------:R-:W-:Y:S01]  /*8c20*/  IMAD.X R21, RZ, RZ, R35, P3 ;  /* 0x000000ffff157224 */ /* 0x000fe200018e0623 */
[----:B------:R-:W-:-:S02]  /*8c30*/  MOV R14, R8 ;  /* 0x00000008000e7202 */ /* 0x000fc40000000f00 */
[----:B------:R-:W-:Y:S02]  /*8c40*/  LOP3.LUT P0, RZ, R164, 0x3, RZ, 0xc0, !PT ;  /* 0x00000003a4ff7812 */ /* 0x000fe4000780c0ff */
[----:B------:R-:W-:Y:S02]  /*8c50*/  F2FP.F16.F32.PACK_AB R8, R91, R90 ;  /* 0x0000005a5b08723e */ /* 0x000fe400000000ff */
[----:B------:R-:W-:Y:S02]  /*8c60*/  F2FP.F16.F32.PACK_AB R9, R104, R101 ;  /* 0x000000656809723e */ /* 0x000fe400000000ff */
[----:B------:R-:W-:Y:S02]  /*8c70*/  F2FP.F16.F32.PACK_AB R10, R92, R89 ;  /* 0x000000595c0a723e */ /* 0x000fe400000000ff */
[----:B------:R-:W-:Y:S01]  /*8c80*/  F2FP.F16.F32.PACK_AB R11, R102, R99 ;  /* 0x00000063660b723e */ /* 0x000fe200000000ff */
[----:B--2---:R-:W-:Y:S01]  /*8c90*/  VIADD R5, R41, 0x8 ;  /* 0x0000000829057836 */ /* 0x004fe20000000000 */
[----:B------:R-:W-:Y:S01]  /*8ca0*/  LEA R40, P3, R12, UR4, 0x2 ;  /* 0x000000040c287c11 */ /* 0x000fe2000f8610ff */
[----:B------:R-:W-:Y:S01]  /*8cb0*/  IMAD.IADD R7, R13, 0x1, R39 ;  /* 0x000000010d077824 */ /* 0x000fe200078e0227 */
[----:B------:R-:W-:Y:S01]  /*8cc0*/  LOP3.LUT R24, R24, R25, RZ, 0x3c, !PT ;  /* 0x0000001918187212 */ /* 0x000fe200078e3cff */
[----:B------:R-:W-:Y:S01]  /*8cd0*/  IMAD.X R25, RZ, RZ, R35, P2 ;  /* 0x000000ffff197224 */ /* 0x000fe200010e0623 */
[-C--:B------:R-:W-:Y:S01]  /*8ce0*/  ISETP.GE.OR P2, PT, R41, R72.reuse, P0 ;  /* 0x000000482900720c */ /* 0x080fe20000746670 */
[----:B------:R2:W-:Y:S01]  /*8cf0*/  STSM.16.M88.4 [R14], R8 ;  /* 0x000000080e007844 */ /* 0x0005e20000000200 */
[----:B------:R-:W-:-:S02]  /*8d00*/  ISETP.GE.OR P0, PT, R5, R72, P0 ;  /* 0x000000480500720c */ /* 0x000fc40000706670 */
[----:B------:R-:W-:Y:S01]  /*8d10*/  LEA.HI.X R41, R12, UR5, R7, 0x2, P3 ;  /* 0x000000050c297c11 */ /* 0x000fe200098f1407 */
[----:B------:R-:W-:Y:S01]  /*8d20*/  SHFL.IDX PT, R38, R40, RZ, 0x1c1f ;  /* 0x001c1fff28267589 */ /* 0x000fe200000e0000 */
[----:B------:R-:W-:Y:S01]  /*8d30*/  F2FP.F16.F32.PACK_AB R4, R49, R48 ;  /* 0x000000303104723e */ /* 0x000fe200000000ff */
[----:B------:R-:W-:Y:S01]  /*8d40*/  ULDC.64 UR4, c[0x0][0xae8] ;  /* 0x0002ba0000047ab9 */ /* 0x000fe20000000a00 */
[----:B------:R-:W-:Y:S01]  /*8d50*/  F2FP.F16.F32.PACK_AB R5, R100, R97 ;  /* 0x000000616405723e */ /* 0x000fe200000000ff */
[----:B------:R-:W3:Y:S01]  /*8d60*/  SHFL.IDX PT, R39, R41, RZ, 0x1c1f ;  /* 0x001c1fff29277589 */ /* 0x000ee200000e0000 */
[----:B------:R-:W-:Y:S02]  /*8d70*/  F2FP.F16.F32.PACK_AB R6, R53, R44 ;  /* 0x0000002c3506723e */ /* 0x000fe400000000ff */
[----:B------:R-:W-:Y:S01]  /*8d80*/  F2FP.F16.F32.PACK_AB R7, R51, R54 ;  /* 0x000000363307723e */ /* 0x000fe200000000ff */
[----:B------:R-:W-:Y:S01]  /*8d90*/  SHFL.IDX PT, R90, R40, 0x1, 0x1c1f ;  /* 0x003c1f00285a7f89 */ /* 0x000fe200000e0000 */
        /* <DEDUP_REMOVED lines=19> */
[----:B------:R-:W-:Y:S02]  /*8ed0*/  LOP3.LUT R20, R20, R31, RZ, 0x3c, !PT ;  /* 0x0000001f14147212 */ /* 0x000fe400078e3cff */
[----:B------:R-:W-:Y:S01]  /*8ee0*/  IADD3.X R31, RZ, R35, RZ, P5, !PT ;  /* 0x00000023ff1f7210 */ /* 0x000fe20002ffe4ff */
[----:B------:R-:W-:Y:S08]  /*8ef0*/  BAR.SYNC.DEFER_BLOCKING 0x1, 0x100 ;  /* 0x0044000000007b1d */ /* 0x000ff00000010000 */
[----:B----4-:R-:W4:Y:S01]  /*8f00*/  @P1 LDC R52, c[0x0][0xbec] ;  /* 0x0002fb00ff341b82 */ /* 0x010f220000000800 */
[----:B---3--:R3:W-:Y:S04]  /*8f10*/  @!P2 ST.E desc[UR36][R38.64], R88 ;  /* 0x000000582600a985 */ /* 0x0087e8000c101924 */
[----:B--2---:R4:W-:Y:S04]  /*8f20*/  @!P0 ST.E desc[UR36][R90.64], R0 ;  /* 0x000000005a008985 */ /* 0x0049e8000c101924 */
[----:B------:R2:W5:Y:S01]  /*8f30*/  LD.E.128 R44, desc[UR36][R32.64] ;  /* 0x00000024202c7980 */ /* 0x000562000c101d00 */
[----:B---3--:R-:W3:Y:S01]  /*8f40*/  @P1 LDC R39, c[0x0][0xbf0] ;  /* 0x0002fc00ff271b82 */ /* 0x008ee20000000800 */
[----:B------:R-:W-:-:S02]  /*8f50*/  IMAD R62, R62, UR4, RZ ;  /* 0x000000043e3e7c24 */ /* 0x000fc4000f8e02ff */
[----:B------:R0:W5:Y:S01]  /*8f60*/  LD.E.128 R40, desc[UR36][R30.64] ;  /* 0x000000241e287980 */ /* 0x000162000c101d00 */
[----:B--2---:R-:W-:-:S03]  /*8f70*/  IMAD R33, R160, 0x20, R162 ;  /* 0x00000020a0217824 */ /* 0x004fc600078e02a2 */
[----:B------:R2:W5:Y:S01]  /*8f80*/  LD.E.128 R4, desc[UR36][R28.64] ;  /* 0x000000241c047980 */ /* 0x000562000c101d00 */
[----:B------:R-:W-:-:S03]  /*8f90*/  IMAD.IADD R33, R16, 0x1, R33 ;  /* 0x0000000110217824 */ /* 0x000fc600078e0221 */
[----:B------:R1:W5:Y:S01]  /*8fa0*/  LD.E.128 R64, desc[UR36][R20.64] ;  /* 0x0000002414407980 */ /* 0x000362000c101d00 */
[----:B0-----:R-:W-:Y:S02]  /*8fb0*/  IMAD R31, R161, UR5, R62 ;  /* 0x00000005a11f7c24 */ /* 0x001fe4000f8e023e */
[----:B----4-:R-:W-:Y:S01]  /*8fc0*/  @P1 IMAD.HI.U32 R0, R33, R52, RZ ;  /* 0x0000003421001227 */ /* 0x010fe200078e00ff */
[----:B------:R0:W5:Y:S03]  /*8fd0*/  LD.E.128 R12, desc[UR36][R2.64] ;  /* 0x00000024020c7980 */ /* 0x000166000c101d00 */
[----:B--2---:R-:W-:Y:S01]  /*8fe0*/  IMAD.WIDE.U32 R28, R161, UR4, RZ ;  /* 0x00000004a11c7c25 */ /* 0x004fe2000f8e00ff */
[----:B------:R-:W-:Y:S01]  /*8ff0*/  ULDC.64 UR4, c[0x0][0xaf0] ;  /* 0x0002bc0000047ab9 */ /* 0x000fe20000000a00 */
[----:B------:R2:W5:Y:S02]  /*9000*/  LD.E.128 R56, desc[UR36][R24.64] ;  /* 0x0000002418387980 */ /* 0x000564000c101d00 */
[----:B-1----:R-:W-:-:S02]  /*9010*/  IMAD.MOV.U32 R21, RZ, RZ, R33 ;  /* 0x000000ffff157224 */ /* 0x002fc400078e0021 */
[----:B------:R-:W-:Y:S01]  /*9020*/  IMAD R20, R112, UR4, RZ ;  /* 0x0000000470147c24 */ /* 0x000fe2000f8e02ff */
[----:B---3--:R-:W-:Y:S01]  /*9030*/  @P1 SHF.R.U32.HI R21, RZ, R39, R0 ;  /* 0x00000027ff151219 */ /* 0x008fe20000011600 */
[----:B0-----:R-:W-:Y:S01]  /*9040*/  IMAD.MOV.U32 R2, RZ, RZ, R28 ;  /* 0x000000ffff027224 */ /* 0x001fe200078e001c */
[----:B------:R-:W-:Y:S01]  /*9050*/  IADD3 R3, R29, R31, RZ ;  /* 0x0000001f1d037210 */ /* 0x000fe20007ffe0ff */
[----:B------:R0:W5:Y:S01]  /*9060*/  LD.E.128 R48, desc[UR36][R34.64] ;  /* 0x0000002422307980 */ /* 0x000162000c101d00 */
[--C-:B------:R-:W-:Y:S01]  /*9070*/  SHF.R.S32.HI R0, RZ, 0x1f, R21.reuse ;  /* 0x0000001fff007819 */ /* 0x100fe20000011415 */
[C---:B--2---:R-:W-:Y:S02]  /*9080*/  IMAD R25, R23.reuse, UR5, R20 ;  /* 0x0000000517197c24 */ /* 0x044fe4000f8e0214 */
[----:B------:R-:W-:Y:S01]  /*9090*/  IMAD.MOV R20, RZ, RZ, -R21 ;  /* 0x000000ffff147224 */ /* 0x000fe200078e0a15 */
[----:B------:R0:W5:Y:S01]  /*90a0*/  LD.E.128 R8, desc[UR36][R26.64] ;  /* 0x000000241a087980 */ /* 0x000162000c101d00 */
[----:B------:R-:W-:Y:S01]  /*90b0*/  IMAD.WIDE.U32 R2, R23, UR4, R2 ;  /* 0x0000000417027c25 */ /* 0x000fe2000f8e0002 */
[----:B------:R-:W-:Y:S01]  /*90c0*/  ULDC.64 UR4, c[0x0][0xae0] ;  /* 0x0002b80000047ab9 */ /* 0x000fe20000000a00 */
[----:B------:R-:W-:Y:S01]  /*90d0*/  @!PT LDS RZ, [RZ] ;  /* 0x00000000fffff984 */ /* 0x000fe20000000800 */
[----:B------:R-:W-:Y:S01]  /*90e0*/  @!PT LDS RZ, [RZ] ;  /* 0x00000000fffff984 */ /* 0x000fe20000000800 */
[----:B------:R-:W-:Y:S01]  /*90f0*/  @!PT LDS RZ, [RZ] ;  /* 0x00000000fffff984 */ /* 0x000fe20000000800 */
[----:B------:R-:W-:Y:S01]  /*9100*/  @!PT LDS RZ, [RZ] ;  /* 0x00000000fffff984 */ /* 0x000fe20000000800 */
[----:B------:R1:W-:Y:S06]  /*9110*/  MEMBAR.ALL.CTA ;  /* 0x0000000000007992 */ /* 0x0003ec0000008000 */
[----:B-1----:R-:W1:Y:S01]  /*9120*/  FENCE.VIEW.ASYNC.S ;  /* 0x00000000000073c6 */ /* 0x002e620000000000 */
[----:B------:R-:W-:-:S02]  /*9130*/  IMAD R0, R0, UR4, RZ ;  /* 0x0000000400007c24 */ /* 0x000fc4000f8e02ff */
        /* <DEDUP_REMOVED lines=9> */
[C---:B------:R-:W-:Y:S02]  /*91d0*/  IMAD R23, R61.reuse, UR5, R0 ;  /* 0x000000053d177c24 */ /* 0x040fe4000f8e0200 */
[----:B------:R-:W-:Y:S01]  /*91e0*/  IMAD.WIDE.U32 R2, R61, UR4, R2 ;  /* 0x000000043d027c25 */ /* 0x000fe2000f8e0002 */
[CC--:B------:R-:W-:Y:S01]  /*91f0*/  ISETP.GE.AND P2, PT, R25.reuse, R72.reuse, PT ;  /* 0x000000481900720c */ /* 0x0c0fe20003f46270 */
[----:B------:R-:W-:Y:S01]  /*9200*/  ULDC.64 UR4, c[0x0][0xa80] ;  /* 0x0002a00000047ab9 */ /* 0x000fe20000000a00 */
[----:B------:R-:W-:Y:S01]  /*9210*/  IADD3 R21, R25, 0x20, RZ ;  /* 0x0000002019157810 */ /* 0x000fe20007ffe0ff */
[----:B------:R-:W-:Y:S01]  /*9220*/  IMAD.IADD R3, R3, 0x1, R23 ;  /* 0x0000000103037824 */ /* 0x000fe200078e0217 */
[C---:B------:R-:W-:Y:S01]  /*9230*/  LEA R0, P3, R2.reuse, UR4, 0x1 ;  /* 0x0000000402007c11 */ /* 0x040fe2000f8608ff */
[----:B------:R-:W-:Y:S01]  /*9240*/  VIADD R37, R37, 0x2a820 ;  /* 0x0002a82025257836 */ /* 0x000fe20000000000 */
[----:B------:R-:W-:Y:S01]  /*9250*/  ISETP.GE.AND P0, PT, R21, R72, PT ;  /* 0x000000481500720c */ /* 0x000fe20003f06270 */
[----:B------:R-:W-:Y:S01]  /*9260*/  VIADD R21, R25, 0x40 ;  /* 0x0000004019157836 */ /* 0x000fe20000000000 */
[----:B------:R-:W-:-:S02]  /*9270*/  LEA.HI.X R16, R2, UR5, R3, 0x1, P3 ;  /* 0x0000000502107c11 */ /* 0x000fc400098f0c03 */
        /* <DEDUP_REMOVED lines=16> */
.L_x_2234:
[----:B------:R-:W-:Y:S05]  /*9380*/  BSYNC B1 ;  /* 0x0000000000017941 */ /* 0x000fea0003800000 */
.L_x_2233:
[----:B--23--:R2:W3:Y:S01]  /*9390*/  SHFL.IDX PT, R21, R16, 0x1, 0x181f ;  /* 0x00381f0010157f89 */ /* 0x00c4e200000e0000 */
[----:B------:R-:W-:Y:S03]  /*93a0*/  BSSY B1, `(.L_x_2235) ;  /* 0x000000c000017945 */ /* 0x000fe60003800000 */
[----:B-1----:R2:W1:Y:S01]  /*93b0*/  SHFL.IDX PT, R20, R0, 0x1, 0x181f ;  /* 0x00381f0000147f89 */ /* 0x00246200000e0000 */
        /* <DEDUP_REMOVED lines=10> */
.L_x_2236:
[----:B------:R-:W-:Y:S05]  /*9460*/  BSYNC B1 ;  /* 0x0000000000017941 */ /* 0x000fea0003800000 */
.L_x_2235:
[----:B---34-:R3:W4:Y:S01]  /*9470*/  SHFL.IDX PT, R21, R16, 0x2, 0x181f ;  /* 0x00581f0010157f89 */ /* 0x01872200000e0000 */
        /* <DEDUP_REMOVED lines=12> */
.L_x_2238:
[----:B------:R-:W-:Y:S05]  /*9540*/  BSYNC B1 ;  /* 0x0000000000017941 */ /* 0x000fea0003800000 */
.L_x_2237:
[----:B-1----:R-:W-:Y:S01]  /*9550*/  VIADD R3, R25, 0x60 ;  /* 0x0000006019037836 */ /* 0x002fe20000000000 */
[----:B0-23--:R-:W0:Y:S04]  /*9560*/  SHFL.IDX PT, R16, R16, 0x3, 0x181f ;  /* 0x00781f0010107f89 */ /* 0x00de2800000e0000 */
[----:B------:R-:W-:Y:S01]  /*9570*/  ISETP.GE.AND P0, PT, R3, R72, PT ;  /* 0x000000480300720c */ /* 0x000fe20003f06270 */
[----:B------:R-:W1:-:S12]  /*9580*/  SHFL.IDX PT, R0, R0, 0x3, 0x181f ;  /* 0x00781f0000007f89 */ /* 0x000e5800000e0000 */
[----:B------:R-:W-:Y:S05]  /*9590*/  @P0 BRA `(.L_x_2239) ;  /* 0x00000008006c0947 */ /* 0x000fea0003800000 */
[----:B------:R-:W-:Y:S02]  /*95a0*/  ULDC UR4, c[0x0][0xac8] ;  /* 0x0002b20000047ab9 */ /* 0x000fe40000000800 */
[----:B------:R-:W-:-:S13]  /*95b0*/  ISETP.GE.AND P1, PT, R17, UR4, PT ;  /* 0x0000000411007c0c */ /* 0x000fda000bf26270 */
[----:B-1----:R-:W-:-:S04]  /*95c0*/  @!P1 LEA R2, P0, R17, R0, 0x1 ;  /* 0x0000000011029211 */ /* 0x002fc800078008ff */
[----:B0-----:R-:W-:Y:S02]  /*95d0*/  @!P1 LEA.HI.X R3, R17, R16, R172, 0x1, P0 ;  /* 0x0000001011039211 */ /* 0x001fe400000f0cac */
[----:B------:R-:W-:-:S03]  /*95e0*/  ISETP.GE.AND P0, PT, R22, UR4, PT ;  /* 0x0000000416007c0c */ /* 0x000fc6000bf06270 */
[----:B-----5:R0:W-:Y:S10]  /*95f0*/  @!P1 ST.E.128 desc[UR36][R2.64], R4 ;  /* 0x0000000402009985 */ /* 0x0201f4000c101d24 */
[----:B------:R-:W-:Y:S05]  /*9600*/  @P0 BRA `(.L_x_2239) ;  /* 0x0000000800500947 */ /* 0x000fea0003800000 */
[----:B0-----:R-:W-:-:S04]  /*9610*/  LEA R2, P0, R22, R0, 0x1 ;  /* 0x0000000016027211 */ /* 0x001fc800078008ff */
[----:B------:R-:W-:-:S05]  /*9620*/  LEA.HI.X R3, R22, R16, R169, 0x1, P0 ;  /* 0x0000001016037211 */ /* 0x000fca00000f0ca9 */
[----:B------:R0:W-:Y:S01]  /*9630*/  ST.E.128 desc[UR36][R2.64], R8 ;  /* 0x0000000802007985 */ /* 0x0001e2000c101d24 */
[----:B------:R-:W-:Y:S05]  /*9640*/  BRA `(.L_x_2239) ;  /* 0x0000000800407947 */ /* 0x000fea0003800000 */
.L_x_2232:
        /* <DEDUP_REMOVED lines=20> */
[----:B------:R-:W-:Y:S01]  /*9790*/  MOV R5, R6 ;  /* 0x0000000600057202 */ /* 0x000fe20000000f00 */
[----:B------:R-:W-:-:S04]  /*97a0*/  IMAD R4, R8, UR4, RZ ;  /* 0x0000000408047c24 */ /* 0x000fc8000f8e02ff */
[----:B------:R-:W-:-:S06]  /*97b0*/  IMAD R7, R161, UR5, R4 ;  /* 0x00000005a1077c24 */ /* 0x000fcc000f8e0204 */
        /* <DEDUP_REMOVED lines=26> */
.L_x_2241:
[----:B------:R-:W-:Y:S05]  /*9960*/  BSYNC B1 ;  /* 0x0000000000017941 */ /* 0x000fea0003800000 */
.L_x_2240:
[----:B------:R-:W-:Y:S01]  /*9970*/  ULDC.64 UR4, c[0x0][0xae8] ;  /* 0x0002ba0000047ab9 */ /* 0x000fe20000000a00 */
[----:B--2---:R-:W-:Y:S01]  /*9980*/  @P1 IMAD.HI.U32 R0, R13, R14, RZ ;  /* 0x0000000e0d001227 */ /* 0x004fe200078e00ff */
[----:B------:R-:W-:Y:S01]  /*9990*/  ULDC UR6, c[0x0][0xa88] ;  /* 0x0002a20000067ab9 */ /* 0x000fe20000000800 */
[----:B------:R-:W-:Y:S02]  /*99a0*/  BSSY B1, `(.L_x_2242) ;  /* 0x0000030000017945 */ /* 0x000fe40003800000 */
[----:B------:R-:W-:Y:S02]  /*99b0*/  IMAD R2, R8, UR4, RZ ;  /* 0x0000000408027c24 */ /* 0x000fe4000f8e02ff */
[----:B----4-:R-:W-:Y:S01]  /*99c0*/  IMAD.MOV.U32 R5, RZ, RZ, R13 ;  /* 0x000000ffff057224 */ /* 0x010fe200078e000d */
[----:B---3--:R-:W-:Y:S01]  /*99d0*/  @P1 SHF.R.U32.HI R5, RZ, R15, R0 ;  /* 0x0000000fff051219 */ /* 0x008fe20000011600 */
[C---:B------:R-:W-:Y:S02]  /*99e0*/  IMAD R7, R161.reuse, UR5, R2 ;  /* 0x00000005a1077c24 */ /* 0x040fe4000f8e0202 */
[----:B------:R-:W-:Y:S01]  /*99f0*/  IMAD.WIDE.U32 R2, R161, UR4, RZ ;  /* 0x00000004a1027c25 */ /* 0x000fe2000f8e00ff */
[----:B------:R-:W-:Y:S01]  /*9a00*/  ULDC.64 UR4, c[0x0][0xaf0] ;  /* 0x0002bc0000047ab9 */ /* 0x000fe20000000a00 */
[----:B------:R-:W-:-:S02]  /*9a10*/  SHF.R.S32.HI R0, RZ, 0x1f, R5 ;  /* 0x0000001fff007819 */ /* 0x000fc40000011405 */
[----:B------:R-:W-:Y:S02]  /*9a20*/  IMAD R4, R10, UR4, RZ ;  /* 0x000000040a047c24 */ /* 0x000fe4000f8e02ff */
[----:B------:R-:W-:Y:S02]  /*9a30*/  IMAD.IADD R3, R3, 0x1, R7 ;  /* 0x0000000103037824 */ /* 0x000fe400078e0207 */
[----:B------:R-:W-:Y:S01]  /*9a40*/  IMAD R7, R23, UR5, R4 ;  /* 0x0000000517077c24 */ /* 0x000fe2000f8e0204 */
[----:B------:R-:W-:Y:S01]  /*9a50*/  IADD3 R4, -R5, RZ, RZ ;  /* 0x000000ff05047210 */ /* 0x000fe20007ffe1ff */
[----:B------:R-:W-:Y:S01]  /*9a60*/  IMAD.WIDE.U32 R2, R23, UR4, R2 ;  /* 0x0000000417027c25 */ /* 0x000fe2000f8e0002 */
[----:B------:R-:W-:-:S03]  /*9a70*/  ULDC.64 UR4, c[0x0][0xae0] ;  /* 0x0002b80000047ab9 */ /* 0x000fc60000000a00 */
        /* <DEDUP_REMOVED lines=34> */
.L_x_2243:
[----:B------:R-:W-:Y:S05]  /*9ca0*/  BSYNC B1 ;  /* 0x0000000000017941 */ /* 0x000fea0003800000 */
.L_x_2242:
        /* <DEDUP_REMOVED lines=13> */
.L_x_2245:
[----:B------:R-:W-:Y:S05]  /*9d80*/  BSYNC B1 ;  /* 0x0000000000017941 */ /* 0x000fea0003800000 */
.L_x_2244:
        /* <DEDUP_REMOVED lines=13> */
.L_x_2247:
[----:B------:R-:W-:Y:S05]  /*9e60*/  BSYNC B1 ;  /* 0x0000000000017941 */ /* 0x000fea0003800000 */
.L_x_2246:
[----:B0-----:R-:W-:Y:S01]  /*9e70*/  IADD3 R0, R16, 0x60, RZ ;  /* 0x0000006010007810 */ /* 0x001fe20007ffe0ff */
[----:B--2-4-:R-:W0:Y:S03]  /*9e80*/  SHFL.IDX PT, R5, R5, 0x3, 0x181f ;  /* 0x00781f0005057f89 */ /* 0x014e2600000e0000 */
        /* <DEDUP_REMOVED lines=12> */
.L_x_2239:
[----:B------:R-:W-:Y:S05]  /*9f50*/  BSYNC B0 ;  /* 0x0000000000007941 */ /* 0x000fea0003800000 */
.L_x_2231:
[----:B------:R-:W-:Y:S02]  /*9f60*/  ULDC UR4, c[0x0][0xc38] ;  /* 0x00030e0000047ab9 */ /* 0x000fe40000000800 */
[----:B-1----:R-:W-:-:S13]  /*9f70*/  ISETP.GE.AND P0, PT, R36, UR4, PT ;  /* 0x0000000424007c0c */ /* 0x002fda000bf06270 */
[----:B------:R-:W-:Y:S05]  /*9f80*/  @!P0 BRA `(.L_x_2248) ;  /* 0xffffff6c005c8947 */ /* 0x000fea000383ffff */
[----:B------:R-:W-:Y:S05]  /*9f90*/  EXIT ;  /* 0x000000000000794d */ /* 0x000fea0003800000 */
.L_x_2190:
[----:B------:R-:W-:-:S08]  /*9fa0*/  NOP ;  /* 0x0000000000007918 */ /* 0x000fd00000000000 */
[----:B0-----:R-:W0:-:S00]  /*9fb0*/  USETMAXREG.DEALLOC.CTAPOOL 0x28 ;  /* 0x00000028000079c8 */ /* 0x001e0000080e0500 */
[----:B0-----:R-:W-:-:S06]  /*9fc0*/  LOP3.LUT R0, R0, 0x3, RZ, 0xc0, !PT ;  /* 0x0000000300007812 */ /* 0x001fcc00078ec0ff */
[----:B------:R-:W0:Y:S01]  /*9fd0*/  S2UR UR9, SR_CTAID.X ;  /* 0x00000000000979c3 */ /* 0x000e220000002500 */
[----:B------:R-:W-:Y:S01]  /*9fe0*/  LOP3.LUT R16, R16, 0xfffff7ff, RZ, 0xc0, !PT ;  /* 0xfffff7ff10107812 */ /* 0x000fe200078ec0ff */
[----:B------:R-:W-:Y:S01]  /*9ff0*/  STL [R1], RZ ;  /* 0x000000ff01007387 */ /* 0x000fe20000100800 */
[----:B------:R-:W-:Y:S02]  /*a000*/  IMAD.MOV.U32 R26, RZ, RZ, 0x1 ;  /* 0x00000001ff1a7424 */ /* 0x000fe400078e00ff */
[----:B------:R-:W-:Y:S01]  /*a010*/  IMAD.MOV.U32 R23, RZ, RZ, RZ ;  /* 0x000000ffff177224 */ /* 0x000fe200078e00ff */
        /* <DEDUP_REMOVED lines=23> */
[----:B------:R-:W-:Y:S01]  /*a190*/  MOV R23, RZ ;  /* 0x000000ff00177202 */ /* 0x000fe20000000f00 */
[----:B------:R-:W-:Y:S01]  /*a1a0*/  UMOV UR5, 0x400 ;  /* 0x0000040000057882 */ /* 0x000fe20000000000 */
[----:B------:R-:W-:Y:S01]  /*a1b0*/  USEL UR4, UR4, 0x1, UP0 ;  /* 0x0000000104047887 */ /* 0x000fe20008000000 */
[----:B------:R-:W-:-:S03]  /*a1c0*/  ULDC UR46, c[0x0][0xc] ;  /* 0x00000300002e7ab9 */ /* 0x000fc60000000800 */
[----:B------:R-:W-:-:S04]  /*a1d0*/  UIMAD UR38, UR4, UR38, URZ ;  /* 0x00000026042672a4 */ /* 0x000fc8000f8e023f */
[----:B------:R-:W-:Y:S02]  /*a1e0*/  UIADD3 UR4, UR38, 0x5f, URZ ;  /* 0x0000005f26047890 */ /* 0x000fe4000fffe03f */
        /* <DEDUP_REMOVED lines=30> */
[C---:B------:R-:W-:Y:S01]  /*a3d0*/  ISETP.GE.AND P0, PT, R37.reuse, UR39, PT ;  /* 0x0000002725007c0c */ /* 0x040fe2000bf06270 */
[----:B------:R-:W-:Y:S01]  /*a3e0*/  ULDC UR39, c[0x0][0x448] ;  /* 0x0001120000277ab9 */ /* 0x000fe20000000800 */
[----:B------:R-:W-:Y:S01]  /*a3f0*/  LOP3.LUT R16, R16, 0xfffffeff, RZ, 0xc0, !PT ;  /* 0xfffffeff10107812 */ /* 0x000fe200078ec0ff */
[----:B------:R-:W-:Y:S02]  /*a400*/  UIMAD UR39, UR39, UR40, URZ ;  /* 0x00000028272772a4 */ /* 0x000fe4000f8e023f */
[----:B------:R-:W-:Y:S01]  /*a410*/  UIADD3 UR40, UR38, 0x60, -UR40 ;  /* 0x0000006026287890 */ /* 0x000fe2000fffe828 */
        /* <DEDUP_REMOVED lines=9> */
.L_x_2298:
        /* <DEDUP_REMOVED lines=22> */
.L_x_2250:
[----:B------:R-:W-:Y:S01]  /*a610*/  ULDC UR8, c[0x0][0xc54] ;  /* 0x0003150000087ab9 */ /* 0x000fe20000000800 */
[----:B------:R-:W-:Y:S01]  /*a620*/  UMOV UR6, UR7 ;  /* 0x0000000700067c82 */ /* 0x000fe20008000000 */
[----:B------:R-:W-:-:S11]  /*a630*/  UISETP.NE.AND UP0, UPT, UR8, 0x1, UPT ;  /* 0x000000010800788c */ /* 0x000fd6000bf05270 */
[----:B------:R-:W-:Y:S02]  /*a640*/  @UP0 ULDC.64 UR10, c[0x0][0xc58] ;  /* 0x00031600000a0ab9 */ /* 0x000fe40000000a00 */
[----:B------:R-:W-:-:S04]  /*a650*/  UIMAD.WIDE.U32 UR4, UR7, UR10, URZ ;  /* 0x0000000a070472a5 */ /* 0x000fc8000f8e003f */
[----:B------:R-:W-:-:S04]  /*a660*/  @UP0 USHF.R.U32.HI UR6, URZ, UR11, UR5 ;  /* 0x0000000b3f060299 */ /* 0x000fc80008011605 */
[----:B------:R-:W-:-:S12]  /*a670*/  UIMAD UR4, UR6, UR8, URZ ;  /* 0x00000008060472a4 */ /* 0x000fd8000f8e023f */
.L_x_2251:
        /* <DEDUP_REMOVED lines=25> */
[----:B------:R-:W-:Y:S01]  /*a810*/  UP2UR UR48, UPR, URZ, 0x4 ;  /* 0x000000043f307883 */ /* 0x000fe20008000000 */
[----:B------:R-:W-:Y:S01]  /*a820*/  BSSY B7, `(.L_x_2252) ;  /* 0x0000331000077945 */ /* 0x000fe20003800000 */
[----:B------:R-:W-:-:S04]  /*a830*/  USHF.L.U32 UR6, UR44, 0x7, URZ ;  /* 0x000000072c067899 */ /* 0x000fc8000800063f */
[----:B------:R-:W-:Y:S01]  /*a840*/  UIADD3 UR6, UR6, 0x7f, URZ ;  /* 0x0000007f06067890 */ /* 0x000fe2000fffe03f */
[----:B------:R-:W-:Y:S01]  /*a850*/  @UP2 ULDC UR4, c[0x0][0x44c] ;  /* 0x0001130000042ab9 */ /* 0x000fe20000000800 */
[----:B------:R-:W-:Y:S02]  /*a860*/  @UP2 ULDC UR7, c[0x0][0x450] ;  /* 0x0001140000072ab9 */ /* 0x000fe40000000800 */
[----:B------:R-:W-:-:S04]  /*a870*/  UIMAD.WIDE.U32 UR4, UR6, UR4, URZ ;  /* 0x00000004060472a5 */ /* 0x000fc8000f8e003f */
[----:B------:R-:W-:-:S04]  /*a880*/  @UP2 USHF.R.U32.HI UR6, URZ, UR7, UR5 ;  /* 0x000000073f062299 */ /* 0x000fc80008011605 */
[----:B------:R-:W-:-:S04]  /*a890*/  UIADD3 UR4, UR40, UR6, URZ ;  /* 0x0000000628047290 */ /* 0x000fc8000fffe03f */
[----:B------:R-:W-:-:S04]  /*a8a0*/  UIMAD.WIDE UR4, UR4, 0x2aaaaaab, URZ ;  /* 0x2aaaaaab040478a5 */ /* 0x000fc8000f8e023f */
[----:B------:R-:W-:-:S04]  /*a8b0*/  USHF.R.U32.HI UR4, URZ, 0x1f, UR5 ;  /* 0x0000001f3f047899 */ /* 0x000fc80008011605 */
[----:B------:R-:W-:-:S04]  /*a8c0*/  ULEA.HI.SX32 UR4, UR5, UR4, 0x1c ;  /* 0x0000000405047291 */ /* 0x000fc8000f8fe23f */
[----:B------:R-:W-:-:S04]  /*a8d0*/  UISETP.LT.AND UP0, UPT, UR41, UR4, UPT ;  /* 0x000000042900728c */ /* 0x000fc8000bf01270 */
[----:B------:R-:W-:-:S06]  /*a8e0*/  USEL UR45, UR41, UR4, UP0 ;  /* 0x00000004292d7287 */ /* 0x000fcc0008000000 */
[----:B------:R-:W-:-:S13]  /*a8f0*/  ISETP.LT.AND P0, PT, RZ, UR45, PT ;  /* 0x0000002dff007c0c */ /* 0x000fda000bf01270 */
[----:B0-----:R-:W-:Y:S05]  /*a900*/  @P0 BRA `(.L_x_2253) ;  /* 0x0000000000440947 */ /* 0x001fea0003800000 */
        /* <DEDUP_REMOVED lines=17> */
.L_x_2253:
        /* <DEDUP_REMOVED lines=8> */
[----:B------:R-:W-:Y:S01]  /*aaa0*/  IMAD.U32 R5, RZ, RZ, UR5 ;  /* 0x00000005ff057e24 */ /* 0x000fe2000f8e00ff */
[----:B------:R-:W-:Y:S01]  /*aab0*/  ULDC.64 UR4, c[0x4][0x8] ;  /* 0x0100020000047ab9 */ /* 0x000fe20000000a00 */
[----:B------:R-:W0:Y:S01]  /*aac0*/  LDC.64 R2, c[0x4][R2] ;  /* 0x0100000002027b82 */ /* 0x000e220000000a00 */
        /* <DEDUP_REMOVED lines=8> */
[----:B0----5:R-:W-:Y:S05]  /*ab50*/  CALL.ABS.NOINC R2 ;  /* 0x0000000002007343 */ /* 0x021fea0003c00000 */
.L_x_2256:
[----:B------:R-:W-:Y:S05]  /*ab60*/  BSYNC B6 ;  /* 0x0000000000067941 */ /* 0x000fea0003800000 */
.L_x_2255:
        /* <DEDUP_REMOVED lines=20> */
.L_x_2259:
[----:B------:R0:W1:Y:S01]  /*acb0*/  LDC.64 R2, c[0x4][R18] ;  /* 0x0100000012027b82 */ /* 0x0000620000000a00 */
[----:B------:R-:W-:Y:S01]  /*acc0*/  ULDC.64 UR4, c[0x4][0x90] ;  /* 0x0100240000047ab9 */ /* 0x000fe20000000a00 */
[----:B------:R-:W-:Y:S01]  /*acd0*/  ULDC.64 UR6, c[0x4][0x98] ;  /* 0x0100260000067ab9 */ /* 0x000fe20000000a00 */
[----:B------:R-:W-:Y:S01]  /*ace0*/  IMAD.U32 R4, RZ, RZ, UR4 ;  /* 0x00000004ff047e24 */ /* 0x000fe2000f8e00ff */
[----:B------:R-:W-:Y:S01]  /*acf0*/  MOV R6, UR6 ;  /* 0x0000000600067c02 */ /* 0x000fe20008000f00 */
[----:B------:R-:W-:Y:S01]  /*ad00*/  IMAD.U32 R5, RZ, RZ, UR5 ;  /* 0x00000005ff057e24 */ /* 0x000fe2000f8e00ff */
[----:B------:R-:W-:Y:S01]  /*ad10*/  ULDC.64 UR4, c[0x4][0x18] ;  /* 0x0100060000047ab9 */ /* 0x000fe20000000a00 */
[----:B------:R-:W-:Y:S02]  /*ad20*/  IMAD.U32 R7, RZ, RZ, UR7 ;  /* 0x00000007ff077e24 */ /* 0x000fe4000f8e00ff */
[----:B------:R-:W-:Y:S02]  /*ad30*/  IMAD.U32 R10, RZ, RZ, UR4 ;  /* 0x00000004ff0a7e24 */ /* 0x000fe4000f8e00ff */
[----:B------:R-:W-:-:S02]  /*ad40*/  IMAD.U32 R11, RZ, RZ, UR5 ;  /* 0x00000005ff0b7e24 */ /* 0x000fc4000f8e00ff */
[----:B------:R-:W-:Y:S02]  /*ad50*/  IMAD.MOV.U32 R8, RZ, RZ, 0x70 ;  /* 0x00000070ff087424 */ /* 0x000fe400078e00ff */
[----:B------:R-:W-:Y:S02]  /*ad60*/  IMAD.MOV.U32 R12, RZ, RZ, 0x1 ;  /* 0x00000001ff0c7424 */ /* 0x000fe400078e00ff */
[----:B0-----:R-:W-:-:S07]  /*ad70*/  IMAD.MOV.U32 R13, RZ, RZ, RZ ;  /* 0x000000ffff0d7224 */ /* 0x001fce00078e00ff */
[----:B------:R-:W-:-:S07]  /*ad80*/  LEPC R20, `(.L_x_2258) ;  /* 0x000000001014794e */ /* 0x000fce0000000000 */
[----:B-1----:R-:W-:Y:S05]  /*ad90*/  CALL.ABS.NOINC R2 ;  /* 0x0000000002007343 */ /* 0x002fea0003c00000 */
.L_x_2258:
[----:B------:R-:W-:Y:S05]  /*ada0*/  BSYNC B6 ;  /* 0x0000000000067941 */ /* 0x000fea0003800000 */
.L_x_2257:
[----:B------:R-:W-:Y:S01]  /*adb0*/  ULDC.64 UR4, c[0x0][0x9f8] ;  /* 0x00027e0000047ab9 */ /* 0x000fe20000000a00 */
[----:B------:R-:W-:Y:S01]  /*adc0*/  MOV R29, UR43 ;  /* 0x0000002b001d7c02 */ /* 0x000fe20008000f00 */
        /* <DEDUP_REMOVED lines=13> */
.L_x_2314:
        /* <DEDUP_REMOVED lines=15> */
[----:B------:R-:W-:Y:S02]  /*af90*/  ISETP.GT.U32.OR P0, PT, R8, 0x5f, P0 ;  /* 0x0000005f0800780c */ /* 0x000fe40000704470 */
[----:B------:R-:W-:Y:S02]  /*afa0*/  MOV R9, R0 ;  /* 0x0000000000097202 */ /* 0x000fe40000000f00 */
        /* <DEDUP_REMOVED lines=16> */
[----:B------:R-:W-:Y:S02]  /*b0b0*/  LOP3.LUT R16, R16, 0xffffffbf, RZ, 0xc0, !PT ;  /* 0xffffffbf10107812 */ /* 0x000fe400078ec0ff */
[----:B------:R-:W-:Y:S01]  /*b0c0*/  MOV R24, UR4 ;  /* 0x0000000400187c02 */ /* 0x000fe20008000f00 */
        /* <DEDUP_REMOVED lines=10> */
.L_x_2261:
        /* <DEDUP_REMOVED lines=21> */
[----:B------:R-:W-:-:S04]  /*b2c0*/  SHF.L.U32 R3, R26, 0x1f, RZ ;  /* 0x0000001f1a037819 */ /* 0x000fc800000006ff */
[----:B------:R-:W-:-:S06]  /*b2d0*/  LEA.HI.X R19, R2, UR5, R19, 0x1, P0 ;  /* 0x0000000502137c11 */ /* 0x000fcc00080f0c13 */
[----:B------:R-:W0:Y:S02]  /*b2e0*/  SYNCS.PHASECHK.TRANS64.TRYWAIT P0, [R0+URZ+0x2a840], R3 ;  /* 0x02a84003000075a7 */ /* 0x000e24000800017f */
[----:B0-----:R-:W-:Y:S05]  /*b2f0*/  @!P0 BRA `(.L_x_2263) ;  /* 0x0000003000348947 */ /* 0x001fea0003800000 */
.L_x_2315:
[----:B------:R-:W-:Y:S05]  /*b300*/  BSYNC B0 ;  /* 0x0000000000007941 */ /* 0x000fea0003800000 */
.L_x_2262:
        /* <DEDUP_REMOVED lines=21> */
[----:B------:R-:W-:Y:S01]  /*b460*/  UMOV UR4, 0xffffffff ;  /* 0xffffffff00047882 */ /* 0x000fe20000000000 */
[----:B------:R-:W-:Y:S01]  /*b470*/  IADD3 R3, R3, R5, RZ ;  /* 0x0000000503037210 */ /* 0x000fe20007ffe0ff */
        /* <DEDUP_REMOVED lines=17> */
[----:B0-----:R-:W-:Y:S02]  /*b590*/  @P0 LEA R14, P1, R37, R14, 0x1 ;  /* 0x0000000e250e0211 */ /* 0x001fe400078208ff */
[----:B------:R-:W-:-:S03]  /*b5a0*/  @P0 LEA R25, R5, R17, 0x1 ;  /* 0x0000001105190211 */ /* 0x000fc600078e08ff */
        /* <DEDUP_REMOVED lines=21> */
[----:B------:R-:W-:-:S03]  /*b700*/  @P0 IMAD R25, R5, 0x2, R17 ;  /* 0x0000000205190824 */ /* 0x000fc600078e0211 */
[----:B------:R-:W-:Y:S01]  /*b710*/  @P0 IADD3.X R9, RZ, R8, RZ, P1, !PT ;  /* 0x00000008ff090210 */ /* 0x000fe20000ffe4ff */
[----:B-1----:R-:W-:Y:S01]  /*b720*/  @P0 IMAD.MOV.U32 R2, RZ, RZ, R14 ;  /* 0x000000ffff020224 */ /* 0x002fe200078e000e */
[----:B------:R-:W-:Y:S03]  /*b730*/  SHFL.IDX PT, R8, R6, 0x4, 0x181f ;  /* 0x00981f0006087f89 */ /* 0x000fe600000e0000 */
[----:B------:R-:W-:Y:S01]  /*b740*/  @P0 IMAD.MOV.U32 R3, RZ, RZ, R9 ;  /* 0x000000ffff030224 */ /* 0x000fe200078e0009 */
        /* <DEDUP_REMOVED lines=9> */
[----:B------:R0:W1:Y:S02]  /*b7e0*/  SHFL.IDX PT, R8, R6, 0x5, 0x181f ;  /* 0x00b81f0006087f89 */ /* 0x00006400000e0000 */
[----:B------:R-:W-:Y:S02]  /*b7f0*/  @P0 MOV R3, R9 ;  /* 0x0000000900030202 */ /* 0x000fe40000000f00 */
[----:B------:R0:W2:Y:S04]  /*b800*/  SHFL.IDX PT, R14, R4, 0x5, 0x181f ;  /* 0x00b81f00040e7f89 */ /* 0x0000a800000e0000 */
[----:B------:R0:W-:Y:S04]  /*b810*/  @P0 LDGSTS.E.BYPASS.LTC128B.128 [R21+0x1a400], desc[UR36][R2.64], !P4 ;  /* 0x1a40000002150fae */ /* 0x0001e8000e101d64 */
[----:B------:R0:W-:Y:S04]  /*b820*/  @P0 LDGSTS.E.BYPASS.LTC128B.128 [R21+0x1d400], desc[UR36][R2.64+0x80], !P3 ;  /* 0x1d40008002150fae */ /* 0x0001e8000d901d64 */
[----:B------:R0:W-:Y:S02]  /*b830*/  @P0 LDGSTS.E.BYPASS.LTC128B.128 [R21+0x20400], desc[UR36][R2.64+0x100], !P2 ;  /* 0x2040010002150fae */ /* 0x0001e4000d101d64 */
.L_x_2329:
        /* <DEDUP_REMOVED lines=12> */
.L_x_2265:
        /* <DEDUP_REMOVED lines=10> */
.L_x_2266:
        /* <DEDUP_REMOVED lines=11> */
[----:B------:R-:W-:Y:S01]  /*ba50*/  IMAD.U32 R4, RZ, RZ, UR6 ;  /* 0x00000006ff047e24 */ /* 0x000fe2000f8e00ff */
[----:B------:R-:W-:Y:S01]  /*ba60*/  MOV R7, UR9 ;  /* 0x0000000900077c02 */ /* 0x000fe20008000f00 */
[----:B------:R-:W0:Y:S01]  /*ba70*/  LDC.64 R2, c[0x4][R2] ;  /* 0x0100000002027b82 */ /* 0x000e220000000a00 */
[----:B------:R-:W-:Y:S02]  /*ba80*/  IMAD.U32 R5, RZ, RZ, UR7 ;  /* 0x00000007ff057e24 */ /* 0x000fe4000f8e00ff */
[----:B------:R-:W-:Y:S02]  /*ba90*/  IMAD.U32 R6, RZ, RZ, UR8 ;  /* 0x00000008ff067e24 */ /* 0x000fe4000f8e00ff */
[----:B------:R-:W-:-:S02]  /*baa0*/  IMAD.U32 R10, RZ, RZ, UR4 ;  /* 0x00000004ff0a7e24 */ /* 0x000fc4000f8e00ff */
[----:B------:R-:W-:Y:S02]  /*bab0*/  IMAD.U32 R11, RZ, RZ, UR5 ;  /* 0x00000005ff0b7e24 */ /* 0x000fe4000f8e00ff */
[----:B------:R-:W-:Y:S02]  /*bac0*/  IMAD.MOV.U32 R8, RZ, RZ, 0x70 ;  /* 0x00000070ff087424 */ /* 0x000fe400078e00ff */
[----:B------:R-:W-:Y:S02]  /*bad0*/  IMAD.MOV.U32 R12, RZ, RZ, 0x1 ;  /* 0x00000001ff0c7424 */ /* 0x000fe400078e00ff */
[----:B------:R-:W-:-:S07]  /*bae0*/  IMAD.MOV.U32 R13, RZ, RZ, RZ ;  /* 0x000000ffff0d7224 */ /* 0x000fce00078e00ff */
[----:B------:R-:W-:-:S07]  /*baf0*/  LEPC R20, `(.L_x_2268) ;  /* 0x000000001014794e */ /* 0x000fce0000000000 */
[----:B0-----:R-:W-:Y:S05]  /*bb00*/  CALL.ABS.NOINC R2 ;  /* 0x0000000002007343 */ /* 0x001fea0003c00000 */
.L_x_2268:
[----:B------:R-:W-:Y:S05]  /*bb10*/  BSYNC B6 ;  /* 0x0000000000067941 */ /* 0x000fea0003800000 */
.L_x_2267:
[----:B0-----:R-:W0:Y:S01]  /*bb20*/  S2R R2, SR_TID.X ;  /* 0x0000000000027919 */ /* 0x001e220000002100 */
[----:B------:R-:W-:Y:S01]  /*bb30*/  UISETP.NE.AND UP0, UPT, UR48, URZ, UPT ;  /* 0x0000003f3000728c */ /* 0x000fe2000bf05270 */
[----:B------:R-:W-:Y:S01]  /*bb40*/  MOV R0, UR44 ;  /* 0x0000002c00007c02 */ /* 0x000fe20008000f00 */
[----:B------:R-:W-:Y:S01]  /*bb50*/  ULDC.64 UR8, c[0x0][0x2d8] ;  /* 0x0000b60000087ab9 */ /* 0x000fe20000000a00 */
[----:B------:R-:W-:Y:S02]  /*bb60*/  R2UR UR6, R28 ;  /* 0x000000001c0672ca */ /* 0x000fe400000e0000 */
[----:B------:R-:W-:Y:S02]  /*bb70*/  R2UR UR7, R22 ;  /* 0x00000000160772ca */ /* 0x000fe400000e0000 */
[----:B------:R-:W-:Y:S02]  /*bb80*/  PLOP3.LUT P0, PT, PT, PT, UP0, 0x80, 0x0 ;  /* 0x000000000000781c */ /* 0x000fe40003f0f008 */
[----:B------:R-:W-:-:S02]  /*bb90*/  LOP3.LUT P3, RZ, R16, 0x400, RZ, 0xc0, !PT ;  /* 0x0000040010ff7812 */ /* 0x000fc4000786c0ff */
[----:B------:R-:W-:Y:S01]  /*bba0*/  @UP0 ULDC UR4, c[0x0][0x44c] ;  /* 0x0001130000040ab9 */ /* 0x000fe20000000800 */
[C---:B------:R-:W-:Y:S02]  /*bbb0*/  LOP3.LUT P4, RZ, R16.reuse, 0x200, RZ, 0xc0, !PT ;  /* 0x0000020010ff7812 */ /* 0x040fe4000788c0ff */
[----:B------:R-:W-:Y:S02]  /*bbc0*/  LOP3.LUT P5, RZ, R16, 0x100, RZ, 0xc0, !PT ;  /* 0x0000010010ff7812 */ /* 0x000fe400078ac0ff */
[----:B------:R-:W-:-:S04]  /*bbd0*/  UIMAD UR6, UR6, UR8, URZ ;  /* 0x00000008060672a4 */ /* 0x000fc8000f8e023f */
[----:B------:R-:W-:Y:S02]  /*bbe0*/  UIMAD UR7, UR7, UR9, UR6 ;  /* 0x00000009070772a4 */ /* 0x000fe4000f8e0206 */
[----:B------:R-:W-:Y:S01]  /*bbf0*/  USHF.R.S32.HI UR6, URZ, 0x1f, UR43 ;  /* 0x0000001f3f067899 */ /* 0x000fe2000801142b */
[----:B0-----:R-:W-:-:S05]  /*bc00*/  IMAD.SHL.U32 R2, R2, 0x10, RZ ;  /* 0x0000001002027824 */ /* 0x001fca00078e00ff */
[----:B------:R-:W-:-:S05]  /*bc10*/  LOP3.LUT R2, R36, 0x70, R2, 0xf8, !PT ;  /* 0x0000007024027812 */ /* 0x000fca00078ef802 */
[----:B------:R-:W-:-:S04]  /*bc20*/  IMAD R0, R0, 0x80, R2 ;  /* 0x0000008000007824 */ /* 0x000fc800078e0202 */
        /* <DEDUP_REMOVED lines=35> */
[----:B------:R-:W-:-:S03]  /*be60*/  MOV R3, UR44 ;  /* 0x0000002c00037c02 */ /* 0x000fc60008000f00 */
[----:B------:R-:W1:Y:S02]  /*be70*/  SHFL.IDX PT, R2, R5, RZ, 0x181f ;  /* 0x00181fff05027589 */ /* 0x000e6400000e0000 */
[----:B------:R-:W-:Y:S02]  /*be80*/  IMAD R4, R3, 0x80, R36 ;  /* 0x0000008003047824 */ /* 0x000fe400078e0224 */
[----:B------:R-:W-:Y:S02]  /*be90*/  SHFL.IDX PT, R6, R5, 0x1, 0x181f ;  /* 0x00381f0005067f89 */ /* 0x000fe400000e0000 */
[C---:B------:R-:W-:Y:S01]  /*bea0*/  VIADD R7, R4.reuse, 0x10 ;  /* 0x0000001004077836 */ /* 0x040fe20000000000 */
[----:B------:R-:W-:-:S13]  /*beb0*/  ISETP.GE.AND P0, PT, R4, UR39, PT ;  /* 0x0000002704007c0c */ /* 0x000fda000bf06270 */
        /* <DEDUP_REMOVED lines=11> */
[----:B------:R-:W-:Y:S02]  /*bf70*/  SHFL.IDX PT, R6, R5, 0x2, 0x181f ;  /* 0x00581f0005067f89 */ /* 0x000fe400000e0000 */
[----:B------:R-:W-:Y:S01]  /*bf80*/  @!P0 MOV R3, R7 ;  /* 0x0000000700038202 */ /* 0x000fe20000000f00 */
        /* <DEDUP_REMOVED lines=17> */
[----:B0-----:R-:W-:-:S04]  /*c0a0*/  @!P0 LEA R14, P1, R37, R14, 0x1 ;  /* 0x0000000e250e8211 */ /* 0x001fc800078208ff */
[----:B-1----:R-:W-:Y:S01]  /*c0b0*/  @!P0 MOV R2, R14 ;  /* 0x0000000e00028202 */ /* 0x002fe20000000f00 */
[----:B------:R-:W-:Y:S01]  /*c0c0*/  @!P0 IMAD.X R7, RZ, RZ, R6, P1 ;  /* 0x000000ffff078224 */ /* 0x000fe200008e0606 */
[----:B------:R-:W0:Y:S03]  /*c0d0*/  SHFL.IDX PT, R14, R0, 0x4, 0x181f ;  /* 0x00981f00000e7f89 */ /* 0x000e2600000e0000 */
[----:B------:R-:W-:Y:S01]  /*c0e0*/  @!P0 IMAD.MOV.U32 R3, RZ, RZ, R7 ;  /* 0x000000ffff038224 */ /* 0x000fe200078e0007 */
[----:B------:R-:W1:Y:S01]  /*c0f0*/  SHFL.IDX PT, R6, R5, 0x4, 0x181f ;  /* 0x00981f0005067f89 */ /* 0x000e6200000e0000 */
[----:B------:R-:W-:-:S03]  /*c100*/  VIADD R7, R4, 0x40 ;  /* 0x0000004004077836 */ /* 0x000fc60000000000 */
[----:B------:R-:W-:Y:S04]  /*c110*/  @!P0 LDGSTS.E.BYPASS.LTC128B.128 [R31+0xdc00], desc[UR36][R2.64], !P3 ;  /* 0x0dc00000021f8fae */ /* 0x000fe8000d901d64 */
[----:B------:R-:W-:Y:S04]  /*c120*/  @!P0 LDGSTS.E.BYPASS.LTC128B.128 [R31+0x11c00], desc[UR36][R2.64+0x80], !P4 ;  /* 0x11c00080021f8fae */ /* 0x000fe8000e101d64 */
[----:B------:R2:W-:Y:S01]  /*c130*/  @!P0 LDGSTS.E.BYPASS.LTC128B.128 [R31+0x15c00], desc[UR36][R2.64+0x100], !P5 ;  /* 0x15c00100021f8fae */ /* 0x0005e2000e901d64 */
[----:B------:R-:W-:-:S13]  /*c140*/  ISETP.GE.AND P0, PT, R7, UR39, PT ;  /* 0x0000002707007c0c */ /* 0x000fda000bf06270 */
[----:B0-----:R-:W-:-:S05]  /*c150*/  @!P0 LEA R14, P1, R37, R14, 0x1 ;  /* 0x0000000e250e8211 */ /* 0x001fca00078208ff */
[----:B-1----:R-:W-:Y:S02]  /*c160*/  @!P0 IMAD.X R7, RZ, RZ, R6, P1 ;  /* 0x000000ffff078224 */ /* 0x002fe400008e0606 */
[----:B--2---:R-:W-:Y:S01]  /*c170*/  @!P0 IMAD.MOV.U32 R2, RZ, RZ, R14 ;  /* 0x000000ffff028224 */ /* 0x004fe200078e000e */
        /* <DEDUP_REMOVED lines=9> */
[----:B------:R-:W-:Y:S01]  /*c210*/  @!P0 IADD3.X R7, RZ, R6, RZ, P1, !PT ;  /* 0x00000006ff078210 */ /* 0x000fe20000ffe4ff */
[----:B-1----:R-:W-:Y:S01]  /*c220*/  @!P0 IMAD.MOV.U32 R2, RZ, RZ, R14 ;  /* 0x000000ffff028224 */ /* 0x002fe200078e000e */
[----:B------:R-:W-:Y:S03]  /*c230*/  SHFL.IDX PT, R6, R5, 0x6, 0x181f ;  /* 0x00d81f0005067f89 */ /* 0x000fe600000e0000 */
[----:B------:R-:W-:Y:S01]  /*c240*/  @!P0 IMAD.MOV.U32 R3, RZ, RZ, R7 ;  /* 0x000000ffff038224 */ /* 0x000fe200078e0007 */
[----:B------:R-:W0:Y:S01]  /*c250*/  SHFL.IDX PT, R14, R0, 0x6, 0x181f ;  /* 0x00d81f00000e7f89 */ /* 0x000e2200000e0000 */
[----:B------:R-:W-:-:S03]  /*c260*/  VIADD R7, R4, 0x60 ;  /* 0x0000006004077836 */ /* 0x000fc60000000000 */
        /* <DEDUP_REMOVED lines=13> */
.L_x_2346:
[----:B------:R-:W-:-:S04]  /*c340*/  IADD3 R4, R4, 0x70, RZ ;  /* 0x0000007004047810 */ /* 0x000fc80007ffe0ff */
        /* <DEDUP_REMOVED lines=11> */
.L_x_2270:
        /* <DEDUP_REMOVED lines=18> */
.L_x_2347:
[----:B------:R-:W-:Y:S05]  /*c520*/  BSYNC B0 ;  /* 0x0000000000007941 */ /* 0x000fea0003800000 */
.L_x_2271:
[----:B------:R-:W-:-:S06]  /*c530*/  UISETP.GE.AND UP0, UPT, UR45, 0x2, UPT ;  /* 0x000000022d00788c */ /* 0x000fcc000bf06270 */
[----:B------:R-:W-:-:S13]  /*c540*/  PLOP3.LUT P0, PT, PT, PT, UP0, 0x40, 0x0 ;  /* 0x000000000000781c */ /* 0x000fda0003f0e808 */
[----:B------:R-:W-:Y:S05]  /*c550*/  @P0 BRA `(.L_x_2273) ;  /* 0x0000000c00cc0947 */ /* 0x000fea0003800000 */
[----:B------:R-:W-:Y:S01]  /*c560*/  UIADD3 UR4, UR45, -0x2, URZ ;  /* 0xfffffffe2d047890 */ /* 0x000fe2000fffe03f */
[----:B------:R-:W-:Y:S01]  /*c570*/  BSSY B0, `(.L_x_2273) ;  /* 0x00000f1000007945 */ /* 0x000fe20003800000 */
[----:B------:R-:W-:Y:S02]  /*c580*/  IMAD.MOV.U32 R20, RZ, RZ, R26 ;  /* 0x000000ffff147224 */ /* 0x000fe400078e001a */
[----:B------:R-:W-:Y:S02]  /*c590*/  IMAD.MOV.U32 R9, RZ, RZ, R23 ;  /* 0x000000ffff097224 */ /* 0x000fe400078e0017 */
[----:B------:R-:W-:Y:S01]  /*c5a0*/  IMAD.MOV.U32 R27, RZ, RZ, R24 ;  /* 0x000000ffff1b7224 */ /* 0x000fe200078e0018 */
[----:B------:R-:W-:-:S07]  /*c5b0*/  MOV R8, UR4 ;  /* 0x0000000400087c02 */ /* 0x000fce0008000f00 */
.L_x_2286:
[----:B------:R-:W1:Y:S01]  /*c5c0*/  LDC R3, c[0x0][0x430] ;  /* 0x00010c00ff037b82 */ /* 0x000e620000000800 */
[----:B0-----:R-:W0:Y:S01]  /*c5d0*/  S2R R0, SR_TID.X ;  /* 0x0000000000007919 */ /* 0x001e220000002100 */
[----:B------:R-:W-:Y:S01]  /*c5e0*/  IMAD R10, R8, 0x60, R32 ;  /* 0x00000060080a7824 */ /* 0x000fe200078e0220 */
[----:B------:R-:W-:Y:S01]  /*c5f0*/  LOP3.LUT P1, RZ, R16, 0x40, RZ, 0xc0, !PT ;  /* 0x0000004010ff7812 */ /* 0x000fe2000782c0ff */
[----:B------:R-:W-:Y:S01]  /*c600*/  VIADD R23, R9, 0x1 ;  /* 0x0000000109177836 */ /* 0x000fe20000000000 */
[----:B-1----:R-:W-:Y:S01]  /*c610*/  ISETP.NE.AND P0, PT, R3, 0x1, PT ;  /* 0x000000010300780c */ /* 0x002fe20003f05270 */
[----:B0-----:R-:W-:-:S12]  /*c620*/  IMAD.SHL.U32 R0, R0, 0x10, RZ ;  /* 0x0000001000007824 */ /* 0x001fd800078e00ff */
        /* <DEDUP_REMOVED lines=17> */
[----:B------:R-:W-:Y:S02]  /*c740*/  @!P2 LEA.HI.X R5, R2, R5, R0, 0x2, P0 ;  /* 0x000000050205a211 */ /* 0x000fe400000f1400 */
[----:B------:R-:W-:Y:S01]  /*c750*/  MOV R0, RZ ;  /* 0x000000ff00007202 */ /* 0x000fe20000000f00 */
[----:B------:R-:W-:Y:S01]  /*c760*/  IMAD.MOV R7, RZ, RZ, -R11 ;  /* 0x000000ffff077224 */ /* 0x000fe200078e0a0b */
[C---:B------:R-:W-:Y:S01]  /*c770*/  ISETP.NE.AND P0, PT, R23.reuse, 0x2, PT ;  /* 0x000000021700780c */ /* 0x040fe20003f05270 */
        /* <DEDUP_REMOVED lines=10> */
.L_x_2274:
[----:B------:R-:W-:Y:S01]  /*c820*/  IMAD R6, R23, 0x8, R17 ;  /* 0x0000000817067824 */ /* 0x000fe200078e0211 */
[----:B------:R-:W-:Y:S01]  /*c830*/  SHF.L.U32 R3, R26, 0x1f, RZ ;  /* 0x0000001f1a037819 */ /* 0x000fe200000006ff */
[----:B------:R-:W-:Y:S03]  /*c840*/  BSSY B1, `(.L_x_2275) ;  /* 0x0000003000017945 */ /* 0x000fe60003800000 */
[----:B------:R-:W0:Y:S02]  /*c850*/  SYNCS.PHASECHK.TRANS64.TRYWAIT P0, [R6+URZ+0x2a840], R3 ;  /* 0x02a84003060075a7 */ /* 0x000e24000800017f */
[----:B0-----:R-:W-:Y:S05]  /*c860*/  @!P0 BRA `(.L_x_2276) ;  /* 0x0000002c00948947 */ /* 0x001fea0003800000 */
.L_x_2348:
[----:B------:R-:W-:Y:S05]  /*c870*/  BSYNC B1 ;  /* 0x0000000000017941 */ /* 0x000fea0003800000 */
.L_x_2275:
        /* <DEDUP_REMOVED lines=27> */
[----:B------:R-:W-:Y:S01]  /*ca30*/  SHF.L.U32 R5, R37, 0x1, RZ ;  /* 0x0000000125057819 */ /* 0x000fe200000006ff */
[----:B------:R-:W-:Y:S02]  /*ca40*/  IMAD R8, R8, 0x2, R17 ;  /* 0x0000000208087824 */ /* 0x000fe400078e0211 */
        /* <DEDUP_REMOVED lines=36> */
.L_x_2362:
        /* <DEDUP_REMOVED lines=10> */
.L_x_2278:
        /* <DEDUP_REMOVED lines=10> */
.L_x_2279:
[----:B------:R1:W-:Y:S01]  /*cdd0*/  SYNCS.ARRIVE.TRANS64.A1T0 RZ, [R6+URZ+0x2a830], RZ ;  /* 0x02a830ff06ff79a7 */ /* 0x0003e2000810003f */
[----:B------:R-:W-:Y:S05]  /*cde0*/  @!P2 BRA `(.L_x_2280) ;  /* 0x000000000004a947 */ /* 0x000fea0003800000 */
[----:B------:R-:W-:Y:S01]  /*cdf0*/  BPT.TRAP 0x1 ;  /* 0x000000040000795c */ /* 0x000fe20000300000 */
.L_x_2280:
[----:B0-----:R-:W-:Y:S01]  /*ce00*/  SHF.L.U32 R3, R20, 0x1f, RZ ;  /* 0x0000001f14037819 */ /* 0x001fe200000006ff */
[----:B-1----:R-:W-:Y:S01]  /*ce10*/  IMAD R6, R9, 0x8, R17 ;  /* 0x0000000809067824 */ /* 0x002fe200078e0211 */
[----:B------:R-:W-:Y:S03]  /*ce20*/  BSSY B1, `(.L_x_2281) ;  /* 0x0000003000017945 */ /* 0x000fe60003800000 */
[----:B------:R-:W0:Y:S02]  /*ce30*/  SYNCS.PHASECHK.TRANS64.TRYWAIT P0, [R6+URZ+0x2a860], R3 ;  /* 0x02a86003060075a7 */ /* 0x000e24000800017f */
[----:B0-----:R-:W-:Y:S05]  /*ce40*/  @!P0 BRA `(.L_x_2282) ;  /* 0x0000002c00e88947 */ /* 0x001fea0003800000 */
.L_x_2363:
[----:B------:R-:W-:Y:S05]  /*ce50*/  BSYNC B1 ;  /* 0x0000000000017941 */ /* 0x000fea0003800000 */
.L_x_2281:
[----:B------:R-:W-:Y:S01]  /*ce60*/  IMAD.MOV.U32 R2, RZ, RZ, -0x60 ;  /* 0xffffffa0ff027424 */ /* 0x000fe200078e00ff */
[----:B------:R-:W-:Y:S01]  /*ce70*/  UMOV UR4, 0xffffffff ;  /* 0xffffffff00047882 */ /* 0x000fe20000000000 */
[C---:B------:R-:W-:Y:S01]  /*ce80*/  LOP3.LUT P2, RZ, R16.reuse, 0x2, RZ, 0xc0, !PT ;  /* 0x0000000210ff7812 */ /* 0x040fe2000784c0ff */
        /* <DEDUP_REMOVED lines=17> */
[----:B------:R-:W0:Y:S01]  /*cfa0*/  SHFL.IDX PT, R14, R18, 0x2, 0x181f ;  /* 0x00581f00120e7f89 */ /* 0x000e2200000e0000 */
[----:B-1----:R-:W-:Y:S02]  /*cfb0*/  IADD3.X R3, RZ, R3, RZ, P0, !PT ;  /* 0x00000003ff037210 */ /* 0x002fe400007fe4ff */
        /* <DEDUP_REMOVED lines=22> */
[----:B------:R-:W0:Y:S04]  /*d120*/  SHFL.IDX PT, R19, R19, 0x5, 0x181f ;  /* 0x00b81f0013137f89 */ /* 0x000e2800000e0000 */
[----:B------:R2:W3:Y:S01]  /*d130*/  SHFL.IDX PT, R14, R18, 0x5, 0x181f ;  /* 0x00b81f00120e7f89 */ /* 0x0004e200000e0000 */
[----:B-1----:R-:W-:Y:S01]  /*d140*/  IMAD.X R3, RZ, RZ, R3, P0 ;  /* 0x000000ffff037224 */ /* 0x002fe200000e0603 */
[----:B------:R-:W-:-:S13]  /*d150*/  ISETP.LT.OR P0, PT, R8, 0x41, P2 ;  /* 0x000000410800780c */ /* 0x000fda0001701670 */
[----:B------:R2:W-:Y:S01]  /*d160*/  LDGSTS.E.BYPASS.LTC128B.128 [R7+0x2400], desc[UR36][R2.64], !P0 ;  /* 0x0240000002077fae */ /* 0x0005e2000c101d64 */
[----:B------:R-:W-:-:S13]  /*d170*/  ISETP.LT.OR P0, PT, R8, 0x41, P1 ;  /* 0x000000410800780c */ /* 0x000fda0000f01670 */
[----:B0--3--:R2:W-:Y:S02]  /*d180*/  LDGSTS.E.BYPASS.LTC128B.128 [R7+0x5400], desc[UR36][R2.64+0x80], !P0 ;  /* 0x0540008002077fae */ /* 0x0095e4000c101d64 */
.L_x_2377:
[----:B0-2---:R-:W-:Y:S01]  /*d190*/  IADD3 R2, P0, R14, R5, RZ ;  /* 0x000000050e027210 */ /* 0x005fe20007f1e0ff */
        /* <DEDUP_REMOVED lines=18> */
[----:B------:R-:W-:-:S05]  /*d2c0*/  IMAD R25, R0, UR5, R25 ;  /* 0x0000000500197c24 */ /* 0x000fca000f8e0219 */
[----:B------:R-:W-:-:S07]  /*d2d0*/  IADD3 R25, R3, R25, RZ ;  /* 0x0000001903197210 */ /* 0x000fce0007ffe0ff */
.L_x_2284:
        /* <DEDUP_REMOVED lines=10> */
.L_x_2285:
        /* <DEDUP_REMOVED lines=13> */
[----:B------:R-:W-:Y:S02]  /*d450*/  LEA.HI.X R19, R2, UR5, R19, 0x1, P0 ;  /* 0x0000000502137c11 */ /* 0x000fe400080f0c13 */
[----:B------:R-:W-:-:S13]  /*d460*/  ISETP.GT.AND P0, PT, R24, RZ, PT ;  /* 0x000000ff1800720c */ /* 0x000fda0003f04270 */
[----:B-1----:R-:W-:Y:S05]  /*d470*/  @P0 BRA `(.L_x_2286) ;  /* 0xfffffff000500947 */ /* 0x002fea000383ffff */
[----:B------:R-:W-:Y:S05]  /*d480*/  BSYNC B0 ;  /* 0x0000000000007941 */ /* 0x000fea0003800000 */
.L_x_2273:
        /* <DEDUP_REMOVED lines=16> */
[----:B0-----:R-:W-:-:S07]  /*d590*/  IADD3 R34, R0, UR46, R7 ;  /* 0x0000002e00227c10 */ /* 0x001fce000fffe007 */
.L_x_2288:
[----:B------:R-:W-:Y:S05]  /*d5a0*/  BSYNC B0 ;  /* 0x0000000000007941 */ /* 0x000fea0003800000 */
.L_x_2287:
[----:B------:R-:W-:-:S13]  /*d5b0*/  LOP3.LUT P0, RZ, R16, 0x40, RZ, 0xc0, !PT ;  /* 0x0000004010ff7812 */ /* 0x000fda000780c0ff */
[----:B------:R-:W-:Y:S05]  /*d5c0*/  @!P0 BRA `(.L_x_2289) ;  /* 0x0000000000048947 */ /* 0x000fea0003800000 */
[----:B------:R-:W-:Y:S01]  /*d5d0*/  BPT.TRAP 0x1 ;  /* 0x000000040000795c */ /* 0x000fe20000300000 */
.L_x_2289:
[----:B------:R-:W-:Y:S01]  /*d5e0*/  IMAD R4, R23, 0x8, R17 ;  /* 0x0000000817047824 */ /* 0x000fe200078e0211 */
[----:B------:R-:W-:Y:S01]  /*d5f0*/  SHF.L.U32 R3, R26, 0x1f, RZ ;  /* 0x0000001f1a037819 */ /* 0x000fe200000006ff */
[----:B------:R-:W-:Y:S01]  /*d600*/  IMAD.MOV.U32 R5, RZ, RZ, -0x60 ;  /* 0xffffffa0ff057424 */ /* 0x000fe200078e00ff */
[----:B------:R-:W-:Y:S02]  /*d610*/  BSSY B0, `(.L_x_2290) ;  /* 0x0000004000007945 */ /* 0x000fe40003800000 */
[----:B------:R-:W0:Y:S01]  /*d620*/  SYNCS.PHASECHK.TRANS64.TRYWAIT P0, [R4+URZ+0x2a860], R3 ;  /* 0x02a86003040075a7 */ /* 0x000e22000800017f */
[----:B------:R-:W-:Y:S01]  /*d630*/  IMAD R5, R24, R5, UR38 ;  /* 0x0000002618057e24 */ /* 0x000fe2000f8e0205 */
[----:B0-----:R-:W-:Y:S06]  /*d640*/  @!P0 BRA `(.L_x_2291) ;  /* 0x0000002c00d08947 */ /* 0x001fec0003800000 */
.L_x_2378:
[----:B------:R-:W-:Y:S05]  /*d650*/  BSYNC B0 ;  /* 0x0000000000007941 */ /* 0x000fea0003800000 */
.L_x_2290:
[----:B------:R-:W-:Y:S01]  /*d660*/  UMOV UR4, 0xffffffff ;  /* 0xffffffff00047882 */ /* 0x000fe20000000000 */
[C---:B------:R-:W-:Y:S01]  /*d670*/  LOP3.LUT P3, RZ, R16.reuse, 0x2, RZ, 0xc0, !PT ;  /* 0x0000000210ff7812 */ /* 0x040fe2000786c0ff */
[----:B------:R-:W-:Y:S01]  /*d680*/  IMAD R8, R23, 0x3000, R30 ;  /* 0x0000300017087824 */ /* 0x000fe200078e021e */
[----:B------:R-:W-:Y:S01]  /*d690*/  LOP3.LUT P1, RZ, R16, 0x1, RZ, 0xc0, !PT ;  /* 0x0000000110ff7812 */ /* 0x000fe2000782c0ff */
[----:B------:R-:W-:Y:S01]  /*d6a0*/  IMAD.IADD R5, R5, 0x1, -R36 ;  /* 0x0000000105057824 */ /* 0x000fe200078e0a24 */
[----:B------:R-:W-:Y:S11]  /*d6b0*/  BRA.DIV UR4, `(.L_x_2292) ;  /* 0x0000002e04c87947 */ /* 0x000ff6000b800000 */
[----:B------:R-:W1:Y:S01]  /*d6c0*/  SHFL.IDX PT, R14, R18, RZ, 0x181f ;  /* 0x00181fff120e7589 */ /* 0x000e6200000e0000 */
[----:B------:R-:W-:-:S03]  /*d6d0*/  IMAD.SHL.U32 R6, R37, 0x2, RZ ;  /* 0x0000000225067824 */ /* 0x000fc600078e00ff */
[----:B------:R-:W0:Y:S04]  /*d6e0*/  SHFL.IDX PT, R0, R19, RZ, 0x181f ;  /* 0x00181fff13007589 */ /* 0x000e2800000e0000 */
[----:B------:R-:W-:Y:S01]  /*d6f0*/  SHFL.IDX PT, R7, R19, 0x1, 0x181f ;  /* 0x00381f0013077f89 */ /* 0x000fe200000e0000 */
[----:B-1----:R-:W-:-:S03]  /*d700*/  IADD3 R2, P0, R14, R6, RZ ;  /* 0x000000060e027210 */ /* 0x002fc60007f1e0ff */
[----:B------:R-:W1:Y:S02]  /*d710*/  SHFL.IDX PT, R14, R18, 0x1, 0x181f ;  /* 0x00381f00120e7f89 */ /* 0x000e6400000e0000 */
[----:B0-----:R-:W-:Y:S01]  /*d720*/  IMAD.X R3, RZ, RZ, R0, P0 ;  /* 0x000000ffff037224 */ /* 0x001fe200000e0600 */
[----:B------:R-:W-:Y:S02]  /*d730*/  ISETP.LT.OR P0, PT, R5, 0x1, P3 ;  /* 0x000000010500780c */ /* 0x000fe40001f01670 */
[----:B------:R-:W-:-:S11]  /*d740*/  LEA R0, R8, R17, 0x1 ;  /* 0x0000001108007211 */ /* 0x000fd600078e08ff */
[----:B------:R-:W-:Y:S01]  /*d750*/  LDGSTS.E.BYPASS.LTC128B.128 [R0+0x400], desc[UR36][R2.64], !P0 ;  /* 0x0040000002007fae */ /* 0x000fe2000c101d64 */
[----:B------:R-:W-:-:S13]  /*d760*/  ISETP.LT.OR P0, PT, R5, 0x1, P1 ;  /* 0x000000010500780c */ /* 0x000fda0000f01670 */
[----:B------:R1:W-:Y:S02]  /*d770*/  LDGSTS.E.BYPASS.LTC128B.128 [R0+0x3400], desc[UR36][R2.64+0x80], !P0 ;  /* 0x0340008002007fae */ /* 0x0003e4000c101d64 */
[----:B-1----:R-:W-:Y:S02]  /*d780*/  IADD3 R2, P0, R14, R6, RZ ;  /* 0x000000060e027210 */ /* 0x002fe40007f1e0ff */
[----:B------:R-:W0:Y:S03]  /*d790*/  SHFL.IDX PT, R14, R18, 0x2, 0x181f ;  /* 0x00581f00120e7f89 */ /* 0x000e2600000e0000 */
[----:B------:R-:W-:Y:S01]  /*d7a0*/  IMAD.X R3, RZ, RZ, R7, P0 ;  /* 0x000000ffff037224 */ /* 0x000fe200000e0607 */
[----:B------:R-:W-:Y:S01]  /*d7b0*/  ISETP.LT.OR P0, PT, R5, 0x11, P3 ;  /* 0x000000110500780c */ /* 0x000fe20001f01670 */
[----:B------:R-:W1:-:S12]  /*d7c0*/  SHFL.IDX PT, R7, R19, 0x2, 0x181f ;  /* 0x00581f0013077f89 */ /* 0x000e5800000e0000 */
[----:B------:R-:W-:Y:S01]  /*d7d0*/  LDGSTS.E.BYPASS.LTC128B.128 [R0+0xc00], desc[UR36][R2.64], !P0 ;  /* 0x00c0000002007fae */ /* 0x000fe2000c101d64 */
[----:B------:R-:W-:-:S13]  /*d7e0*/  ISETP.LT.OR P0, PT, R5, 0x11, P1 ;  /* 0x000000110500780c */ /* 0x000fda0000f01670 */
[----:B------:R0:W-:Y:S02]  /*d7f0*/  LDGSTS.E.BYPASS.LTC128B.128 [R0+0x3c00], desc[UR36][R2.64+0x80], !P0 ;  /* 0x03c0008002007fae */ /* 0x0001e4000c101d64 */
[----:B0-----:R-:W-:Y:S02]  /*d800*/  IADD3 R2, P0, R14, R6, RZ ;  /* 0x000000060e027210 */ /* 0x001fe40007f1e0ff */
[----:B------:R-:W0:Y:S03]  /*d810*/  SHFL.IDX PT, R14, R18, 0x3, 0x181f ;  /* 0x00781f00120e7f89 */ /* 0x000e2600000e0000 */
[----:B-1----:R-:W-:Y:S01]  /*d820*/  IMAD.X R3, RZ, RZ, R7, P0 ;  /* 0x000000ffff037224 */ /* 0x002fe200000e0607 */
        /* <DEDUP_REMOVED lines=14> */
[----:B------:R0:W2:Y:S03]  /*d910*/  SHFL.IDX PT, R14, R18, 0x5, 0x181f ;  /* 0x00b81f00120e7f89 */ /* 0x0000a600000e0000 */
[----:B-1----:R-:W-:Y:S01]  /*d920*/  IMAD.X R3, RZ, RZ, R7, P0 ;  /* 0x000000ffff037224 */ /* 0x002fe200000e0607 */
[----:B------:R-:W-:Y:S01]  /*d930*/  ISETP.LT.OR P0, PT, R5, 0x41, P3 ;  /* 0x000000410500780c */ /* 0x000fe20001f01670 */
[----:B------:R0:W1:-:S12]  /*d940*/  SHFL.IDX PT, R7, R19, 0x5, 0x181f ;  /* 0x00b81f0013077f89 */ /* 0x00005800000e0000 */
[----:B------:R0:W-:Y:S01]  /*d950*/  LDGSTS.E.BYPASS.LTC128B.128 [R0+0x2400], desc[UR36][R2.64], !P0 ;  /* 0x0240000002007fae */ /* 0x0001e2000c101d64 */
[----:B------:R-:W-:-:S13]  /*d960*/  ISETP.LT.OR P0, PT, R5, 0x41, P1 ;  /* 0x000000410500780c */ /* 0x000fda0000f01670 */
[----:B-12---:R0:W-:Y:S02]  /*d970*/  LDGSTS.E.BYPASS.LTC128B.128 [R0+0x5400], desc[UR36][R2.64+0x80], !P0 ;  /* 0x0540008002007fae */ /* 0x0061e4000c101d64 */
.L_x_2392:
        /* <DEDUP_REMOVED lines=11> */
.L_x_2293:
        /* <DEDUP_REMOVED lines=10> */
.L_x_2294:
[----:B------:R1:W-:Y:S01]  /*dad0*/  SYNCS.ARRIVE.TRANS64.A1T0 RZ, [R4+URZ+0x2a850], RZ ;  /* 0x02a850ff04ff79a7 */ /* 0x0003e2000810003f */
[----:B------:R-:W-:-:S04]  /*dae0*/  IADD3 R23, R23, 0x1, RZ ;  /* 0x0000000117177810 */ /* 0x000fc80007ffe0ff */
[----:B------:R-:W-:-:S04]  /*daf0*/  ISETP.NE.AND P0, PT, R23, 0x2, PT ;  /* 0x000000021700780c */ /* 0x000fc80003f05270 */
[----:B0-----:R-:W-:Y:S02]  /*db00*/  SEL R3, RZ, 0x1, P0 ;  /* 0x00000001ff037807 */ /* 0x001fe40000000000 */
[----:B------:R-:W-:Y:S02]  /*db10*/  SEL R23, R23, RZ, P0 ;  /* 0x000000ff17177207 */ /* 0x000fe40000000000 */
[----:B-1----:R-:W-:-:S07]  /*db20*/  LOP3.LUT R26, R26, R3, RZ, 0x3c, !PT ;  /* 0x000000031a1a7212 */ /* 0x002fce00078e3cff */
.L_x_2254:
[----:B------:R-:W-:Y:S05]  /*db30*/  BSYNC B7 ;  /* 0x0000000000077941 */ /* 0x000fea0003800000 */
.L_x_2252:
        /* <DEDUP_REMOVED lines=11> */
.L_x_2295:
[----:B------:R-:W-:-:S03]  /*dbf0*/  UMOV UR4, 0xffffffff ;  /* 0xffffffff00047882 */ /* 0x000fc60000000000 */
[----:B------:R-:W-:Y:S05]  /*dc00*/  BRA.DIV UR4, `(.L_x_2297) ;  /* 0x00000032047c7947 */ /* 0x000fea000b800000 */
[----:B------:R0:W1:Y:S02]  /*dc10*/  SHFL.IDX PT, R14, R34, RZ, 0x1f ;  /* 0x00001fff220e7589 */ /* 0x00006400000e0000 */
.L_x_2395:
        /* <DEDUP_REMOVED lines=8> */
.L_x_2296:
[----:B------:R-:W-:Y:S02]  /*dca0*/  ULDC UR4, c[0x0][0xc38] ;  /* 0x00030e0000047ab9 */ /* 0x000fe40000000800 */
[----:B-1----:R-:W-:-:S13]  /*dcb0*/  ISETP.GE.AND P0, PT, R34, UR4, PT ;  /* 0x0000000422007c0c */ /* 0x002fda000bf06270 */
[----:B------:R-:W-:Y:S05]  /*dcc0*/  @!P0 BRA `(.L_x_2298) ;  /* 0xffffffc400f88947 */ /* 0x000fea000383ffff */
.L_x_2249:
        /* <DEDUP_REMOVED lines=12> */
.L_x_2396:
[----:B------:R-:W-:Y:S05]  /*dd90*/  BSYNC B0 ;  /* 0x0000000000007941 */ /* 0x000fea0003800000 */
.L_x_2299:
[----:B------:R-:W-:-:S03]  /*dda0*/  UMOV UR4, 0xffffffff ;  /* 0xffffffff00047882 */ /* 0x000fc60000000000 */
[----:B------:R-:W-:Y:S05]  /*ddb0*/  BRA.DIV UR4, `(.L_x_2301) ;  /* 0x00000032044c7947 */ /* 0x000fea000b800000 */
[----:B-1----:R-:W1:Y:S02]  /*ddc0*/  S2R R0, SR_TID.X ;  /* 0x0000000000007919 */ /* 0x002e640000002100 */
[----:B-1----:R-:W-:-:S04]  /*ddd0*/  SHF.R.U32.HI R0, RZ, 0x5, R0 ;  /* 0x00000005ff007819 */ /* 0x002fc80000011600 */
[----:B------:R-:W-:-:S05]  /*dde0*/  LOP3.LUT R0, R0, 0x3, RZ, 0xc0, !PT ;  /* 0x0000000300007812 */ /* 0x000fca00078ec0ff */
[----:B------:R1:W2:Y:S02]  /*ddf0*/  SHFL.IDX PT, R14, R0, RZ, 0x1f ;  /* 0x00001fff000e7589 */ /* 0x0002a400000e0000 */
.L_x_2399:
[----:B--2---:R-:W-:Y:S01]  /*de00*/  ISETP.NE.AND P0, PT, R14, RZ, PT ;  /* 0x000000ff0e00720c */ /* 0x004fe20003f05270 */
[----:B------:R-:W-:-:S12]  /*de10*/  BSSY B0, `(.L_x_2302) ;  /* 0x0000026000007945 */ /* 0x000fd80003800000 */
[----:B------:R-:W-:Y:S05]  /*de20*/  @P0 BRA `(.L_x_2303) ;  /* 0x0000000000900947 */ /* 0x000fea0003800000 */
[----:B------:R-:W-:-:S03]  /*de30*/  UMOV UR4, 0xffffffff ;  /* 0xffffffff00047882 */ /* 0x000fc60000000000 */
[----:B------:R-:W-:Y:S05]  /*de40*/  BRA.DIV UR4, `(.L_x_2304) ;  /* 0x00000032045c7947 */ /* 0x000fea000b800000 */
[----:B------:R-:W-:-:S13]  /*de50*/  ELECT P6, URZ, PT ;  /* 0x00000000003f782f */ /* 0x000fda00038c0000 */
.L_x_2402:
        /* <DEDUP_REMOVED lines=8> */
.L_x_2305:
[C---:B------:R-:W-:Y:S01]  /*dee0*/  LEA R5, R23.reuse, R4, 0x3 ;  /* 0x0000000417057211 */ /* 0x040fe200078e18ff */
[----:B------:R-:W-:Y:S01]  /*def0*/  VIADD R23, R23, 0x1 ;  /* 0x0000000117177836 */ /* 0x000fe20000000000 */
[----:B------:R-:W-:-:S04]  /*df00*/  SHF.L.U32 R0, R26, 0x1f, RZ ;  /* 0x0000001f1a007819 */ /* 0x000fc800000006ff */
[----:B------:R-:W1:Y:S01]  /*df10*/  SYNCS.PHASECHK.TRANS64.TRYWAIT P1, [R5+URZ+0x2a840], R0 ;  /* 0x02a84000050075a7 */ /* 0x000e62000802017f */
[----:B------:R-:W-:-:S04]  /*df20*/  ISETP.NE.AND P2, PT, R23, 0x2, PT ;  /* 0x000000021700780c */ /* 0x000fc80003f45270 */
[----:B------:R-:W-:Y:S01]  /*df30*/  SEL R3, RZ, 0x1, P2 ;  /* 0x00000001ff037807 */ /* 0x000fe20001000000 */
[----:B-1----:R-:W-:Y:S08]  /*df40*/  @!P1 BRA `(.L_x_2306) ;  /* 0x00000030003c9947 */ /* 0x002ff00003800000 */
.L_x_2403:
[----:B------:R-:W-:Y:S02]  /*df50*/  SEL R23, R23, RZ, P2 ;  /* 0x000000ff17177207 */ /* 0x000fe40001000000 */
[----:B------:R-:W-:Y:S01]  /*df60*/  LOP3.LUT R2, R26, R3, RZ, 0x3c, !PT ;  /* 0x000000031a027212 */ /* 0x000fe200078e3cff */
[----:B------:R-:W-:Y:S06]  /*df70*/  @!P0 BRA `(.L_x_2307) ;  /* 0x0000000000048947 */ /* 0x000fec0003800000 */
[----:B------:R-:W-:Y:S01]  /*df80*/  BPT.TRAP 0x1 ;  /* 0x000000040000795c */ /* 0x000fe20000300000 */
.L_x_2307:
[----:B------:R-:W-:Y:S01]  /*df90*/  IMAD R23, R23, 0x8, R4 ;  /* 0x0000000817177824 */ /* 0x000fe200078e0204 */
[----:B------:R-:W-:-:S04]  /*dfa0*/  SHF.L.U32 R2, R2, 0x1f, RZ ;  /* 0x0000001f02027819 */ /* 0x000fc800000006ff */
[----:B------:R-:W2:Y:S02]  /*dfb0*/  SYNCS.PHASECHK.TRANS64.TRYWAIT P1, [R23+URZ+0x2a840], R2 ;  /* 0x02a84002170075a7 */ /* 0x000ea4000802017f */
[----:B--2---:R-:W-:Y:S05]  /*dfc0*/  @!P1 BRA `(.L_x_2308) ;  /* 0x0000003000309947 */ /* 0x004fea0003800000 */
.L_x_2404:
[----:B------:R-:W-:Y:S05]  /*dfd0*/  @!P0 BRA `(.L_x_2309) ;  /* 0x0000000000048947 */ /* 0x000fea0003800000 */
[----:B------:R-:W-:Y:S01]  /*dfe0*/  BPT.TRAP 0x1 ;  /* 0x000000040000795c */ /* 0x000fe20000300000 */
.L_x_2309:
[----:B------:R-:W3:Y:S02]  /*dff0*/  SYNCS.PHASECHK.TRANS64.TRYWAIT P1, [R5+URZ+0x2a860], R0 ;  /* 0x02a86000050075a7 */ /* 0x000ee4000802017f */
[----:B---3--:R-:W-:Y:S05]  /*e000*/  @!P1 BRA `(.L_x_2310) ;  /* 0x0000003000349947 */ /* 0x008fea0003800000 */
.L_x_2405:
[----:B------:R-:W-:Y:S05]  /*e010*/  @!P0 BRA `(.L_x_2311) ;  /* 0x0000000000048947 */ /* 0x000fea0003800000 */
[----:B------:R-:W-:Y:S01]  /*e020*/  BPT.TRAP 0x1 ;  /* 0x000000040000795c */ /* 0x000fe20000300000 */
.L_x_2311:
[----:B----4-:R4:W0:Y:S02]  /*e030*/  SYNCS.PHASECHK.TRANS64.TRYWAIT P0, [R23+URZ+0x2a860], R2 ;  /* 0x02a86002170075a7 */ /* 0x010824000800017f */
[----:B0-----:R-:W-:Y:S05]  /*e040*/  @!P0 NANOSLEEP.SYNCS 0x989680 ;  /* 0x009896800000895d */ /* 0x001fea0003900000 */
[----:B------:R-:W0:Y:S02]  /*e050*/  @!P0 SYNCS.PHASECHK.TRANS64 P0, [R23+URZ+0x2a860], R2 ;  /* 0x02a86002170085a7 */ /* 0x000e24000800007f */
[----:B0-----:R-:W-:Y:S05]  /*e060*/  @!P0 BRA `(.L_x_2311) ;  /* 0xfffffffc00f08947 */ /* 0x001fea000383ffff */
.L_x_2303:
[----:B------:R-:W-:Y:S05]  /*e070*/  BSYNC B0 ;  /* 0x0000000000007941 */ /* 0x000fea0003800000 */
.L_x_2302:
[----:B------:R-:W-:Y:S05]  /*e080*/  EXIT ;  /* 0x000000000000794d */ /* 0x000fea0003800000 */
.L_x_2196:
[----:B0-----:R-:W-:-:S04]  /*e090*/  IMAD.U32 R3, RZ, RZ, UR39 ;  /* 0x00000027ff037e24 */ /* 0x001fc8000f8e00ff */
[----:B------:R0:W1:Y:S03]  /*e0a0*/  SYNCS.PHASECHK.TRANS64.TRYWAIT P1, [R3+URZ+0x2a800], R0 ;  /* 0x02a80000030075a7 */ /* 0x000066000802017f */
[----:B-1----:R-:W-:Y:S05]  /*e0b0*/  @!P1 NANOSLEEP.SYNCS 0x989680 ;  /* 0x009896800000995d */ /* 0x002fea0003900000 */
[----:B------:R-:W1:Y:S02]  /*e0c0*/  @!P1 SYNCS.PHASECHK.TRANS64 P1, [R3+URZ+0x2a800], R0 ;  /* 0x02a80000030095a7 */ /* 0x000e64000802007f */
[----:B-1----:R-:W-:Y:S05]  /*e0d0*/  @!P1 BRA `(.L_x_2196) ;  /* 0xfffffffc00ec9947 */ /* 0x002fea000383ffff */
[----:B------:R-:W-:Y:S05]  /*e0e0*/  BRA `(.L_x_2312) ;  /* 0xffffff34005c7947 */ /* 0x000fea000383ffff */
.L_x_2200:
[----:B-1----:R1:W2:Y:S02]  /*e0f0*/  SYNCS.PHASECHK.TRANS64.TRYWAIT P1, [R0+URZ+0x2a830], R3 ;  /* 0x02a83003000075a7 */ /* 0x0022a4000802017f */
[----:B--2---:R-:W-:Y:S05]  /*e100*/  @!P1 NANOSLEEP.SYNCS 0x989680 ;  /* 0x009896800000995d */ /* 0x004fea0003900000 */
[----:B------:R-:W2:Y:S02]  /*e110*/  @!P1 SYNCS.PHASECHK.TRANS64 P1, [R0+URZ+0x2a830], R3 ;  /* 0x02a83003000095a7 */ /* 0x000ea4000802007f */
[----:B--2---:R-:W-:Y:S05]  /*e120*/  @!P1 BRA `(.L_x_2200) ;  /* 0xfffffffc00f09947 */ /* 0x004fea000383ffff */
[----:B------:R-:W-:Y:S05]  /*e130*/  BRA `(.L_x_2199) ;  /* 0xffffff3400787947 */ /* 0x000fea000383ffff */
.L_x_2206:
[----:B-1----:R-:W-:-:S04]  /*e140*/  IMAD.U32 R3, RZ, RZ, UR6 ;  /* 0x00000006ff037e24 */ /* 0x002fc8000f8e00ff */
[----:B------:R1:W2:Y:S03]  /*e150*/  SYNCS.PHASECHK.TRANS64.TRYWAIT P1, [R3+URZ+0x2a830], R2 ;  /* 0x02a83002030075a7 */ /* 0x0002a6000802017f */
[----:B--2---:R-:W-:Y:S05]  /*e160*/  @!P1 NANOSLEEP.SYNCS 0x989680 ;  /* 0x009896800000995d */ /* 0x004fea0003900000 */
[----:B------:R-:W2:Y:S02]  /*e170*/  @!P1 SYNCS.PHASECHK.TRANS64 P1, [R3+URZ+0x2a830], R2 ;  /* 0x02a83002030095a7 */ /* 0x000ea4000802007f */
[----:B--2---:R-:W-:Y:S05]  /*e180*/  @!P1 BRA `(.L_x_2206) ;  /* 0xfffffffc00ec9947 */ /* 0x004fea000383ffff */
[----:B------:R-:W-:Y:S05]  /*e190*/  BRA `(.L_x_2205) ;  /* 0xffffff5400787947 */ /* 0x000fea000383ffff */
.L_x_2210:
[----:B-1----:R-:W-:-:S04]  /*e1a0*/  IMAD.U32 R3, RZ, RZ, UR5 ;  /* 0x00000005ff037e24 */ /* 0x002fc8000f8e00ff */
[----:B------:R1:W3:Y:S03]  /*e1b0*/  SYNCS.PHASECHK.TRANS64.TRYWAIT P1, [R3+URZ+0x2a850], R0 ;  /* 0x02a85000030075a7 */ /* 0x0002e6000802017f */
[----:B---3--:R-:W-:Y:S05]  /*e1c0*/  @!P1 NANOSLEEP.SYNCS 0x989680 ;  /* 0x009896800000995d */ /* 0x008fea0003900000 */
[----:B------:R-:W3:Y:S02]  /*e1d0*/  @!P1 SYNCS.PHASECHK.TRANS64 P1, [R3+URZ+0x2a850], R0 ;  /* 0x02a85000030095a7 */ /* 0x000ee4000802007f */
[----:B---3--:R-:W-:Y:S05]  /*e1e0*/  @!P1 BRA `(.L_x_2210) ;  /* 0xfffffffc00ec9947 */ /* 0x008fea000383ffff */
[----:B------:R-:W-:Y:S05]  /*e1f0*/  BRA `(.L_x_2209) ;  /* 0xffffff5c00907947 */ /* 0x000fea000383ffff */
.L_x_2218:
[----:B-1----:R-:W-:-:S04]  /*e200*/  MOV R3, UR5 ;  /* 0x0000000500037c02 */ /* 0x002fc80008000f00 */
[----:B------:R1:W2:Y:S03]  /*e210*/  SYNCS.PHASECHK.TRANS64.TRYWAIT P1, [R3+URZ+0x2a830], R2 ;  /* 0x02a83002030075a7 */ /* 0x0002a6000802017f */
[----:B--2---:R-:W-:Y:S05]  /*e220*/  @!P1 NANOSLEEP.SYNCS 0x989680 ;  /* 0x009896800000995d */ /* 0x004fea0003900000 */
[----:B------:R-:W2:Y:S02]  /*e230*/  @!P1 SYNCS.PHASECHK.TRANS64 P1, [R3+URZ+0x2a830], R2 ;  /* 0x02a83002030095a7 */ /* 0x000ea4000802007f */
[----:B--2---:R-:W-:Y:S05]  /*e240*/  @!P1 BRA `(.L_x_2218) ;  /* 0xfffffffc00ec9947 */ /* 0x004fea000383ffff */
[----:B------:R-:W-:Y:S05]  /*e250*/  BRA `(.L_x_2217) ;  /* 0xffffff78002c7947 */ /* 0x000fea000383ffff */
.L_x_2222:
[----:B-1----:R-:W-:-:S04]  /*e260*/  IMAD.U32 R3, RZ, RZ, UR5 ;  /* 0x00000005ff037e24 */ /* 0x002fc8000f8e00ff */
[----:B------:R1:W3:Y:S03]  /*e270*/  SYNCS.PHASECHK.TRANS64.TRYWAIT P1, [R3+URZ+0x2a850], R0 ;  /* 0x02a85000030075a7 */ /* 0x0002e6000802017f */
[----:B---3--:R-:W-:Y:S05]  /*e280*/  @!P1 NANOSLEEP.SYNCS 0x989680 ;  /* 0x009896800000995d */ /* 0x008fea0003900000 */
[----:B------:R-:W3:Y:S02]  /*e290*/  @!P1 SYNCS.PHASECHK.TRANS64 P1, [R3+URZ+0x2a850], R0 ;  /* 0x02a85000030095a7 */ /* 0x000ee4000802007f */
[----:B---3--:R-:W-:Y:S05]  /*e2a0*/  @!P1 BRA `(.L_x_2222) ;  /* 0xfffffffc00ec9947 */ /* 0x008fea000383ffff */
[----:B------:R-:W-:Y:S05]  /*e2b0*/  BRA `(.L_x_2221) ;  /* 0xffffff8000447947 */ /* 0x000fea000383ffff */
.L_x_2229:
[----:B-1----:R-:W-:-:S04]  /*e2c0*/  IMAD.U32 R7, RZ, RZ, UR5 ;  /* 0x00000005ff077e24 */ /* 0x002fc8000f8e00ff */
[----:B------:R1:W2:Y:S03]  /*e2d0*/  SYNCS.PHASECHK.TRANS64.TRYWAIT P1, [R7+URZ+0x2a850], R0 ;  /* 0x02a85000070075a7 */ /* 0x0002a6000802017f */
[----:B--2---:R-:W-:Y:S05]  /*e2e0*/  @!P1 NANOSLEEP.SYNCS 0x989680 ;  /* 0x009896800000995d */ /* 0x004fea0003900000 */
[----:B------:R-:W2:Y:S02]  /*e2f0*/  @!P1 SYNCS.PHASECHK.TRANS64 P1, [R7+URZ+0x2a850], R0 ;  /* 0x02a85000070095a7 */ /* 0x000ea4000802007f */
[----:B--2---:R-:W-:Y:S05]  /*e300*/  @!P1 BRA `(.L_x_2229) ;  /* 0xfffffffc00ec9947 */ /* 0x004fea000383ffff */
[----:B------:R-:W-:Y:S05]  /*e310*/  BRA `(.L_x_2228) ;  /* 0xffffff9400f07947 */ /* 0x000fea000383ffff */
.L_x_2260:
[----:B------:R-:W2:Y:S01]  /*e320*/  S2R R18, SR_TID.X ;  /* 0x0000000000127919 */ /* 0x000ea20000002100 */
[----:B------:R-:W-:Y:S01]  /*e330*/  IMAD.MOV.U32 R12, RZ, RZ, RZ ;  /* 0x000000ffff0c7224 */ /* 0x000fe200078e00ff */
[----:B------:R-:W-:Y:S01]  /*e340*/  MOV R15, 0xffffffff ;  /* 0xffffffff000f7802 */ /* 0x000fe20000000f00 */
[----:B------:R-:W-:Y:S01]  /*e350*/  IMAD.MOV.U32 R11, RZ, RZ, 0x1f ;  /* 0x0000001fff0b7424 */ /* 0x000fe200078e00ff */
[----:B--2---:R-:W-:-:S04]  /*e360*/  SHF.R.U32.HI R18, RZ, 0x5, R18 ;  /* 0x00000005ff127819 */ /* 0x004fc80000011612 */
[----:B------:R-:W-:-:S05]  /*e370*/  LOP3.LUT R18, R18, 0x3, RZ, 0xc0, !PT ;  /* 0x0000000312127812 */ /* 0x000fca00078ec0ff */
[----:B------:R-:W-:-:S07]  /*e380*/  IMAD.MOV.U32 R13, RZ, RZ, R18 ;  /* 0x000000ffff0d7224 */ /* 0x000fce00078e0012 */
[----:B01---5:R-:W-:Y:S05]  /*e390*/  WARPSYNC.COLLECTIVE R15, `(.L_x_2313) ;  /* 0x000000000f087348 */ /* 0x023fea0003c00000 */
[----:B------:R2:W3:Y:S02]  /*e3a0*/  SHFL.IDX P6, R14, R13, R12, R11 ;  /* 0x0000000c0d0e7389 */ /* 0x0004e400000c000b */
[----:B0123-5:R-:W-:Y:S01]  /*e3b0*/  ENDCOLLECTIVE ;  /* 0x000000000000791b */ /* 0x02ffe20003800000 */
.L_x_2313:
[----:B------:R-:W-:Y:S05]  /*e3c0*/  BRA `(.L_x_2314) ;  /* 0xffffffc800b47947 */ /* 0x000fea000383ffff */
.L_x_2263:
[----:B0-----:R0:W1:Y:S02]  /*e3d0*/  SYNCS.PHASECHK.TRANS64.TRYWAIT P0, [R0+URZ+0x2a840], R3 ;  /* 0x02a84003000075a7 */ /* 0x001064000800017f */
[----:B-1----:R-:W-:Y:S05]  /*e3e0*/  @!P0 NANOSLEEP.SYNCS 0x989680 ;  /* 0x009896800000895d */ /* 0x002fea0003900000 */
[----:B------:R-:W1:Y:S02]  /*e3f0*/  @!P0 SYNCS.PHASECHK.TRANS64 P0, [R0+URZ+0x2a840], R3 ;  /* 0x02a84003000085a7 */ /* 0x000e64000800007f */
[----:B-1----:R-:W-:Y:S05]  /*e400*/  @!P0 BRA `(.L_x_2263) ;  /* 0xfffffffc00f08947 */ /* 0x002fea000383ffff */
[----:B------:R-:W-:Y:S05]  /*e410*/  BRA `(.L_x_2315) ;  /* 0xffffffcc00b87947 */ /* 0x000fea000383ffff */
.L_x_2264:
        /* <DEDUP_REMOVED lines=8> */
.L_x_2317:
[----:B------:R-:W-:Y:S05]  /*e4a0*/  BSYNC B0 ;  /* 0x0000000000007941 */ /* 0x000fea0003800000 */
.L_x_2316:
[----:B------:R-:W-:Y:S01]  /*e4b0*/  MOV R13, R4 ;  /* 0x00000004000d7202 */ /* 0x000fe20000000f00 */
        /* <DEDUP_REMOVED lines=8> */
.L_x_2318:
[----:B------:R-:W-:Y:S02]  /*e540*/  IMAD.MOV.U32 R13, RZ, RZ, R6 ;  /* 0x000000ffff0d7224 */ /* 0x000fe400078e0006 */
[----:B------:R-:W-:Y:S01]  /*e550*/  IMAD.MOV.U32 R12, RZ, RZ, 0x1 ;  /* 0x00000001ff0c7424 */ /* 0x000fe200078e00ff */
[----:B------:R-:W-:-:S05]  /*e560*/  @P0 LEA R14, P1, R37, R14, 0x1 ;  /* 0x0000000e250e0211 */ /* 0x000fca00078208ff */
[----:B------:R-:W-:Y:S01]  /*e570*/  @P0 IMAD.X R3, RZ, RZ, R2, P1 ;  /* 0x000000ffff030224 */ /* 0x000fe200008e0602 */
[----:B------:R-:W-:-:S07]  /*e580*/  @P0 MOV R2, R14 ;  /* 0x0000000e00020202 */ /* 0x000fce0000000f00 */
[----:B------:R-:W-:Y:S05]  /*e590*/  WARPSYNC.COLLECTIVE R15, `(.L_x_2319) ;  /* 0x000000000f087348 */ /* 0x000fea0003c00000 */
[----:B------:R0:W1:Y:S02]  /*e5a0*/  SHFL.IDX P6, R14, R13, R12, R11 ;  /* 0x0000000c0d0e7389 */ /* 0x00006400000c000b */
[----:B01----:R-:W-:Y:S01]  /*e5b0*/  ENDCOLLECTIVE ;  /* 0x000000000000791b */ /* 0x003fe20003800000 */
.L_x_2319:
        /* <DEDUP_REMOVED lines=12> */
.L_x_2320:
[----:B------:R-:W-:Y:S01]  /*e680*/  @P0 LEA R25, R5, R17, 0x1 ;  /* 0x0000001105190211 */ /* 0x000fe200078e08ff */
[----:B------:R-:W-:Y:S02]  /*e690*/  IMAD.MOV.U32 R13, RZ, RZ, R6 ;  /* 0x000000ffff0d7224 */ /* 0x000fe400078e0006 */
[----:B------:R-:W-:Y:S01]  /*e6a0*/  IMAD.MOV.U32 R12, RZ, RZ, 0x2 ;  /* 0x00000002ff0c7424 */ /* 0x000fe200078e00ff */
[----:B------:R-:W-:-:S05]  /*e6b0*/  @P0 LEA R14, P1, R37, R14, 0x1 ;  /* 0x0000000e250e0211 */ /* 0x000fca00078208ff */
[----:B------:R-:W-:-:S08]  /*e6c0*/  @P0 IMAD.MOV.U32 R2, RZ, RZ, R14 ;  /* 0x000000ffff020224 */ /* 0x000fd000078e000e */
[----:B------:R-:W-:Y:S05]  /*e6d0*/  WARPSYNC.COLLECTIVE R15, `(.L_x_2321) ;  /* 0x000000000f087348 */ /* 0x000fea0003c00000 */
[----:B------:R0:W1:Y:S02]  /*e6e0*/  SHFL.IDX P6, R14, R13, R12, R11 ;  /* 0x0000000c0d0e7389 */ /* 0x00006400000c000b */
[----:B01----:R-:W-:Y:S01]  /*e6f0*/  ENDCOLLECTIVE ;  /* 0x000000000000791b */ /* 0x003fe20003800000 */
.L_x_2321:
[----:B------:R-:W-:-:S04]  /*e700*/  @P0 IMAD.X R21, RZ, RZ, R8, P1 ;  /* 0x000000ffff150224 */ /* 0x000fc800008e0608 */
[----:B------:R-:W-:-:S05]  /*e710*/  @P0 IMAD.MOV.U32 R3, RZ, RZ, R21 ;  /* 0x000000ffff030224 */ /* 0x000fca00078e0015 */
        /* <DEDUP_REMOVED lines=12> */
.L_x_2322:
[----:B------:R-:W-:Y:S02]  /*e7e0*/  @P0 IMAD R21, R5, 0x2, R17 ;  /* 0x0000000205150824 */ /* 0x000fe400078e0211 */
[----:B------:R-:W-:Y:S01]  /*e7f0*/  IMAD.MOV.U32 R13, RZ, RZ, R6 ;  /* 0x000000ffff0d7224 */ /* 0x000fe200078e0006 */
[----:B------:R-:W-:Y:S02]  /*e800*/  MOV R12, 0x3 ;  /* 0x00000003000c7802 */ /* 0x000fe40000000f00 */
[----:B------:R-:W-:-:S05]  /*e810*/  @P0 LEA R14, P1, R37, R14, 0x1 ;  /* 0x0000000e250e0211 */ /* 0x000fca00078208ff */
[----:B------:R-:W-:-:S08]  /*e820*/  @P0 IMAD.MOV.U32 R2, RZ, RZ, R14 ;  /* 0x000000ffff020224 */ /* 0x000fd000078e000e */
[----:B------:R-:W-:Y:S05]  /*e830*/  WARPSYNC.COLLECTIVE R15, `(.L_x_2323) ;  /* 0x000000000f087348 */ /* 0x000fea0003c00000 */
[----:B------:R0:W1:Y:S02]  /*e840*/  SHFL.IDX P6, R14, R13, R12, R11 ;  /* 0x0000000c0d0e7389 */ /* 0x00006400000c000b */
[----:B01----:R-:W-:Y:S01]  /*e850*/  ENDCOLLECTIVE ;  /* 0x000000000000791b */ /* 0x003fe20003800000 */
.L_x_2323:
        /* <DEDUP_REMOVED lines=14> */
.L_x_2324:
        /* <DEDUP_REMOVED lines=8> */
.L_x_2325:
[----:B------:R-:W-:-:S05]  /*e9c0*/  @P0 IMAD.X R9, RZ, RZ, R8, P1 ;  /* 0x000000ffff090224 */ /* 0x000fca00008e0608 */
[----:B------:R-:W-:-:S05]  /*e9d0*/  @P0 MOV R3, R9 ;  /* 0x0000000900030202 */ /* 0x000fca0000000f00 */
        /* <DEDUP_REMOVED lines=12> */
.L_x_2326:
        /* <DEDUP_REMOVED lines=8> */
.L_x_2327:
        /* <DEDUP_REMOVED lines=9> */
[----:B------:R-:W-:-:S07]  /*ebb0*/  IMAD.MOV.U32 R8, RZ, RZ, R14 ;  /* 0x000000ffff087224 */ /* 0x000fce00078e000e */
[----:B0-----:R-:W-:Y:S05]  /*ebc0*/  WARPSYNC.COLLECTIVE R15, `(.L_x_2328) ;  /* 0x000000000f087348 */ /* 0x001fea0003c00000 */
[----:B------:R1:W2:Y:S02]  /*ebd0*/  SHFL.IDX P6, R14, R13, R12, R11 ;  /* 0x0000000c0d0e7389 */ /* 0x0002a400000c000b */
[----:B012---:R-:W-:Y:S01]  /*ebe0*/  ENDCOLLECTIVE ;  /* 0x000000000000791b */ /* 0x007fe20003800000 */
.L_x_2328:
[----:B------:R-:W-:Y:S05]  /*ebf0*/  BRA `(.L_x_2329) ;  /* 0xffffffcc00107947 */ /* 0x000fea000383ffff */
.L_x_2269:
[----:B------:R-:W-:Y:S02]  /*ec00*/  IMAD.MOV.U32 R13, RZ, RZ, R5 ;  /* 0x000000ffff0d7224 */ /* 0x000fe400078e0005 */
[----:B------:R-:W-:Y:S02]  /*ec10*/  IMAD.MOV.U32 R12, RZ, RZ, RZ ;  /* 0x000000ffff0c7224 */ /* 0x000fe400078e00ff */
[----:B------:R-:W-:Y:S02]  /*ec20*/  IMAD.MOV.U32 R11, RZ, RZ, 0x181f ;  /* 0x0000181fff0b7424 */ /* 0x000fe400078e00ff */
[----:B------:R-:W-:Y:S02]  /*ec30*/  IMAD.MOV.U32 R15, RZ, RZ, -0x1 ;  /* 0xffffffffff0f7424 */ /* 0x000fe400078e00ff */
[----:B------:R-:W-:-:S07]  /*ec40*/  IMAD.U32 R3, RZ, RZ, UR44 ;  /* 0x0000002cff037e24 */ /* 0x000fce000f8e00ff */
[----:B------:R-:W-:Y:S05]  /*ec50*/  WARPSYNC.COLLECTIVE R15, `(.L_x_2330) ;  /* 0x000000000f087348 */ /* 0x000fea0003c00000 */
[----:B------:R0:W1:Y:S02]  /*ec60*/  SHFL.IDX P6, R14, R13, R12, R11 ;  /* 0x0000000c0d0e7389 */ /* 0x00006400000c000b */
[----:B01----:R-:W-:Y:S01]  /*ec70*/  ENDCOLLECTIVE ;  /* 0x000000000000791b */ /* 0x003fe20003800000 */
.L_x_2330:
[----:B------:R-:W-:-:S04]  /*ec80*/  IMAD R4, R3, 0x80, R36 ;  /* 0x0000008003047824 */ /* 0x000fc800078e0224 */
[C---:B------:R-:W-:Y:S01]  /*ec90*/  VIADD R6, R4.reuse, 0x10 ;  /* 0x0000001004067836 */ /* 0x040fe20000000000 */
[----:B------:R-:W-:Y:S02]  /*eca0*/  ISETP.GE.AND P0, PT, R4, UR39, PT ;  /* 0x0000002704007c0c */ /* 0x000fe4000bf06270 */
[----:B------:R-:W-:Y:S01]  /*ecb0*/  MOV R13, R0 ;  /* 0x00000000000d7202 */ /* 0x000fe20000000f00 */
[----:B------:R-:W-:-:S10]  /*ecc0*/  IMAD.MOV.U32 R2, RZ, RZ, R14 ;  /* 0x000000ffff027224 */ /* 0x000fd400078e000e */
[----:B------:R-:W-:Y:S05]  /*ecd0*/  WARPSYNC.COLLECTIVE R15, `(.L_x_2331) ;  /* 0x000000000f087348 */ /* 0x000fea0003c00000 */
[----:B------:R0:W1:Y:S02]  /*ece0*/  SHFL.IDX P6, R14, R13, R12, R11 ;  /* 0x0000000c0d0e7389 */ /* 0x00006400000c000b */
[----:B01----:R-:W-:Y:S01]  /*ecf0*/  ENDCOLLECTIVE ;  /* 0x000000000000791b */ /* 0x003fe20003800000 */
.L_x_2331:
[----:B------:R-:W-:Y:S01]  /*ed00*/  MOV R13, R5 ;  /* 0x00000005000d7202 */ /* 0x000fe20000000f00 */
[----:B------:R-:W-:Y:S01]  /*ed10*/  IMAD.MOV.U32 R12, RZ, RZ, 0x1 ;  /* 0x00000001ff0c7424 */ /* 0x000fe200078e00ff */
[----:B------:R-:W-:-:S05]  /*ed20*/  @!P0 LEA R14, P1, R37, R14, 0x1 ;  /* 0x0000000e250e8211 */ /* 0x000fca00078208ff */
[----:B------:R-:W-:Y:S02]  /*ed30*/  @!P0 IMAD.X R3, RZ, RZ, R2, P1 ;  /* 0x000000ffff038224 */ /* 0x000fe400008e0602 */
[----:B------:R-:W-:-:S07]  /*ed40*/  @!P0 IMAD.MOV.U32 R2, RZ, RZ, R14 ;  /* 0x000000ffff028224 */ /* 0x000fce00078e000e */
[----:B------:R-:W-:Y:S05]  /*ed50*/  WARPSYNC.COLLECTIVE R15, `(.L_x_2332) ;  /* 0x000000000f087348 */ /* 0x000fea0003c00000 */
[----:B------:R0:W1:Y:S02]  /*ed60*/  SHFL.IDX P6, R14, R13, R12, R11 ;  /* 0x0000000c0d0e7389 */ /* 0x00006400000c000b */
[----:B01----:R-:W-:Y:S01]  /*ed70*/  ENDCOLLECTIVE ;  /* 0x000000000000791b */ /* 0x003fe20003800000 */
.L_x_2332:
        /* <DEDUP_REMOVED lines=12> */
.L_x_2333:
[----:B------:R-:W-:Y:S02]  /*ee40*/  IMAD.MOV.U32 R13, RZ, RZ, R5 ;  /* 0x000000ffff0d7224 */ /* 0x000fe400078e0005 */
[----:B------:R-:W-:Y:S01]  /*ee50*/  IMAD.MOV.U32 R12, RZ, RZ, 0x2 ;  /* 0x00000002ff0c7424 */ /* 0x000fe200078e00ff */
[----:B------:R-:W-:-:S05]  /*ee60*/  @!P0 LEA R14, P1, R37, R14, 0x1 ;  /* 0x0000000e250e8211 */ /* 0x000fca00078208ff */
[----:B------:R-:W-:-:S08]  /*ee70*/  @!P0 IMAD.MOV.U32 R2, RZ, RZ, R14 ;  /* 0x000000ffff028224 */ /* 0x000fd000078e000e */
[----:B------:R-:W-:Y:S05]  /*ee80*/  WARPSYNC.COLLECTIVE R15, `(.L_x_2334) ;  /* 0x000000000f087348 */ /* 0x000fea0003c00000 */
[----:B------:R0:W1:Y:S02]  /*ee90*/  SHFL.IDX P6, R14, R13, R12, R11 ;  /* 0x0000000c0d0e7389 */ /* 0x00006400000c000b */
[----:B01----:R-:W-:Y:S01]  /*eea0*/  ENDCOLLECTIVE ;  /* 0x000000000000791b */ /* 0x003fe20003800000 */
.L_x_2334:
        /* <DEDUP_REMOVED lines=15> */
.L_x_2335:
[----:B------:R-:W-:Y:S02]  /*efa0*/  IMAD.MOV.U32 R13, RZ, RZ, R5 ;  /* 0x000000ffff0d7224 */ /* 0x000fe400078e0005 */
[----:B------:R-:W-:Y:S01]  /*efb0*/  IMAD.MOV.U32 R12, RZ, RZ, 0x3 ;  /* 0x00000003ff0c7424 */ /* 0x000fe200078e00ff */
[----:B------:R-:W-:-:S04]  /*efc0*/  @!P0 LEA R14, P1, R37, R14, 0x1 ;  /* 0x0000000e250e8211 */ /* 0x000fc800078208ff */
[----:B------:R-:W-:Y:S01]  /*efd0*/  @!P0 IADD3.X R7, RZ, R6, RZ, P1, !PT ;  /* 0x00000006ff078210 */ /* 0x000fe20000ffe4ff */
[----:B------:R-:W-:-:S08]  /*efe0*/  @!P0 IMAD.MOV.U32 R2, RZ, RZ, R14 ;  /* 0x000000ffff028224 */ /* 0x000fd000078e000e */
[----:B------:R-:W-:Y:S05]  /*eff0*/  WARPSYNC.COLLECTIVE R15, `(.L_x_2336) ;  /* 0x000000000f087348 */ /* 0x000fea0003c00000 */
[----:B------:R0:W1:Y:S02]  /*f000*/  SHFL.IDX P6, R14, R13, R12, R11 ;  /* 0x0000000c0d0e7389 */ /* 0x00006400000c000b */
[----:B01----:R-:W-:Y:S01]  /*f010*/  ENDCOLLECTIVE ;  /* 0x000000000000791b */ /* 0x003fe20003800000 */
.L_x_2336:
[----:B------:R-:W-:Y:S02]  /*f020*/  VIADD R6, R4, 0x30 ;  /* 0x0000003004067836 */ /* 0x000fe40000000000 */
[----:B------:R-:W-:-:S05]  /*f030*/  @!P0 IMAD.MOV.U32 R3, RZ, RZ, R7 ;  /* 0x000000ffff038224 */ /* 0x000fca00078e0007 */
[----:B------:R-:W-:Y:S01]  /*f040*/  @!PT LDS RZ, [RZ] ;  /* 0x00000000fffff984 */ /* 0x000fe20000000800 */
[----:B------:R-:W-:Y:S01]  /*f050*/  @!PT LDS RZ, [RZ] ;  /* 0x00000000fffff984 */ /* 0x000fe20000000800 */
[----:B------:R-:W-:Y:S01]  /*f060*/  @!PT LDS RZ, [RZ] ;  /* 0x00000000fffff984 */ /* 0x000fe20000000800 */
[----:B------:R0:W-:Y:S04]  /*f070*/  @!P0 LDGSTS.E.BYPASS.LTC128B.128 [R31+0xd400], desc[UR36][R2.64], !P3 ;  /* 0x0d400000021f8fae */ /* 0x0001e8000d901d64 */
[----:B------:R0:W-:Y:S01]  /*f080*/  @!P0 LDGSTS.E.BYPASS.LTC128B.128 [R31+0x11400], desc[UR36][R2.64+0x80], !P4 ;  /* 0x11400080021f8fae */ /* 0x0001e2000e101d64 */
[----:B------:R-:W-:-:S03]  /*f090*/  IMAD.MOV.U32 R13, RZ, RZ, R0 ;  /* 0x000000ffff0d7224 */ /* 0x000fc600078e0000 */
[----:B------:R0:W-:Y:S01]  /*f0a0*/  @!P0 LDGSTS.E.BYPASS.LTC128B.128 [R31+0x15400], desc[UR36][R2.64+0x100], !P5 ;  /* 0x15400100021f8fae */ /* 0x0001e2000e901d64 */
[----:B------:R-:W-:Y:S02]  /*f0b0*/  ISETP.GE.AND P0, PT, R6, UR39, PT ;  /* 0x0000002706007c0c */ /* 0x000fe4000bf06270 */
[----:B------:R-:W-:-:S11]  /*f0c0*/  MOV R6, R14 ;  /* 0x0000000e00067202 */ /* 0x000fd60000000f00 */
[----:B0-----:R-:W-:Y:S05]  /*f0d0*/  WARPSYNC.COLLECTIVE R15, `(.L_x_2337) ;  /* 0x000000000f087348 */ /* 0x001fea0003c00000 */
[----:B------:R1:W2:Y:S02]  /*f0e0*/  SHFL.IDX P6, R14, R13, R12, R11 ;  /* 0x0000000c0d0e7389 */ /* 0x0002a400000c000b */
[----:B012---:R-:W-:Y:S01]  /*f0f0*/  ENDCOLLECTIVE ;  /* 0x000000000000791b */ /* 0x007fe20003800000 */
.L_x_2337:
[----:B------:R-:W-:Y:S01]  /*f100*/  MOV R13, R5 ;  /* 0x00000005000d7202 */ /* 0x000fe20000000f00 */
[----:B------:R-:W-:Y:S01]  /*f110*/  IMAD.MOV.U32 R12, RZ, RZ, 0x4 ;  /* 0x00000004ff0c7424 */ /* 0x000fe200078e00ff */
[----:B------:R-:W-:-:S05]  /*f120*/  @!P0 LEA R14, P1, R37, R14, 0x1 ;  /* 0x0000000e250e8211 */ /* 0x000fca00078208ff */
[----:B------:R-:W-:-:S08]  /*f130*/  @!P0 IMAD.MOV.U32 R2, RZ, RZ, R14 ;  /* 0x000000ffff028224 */ /* 0x000fd000078e000e */
[----:B------:R-:W-:Y:S05]  /*f140*/  WARPSYNC.COLLECTIVE R15, `(.L_x_2338) ;  /* 0x000000000f087348 */ /* 0x000fea0003c00000 */
[----:B------:R0:W1:Y:S02]  /*f150*/  SHFL.IDX P6, R14, R13, R12, R11 ;  /* 0x0000000c0d0e7389 */ /* 0x00006400000c000b */
[----:B01----:R-:W-:Y:S01]  /*f160*/  ENDCOLLECTIVE ;  /* 0x000000000000791b */ /* 0x003fe20003800000 */
.L_x_2338:
        /* <DEDUP_REMOVED lines=15> */
.L_x_2339:
[----:B------:R-:W-:Y:S02]  /*f260*/  IMAD.MOV.U32 R13, RZ, RZ, R5 ;  /* 0x000000ffff0d7224 */ /* 0x000fe400078e0005 */
[----:B------:R-:W-:Y:S01]  /*f270*/  IMAD.MOV.U32 R12, RZ, RZ, 0x5 ;  /* 0x00000005ff0c7424 */ /* 0x000fe200078e00ff */
[----:B------:R-:W-:-:S05]  /*f280*/  @!P0 LEA R14, P1, R37, R14, 0x1 ;  /* 0x0000000e250e8211 */ /* 0x000fca00078208ff */
[----:B------:R-:W-:-:S08]  /*f290*/  @!P0 IMAD.MOV.U32 R2, RZ, RZ, R14 ;  /* 0x000000ffff028224 */ /* 0x000fd000078e000e */
[----:B------:R-:W-:Y:S05]  /*f2a0*/  WARPSYNC.COLLECTIVE R15, `(.L_x_2340) ;  /* 0x000000000f087348 */ /* 0x000fea0003c00000 */
[----:B------:R0:W1:Y:S02]  /*f2b0*/  SHFL.IDX P6, R14, R13, R12, R11 ;  /* 0x0000000c0d0e7389 */ /* 0x00006400000c000b */
[----:B01----:R-:W-:Y:S01]  /*f2c0*/  ENDCOLLECTIVE ;  /* 0x000000000000791b */ /* 0x003fe20003800000 */
.L_x_2340:
        /* <DEDUP_REMOVED lines=15> */
.L_x_2341:
        /* <DEDUP_REMOVED lines=8> */
.L_x_2342:
        /* <DEDUP_REMOVED lines=14> */
.L_x_2343:
[----:B------:R-:W-:Y:S01]  /*f520*/  IMAD.MOV.U32 R13, RZ, RZ, R5 ;  /* 0x000000ffff0d7224 */ /* 0x000fe200078e0005 */
[----:B------:R-:W-:Y:S02]  /*f530*/  MOV R12, 0x7 ;  /* 0x00000007000c7802 */ /* 0x000fe40000000f00 */
[----:B------:R-:W-:-:S05]  /*f540*/  @!P0 LEA R14, P1, R37, R14, 0x1 ;  /* 0x0000000e250e8211 */ /* 0x000fca00078208ff */
[----:B------:R-:W-:-:S08]  /*f550*/  @!P0 IMAD.MOV.U32 R2, RZ, RZ, R14 ;  /* 0x000000ffff028224 */ /* 0x000fd000078e000e */
[----:B------:R-:W-:Y:S05]  /*f560*/  WARPSYNC.COLLECTIVE R15, `(.L_x_2344) ;  /* 0x000000000f087348 */ /* 0x000fea0003c00000 */
[----:B------:R0:W1:Y:S02]  /*f570*/  SHFL.IDX P6, R14, R13, R12, R11 ;  /* 0x0000000c0d0e7389 */ /* 0x00006400000c000b */
[----:B01----:R-:W-:Y:S01]  /*f580*/  ENDCOLLECTIVE ;  /* 0x000000000000791b */ /* 0x003fe20003800000 */
.L_x_2344:
        /* <DEDUP_REMOVED lines=13> */
.L_x_2345:
[----:B------:R-:W-:Y:S05]  /*f660*/  BRA `(.L_x_2346) ;  /* 0xffffffcc00347947 */ /* 0x000fea000383ffff */
.L_x_2272:
[----:B0-----:R0:W1:Y:S02]  /*f670*/  SYNCS.PHASECHK.TRANS64.TRYWAIT P0, [R17+URZ+0x2a820], R0 ;  /* 0x02a82000110075a7 */ /* 0x001064000800017f */
[----:B-1----:R-:W-:Y:S05]  /*f680*/  @!P0 NANOSLEEP.SYNCS 0x989680 ;  /* 0x009896800000895d */ /* 0x002fea0003900000 */
[----:B------:R-:W1:Y:S02]  /*f690*/  @!P0 SYNCS.PHASECHK.TRANS64 P0, [R17+URZ+0x2a820], R0 ;  /* 0x02a82000110085a7 */ /* 0x000e64000800007f */
[----:B-1----:R-:W-:Y:S05]  /*f6a0*/  @!P0 BRA `(.L_x_2272) ;  /* 0xfffffffc00f08947 */ /* 0x002fea000383ffff */
[----:B------:R-:W-:Y:S05]  /*f6b0*/  BRA `(.L_x_2347) ;  /* 0xffffffcc00987947 */ /* 0x000fea000383ffff */
.L_x_2276:
[----:B0-----:R0:W1:Y:S02]  /*f6c0*/  SYNCS.PHASECHK.TRANS64.TRYWAIT P0, [R6+URZ+0x2a840], R3 ;  /* 0x02a84003060075a7 */ /* 0x001064000800017f */
[----:B-1----:R-:W-:Y:S05]  /*f6d0*/  @!P0 NANOSLEEP.SYNCS 0x989680 ;  /* 0x009896800000895d */ /* 0x002fea0003900000 */
[----:B------:R-:W1:Y:S02]  /*f6e0*/  @!P0 SYNCS.PHASECHK.TRANS64 P0, [R6+URZ+0x2a840], R3 ;  /* 0x02a84003060085a7 */ /* 0x000e64000800007f */
[----:B-1----:R-:W-:Y:S05]  /*f6f0*/  @!P0 BRA `(.L_x_2276) ;  /* 0xfffffffc00f08947 */ /* 0x002fea000383ffff */
[----:B------:R-:W-:Y:S05]  /*f700*/  BRA `(.L_x_2348) ;  /* 0xffffffd000587947 */ /* 0x000fea000383ffff */
.L_x_2277:
        /* <DEDUP_REMOVED lines=8> */
.L_x_2350:
[----:B------:R-:W-:Y:S05]  /*f790*/  BSYNC B1 ;  /* 0x0000000000017941 */ /* 0x000fea0003800000 */
.L_x_2349:
[----:B------:R-:W-:Y:S01]  /*f7a0*/  IMAD.MOV.U32 R13, RZ, RZ, R7 ;  /* 0x000000ffff0d7224 */ /* 0x000fe200078e0007 */
[----:B------:R-:W-:Y:S01]  /*f7b0*/  SHF.L.U32 R5, R37, 0x1, RZ ;  /* 0x0000000125057819 */ /* 0x000fe200000006ff */
        /* <DEDUP_REMOVED lines=8> */
.L_x_2351:
[----:B------:R-:W-:Y:S02]  /*f840*/  IMAD.MOV.U32 R13, RZ, RZ, R10 ;  /* 0x000000ffff0d7224 */ /* 0x000fe400078e000a */
[----:B------:R-:W-:Y:S01]  /*f850*/  IMAD.MOV.U32 R12, RZ, RZ, 0x1 ;  /* 0x00000001ff0c7424 */ /* 0x000fe200078e00ff */
[----:B------:R-:W-:-:S13]  /*f860*/  IADD3 R2, P0, R14, R5, RZ ;  /* 0x000000050e027210 */ /* 0x000fda0007f1e0ff */
[----:B------:R-:W-:Y:S05]  /*f870*/  WARPSYNC.COLLECTIVE R15, `(.L_x_2352) ;  /* 0x000000000f087348 */ /* 0x000fea0003c00000 */
[----:B------:R0:W1:Y:S02]  /*f880*/  SHFL.IDX P6, R14, R13, R12, R11 ;  /* 0x0000000c0d0e7389 */ /* 0x00006400000c000b */
[----:B01----:R-:W-:Y:S01]  /*f890*/  ENDCOLLECTIVE ;  /* 0x000000000000791b */ /* 0x003fe20003800000 */
.L_x_2352:
[----:B------:R-:W-:-:S05]  /*f8a0*/  IMAD.X R3, RZ, RZ, R3, P0 ;  /* 0x000000ffff037224 */ /* 0x000fca00000e0603 */
        /* <DEDUP_REMOVED lines=11> */
.L_x_2353:
[----:B------:R-:W-:Y:S02]  /*f960*/  IMAD.MOV.U32 R13, RZ, RZ, R10 ;  /* 0x000000ffff0d7224 */ /* 0x000fe400078e000a */
[----:B------:R-:W-:Y:S01]  /*f970*/  IMAD.MOV.U32 R12, RZ, RZ, 0x2 ;  /* 0x00000002ff0c7424 */ /* 0x000fe200078e00ff */
[----:B------:R-:W-:-:S13]  /*f980*/  IADD3 R2, P0, R14, R5, RZ ;  /* 0x000000050e027210 */ /* 0x000fda0007f1e0ff */
[----:B------:R-:W-:Y:S05]  /*f990*/  WARPSYNC.COLLECTIVE R15, `(.L_x_2354) ;  /* 0x000000000f087348 */ /* 0x000fea0003c00000 */
[----:B------:R0:W1:Y:S02]  /*f9a0*/  SHFL.IDX P6, R14, R13, R12, R11 ;  /* 0x0000000c0d0e7389 */ /* 0x00006400000c000b */
[----:B01----:R-:W-:Y:S01]  /*f9b0*/  ENDCOLLECTIVE ;  /* 0x000000000000791b */ /* 0x003fe20003800000 */
.L_x_2354:
        /* <DEDUP_REMOVED lines=12> */
.L_x_2355:
[----:B------:R-:W-:Y:S02]  /*fa80*/  IMAD.MOV.U32 R13, RZ, RZ, R10 ;  /* 0x000000ffff0d7224 */ /* 0x000fe400078e000a */
[----:B------:R-:W-:Y:S01]  /*fa90*/  IMAD.MOV.U32 R12, RZ, RZ, 0x3 ;  /* 0x00000003ff0c7424 */ /* 0x000fe200078e00ff */
[----:B------:R-:W-:-:S13]  /*faa0*/  IADD3 R2, P0, R14, R5, RZ ;  /* 0x000000050e027210 */ /* 0x000fda0007f1e0ff */
[----:B------:R-:W-:Y:S05]  /*fab0*/  WARPSYNC.COLLECTIVE R15, `(.L_x_2356) ;  /* 0x000000000f087348 */ /* 0x000fea0003c00000 */
[----:B------:R0:W1:Y:S02]  /*fac0*/  SHFL.IDX P6, R14, R13, R12, R11 ;  /* 0x0000000c0d0e7389 */ /* 0x00006400000c000b */
[----:B01----:R-:W-:Y:S01]  /*fad0*/  ENDCOLLECTIVE ;  /* 0x000000000000791b */ /* 0x003fe20003800000 */
.L_x_2356:
[----:B------:R-:W-:-:S05]  /*fae0*/  IADD3.X R3, RZ, R35, RZ, P0, !PT ;  /* 0x00000023ff037210 */ /* 0x000fca00007fe4ff */
        /* <DEDUP_REMOVED lines=11> */
.L_x_2357:
[----:B------:R-:W-:Y:S01]  /*fba0*/  MOV R13, R10 ;  /* 0x0000000a000d7202 */ /* 0x000fe20000000f00 */
[----:B------:R-:W-:Y:S01]  /*fbb0*/  IMAD.MOV.U32 R12, RZ, RZ, 0x4 ;  /* 0x00000004ff0c7424 */ /* 0x000fe200078e00ff */
[----:B------:R-:W-:-:S13]  /*fbc0*/  IADD3 R2, P0, R14, R5, RZ ;  /* 0x000000050e027210 */ /* 0x000fda0007f1e0ff */
[----:B------:R-:W-:Y:S05]  /*fbd0*/  WARPSYNC.COLLECTIVE R15, `(.L_x_2358) ;  /* 0x000000000f087348 */ /* 0x000fea0003c00000 */
[----:B------:R0:W1:Y:S02]  /*fbe0*/  SHFL.IDX P6, R14, R13, R12, R11 ;  /* 0x0000000c0d0e7389 */ /* 0x00006400000c000b */
[----:B01----:R-:W-:Y:S01]  /*fbf0*/  ENDCOLLECTIVE ;  /* 0x000000000000791b */ /* 0x003fe20003800000 */
.L_x_2358:
        /* <DEDUP_REMOVED lines=12> */
.L_x_2359:
[----:B------:R-:W-:Y:S01]  /*fcc0*/  IMAD.MOV.U32 R13, RZ, RZ, R10 ;  /* 0x000000ffff0d7224 */ /* 0x000fe200078e000a */
[----:B------:R-:W-:Y:S02]  /*fcd0*/  MOV R12, 0x5 ;  /* 0x00000005000c7802 */ /* 0x000fe40000000f00 */
[----:B------:R-:W-:-:S13]  /*fce0*/  IADD3 R2, P0, R14, R5, RZ ;  /* 0x000000050e027210 */ /* 0x000fda0007f1e0ff */
[----:B------:R-:W-:Y:S05]  /*fcf0*/  WARPSYNC.COLLECTIVE R15, `(.L_x_2360) ;  /* 0x000000000f087348 */ /* 0x000fea0003c00000 */
[----:B------:R0:W1:Y:S02]  /*fd00*/  SHFL.IDX P6, R14, R13, R12, R11 ;  /* 0x0000000c0d0e7389 */ /* 0x00006400000c000b */
[----:B01----:R-:W-:Y:S01]  /*fd10*/  ENDCOLLECTIVE ;  /* 0x000000000000791b */ /* 0x003fe20003800000 */
.L_x_2360:
        /* <DEDUP_REMOVED lines=12> */
.L_x_2361:
[----:B------:R-:W-:Y:S05]  /*fde0*/  BRA `(.L_x_2362) ;  /* 0xffffffcc00a87947 */ /* 0x000fea000383ffff */
.L_x_2282:
[----:B0-----:R0:W1:Y:S02]  /*fdf0*/  SYNCS.PHASECHK.TRANS64.TRYWAIT P0, [R6+URZ+0x2a860], R3 ;  /* 0x02a86003060075a7 */ /* 0x001064000800017f */
[----:B-1----:R-:W-:Y:S05]  /*fe00*/  @!P0 NANOSLEEP.SYNCS 0x989680 ;  /* 0x009896800000895d */ /* 0x002fea0003900000 */
[----:B------:R-:W1:Y:S02]  /*fe10*/  @!P0 SYNCS.PHASECHK.TRANS64 P0, [R6+URZ+0x2a860], R3 ;  /* 0x02a86003060085a7 */ /* 0x000e64000800007f */
[----:B-1----:R-:W-:Y:S05]  /*fe20*/  @!P0 BRA `(.L_x_2282) ;  /* 0xfffffffc00f08947 */ /* 0x002fea000383ffff */
[----:B------:R-:W-:Y:S05]  /*fe30*/  BRA `(.L_x_2363) ;  /* 0xffffffd000047947 */ /* 0x000fea000383ffff */
.L_x_2283:
        /* <DEDUP_REMOVED lines=8> */
.L_x_2365:
[----:B------:R-:W-:Y:S05]  /*fec0*/  BSYNC B1 ;  /* 0x0000000000017941 */ /* 0x000fea0003800000 */
.L_x_2364:
        /* <DEDUP_REMOVED lines=9> */
.L_x_2366:
[----:B------:R-:W-:Y:S02]  /*ff60*/  IMAD.MOV.U32 R13, RZ, RZ, R19 ;  /* 0x000000ffff0d7224 */ /* 0x000fe400078e0013 */
[----:B------:R-:W-:Y:S01]  /*ff70*/  IMAD.MOV.U32 R12, RZ, RZ, 0x1 ;  /* 0x00000001ff0c7424 */ /* 0x000fe200078e00ff */
[----:B------:R-:W-:-:S13]  /*ff80*/  IADD3 R2, P0, R14, R5, RZ ;  /* 0x000000050e027210 */ /* 0x000fda0007f1e0ff */
[----:B------:R-:W-:Y:S05]  /*ff90*/  WARPSYNC.COLLECTIVE R15, `(.L_x_2367) ;  /* 0x000000000f087348 */ /* 0x000fea0003c00000 */
[----:B------:R0:W1:Y:S02]  /*ffa0*/  SHFL.IDX P6, R14, R13, R12, R11 ;  /* 0x0000000c0d0e7389 */ /* 0x00006400000c000b */
[----:B01----:R-:W-:Y:S01]  /*ffb0*/  ENDCOLLECTIVE ;  /* 0x000000000000791b */ /* 0x003fe20003800000 */
.L_x_2367:
[----:B------:R-:W-:Y:S02]  /*ffc0*/  IADD3.X R3, RZ, R3, RZ, P0, !PT ;  /* 0x00000003ff037210 */ /* 0x000fe400007fe4ff */
        /* <DEDUP_REMOVED lines=12> */
.L_x_2368:
[----:B------:R-:W-:Y:S02]  /*10090*/  IMAD.MOV.U32 R13, RZ, RZ, R19 ;  /* 0x000000ffff0d7224 */ /* 0x000fe400078e0013 */
[----:B------:R-:W-:Y:S01]  /*100a0*/  IMAD.MOV.U32 R12, RZ, RZ, 0x2 ;  /* 0x00000002ff0c7424 */ /* 0x000fe200078e00ff */
[----:B------:R-:W-:-:S13]  /*100b0*/  IADD3 R2, P0, R14, R5, RZ ;  /* 0x000000050e027210 */ /* 0x000fda0007f1e0ff */
[----:B------:R-:W-:Y:S05]  /*100c0*/  WARPSYNC.COLLECTIVE R15, `(.L_x_2369) ;  /* 0x000000000f087348 */ /* 0x000fea0003c00000 */
[----:B------:R0:W1:Y:S02]  /*100d0*/  SHFL.IDX P6, R14, R13, R12, R11 ;  /* 0x0000000c0d0e7389 */ /* 0x00006400000c000b */
[----:B01----:R-:W-:Y:S01]  /*100e0*/  ENDCOLLECTIVE ;  /* 0x000000000000791b */ /* 0x003fe20003800000 */
.L_x_2369:
        /* <DEDUP_REMOVED lines=13> */
.L_x_2370:
[----:B------:R-:W-:Y:S01]  /*101c0*/  MOV R13, R19 ;  /* 0x00000013000d7202 */ /* 0x000fe20000000f00 */
[----:B------:R-:W-:Y:S01]  /*101d0*/  IMAD.MOV.U32 R12, RZ, RZ, 0x3 ;  /* 0x00000003ff0c7424 */ /* 0x000fe200078e00ff */
[----:B------:R-:W-:-:S13]  /*101e0*/  IADD3 R2, P0, R14, R5, RZ ;  /* 0x000000050e027210 */ /* 0x000fda0007f1e0ff */
[----:B------:R-:W-:Y:S05]  /*101f0*/  WARPSYNC.COLLECTIVE R15, `(.L_x_2371) ;  /* 0x000000000f087348 */ /* 0x000fea0003c00000 */
[----:B------:R0:W1:Y:S02]  /*10200*/  SHFL.IDX P6, R14, R13, R12, R11 ;  /* 0x0000000c0d0e7389 */ /* 0x00006400000c000b */
[----:B01----:R-:W-:Y:S01]  /*10210*/  ENDCOLLECTIVE ;  /* 0x000000000000791b */ /* 0x003fe20003800000 */
.L_x_2371:
        /* <DEDUP_REMOVED lines=13> */
.L_x_2372:
[----:B------:R-:W-:Y:S01]  /*102f0*/  IMAD.MOV.U32 R13, RZ, RZ, R19 ;  /* 0x000000ffff0d7224 */ /* 0x000fe200078e0013 */
[----:B------:R-:W-:Y:S02]  /*10300*/  MOV R12, 0x4 ;  /* 0x00000004000c7802 */ /* 0x000fe40000000f00 */
[----:B------:R-:W-:-:S13]  /*10310*/  IADD3 R2, P0, R14, R5, RZ ;  /* 0x000000050e027210 */ /* 0x000fda0007f1e0ff */
[----:B------:R-:W-:Y:S05]  /*10320*/  WARPSYNC.COLLECTIVE R15, `(.L_x_2373) ;  /* 0x000000000f087348 */ /* 0x000fea0003c00000 */
[----:B------:R0:W1:Y:S02]  /*10330*/  SHFL.IDX P6, R14, R13, R12, R11 ;  /* 0x0000000c0d0e7389 */ /* 0x00006400000c000b */
[----:B01----:R-:W-:Y:S01]  /*10340*/  ENDCOLLECTIVE ;  /* 0x000000000000791b */ /* 0x003fe20003800000 */
.L_x_2373:
        /* <DEDUP_REMOVED lines=13> */
.L_x_2374:
[----:B------:R-:W-:Y:S02]  /*10420*/  IMAD.MOV.U32 R13, RZ, RZ, R19 ;  /* 0x000000ffff0d7224 */ /* 0x000fe400078e0013 */
[----:B------:R-:W-:Y:S01]  /*10430*/  IMAD.MOV.U32 R12, RZ, RZ, 0x5 ;  /* 0x00000005ff0c7424 */ /* 0x000fe200078e00ff */
[----:B------:R-:W-:-:S13]  /*10440*/  IADD3 R2, P0, R14, R5, RZ ;  /* 0x000000050e027210 */ /* 0x000fda0007f1e0ff */
[----:B------:R-:W-:Y:S05]  /*10450*/  WARPSYNC.COLLECTIVE R15, `(.L_x_2375) ;  /* 0x000000000f087348 */ /* 0x000fea0003c00000 */
[----:B------:R0:W1:Y:S02]  /*10460*/  SHFL.IDX P6, R14, R13, R12, R11 ;  /* 0x0000000c0d0e7389 */ /* 0x00006400000c000b */
[----:B01----:R-:W-:Y:S01]  /*10470*/  ENDCOLLECTIVE ;  /* 0x000000000000791b */ /* 0x003fe20003800000 */
.L_x_2375:
        /* <DEDUP_REMOVED lines=12> */
.L_x_2376:
[----:B------:R-:W-:Y:S01]  /*10540*/  @!PT LDS RZ, [RZ] ;  /* 0x00000000fffff984 */ /* 0x000fe20000000800 */
[----:B------:R-:W-:Y:S01]  /*10550*/  @!PT LDS RZ, [RZ] ;  /* 0x00000000fffff984 */ /* 0x000fe20000000800 */
[----:B------:R-:W-:Y:S01]  /*10560*/  @!PT LDS RZ, [RZ] ;  /* 0x00000000fffff984 */ /* 0x000fe20000000800 */
[----:B------:R0:W-:Y:S01]  /*10570*/  LDGSTS.E.BYPASS.LTC128B.128 [R7+0x5400], desc[UR36][R2.64+0x80], !P0 ;  /* 0x0540008002077fae */ /* 0x0001e2000c101d64 */
[----:B------:R-:W-:Y:S05]  /*10580*/  BRA `(.L_x_2377) ;  /* 0xffffffcc00007947 */ /* 0x000fea000383ffff */
.L_x_2291:
[----:B0-----:R0:W1:Y:S02]  /*10590*/  SYNCS.PHASECHK.TRANS64.TRYWAIT P0, [R4+URZ+0x2a860], R3 ;  /* 0x02a86003040075a7 */ /* 0x001064000800017f */
[----:B-1----:R-:W-:Y:S05]  /*105a0*/  @!P0 NANOSLEEP.SYNCS 0x989680 ;  /* 0x009896800000895d */ /* 0x002fea0003900000 */
[----:B------:R-:W1:Y:S02]  /*105b0*/  @!P0 SYNCS.PHASECHK.TRANS64 P0, [R4+URZ+0x2a860], R3 ;  /* 0x02a86003040085a7 */ /* 0x000e64000800007f */
[----:B-1----:R-:W-:Y:S05]  /*105c0*/  @!P0 BRA `(.L_x_2291) ;  /* 0xfffffffc00f08947 */ /* 0x002fea000383ffff */
[----:B------:R-:W-:Y:S05]  /*105d0*/  BRA `(.L_x_2378) ;  /* 0xffffffd0001c7947 */ /* 0x000fea000383ffff */
.L_x_2292:
        /* <DEDUP_REMOVED lines=8> */
.L_x_2380:
[----:B------:R-:W-:Y:S05]  /*10660*/  BSYNC B0 ;  /* 0x0000000000007941 */ /* 0x000fea0003800000 */
.L_x_2379:
[----:B------:R-:W-:Y:S01]  /*10670*/  IMAD.MOV.U32 R13, RZ, RZ, R18 ;  /* 0x000000ffff0d7224 */ /* 0x000fe200078e0012 */
[----:B------:R-:W-:Y:S01]  /*10680*/  MOV R0, R14 ;  /* 0x0000000e00007202 */ /* 0x000fe20000000f00 */
[----:B------:R-:W-:Y:S02]  /*10690*/  IMAD.MOV.U32 R12, RZ, RZ, RZ ;  /* 0x000000ffff0c7224 */ /* 0x000fe400078e00ff */
[----:B------:R-:W-:Y:S02]  /*106a0*/  IMAD.MOV.U32 R11, RZ, RZ, 0x181f ;  /* 0x0000181fff0b7424 */ /* 0x000fe400078e00ff */
[----:B------:R-:W-:Y:S02]  /*106b0*/  IMAD.MOV.U32 R15, RZ, RZ, -0x1 ;  /* 0xffffffffff0f7424 */ /* 0x000fe400078e00ff */
[----:B------:R-:W-:-:S07]  /*106c0*/  IMAD.SHL.U32 R6, R37, 0x2, RZ ;  /* 0x0000000225067824 */ /* 0x000fce00078e00ff */
[----:B------:R-:W-:Y:S05]  /*106d0*/  WARPSYNC.COLLECTIVE R15, `(.L_x_2381) ;  /* 0x000000000f087348 */ /* 0x000fea0003c00000 */
[----:B------:R0:W1:Y:S02]  /*106e0*/  SHFL.IDX P6, R14, R13, R12, R11 ;  /* 0x0000000c0d0e7389 */ /* 0x00006400000c000b */
[----:B01----:R-:W-:Y:S01]  /*106f0*/  ENDCOLLECTIVE ;  /* 0x000000000000791b */ /* 0x003fe20003800000 */
.L_x_2381:
[----:B------:R-:W-:Y:S02]  /*10700*/  IMAD.MOV.U32 R13, RZ, RZ, R19 ;  /* 0x000000ffff0d7224 */ /* 0x000fe400078e0013 */
[----:B------:R-:W-:Y:S01]  /*10710*/  IMAD.MOV.U32 R12, RZ, RZ, 0x1 ;  /* 0x00000001ff0c7424 */ /* 0x000fe200078e00ff */
[----:B------:R-:W-:-:S13]  /*10720*/  IADD3 R2, P0, R14, R6, RZ ;  /* 0x000000060e027210 */ /* 0x000fda0007f1e0ff */
[----:B------:R-:W-:Y:S05]  /*10730*/  WARPSYNC.COLLECTIVE R15, `(.L_x_2382) ;  /* 0x000000000f087348 */ /* 0x000fea0003c00000 */
[----:B------:R0:W1:Y:S02]  /*10740*/  SHFL.IDX P6, R14, R13, R12, R11 ;  /* 0x0000000c0d0e7389 */ /* 0x00006400000c000b */
[----:B01----:R-:W-:Y:S01]  /*10750*/  ENDCOLLECTIVE ;  /* 0x000000000000791b */ /* 0x003fe20003800000 */
.L_x_2382:
[----:B------:R-:W-:Y:S01]  /*10760*/  IADD3.X R3, RZ, R0, RZ, P0, !PT ;  /* 0x00000000ff037210 */ /* 0x000fe200007fe4ff */
[----:B------:R-:W-:Y:S01]  /*10770*/  IMAD R0, R8, 0x2, R17 ;  /* 0x0000000208007824 */ /* 0x000fe200078e0211 */
        /* <DEDUP_REMOVED lines=11> */
.L_x_2383:
        /* <DEDUP_REMOVED lines=10> */
.L_x_2384:
[----:B------:R-:W-:Y:S02]  /*108d0*/  IADD3.X R3, RZ, R7, RZ, P0, !PT ;  /* 0x00000007ff037210 */ /* 0x000fe400007fe4ff */
        /* <DEDUP_REMOVED lines=11> */
.L_x_2385:
        /* <DEDUP_REMOVED lines=10> */
.L_x_2386:
        /* <DEDUP_REMOVED lines=12> */
.L_x_2387:
        /* <DEDUP_REMOVED lines=10> */
.L_x_2388:
        /* <DEDUP_REMOVED lines=12> */
.L_x_2389:
        /* <DEDUP_REMOVED lines=10> */
.L_x_2390:
        /* <DEDUP_REMOVED lines=12> */
.L_x_2391:
[----:B------:R-:W-:Y:S01]  /*10db0*/  @!PT LDS RZ, [RZ] ;  /* 0x00000000fffff984 */ /* 0x000fe20000000800 */
[----:B------:R-:W-:Y:S01]  /*10dc0*/  @!PT LDS RZ, [RZ] ;  /* 0x00000000fffff984 */ /* 0x000fe20000000800 */
[----:B------:R-:W-:Y:S01]  /*10dd0*/  @!PT LDS RZ, [RZ] ;  /* 0x00000000fffff984 */ /* 0x000fe20000000800 */
[----:B------:R1:W-:Y:S01]  /*10de0*/  LDGSTS.E.BYPASS.LTC128B.128 [R0+0x5400], desc[UR36][R2.64+0x80], !P0 ;  /* 0x0540008002007fae */ /* 0x0003e2000c101d64 */
[----:B------:R-:W-:Y:S05]  /*10df0*/  BRA `(.L_x_2392) ;  /* 0xffffffc800e07947 */ /* 0x000fea000383ffff */
.L_x_2297:
        /* <DEDUP_REMOVED lines=8> */
.L_x_2394:
[----:B------:R-:W-:Y:S05]  /*10e80*/  BSYNC B0 ;  /* 0x0000000000007941 */ /* 0x000fea0003800000 */
.L_x_2393:
[----:B------:R-:W-:Y:S05]  /*10e90*/  BRA `(.L_x_2395) ;  /* 0xffffffcc00607947 */ /* 0x000fea000383ffff */
.L_x_2300:
[----:B-1----:R1:W2:Y:S02]  /*10ea0*/  SYNCS.PHASECHK.TRANS64.TRYWAIT P0, [R4+URZ+0x2a820], R0 ;  /* 0x02a82000040075a7 */ /* 0x0022a4000800017f */
[----:B--2---:R-:W-:Y:S05]  /*10eb0*/  @!P0 NANOSLEEP.SYNCS 0x989680 ;  /* 0x009896800000895d */ /* 0x004fea0003900000 */
[----:B------:R-:W2:Y:S02]  /*10ec0*/  @!P0 SYNCS.PHASECHK.TRANS64 P0, [R4+URZ+0x2a820], R0 ;  /* 0x02a82000040085a7 */ /* 0x000ea4000800007f */
[----:B--2---:R-:W-:Y:S05]  /*10ed0*/  @!P0 BRA `(.L_x_2300) ;  /* 0xfffffffc00f08947 */ /* 0x004fea000383ffff */
[----:B------:R-:W-:Y:S05]  /*10ee0*/  BRA `(.L_x_2396) ;  /* 0xffffffcc00a87947 */ /* 0x000fea000383ffff */
.L_x_2301:
[----:B------:R-:W2:Y:S01]  /*10ef0*/  S2R R2, SR_TID.X ;  /* 0x0000000000027919 */ /* 0x000ea20000002100 */
[----:B------:R-:W-:Y:S01]  /*10f00*/  BSSY B0, `(.L_x_2397) ;  /* 0x000000a000007945 */ /* 0x000fe20003800000 */
[----:B------:R-:W-:Y:S02]  /*10f10*/  IMAD.MOV.U32 R12, RZ, RZ, RZ ;  /* 0x000000ffff0c7224 */ /* 0x000fe400078e00ff */
[----:B------:R-:W-:Y:S02]  /*10f20*/  IMAD.MOV.U32 R11, RZ, RZ, 0x1f ;  /* 0x0000001fff0b7424 */ /* 0x000fe400078e00ff */
[----:B------:R-:W-:Y:S01]  /*10f30*/  IMAD.MOV.U32 R15, RZ, RZ, -0x1 ;  /* 0xffffffffff0f7424 */ /* 0x000fe200078e00ff */
[----:B--2---:R-:W-:-:S04]  /*10f40*/  SHF.R.U32.HI R2, RZ, 0x5, R2 ;  /* 0x00000005ff027819 */ /* 0x004fc80000011602 */
[----:B------:R-:W-:-:S04]  /*10f50*/  LOP3.LUT R2, R2, 0x3, RZ, 0xc0, !PT ;  /* 0x0000000302027812 */ /* 0x000fc800078ec0ff */
[----:B------:R-:W-:-:S07]  /*10f60*/  MOV R13, R2 ;  /* 0x00000002000d7202 */ /* 0x000fce0000000f00 */
[----:B01---5:R-:W-:Y:S05]  /*10f70*/  WARPSYNC.COLLECTIVE R15, `(.L_x_2398) ;  /* 0x000000000f087348 */ /* 0x023fea0003c00000 */
[----:B------:R2:W3:Y:S02]  /*10f80*/  SHFL.IDX P6, R14, R13, R12, R11 ;  /* 0x0000000c0d0e7389 */ /* 0x0004e400000c000b */
[----:B0123-5:R-:W-:Y:S01]  /*10f90*/  ENDCOLLECTIVE ;  /* 0x000000000000791b */ /* 0x02ffe20003800000 */
.L_x_2398:
[----:B------:R-:W-:Y:S05]  /*10fa0*/  BSYNC B0 ;  /* 0x0000000000007941 */ /* 0x000fea0003800000 */
.L_x_2397:
[----:B------:R-:W-:Y:S05]  /*10fb0*/  BRA `(.L_x_2399) ;  /* 0xffffffcc00907947 */ /* 0x000fea000383ffff */
.L_x_2304:
[----:B------:R-:W-:Y:S01]  /*10fc0*/  BSSY B1, `(.L_x_2400) ;  /* 0x0000006000017945 */ /* 0x000fe20003800000 */
[----:B------:R-:W-:-:S07]  /*10fd0*/  IMAD.MOV.U32 R15, RZ, RZ, -0x1 ;  /* 0xffffffffff0f7424 */ /* 0x000fce00078e00ff */
[----:B01---5:R-:W-:Y:S05]  /*10fe0*/  WARPSYNC.COLLECTIVE R15, `(.L_x_2401) ;  /* 0x000000000f0c7348 */ /* 0x023fea0003c00000 */
[----:B------:R-:W-:Y:S02]  /*10ff0*/  ELECT P6, UR62, PT ;  /* 0x00000000003e782f */ /* 0x000fe400038c0000 */
[----:B------:R-:W-:Y:S01]  /*11000*/  MOV R14, UR62 ;  /* 0x0000003e000e7c02 */ /* 0x000fe20008000f00 */
[----:B01---5:R-:W-:Y:S10]  /*11010*/  ENDCOLLECTIVE ;  /* 0x000000000000791b */ /* 0x023ff40003800000 */
.L_x_2401:
[----:B------:R-:W-:Y:S05]  /*11020*/  BSYNC B1 ;  /* 0x0000000000017941 */ /* 0x000fea0003800000 */
.L_x_2400:
[----:B------:R-:W-:Y:S05]  /*11030*/  BRA `(.L_x_2402) ;  /* 0xffffffcc00887947 */ /* 0x000fea000383ffff */
.L_x_2306:
[----:B-1----:R1:W2:Y:S02]  /*11040*/  SYNCS.PHASECHK.TRANS64.TRYWAIT P1, [R5+URZ+0x2a840], R0 ;  /* 0x02a84000050075a7 */ /* 0x0022a4000802017f */
[----:B--2---:R-:W-:Y:S05]  /*11050*/  @!P1 NANOSLEEP.SYNCS 0x989680 ;  /* 0x009896800000995d */ /* 0x004fea0003900000 */
[----:B------:R-:W2:Y:S02]  /*11060*/  @!P1 SYNCS.PHASECHK.TRANS64 P1, [R5+URZ+0x2a840], R0 ;  /* 0x02a84000050095a7 */ /* 0x000ea4000802007f */
[----:B--2---:R-:W-:Y:S05]  /*11070*/  @!P1 BRA `(.L_x_2306) ;  /* 0xfffffffc00f09947 */ /* 0x004fea000383ffff */
[----:B------:R-:W-:Y:S05]  /*11080*/  BRA `(.L_x_2403) ;  /* 0xffffffcc00b07947 */ /* 0x000fea000383ffff */
.L_x_2308:
[----:B--2---:R2:W3:Y:S02]  /*11090*/  SYNCS.PHASECHK.TRANS64.TRYWAIT P1, [R23+URZ+0x2a840], R2 ;  /* 0x02a84002170075a7 */ /* 0x0044e4000802017f */
[----:B---3--:R-:W-:Y:S05]  /*110a0*/  @!P1 NANOSLEEP.SYNCS 0x989680 ;  /* 0x009896800000995d */ /* 0x008fea0003900000 */
[----:B------:R-:W3:Y:S02]  /*110b0*/  @!P1 SYNCS.PHASECHK.TRANS64 P1, [R23+URZ+0x2a840], R2 ;  /* 0x02a84002170095a7 */ /* 0x000ee4000802007f */
[----:B---3--:R-:W-:Y:S05]  /*110c0*/  @!P1 BRA `(.L_x_2308) ;  /* 0xfffffffc00f09947 */ /* 0x008fea000383ffff */
[----:B------:R-:W-:Y:S05]  /*110d0*/  BRA `(.L_x_2404) ;  /* 0xffffffcc00bc7947 */ /* 0x000fea000383ffff */
.L_x_2310:
[----:B---3--:R3:W4:Y:S02]  /*110e0*/  SYNCS.PHASECHK.TRANS64.TRYWAIT P1, [R5+URZ+0x2a860], R0 ;  /* 0x02a86000050075a7 */ /* 0x008724000802017f */
[----:B----4-:R-:W-:Y:S05]  /*110f0*/  @!P1 NANOSLEEP.SYNCS 0x989680 ;  /* 0x009896800000995d */ /* 0x010fea0003900000 */
[----:B------:R-:W4:Y:S02]  /*11100*/  @!P1 SYNCS.PHASECHK.TRANS64 P1, [R5+URZ+0x2a860], R0 ;  /* 0x02a86000050095a7 */ /* 0x000f24000802007f */
[----:B----4-:R-:W-:Y:S05]  /*11110*/  @!P1 BRA `(.L_x_2310) ;  /* 0xfffffffc00f09947 */ /* 0x010fea000383ffff */
[----:B------:R-:W-:Y:S05]  /*11120*/  BRA `(.L_x_2405) ;  /* 0xffffffcc00b87947 */ /* 0x000fea000383ffff */
.L_x_2406:
        /* <DEDUP_REMOVED lines=13> */
.L_x_3232:


//--------------------- .text._ZN7cutlass13device_kernelIN5flash11enable_sm90INS1_16FlashAttnFwdSm90INS1_25CollectiveMainloopFwdSm90ILi2EN4cute5tupleIJNS5_1CILi1EEES8_S8_EEENS6_IJNS7_ILi128EEENS7_ILi96EEENS7_ILi192EEEEEELi128ENS_6half_tEfNS_4arch4Sm90ELb1ELb0ELb0ELb1ELb1ELb0ELb0ELb1ELb1ELb1ELb0ELb0EEENS1_21CollectiveEpilogueFwdINS6_IJSA_SA_SB_EEES9_SE_SG_Li256ELb1ELb1ELb0ELb0EEENS1_36VarlenDynamicPersistentTileSchedulerILi128ELi96ELi256ELi128ELb0ELb1ELb1ELb1ELb1ELb1EEEEEEEEEvNT_6ParamsE --------------------------
	.section	.text._ZN7cutlass13device_kernelIN5flash11enable_sm90INS1_16FlashAttnFwdSm90INS1_25CollectiveMainloopFwdSm90ILi2EN4cute5tupleIJNS5_1CILi1EEES8_S8_EEENS6_IJNS7_ILi128EEENS7_ILi96EEENS7_ILi192EEEEEELi128ENS_6half_tEfNS_4arch4Sm90ELb1ELb0ELb0ELb1ELb1ELb0ELb0ELb1ELb1ELb1ELb0ELb0EEENS1_21CollectiveEpilogueFwdINS6_IJSA_SA_SB_EEES9_SE_SG_Li256ELb1ELb1ELb0ELb0EEENS1_36VarlenDynamicPersistentTileSchedulerILi128ELi96ELi256ELi128ELb0ELb1ELb1ELb1ELb1ELb1EEEEEEEEEvNT_6ParamsE,"ax",@progbits
	.align	128
.text._ZN7cutlass13device_kernelIN5flash11enable_sm90INS1_16FlashAttnFwdSm90INS1_25CollectiveMainloopFwdSm90ILi2EN4cute5tupleIJNS5_1CILi1EEES8_S8_EEENS6_IJNS7_ILi128EEENS7_ILi96EEENS7_ILi192EEEEEELi128ENS_6half_tEfNS_4arch4Sm90ELb1ELb0ELb0ELb1ELb1ELb0ELb0ELb1ELb1ELb1ELb0ELb0EEENS1_21CollectiveEpilogueFwdINS6_IJSA_SA_SB_EEES9_SE_SG_Li256ELb1ELb1ELb0ELb0EEENS1_36VarlenDynamicPersistentTileSchedulerILi128ELi96ELi256ELi128ELb0ELb1ELb1ELb1ELb1ELb1EEEEEEEEEvNT_6ParamsE:
        .type           _ZN7cutlass13device_kernelIN5flash11enable_sm90INS1_16FlashAttnFwdSm90INS1_25CollectiveMainloopFwdSm90ILi2EN4cute5tupleIJNS5_1CILi1EEES8_S8_EEENS6_IJNS7_ILi128EEENS7_ILi96EEENS7_ILi192EEEEEELi128ENS_6half_tEfNS_4arch4Sm90ELb1ELb0ELb0ELb1ELb1ELb0ELb0ELb1ELb1ELb1ELb0ELb0EEENS1_21CollectiveEpilogueFwdINS6_IJSA_SA_SB_EEES9_SE_SG_Li256ELb1ELb1ELb0ELb0EEENS1_36VarlenDynamicPersistentTileSchedulerILi128ELi96ELi256ELi128ELb0ELb1ELb1ELb1ELb1ELb1EEEEEEEEEvNT_6ParamsE,@function
        .size           _ZN7cutlass13device_kernelIN5flash11enable_sm90INS1_16FlashAttnFwdSm90INS1_25CollectiveMainloopFwdSm90ILi2EN4cute5tupleIJNS5_1CILi1EEES8_S8_EEENS6_IJNS7_ILi128EEENS7_ILi96EEENS7_ILi192EEEEEELi128ENS_6half_tEfNS_4arch4Sm90ELb1ELb0ELb0ELb1ELb1ELb0ELb0ELb1ELb1ELb1ELb0ELb0EEENS1_21CollectiveEpilogueFwdINS6_IJSA_SA_SB_EEES9_SE_SG_Li256ELb1ELb1ELb0ELb0EEENS1_36VarlenDynamicPersistentTileSchedulerILi128ELi96ELi256ELi128ELb0ELb1ELb1ELb1ELb1ELb1EEEEEEEEEvNT_6ParamsE,(.L_x_3233 - _ZN7cutlass13device_kernelIN5flash11enable_sm90INS1_16FlashAttnFwdSm90INS1_25CollectiveMainloopFwdSm90ILi2EN4cute5tupleIJNS5_1CILi1EEES8_S8_EEENS6_IJNS7_ILi128EEENS7_ILi96EEENS7_ILi192EEEEEELi128ENS_6half_tEfNS_4arch4Sm90ELb1ELb0ELb0ELb1ELb1ELb0ELb0ELb1ELb1ELb1ELb0ELb0EEENS1_21CollectiveEpilogueFwdINS6_IJSA_SA_SB_EEES9_SE_SG_Li256ELb1ELb1ELb0ELb0EEENS1_36VarlenDynamicPersistentTileSchedulerILi128ELi96ELi256ELi128ELb0ELb1ELb1ELb1ELb1ELb1EEEEEEEEEvNT_6ParamsE)
        .other          _ZN7cutlass13device_kernelIN5flash11enable_sm90INS1_16FlashAttnFwdSm90INS1_25CollectiveMainloopFwdSm90ILi2EN4cute5tupleIJNS5_1CILi1EEES8_S8_EEENS6_IJNS7_ILi128EEENS7_ILi96EEENS7_ILi192EEEEEELi128ENS_6half_tEfNS_4arch4Sm90ELb1ELb0ELb0ELb1ELb1ELb0ELb0ELb1ELb1ELb1ELb0ELb0EEENS1_21CollectiveEpilogueFwdINS6_IJSA_SA_SB_EEES9_SE_SG_Li256ELb1ELb1ELb0ELb0EEENS1_36VarlenDynamicPersistentTileSchedulerILi128ELi96ELi256ELi128ELb0ELb1ELb1ELb1ELb1ELb1EEEEEEEEEvNT_6ParamsE,@"STO_CUDA_ENTRY STV_DEFAULT"
_ZN7cutlass13device_kernelIN5flash11enable_sm90INS1_16FlashAttnFwdSm90INS1_25CollectiveMainloopFwdSm90ILi2EN4cute5tupleIJNS5_1CILi1EEES8_S8_EEENS6_IJNS7_ILi128EEENS7_ILi96EEENS7_ILi192EEEEEELi128ENS_6half_tEfNS_4arch4Sm90ELb1ELb0ELb0ELb1ELb1ELb0ELb0ELb1ELb1ELb1ELb0ELb0EEENS1_21CollectiveEpilogueFwdINS6_IJSA_SA_SB_EEES9_SE_SG_Li256ELb1ELb1ELb0ELb0EEENS1_36VarlenDynamicPersistentTileSchedulerILi128ELi96ELi256ELi128ELb0ELb1ELb1ELb1ELb1ELb1EEEEEEEEEvNT_6ParamsE:
        /* <DEDUP_REMOVED lines=45> */
.L_x_2407:
        /* <DEDUP_REMOVED lines=22> */
.L_x_2408:
        /* <DEDUP_REMOVED lines=18> */
.L_x_2409:
        /* <DEDUP_REMOVED lines=22> */
.L_x_2410:
        /* <DEDUP_REMOVED lines=23> */
.L_x_2411:
        /* <DEDUP_REMOVED lines=10> */
.L_x_2413:
        /* <DEDUP_REMOVED lines=15> */
[----:B------:R-:W-:Y:S01]  /*09b0*/  MOV R164, RZ ;  /* 0x000000ff00a47202 */ /* 0x000fe20000000f00 */
[----:B------:R-:W-:Y:S01]  /*09c0*/  UMOV UR60, URZ ;  /* 0x0000003f003c7c82 */ /* 0x000fe20008000000 */
[----:B------:R-:W-:Y:S01]  /*09d0*/  UMOV UR38, URZ ;  /* 0x0000003f00267c82 */ /* 0x000fe20008000000 */
[----:B------:R-:W0:Y:S02]  /*09e0*/  S2R R0, SR_TID.X ;  /* 0x0000000000007919 */ /* 0x000e240000002100 */
[----:B0-----:R-:W-:-:S05]  /*09f0*/  VIADD R175, R0, 0xffffff80 ;  /* 0xffffff8000af7836 */ /* 0x001fca0000000000 */
[----:B------:R-:W-:-:S04]  /*0a00*/  SHF.R.S32.HI R0, RZ, 0x1f, R175 ;  /* 0x0000001fff007819 */ /* 0x000fc800000114af */
[CC--:B------:R-:W-:Y:S02]  /*0a10*/  LEA.HI R3, R0.reuse, R175.reuse, RZ, 0x7 ;  /* 0x000000af00037211 */ /* 0x0c0fe400078f38ff */
[CC--:B------:R-:W-:Y:S02]  /*0a20*/  LEA.HI R4, R0.reuse, R175.reuse, RZ, 0x5 ;  /* 0x000000af00047211 */ /* 0x0c0fe400078f28ff */
[----:B------:R-:W-:Y:S02]  /*0a30*/  LEA.HI R10, R0, R175, RZ, 0x2 ;  /* 0x000000af000a7211 */ /* 0x000fe400078f10ff */
[----:B------:R-:W-:Y:S01]  /*0a40*/  SHF.R.S32.HI R166, RZ, 0x7, R3 ;  /* 0x00000007ffa67819 */ /* 0x000fe20000011403 */
[----:B------:R-:W-:Y:S01]  /*0a50*/  IMAD.SHL.U32 R6, R4, 0x20, RZ ;  /* 0x0000002004067824 */ /* 0x000fe200078e00ff */
[----:B------:R-:W-:-:S04]  /*0a60*/  LOP3.LUT R10, R10, 0xfffffffc, RZ, 0xc0, !PT ;  /* 0xfffffffc0a0a7812 */ /* 0x000fc800078ec0ff */
[----:B------:R-:W-:Y:S02]  /*0a70*/  LOP3.LUT R7, R6, 0xfffffc00, RZ, 0xc0, !PT ;  /* 0xfffffc0006077812 */ /* 0x000fe400078ec0ff */
[----:B------:R-:W-:Y:S02]  /*0a80*/  IADD3 R10, R175, -R10, RZ ;  /* 0x8000000aaf0a7210 */ /* 0x000fe40007ffe0ff */
[----:B--2---:R-:W-:Y:S02]  /*0a90*/  R2UR UR4, R2 ;  /* 0x00000000020472ca */ /* 0x004fe400000e0000 */
[C---:B------:R-:W-:Y:S02]  /*0aa0*/  LOP3.LUT R2, R3.reuse, 0xffffff80, RZ, 0xc0, !PT ;  /* 0xffffff8003027812 */ /* 0x040fe400078ec0ff */
[----:B------:R-:W-:-:S03]  /*0ab0*/  LEA.HI R3, R3, R166, RZ, 0x1 ;  /* 0x000000a603037211 */ /* 0x000fc600078f08ff */
[----:B------:R-:W-:Y:S01]  /*0ac0*/  IMAD.IADD R165, R175, 0x1, -R2 ;  /* 0x00000001afa57824 */ /* 0x000fe200078e0a02 */
[CC--:B------:R-:W-:Y:S02]  /*0ad0*/  LEA.HI R2, R0.reuse, R175.reuse, RZ, 0x4 ;  /* 0x000000af00027211 */ /* 0x0c0fe400078f20ff */
[----:B------:R-:W-:Y:S02]  /*0ae0*/  LEA.HI R0, R0, R175, RZ, 0x3 ;  /* 0x000000af00007211 */ /* 0x000fe400078f18ff */
[----:B------:R-:W-:Y:S01]  /*0af0*/  SHF.R.S32.HI R8, RZ, 0x1f, R165 ;  /* 0x0000001fff087819 */ /* 0x000fe200000114a5 */
[----:B------:R-:W-:Y:S01]  /*0b00*/  ULOP3.LUT UR4, UR4, 0x1, URZ, 0xfc, !UPT ;  /* 0x0000000104047892 */ /* 0x000fe2000f8efc3f */
[----:B------:R-:W-:Y:S02]  /*0b10*/  SHF.R.S32.HI R5, RZ, 0x4, R2 ;  /* 0x00000004ff057819 */ /* 0x000fe40000011402 */
[----:B------:R-:W-:Y:S02]  /*0b20*/  LEA.HI R9, R8, R165, RZ, 0x2 ;  /* 0x000000a508097211 */ /* 0x000fe400078f10ff */
[----:B------:R-:W-:Y:S01]  /*0b30*/  LOP3.LUT R4, R2, 0x3fffff0, RZ, 0xc0, !PT ;  /* 0x03fffff002047812 */ /* 0x000fe200078ec0ff */
[----:B------:R-:W-:Y:S01]  /*0b40*/  IMAD.U32 R169, RZ, RZ, UR4 ;  /* 0x00000004ffa97e24 */ /* 0x000fe2000f8e00ff */
[----:B------:R-:W-:-:S02]  /*0b50*/  SHF.R.S32.HI R6, RZ, 0x2, R9 ;  /* 0x00000002ff067819 */ /* 0x000fc40000011409 */
[----:B------:R-:W-:Y:S01]  /*0b60*/  SHF.R.S32.HI R11, RZ, 0x1f, R9 ;  /* 0x0000001fff0b7819 */ /* 0x000fe20000011409 */
[----:B------:R-:W-:Y:S01]  /*0b70*/  IMAD.IADD R4, R175, 0x1, -R4 ;  /* 0x00000001af047824 */ /* 0x000fe200078e0a04 */
[----:B------:R-:W-:Y:S02]  /*0b80*/  LEA.HI R2, R2, R5, RZ, 0x1 ;  /* 0x0000000502027211 */ /* 0x000fe400078f08ff */
[----:B------:R-:W-:Y:S01]  /*0b90*/  LEA.HI R11, R11, R6, RZ, 0x3 ;  /* 0x000000060b0b7211 */ /* 0x000fe200078f18ff */
[----:B------:R-:W-:Y:S01]  /*0ba0*/  IMAD R7, R4, 0x40, R7 ;  /* 0x0000004004077824 */ /* 0x000fe200078e0207 */
[----:B------:R-:W-:Y:S02]  /*0bb0*/  LOP3.LUT R160, R0, 0xfffffff8, RZ, 0xc0, !PT ;  /* 0xfffffff800a07812 */ /* 0x000fe400078ec0ff */
[----:B------:R-:W-:Y:S02]  /*0bc0*/  LOP3.LUT R11, R11, 0xfffffff8, RZ, 0xc0, !PT ;  /* 0xfffffff80b0b7812 */ /* 0x000fe400078ec0ff */
[----:B------:R-:W-:Y:S01]  /*0bd0*/  LEA.HI R8, R8, R165, RZ, 0x5 ;  /* 0x000000a508087211 */ /* 0x000fe200078f28ff */
[----:B------:R-:W-:Y:S01]  /*0be0*/  IMAD.IADD R160, R175, 0x1, -R160 ;  /* 0x00000001afa07824 */ /* 0x000fe200078e0aa0 */
[----:B------:R-:W-:Y:S01]  /*0bf0*/  LOP3.LUT R2, R2, 0x1ffffffe, RZ, 0xc0, !PT ;  /* 0x1ffffffe02027812 */ /* 0x000fe200078ec0ff */
[----:B------:R-:W-:Y:S01]  /*0c00*/  IMAD.IADD R11, R6, 0x1, -R11 ;  /* 0x00000001060b7824 */ /* 0x000fe200078e0a0b */
[----:B------:R-:W-:Y:S01]  /*0c10*/  SHF.R.S32.HI R8, RZ, 0x5, R8 ;  /* 0x00000005ff087819 */ /* 0x000fe20000011408 */
[----:B------:R-:W-:Y:S01]  /*0c20*/  IMAD.SHL.U32 R17, R160, 0x8, RZ ;  /* 0x00000008a0117824 */ /* 0x000fe200078e00ff */
[----:B------:R-:W-:Y:S01]  /*0c30*/  LEA.HI R4, R10, R10, RZ, 0x1 ;  /* 0x0000000a0a047211 */ /* 0x000fe200078f08ff */
[----:B------:R-:W-:Y:S01]  /*0c40*/  IMAD.IADD R2, R5, 0x1, -R2 ;  /* 0x0000000105027824 */ /* 0x000fe200078e0a02 */
[----:B------:R-:W-:Y:S01]  /*0c50*/  LOP3.LUT R3, R3, 0x3fffffe, RZ, 0xc0, !PT ;  /* 0x03fffffe03037812 */ /* 0x000fe200078ec0ff */
[----:B------:R-:W-:Y:S01]  /*0c60*/  IMAD R8, R8, 0x10, R11 ;  /* 0x0000001008087824 */ /* 0x000fe200078e020b */
[----:B------:R-:W-:Y:S01]  /*0c70*/  LOP3.LUT R5, R4, 0x1ffffffe, RZ, 0xc0, !PT ;  /* 0x1ffffffe04057812 */ /* 0x000fe200078ec0ff */
[----:B------:R-:W-:Y:S01]  /*0c80*/  VIADD R23, R17, 0x40 ;  /* 0x0000004011177836 */ /* 0x000fe20000000000 */
[----:B------:R-:W-:Y:S01]  /*0c90*/  LOP3.LUT R18, R9, 0x7ffffffc, RZ, 0xc0, !PT ;  /* 0x7ffffffc09127812 */ /* 0x000fe200078ec0ff */
[----:B------:R-:W-:Y:S01]  /*0ca0*/  IMAD.IADD R3, R166, 0x1, -R3 ;  /* 0x00000001a6037824 */ /* 0x000fe200078e0a03 */
[----:B------:R-:W-:Y:S01]  /*0cb0*/  SHF.R.S32.HI R163, RZ, 0x3, R0 ;  /* 0x00000003ffa37819 */ /* 0x000fe20000011400 */
[----:B------:R-:W-:Y:S01]  /*0cc0*/  IMAD.IADD R10, R10, 0x1, -R5 ;  /* 0x000000010a0a7824 */ /* 0x000fe200078e0a05 */
[----:B------:R-:W-:Y:S01]  /*0cd0*/  SHF.R.S32.HI R174, RZ, 0x1f, R17 ;  /* 0x0000001fffae7819 */ /* 0x000fe20000011411 */
[----:B------:R-:W-:Y:S01]  /*0ce0*/  IMAD R167, R3, 0x40, R8 ;  /* 0x0000004003a77824 */ /* 0x000fe200078e0208 */
[----:B------:R-:W-:Y:S01]  /*0cf0*/  SHF.R.S32.HI R173, RZ, 0x1f, R23 ;  /* 0x0000001fffad7819 */ /* 0x000fe20000011417 */
[----:B------:R-:W-:-:S02]  /*0d00*/  IMAD R168, R2, 0x8, R7 ;  /* 0x0000000802a87824 */ /* 0x000fc400078e0207 */
[----:B------:R-:W-:Y:S02]  /*0d10*/  IMAD.IADD R18, R165, 0x1, -R18 ;  /* 0x00000001a5127824 */ /* 0x000fe400078e0a12 */
[----:B------:R-:W-:-:S07]  /*0d20*/  IMAD R19, R10, 0x8, R167 ;  /* 0x000000080a137824 */ /* 0x000fce00078e02a7 */
.L_x_2473:
[----:B0---4-:R-:W0:Y:S01]  /*0d30*/  LDC.64 R2, c[0x0][0xc88] ;  /* 0x00032200ff027b82 */ /* 0x011e220000000a00 */
[----:B------:R-:W-:Y:S01]  /*0d40*/  ULDC.64 UR4, c[0x0][0xa28] ;  /* 0x00028a0000047ab9 */ /* 0x000fe20000000a00 */
[----:B------:R-:W-:Y:S01]  /*0d50*/  ULDC.64 UR6, c[0x0][0xa18] ;  /* 0x0002860000067ab9 */ /* 0x000fe20000000a00 */
[----:B------:R-:W-:Y:S01]  /*0d60*/  IMAD.MOV.U32 R7, RZ, RZ, RZ ;  /* 0x000000ffff077224 */ /* 0x000fe200078e00ff */
[----:B------:R-:W-:Y:S01]  /*0d70*/  ULDC.64 UR8, c[0x0][0xa20] ;  /* 0x0002880000087ab9 */ /* 0x000fe20000000a00 */
[----:B0-----:R-:W-:-:S05]  /*0d80*/  IMAD.WIDE R2, R47, 0x4, R2 ;  /* 0x000000042f027825 */ /* 0x001fca00078e0202 */
[----:B--2---:R-:W2:Y:S01]  /*0d90*/  LDG.E R22, desc[UR36][R2.64] ;  /* 0x0000002402167981 */ /* 0x004ea2000c1e1900 */
[----:B------:R-:W-:Y:S02]  /*0da0*/  ISETP.NE.U32.AND P0, PT, RZ, UR4, PT ;  /* 0x00000004ff007c0c */ /* 0x000fe4000bf05070 */
[----:B------:R-:W-:Y:S02]  /*0db0*/  ISETP.NE.U32.AND P1, PT, RZ, UR6, PT ;  /* 0x00000006ff007c0c */ /* 0x000fe4000bf25070 */
[----:B------:R-:W-:Y:S02]  /*0dc0*/  ISETP.NE.AND.EX P0, PT, RZ, UR5, PT, P0 ;  /* 0x00000005ff007c0c */ /* 0x000fe4000bf05300 */
[----:B------:R-:W-:Y:S02]  /*0dd0*/  ISETP.NE.AND.EX P1, PT, RZ, UR7, PT, P1 ;  /* 0x00000007ff007c0c */ /* 0x000fe4000bf25310 */
[----:B--2---:R-:W-:-:S09]  /*0de0*/  SHF.R.S32.HI R162, RZ, 0x1f, R22 ;  /* 0x0000001fffa27819 */ /* 0x004fd20000011416 */
[----:B---3--:R-:W-:-:S04]  /*0df0*/  @P0 LEA R4, P2, R22, UR4, 0x2 ;  /* 0x0000000416040c11 */ /* 0x008fc8000f8410ff */
[C---:B------:R-:W-:Y:S01]  /*0e00*/  @P0 LEA.HI.X R5, R22.reuse, UR5, R162, 0x2, P2 ;  /* 0x0000000516050c11 */ /* 0x040fe200090f14a2 */
[----:B------:R-:W-:Y:S01]  /*0e10*/  ULDC.64 UR4, c[0x0][0x418] ;  /* 0x0001060000047ab9 */ /* 0x000fe20000000a00 */
[----:B------:R-:W-:-:S03]  /*0e20*/  @P1 LEA R2, P2, R22, UR6, 0x2 ;  /* 0x0000000616021c11 */ /* 0x000fc6000f8410ff */
[----:B------:R0:W5:Y:S01]  /*0e30*/  @P0 LDG.E R7, desc[UR36][R4.64] ;  /* 0x0000002404070981 */ /* 0x000162000c1e1900 */
[----:B------:R-:W-:-:S05]  /*0e40*/  @P1 LEA.HI.X R3, R22, UR7, R162, 0x2, P2 ;  /* 0x0000000716031c11 */ /* 0x000fca00090f14a2 */
[----:B------:R0:W5:Y:S01]  /*0e50*/  @P1 LDG.E R171, desc[UR36][R2.64] ;  /* 0x0000002402ab1981 */ /* 0x000162000c1e1900 */
[----:B------:R-:W-:Y:S01]  /*0e60*/  UISETP.NE.U32.AND UP0, UPT, UR4, URZ, UPT ;  /* 0x0000003f0400728c */ /* 0x000fe2000bf05070 */
[----:B------:R-:W-:Y:S02]  /*0e70*/  ISETP.NE.U32.AND P2, PT, RZ, UR8, PT ;  /* 0x00000008ff007c0c */ /* 0x000fe4000bf45070 */
[----:B------:R-:W-:Y:S01]  /*0e80*/  ULDC UR4, c[0x0][0x424] ;  /* 0x0001090000047ab9 */ /* 0x000fe20000000800 */
[----:B------:R-:W-:Y:S01]  /*0e90*/  UISETP.NE.AND.EX UP0, UPT, UR5, URZ, UPT, UP0 ;  /* 0x0000003f0500728c */ /* 0x000fe2000bf05300 */
[----:B------:R-:W-:Y:S02]  /*0ea0*/  ISETP.NE.AND.EX P2, PT, RZ, UR9, PT, P2 ;  /* 0x00000009ff007c0c */ /* 0x000fe4000bf45320 */
[----:B------:R-:W-:Y:S01]  /*0eb0*/  ULDC UR5, c[0x0][0x2f0] ;  /* 0x0000bc0000057ab9 */ /* 0x000fe20000000800 */
[----:B------:R-:W-:-:S04]  /*0ec0*/  USEL UR4, UR4, 0x1, UP0 ;  /* 0x0000000104047887 */ /* 0x000fc80008000000 */
[----:B------:R-:W-:Y:S01]  /*0ed0*/  UIMAD UR4, UR4, UR5, URZ ;  /* 0x00000005040472a4 */ /* 0x000fe2000f8e023f */
[----:B0-----:R-:W-:Y:S11]  /*0ee0*/  @P1 BRA `(.L_x_2414) ;  /* 0x0000000000281947 */ /* 0x001ff60003800000 */
        /* <DEDUP_REMOVED lines=10> */
.L_x_2414:
[----:B------:R-:W-:Y:S02]  /*0f90*/  IMAD.U32 R170, RZ, RZ, UR4 ;  /* 0x00000004ffaa7e24 */ /* 0x000fe4000f8e00ff */
[----:B------:R-:W-:Y:S01]  /*0fa0*/  IMAD.MOV.U32 R161, RZ, RZ, R46 ;  /* 0x000000ffffa17224 */ /* 0x000fe200078e002e */
[----:B------:R-:W-:Y:S06]  /*0fb0*/  @!P2 BRA `(.L_x_2415) ;  /* 0x000000000010a947 */ /* 0x000fec0003800000 */
[----:B------:R-:W-:-:S04]  /*0fc0*/  LEA R2, P0, R22, UR8, 0x2 ;  /* 0x0000000816027c11 */ /* 0x000fc8000f8010ff */
[----:B------:R-:W-:-:S05]  /*0fd0*/  LEA.HI.X R3, R22, UR9, R162, 0x2, P0 ;  /* 0x0000000916037c11 */ /* 0x000fca00080f14a2 */
[----:B------:R1:W5:Y:S01]  /*0fe0*/  LDG.E R170, desc[UR36][R2.64] ;  /* 0x0000002402aa7981 */ /* 0x000362000c1e1900 */
[----:B------:R-:W-:Y:S05]  /*0ff0*/  BRA `(.L_x_2416) ;  /* 0x0000000000247947 */ /* 0x000fea0003800000 */
.L_x_2415:
        /* <DEDUP_REMOVED lines=8> */
[----:B--2---:R-:W-:-:S07]  /*1080*/  IADD3 R170, -R170, R5, RZ ;  /* 0x00000005aaaa7210 */ /* 0x004fce0007ffe1ff */
.L_x_2416:
[----:B------:R-:W2:Y:S01]  /*1090*/  LDC R172, c[0x0][0x448] ;  /* 0x00011200ffac7b82 */ /* 0x000ea20000000800 */
[----:B------:R-:W-:Y:S01]  /*10a0*/  IMAD.SHL.U32 R16, R45, 0x80, RZ ;  /* 0x000000802d107824 */ /* 0x000fe200078e00ff */
[----:B------:R-:W-:Y:S01]  /*10b0*/  CS2R R86, SRZ ;  /* 0x0000000000567805 */ /* 0x000fe2000001ff00 */
[----:B-----5:R-:W-:Y:S01]  /*10c0*/  IMAD.IADD R170, R170, 0x1, -R7 ;  /* 0x00000001aaaa7824 */ /* 0x020fe200078e0a07 */
[----:B------:R-:W-:Y:S01]  /*10d0*/  CS2R R84, SRZ ;  /* 0x0000000000547805 */ /* 0x000fe2000001ff00 */
[----:B------:R-:W-:Y:S01]  /*10e0*/  VIADD R0, R16, 0x7f ;  /* 0x0000007f10007836 */ /* 0x000fe20000000000 */
[----:B------:R-:W-:Y:S01]  /*10f0*/  CS2R R82, SRZ ;  /* 0x0000000000527805 */ /* 0x000fe2000001ff00 */
[----:B------:R-:W-:Y:S01]  /*1100*/  IMAD.MOV.U32 R20, RZ, RZ, RZ ;  /* 0x000000ffff147224 */ /* 0x000fe200078e00ff */
[----:B------:R-:W-:Y:S02]  /*1110*/  CS2R R80, SRZ ;  /* 0x0000000000507805 */ /* 0x000fe4000001ff00 */
[----:B------:R-:W-:-:S02]  /*1120*/  CS2R R78, SRZ ;  /* 0x00000000004e7805 */ /* 0x000fc4000001ff00 */
[----:B------:R-:W-:Y:S02]  /*1130*/  CS2R R76, SRZ ;  /* 0x00000000004c7805 */ /* 0x000fe4000001ff00 */
[----:B------:R-:W-:Y:S02]  /*1140*/  CS2R R74, SRZ ;  /* 0x00000000004a7805 */ /* 0x000fe4000001ff00 */
[----:B------:R-:W-:Y:S02]  /*1150*/  CS2R R32, SRZ ;  /* 0x0000000000207805 */ /* 0x000fe4000001ff00 */
        /* <DEDUP_REMOVED lines=11> */
[----:B--2---:R-:W-:Y:S02]  /*1210*/  ISETP.NE.AND P0, PT, R172, 0x1, PT ;  /* 0x00000001ac00780c */ /* 0x004fe40003f05270 */
        /* <DEDUP_REMOVED lines=11> */
[----:B------:R-:W-:Y:S01]  /*12d0*/  MOV R8, RZ ;  /* 0x000000ff00087202 */ /* 0x000fe20000000f00 */
[----:B-1----:R-:W1:Y:S01]  /*12e0*/  @P0 LDC R3, c[0x0][0x44c] ;  /* 0x00011300ff030b82 */ /* 0x002e620000000800 */
[----:B------:R-:W-:Y:S02]  /*12f0*/  IMAD.MOV.U32 R95, RZ, RZ, RZ ;  /* 0x000000ffff5f7224 */ /* 0x000fe400078e00ff */
[----:B------:R-:W-:Y:S02]  /*1300*/  IMAD.MOV.U32 R10, RZ, RZ, RZ ;  /* 0x000000ffff0a7224 */ /* 0x000fe400078e00ff */
[----:B------:R-:W-:Y:S02]  /*1310*/  IMAD.MOV.U32 R97, RZ, RZ, RZ ;  /* 0x000000ffff617224 */ /* 0x000fe400078e00ff */
[----:B------:R-:W-:Y:S01]  /*1320*/  IMAD.MOV.U32 R99, RZ, RZ, RZ ;  /* 0x000000ffff637224 */ /* 0x000fe200078e00ff */
[----:B------:R-:W2:Y:S01]  /*1330*/  @P0 LDC R5, c[0x0][0x450] ;  /* 0x00011400ff050b82 */ /* 0x000ea20000000800 */
[----:B-1----:R-:W-:Y:S01]  /*1340*/  @P0 IMAD.HI.U32 R2, R0, R3, RZ ;  /* 0x0000000300020227 */ /* 0x002fe200078e00ff */
[----:B0-----:R-:W-:-:S04]  /*1350*/  IADD3 R3, R170, 0x60, -R171 ;  /* 0x00000060aa037810 */ /* 0x001fc80007ffe8ab */
[----:B--2---:R-:W-:Y:S01]  /*1360*/  @P0 SHF.R.U32.HI R0, RZ, R5, R2 ;  /* 0x00000005ff000219 */ /* 0x004fe20000011602 */
[----:B------:R-:W-:Y:S01]  /*1370*/  VIADD R2, R170, 0x5f ;  /* 0x0000005faa027836 */ /* 0x000fe20000000000 */
[----:B------:R-:W-:-:S03]  /*1380*/  PLOP3.LUT P0, PT, PT, PT, PT, 0x80, 0x0 ;  /* 0x000000000000781c */ /* 0x000fc60003f0f070 */
[----:B------:R-:W-:Y:S02]  /*1390*/  IMAD.IADD R0, R3, 0x1, R0 ;  /* 0x0000000103007824 */ /* 0x000fe400078e0200 */
[----:B------:R-:W-:-:S04]  /*13a0*/  IMAD.HI R2, R2, 0x2aaaaaab, RZ ;  /* 0x2aaaaaab02027827 */ /* 0x000fc800078e02ff */
[----:B------:R-:W-:Y:S01]  /*13b0*/  IMAD.HI R0, R0, 0x2aaaaaab, RZ ;  /* 0x2aaaaaab00007827 */ /* 0x000fe200078e02ff */
[----:B------:R-:W-:-:S04]  /*13c0*/  SHF.R.U32.HI R3, RZ, 0x1f, R2 ;  /* 0x0000001fff037819 */ /* 0x000fc80000011602 */
[----:B------:R-:W-:Y:S02]  /*13d0*/  SHF.R.U32.HI R5, RZ, 0x1f, R0 ;  /* 0x0000001fff057819 */ /* 0x000fe40000011600 */
[----:B------:R-:W-:Y:S02]  /*13e0*/  LEA.HI.SX32 R3, R2, R3, 0x1c ;  /* 0x0000000302037211 */ /* 0x000fe400078fe2ff */
[----:B------:R-:W-:Y:S01]  /*13f0*/  LEA.HI.SX32 R2, R0, R5, 0x1c ;  /* 0x0000000500027211 */ /* 0x000fe200078fe2ff */
[----:B------:R-:W-:-:S03]  /*1400*/  IMAD.MOV.U32 R0, RZ, RZ, RZ ;  /* 0x000000ffff007224 */ /* 0x000fc600078e00ff */
[----:B------:R-:W-:-:S04]  /*1410*/  VIMNMX R73, R3, R2, PT ;  /* 0x0000000203497248 */ /* 0x000fc80003fe0100 */
[----:B------:R-:W-:-:S13]  /*1420*/  ISETP.GE.AND P1, PT, R73, 0x1, PT ;  /* 0x000000014900780c */ /* 0x000fda0003f26270 */
        /* <DEDUP_REMOVED lines=32> */
.L_x_2418:
[----:B------:R-:W-:Y:S02]  /*1630*/  LEA.HI R0, R164, R164, RZ, 0x1 ;  /* 0x000000a4a4007211 */ /* 0x000fe400078f08ff */
[----:B------:R-:W-:Y:S02]  /*1640*/  R2UR UR4, R169 ;  /* 0x00000000a90472ca */ /* 0x000fe400000e0000 */
[----:B------:R-:W-:-:S05]  /*1650*/  LOP3.LUT R3, R0, 0xfffffffe, RZ, 0xc0, !PT ;  /* 0xfffffffe00037812 */ /* 0x000fca00078ec0ff */
[----:B------:R-:W-:-:S05]  /*1660*/  IMAD.IADD R0, R164, 0x1, -R3 ;  /* 0x00000001a4007824 */ /* 0x000fca00078e0a03 */
[----:B------:R-:W-:Y:S01]  /*1670*/  SHF.L.U32 R0, R0, 0x1f, RZ ;  /* 0x0000001f00007819 */ /* 0x000fe200000006ff */
[----:B------:R-:W-:-:S03]  /*1680*/  IMAD.U32 R2, RZ, RZ, UR4 ;  /* 0x00000004ff027e24 */ /* 0x000fc6000f8e00ff */
[----:B------:R-:W0:Y:S02]  /*1690*/  SYNCS.PHASECHK.TRANS64.TRYWAIT P1, [UR39+0x2a800], R0 ;  /* 0x02a80000ff0075a7 */ /* 0x000e240008020167 */
[----:B------:R-:W-:Y:S01]  /*16a0*/  ISETP.NE.AND P0, PT, R2, 0x3, PT ;  /* 0x000000030200780c */ /* 0x000fe20003f05270 */
[----:B0-----:R-:W-:-:S12]  /*16b0*/  @!P1 BRA `(.L_x_2419) ;  /* 0x000000e400509947 */ /* 0x001fd80003800000 */
.L_x_2560:
[----:B------:R-:W-:Y:S05]  /*16c0*/  @!P0 BRA `(.L_x_2420) ;  /* 0x0000000000048947 */ /* 0x000fea0003800000 */
[----:B------:R-:W-:Y:S01]  /*16d0*/  BPT.TRAP 0x1 ;  /* 0x000000040000795c */ /* 0x000fe20000300000 */
.L_x_2420:
[----:B0-----:R-:W-:Y:S02]  /*16e0*/  IMAD.U32 R0, RZ, RZ, UR38 ;  /* 0x00000026ff007e24 */ /* 0x001fe4000f8e00ff */
[----:B------:R-:W-:-:S03]  /*16f0*/  IMAD.U32 R3, RZ, RZ, UR60 ;  /* 0x0000003cff037e24 */ /* 0x000fc6000f8e00ff */
[----:B------:R-:W-:Y:S02]  /*1700*/  LEA R0, R0, UR39, 0x3 ;  /* 0x0000002700007c11 */ /* 0x000fe4000f8e18ff */
[----:B------:R-:W-:-:S04]  /*1710*/  SHF.L.U32 R3, R3, 0x1f, RZ ;  /* 0x0000001f03037819 */ /* 0x000fc800000006ff */
[----:B------:R0:W1:Y:S01]  /*1720*/  SYNCS.PHASECHK.TRANS64.TRYWAIT P1, [R0+URZ+0x2a830], R3 ;  /* 0x02a83003000075a7 */ /* 0x000062000802017f */
[----:B------:R-:W-:Y:S05]  /*1730*/  @!P0 BRA `(.L_x_2421) ;  /* 0x0000000000048947 */ /* 0x000fea0003800000 */
[----:B------:R-:W-:Y:S01]  /*1740*/  BPT.TRAP 0x1 ;  /* 0x000000040000795c */ /* 0x000fe20000300000 */
.L_x_2421:
[----:B-1----:R-:W-:Y:S05]  /*1750*/  @P1 BRA `(.L_x_2422) ;  /* 0x0000000000081947 */ /* 0x002fea0003800000 */
[----:B------:R-:W1:Y:S02]  /*1760*/  SYNCS.PHASECHK.TRANS64.TRYWAIT P1, [R0+URZ+0x2a830], R3 ;  /* 0x02a83003000075a7 */ /* 0x000e64000802017f */
[----:B-1----:R-:W-:Y:S05]  /*1770*/  @!P1 BRA `(.L_x_2423) ;  /* 0x000000e400389947 */ /* 0x002fea0003800000 */
.L_x_2422:
        /* <DEDUP_REMOVED lines=11> */
[----:B------:R-:W-:Y:S01]  /*1830*/  MOV R6, UR8 ;  /* 0x0000000800067c02 */ /* 0x000fe20008000f00 */
        /* <DEDUP_REMOVED lines=83> */
.L_x_2424:
[----:B------:R-:W-:Y:S01]  /*1d70*/  ISETP.NE.AND P4, PT, R172, 0x1, PT ;  /* 0x00000001ac00780c */ /* 0x000fe20003f85270 */
[----:B------:R-:W-:Y:S01]  /*1d80*/  IMAD.IADD R2, R19, 0x1, R16 ;  /* 0x0000000113027824 */ /* 0x000fe200078e0210 */
[----:B------:R-:W-:Y:S01]  /*1d90*/  ULDC UR4, c[0x0][0x988] ;  /* 0x0002620000047ab9 */ /* 0x000fe20000000800 */
[----:B------:R-:W2:Y:S10]  /*1da0*/  S2UR UR5, SR_CgaCtaId ;  /* 0x00000000000579c3 */ /* 0x000eb40000008800 */
[----:B01----:R-:W0:Y:S08]  /*1db0*/  @P4 LDC R3, c[0x0][0x44c] ;  /* 0x00011300ff034b82 */ /* 0x003e300000000800 */
[----:B------:R-:W1:Y:S01]  /*1dc0*/  @P4 LDC R4, c[0x0][0x450] ;  /* 0x00011400ff044b82 */ /* 0x000e620000000800 */
[----:B0-----:R-:W-:-:S05]  /*1dd0*/  @P4 IMAD.HI.U32 R3, R2, R3, RZ ;  /* 0x0000000302034227 */ /* 0x001fca00078e00ff */
[----:B-1----:R-:W-:Y:S01]  /*1de0*/  @P4 SHF.R.U32.HI R2, RZ, R4, R3 ;  /* 0x00000004ff024219 */ /* 0x002fe20000011603 */
[----:B------:R-:W-:Y:S02]  /*1df0*/  IMAD.MOV.U32 R4, RZ, RZ, -0x60 ;  /* 0xffffffa0ff047424 */ /* 0x000fe400078e00ff */
[C---:B------:R-:W-:Y:S02]  /*1e00*/  IMAD R3, R73.reuse, -0x60, R170 ;  /* 0xffffffa049037824 */ /* 0x040fe400078e02aa */
[----:B------:R-:W0:Y:S01]  /*1e10*/  SHFL.IDX PT, R8, R2, 0x1, 0x1c1f ;  /* 0x003c1f0002087f89 */ /* 0x000e2200000e0000 */
[----:B------:R-:W-:Y:S02]  /*1e20*/  IMAD R5, R73, R4, 0x61 ;  /* 0x0000006149057424 */ /* 0x000fe400078e0204 */
[----:B------:R-:W-:Y:S01]  /*1e30*/  VIADD R3, R3, 0x60 ;  /* 0x0000006003037836 */ /* 0x000fe20000000000 */
[----:B------:R-:W1:Y:S01]  /*1e40*/  SHFL.IDX PT, R2, R2, RZ, 0x1c1f ;  /* 0x001c1fff02027589 */ /* 0x000e6200000e0000 */
[----:B------:R-:W-:-:S02]  /*1e50*/  IMAD R5, R18, -0x2, R5 ;  /* 0xfffffffe12057824 */ /* 0x000fc400078e0205 */
[----:B------:R-:W-:-:S03]  /*1e60*/  IMAD R3, R18, -0x2, R3 ;  /* 0xfffffffe12037824 */ /* 0x000fc600078e0203 */
[----:B------:R-:W-:-:S04]  /*1e70*/  IADD3 R4, -R171, R5, R170 ;  /* 0x00000005ab047210 */ /* 0x000fc80007ffe1aa */
[----:B0-----:R-:W-:-:S04]  /*1e80*/  VIADDMNMX R8, R8, R4, R3, PT ;  /* 0x0000000408087246 */ /* 0x001fc80003800103 */
        /* <DEDUP_REMOVED lines=8> */
[C---:B------:R-:W-:Y:S02]  /*1f10*/  ISETP.GT.AND P2, PT, R8.reuse, 0x10, PT ;  /* 0x000000100800780c */ /* 0x040fe40003f44270 */
[----:B------:R-:W-:Y:S02]  /*1f20*/  FSEL R31, R31, -INF , P1 ;  /* 0xff8000001f1f7808 */ /* 0x000fe40000800000 */
[----:B------:R-:W-:Y:S02]  /*1f30*/  FMNMX.FTZ R10, R75, R10, !PT ;  /* 0x0000000a4b0a7209 */ /* 0x000fe40007810000 */
        /* <DEDUP_REMOVED lines=57> */
[----:B------:R-:W-:Y:S02]  /*22d0*/  FSEL R71, R71, -INF , P1 ;  /* 0xff80000047477808 */ /* 0x000fe40000800000 */
[----:B------:R-:W-:Y:S02]  /*22e0*/  FMNMX.FTZ R10, R103, R10, !PT ;  /* 0x0000000a670a7209 */ /* 0x000fe40007810000 */
[----:B-1----:R-:W-:Y:S01]  /*22f0*/  VIADDMNMX R4, R2, R4, R3, PT ;  /* 0x0000000402047246 */ /* 0x002fe20003800103 */
[----:B------:R-:W-:Y:S01]  /*2300*/  IMAD.U32 R2, RZ, RZ, UR4 ;  /* 0x00000004ff027e24 */ /* 0x000fe2000f8e00ff */
[----:B------:R-:W-:-:S02]  /*2310*/  FMNMX.FTZ R10, R71, R10, !PT ;  /* 0x0000000a470a7209 */ /* 0x000fc40007810000 */
[C---:B------:R-:W-:Y:S02]  /*2320*/  ISETP.GT.AND P1, PT, R4.reuse, RZ, PT ;  /* 0x000000ff0400720c */ /* 0x040fe40003f24270 */
[C---:B------:R-:W-:Y:S01]  /*2330*/  ISETP.GT.AND P2, PT, R4.reuse, 0x1, PT ;  /* 0x000000010400780c */ /* 0x040fe20003f44270 */
[----:B------:R-:W0:Y:S01]  /*2340*/  SHFL.BFLY PT, R5, R10, 0x2, 0x1f ;  /* 0x0c401f000a057f89 */ /* 0x000e2200000e0000 */
[----:B------:R-:W-:Y:S02]  /*2350*/  ISETP.GT.AND P3, PT, R4, 0x8, PT ;  /* 0x000000080400780c */ /* 0x000fe40003f64270 */
[----:B------:R-:W-:Y:S02]  /*2360*/  FSEL R25, R25, -INF , P2 ;  /* 0xff80000019197808 */ /* 0x000fe40001000000 */
[----:B------:R-:W-:Y:S02]  /*2370*/  FSEL R9, R28, -INF , P3 ;  /* 0xff8000001c097808 */ /* 0x000fe40001800000 */
[----:B------:R-:W-:-:S02]  /*2380*/  ISETP.GT.AND P2, PT, R4, 0x10, PT ;  /* 0x000000100400780c */ /* 0x000fc40003f44270 */
[----:B------:R-:W-:Y:S02]  /*2390*/  ISETP.GT.AND P3, PT, R4, 0x18, PT ;  /* 0x000000180400780c */ /* 0x000fe40003f64270 */
[----:B------:R-:W-:Y:S02]  /*23a0*/  FSEL R11, R32, -INF , P2 ;  /* 0xff800000200b7808 */ /* 0x000fe40001000000 */
[----:B------:R-:W-:Y:S02]  /*23b0*/  FSEL R13, R36, -INF , P3 ;  /* 0xff800000240d7808 */ /* 0x000fe40001800000 */
[----:B------:R-:W-:Y:S02]  /*23c0*/  R2UR UR4, R0 ;  /* 0x00000000000472ca */ /* 0x000fe400000e0000 */
[----:B0-----:R-:W-:-:S11]  /*23d0*/  FMNMX.FTZ R8, R10, R5, !PT ;  /* 0x000000050a087209 */ /* 0x001fd60007810000 */
[----:B------:R-:W-:Y:S01]  /*23e0*/  UIADD3 UR4, UR4, 0x2a840, URZ ;  /* 0x0002a84004047890 */ /* 0x000fe2000fffe03f */
[----:B------:R-:W0:Y:S03]  /*23f0*/  SHFL.BFLY PT, R5, R8, 0x1, 0x1f ;  /* 0x0c201f0008057f89 */ /* 0x000e2600000e0000 */
[----:B--2---:R-:W-:-:S09]  /*2400*/  UPRMT UR4, UR5, 0x654, UR4 ;  /* 0x0000065405047896 */ /* 0x004fd20008000004 */
[----:B------:R-:W-:Y:S01]  /*2410*/  SYNCS.ARRIVE.TRANS64.RED.A1T0 RZ, [UR4], RZ ;  /* 0x000000ffffff79a7 */ /* 0x000fe20008100404 */
[----:B0-----:R-:W-:Y:S02]  /*2420*/  FMNMX.FTZ R3, R8, R5, !PT ;  /* 0x0000000508037209 */ /* 0x001fe40007810000 */
[----:B------:R-:W-:Y:S02]  /*2430*/  FSEL R5, R24, -INF , P1 ;  /* 0xff80000018057808 */ /* 0x000fe40000800000 */
[----:B------:R-:W-:Y:S01]  /*2440*/  ISETP.GT.AND P1, PT, R4, 0x9, PT ;  /* 0x000000090400780c */ /* 0x000fe20003f24270 */
[----:B------:R-:W-:Y:S01]  /*2450*/  FMUL.FTZ R10, R3, R2 ;  /* 0x00000002030a7220 */ /* 0x000fe20000410000 */
[----:B------:R-:W-:Y:S02]  /*2460*/  FMNMX.FTZ R8, R5, R25, !PT ;  /* 0x0000001905087209 */ /* 0x000fe40007810000 */
[----:B------:R-:W-:Y:S02]  /*2470*/  FSEL R29, R29, -INF , P1 ;  /* 0xff8000001d1d7808 */ /* 0x000fe40000800000 */
[----:B------:R-:W-:-:S02]  /*2480*/  FMNMX.FTZ R8, R9, R8, !PT ;  /* 0x0000000809087209 */ /* 0x000fc40007810000 */
[C---:B------:R-:W-:Y:S02]  /*2490*/  ISETP.GT.AND P1, PT, R4.reuse, 0x11, PT ;  /* 0x000000110400780c */ /* 0x040fe40003f24270 */
[----:B------:R-:W-:Y:S02]  /*24a0*/  FMNMX.FTZ R8, R29, R8, !PT ;  /* 0x000000081d087209 */ /* 0x000fe40007810000 */
[----:B------:R-:W-:Y:S02]  /*24b0*/  FSEL R33, R33, -INF , P1 ;  /* 0xff80000021217808 */ /* 0x000fe40000800000 */
[----:B------:R-:W-:Y:S02]  /*24c0*/  FMNMX.FTZ R8, R11, R8, !PT ;  /* 0x000000080b087209 */ /* 0x000fe40007810000 */
[----:B------:R-:W-:Y:S02]  /*24d0*/  FSETP.NEU.FTZ.AND P2, PT, R3, -INF , PT ;  /* 0xff8000000300780b */ /* 0x000fe40003f5d000 */
[----:B------:R-:W-:-:S02]  /*24e0*/  ISETP.GT.AND P1, PT, R4, 0x19, PT ;  /* 0x000000190400780c */ /* 0x000fc40003f24270 */
[----:B------:R-:W-:Y:S02]  /*24f0*/  FMNMX.FTZ R8, R33, R8, !PT ;  /* 0x0000000821087209 */ /* 0x000fe40007810000 */
[----:B------:R-:W-:Y:S02]  /*2500*/  FSEL R10, R10, RZ, P2 ;  /* 0x000000ff0a0a7208 */ /* 0x000fe40001000000 */
[C---:B------:R-:W-:Y:S02]  /*2510*/  ISETP.GT.AND P2, PT, R4.reuse, 0x20, PT ;  /* 0x000000200400780c */ /* 0x040fe40003f44270 */
        /* <DEDUP_REMOVED lines=9> */
[----:B------:R-:W0:Y:S01]  /*25b0*/  @P4 LDC R40, c[0x0][0x450] ;  /* 0x00011400ff284b82 */ /* 0x000e220000000800 */
[C---:B------:R-:W-:Y:S01]  /*25c0*/  ISETP.GT.AND P2, PT, R4.reuse, 0x28, PT ;  /* 0x000000280400780c */ /* 0x040fe20003f44270 */
[----:B------:R-:W-:Y:S01]  /*25d0*/  MUFU.EX2 R159, R75 ;  /* 0x0000004b009f7308 */ /* 0x000fe20000000800 */
        /* <DEDUP_REMOVED lines=10> */
[C---:B------:R-:W-:Y:S01]  /*2680*/  ISETP.GT.AND P2, PT, R4.reuse, 0x30, PT ;  /* 0x000000300400780c */ /* 0x040fe20003f44270 */
        /* <DEDUP_REMOVED lines=28> */
[----:B------:R1:W2:Y:S01]  /*2850*/  MUFU.EX2 R20, R79 ;  /* 0x0000004f00147308 */ /* 0x0002a20000000800 */
        /* <DEDUP_REMOVED lines=11> */
[----:B------:R-:W-:Y:S01]  /*2910*/  FFMA.FTZ R10, R71, R2, -R10 ;  /* 0x00000002470a7223 */ /* 0x000fe2000001080a */
[----:B------:R-:W-:-:S02]  /*2920*/  ISETP.GT.AND P1, PT, R4, 0x49, PT ;  /* 0x000000490400780c */ /* 0x000fc40003f24270 */
[----:B-1----:R-:W-:Y:S02]  /*2930*/  CS2R R78, SRZ ;  /* 0x00000000004e7805 */ /* 0x002fe4000001ff00 */
[----:B------:R-:W-:Y:S01]  /*2940*/  FSEL R39, R60, -INF , P2 ;  /* 0xff8000003c277808 */ /* 0x000fe20001000000 */
[----:B------:R1:W3:Y:S01]  /*2950*/  MUFU.EX2 R24, R83 ;  /* 0x0000005300187308 */ /* 0x0002e20000000800 */
[----:B------:R-:W-:Y:S02]  /*2960*/  FMNMX.FTZ R8, R57, R8, !PT ;  /* 0x0000000839087209 */ /* 0x000fe40007810000 */
[----:B------:R-:W-:Y:S02]  /*2970*/  CS2R R70, SRZ ;  /* 0x0000000000467805 */ /* 0x000fe4000001ff00 */
[----:B------:R-:W-:Y:S02]  /*2980*/  ISETP.GT.AND P2, PT, R4, 0x50, PT ;  /* 0x000000500400780c */ /* 0x000fe40003f44270 */
[----:B------:R-:W-:-:S02]  /*2990*/  FSEL R61, R61, -INF , P1 ;  /* 0xff8000003d3d7808 */ /* 0x000fc40000800000 */
[----:B------:R-:W-:Y:S01]  /*29a0*/  FMNMX.FTZ R8, R39, R8, !PT ;  /* 0x0000000827087209 */ /* 0x000fe20007810000 */
[----:B------:R-:W-:Y:S01]  /*29b0*/  MUFU.EX2 R85, R85 ;  /* 0x0000005500557308 */ /* 0x000fe20000000800 */
[----:B------:R-:W-:Y:S02]  /*29c0*/  ISETP.GT.AND P1, PT, R4, 0x51, PT ;  /* 0x000000510400780c */ /* 0x000fe40003f24270 */
[----:B-1----:R-:W-:Y:S02]  /*29d0*/  CS2R R82, SRZ ;  /* 0x0000000000527805 */ /* 0x002fe4000001ff00 */
[----:B------:R-:W-:Y:S02]  /*29e0*/  FSEL R43, R64, -INF , P2 ;  /* 0xff800000402b7808 */ /* 0x000fe40001000000 */
[----:B------:R-:W-:Y:S02]  /*29f0*/  FMNMX.FTZ R8, R61, R8, !PT ;  /* 0x000000083d087209 */ /* 0x000fe40007810000 */
[----:B------:R-:W-:Y:S01]  /*2a00*/  ISETP.GT.AND P2, PT, R4, 0x58, PT ;  /* 0x000000580400780c */ /* 0x000fe20003f44270 */
[----:B------:R1:W4:Y:S01]  /*2a10*/  MUFU.EX2 R26, R87 ;  /* 0x00000057001a7308 */ /* 0x0003220000000800 */
[----:B------:R-:W-:-:S02]  /*2a20*/  FSEL R65, R65, -INF , P1 ;  /* 0xff80000041417808 */ /* 0x000fc40000800000 */
[----:B------:R-:W-:Y:S02]  /*2a30*/  FMNMX.FTZ R8, R43, R8, !PT ;  /* 0x000000082b087209 */ /* 0x000fe40007810000 */
[----:B------:R-:W-:Y:S02]  /*2a40*/  ISETP.GT.AND P1, PT, R4, 0x59, PT ;  /* 0x000000590400780c */ /* 0x000fe40003f24270 */
[----:B------:R-:W-:Y:S01]  /*2a50*/  FSEL R47, R68, -INF , P2 ;  /* 0xff800000442f7808 */ /* 0x000fe20001000000 */
[----:B------:R-:W-:Y:S01]  /*2a60*/  MUFU.EX2 R89, R89 ;  /* 0x0000005900597308 */ /* 0x000fe20000000800 */
[----:B------:R-:W-:Y:S02]  /*2a70*/  FMNMX.FTZ R8, R65, R8, !PT ;  /* 0x0000000841087209 */ /* 0x000fe40007810000 */
[----:B-1----:R-:W-:Y:S02]  /*2a80*/  CS2R R86, SRZ ;  /* 0x0000000000567805 */ /* 0x002fe4000001ff00 */
[----:B------:R-:W-:-:S02]  /*2a90*/  FSEL R69, R69, -INF , P1 ;  /* 0xff80000045457808 */ /* 0x000fc40000800000 */
[----:B------:R-:W-:Y:S02]  /*2aa0*/  FMNMX.FTZ R8, R47, R8, !PT ;  /* 0x000000082f087209 */ /* 0x000fe40007810000 */
[----:B--2---:R-:W-:Y:S01]  /*2ab0*/  F2FP.F16.F32.PACK_AB R153, R20, R77 ;  /* 0x0000004d1499723e */ /* 0x004fe200000000ff */
[----:B------:R-:W1:Y:S01]  /*2ac0*/  MUFU.EX2 R28, R91 ;  /* 0x0000005b001c7308 */ /* 0x000e620000000800 */
[----:B------:R-:W-:Y:S02]  /*2ad0*/  FMNMX.FTZ R8, R69, R8, !PT ;  /* 0x0000000845087209 */ /* 0x000fe40007810000 */
[----:B---3--:R-:W-:Y:S02]  /*2ae0*/  F2FP.F16.F32.PACK_AB R155, R24, R81 ;  /* 0x00000051189b723e */ /* 0x008fe400000000ff */
[----:B----4-:R-:W-:Y:S01]  /*2af0*/  F2FP.F16.F32.PACK_AB R149, R26, R85 ;  /* 0x000000551a95723e */ /* 0x010fe200000000ff */
[----:B------:R-:W2:Y:S02]  /*2b00*/  SHFL.BFLY PT, R75, R8, 0x2, 0x1f ;  /* 0x0c401f00084b7f89 */ /* 0x000ea400000e0000 */
[----:B------:R-:W-:Y:S08]  /*2b10*/  MUFU.EX2 R93, R93 ;  /* 0x0000005d005d7308 */ /* 0x000ff00000000800 */
[----:B------:R3:W4:Y:S01]  /*2b20*/  MUFU.EX2 R30, R51 ;  /* 0x00000033001e7308 */ /* 0x0007220000000800 */
[----:B-1----:R-:W-:-:S07]  /*2b30*/  F2FP.F16.F32.PACK_AB R151, R28, R89 ;  /* 0x000000591c97723e */ /* 0x002fce00000000ff */
[----:B------:R-:W-:Y:S01]  /*2b40*/  MUFU.EX2 R95, R95 ;  /* 0x0000005f005f7308 */ /* 0x000fe20000000800 */
[----:B---3--:R-:W-:Y:S02]  /*2b50*/  CS2R R50, SRZ ;  /* 0x0000000000327805 */ /* 0x008fe4000001ff00 */
[----:B--2---:R-:W-:-:S05]  /*2b60*/  FMNMX.FTZ R75, R8, R75, !PT ;  /* 0x0000004b084b7209 */ /* 0x004fca0007810000 */
[----:B------:R1:W2:Y:S01]  /*2b70*/  MUFU.EX2 R32, R55 ;  /* 0x0000003700207308 */ /* 0x0002a20000000800 */
[----:B----4-:R-:W-:Y:S01]  /*2b80*/  F2FP.F16.F32.PACK_AB R145, R30, R93 ;  /* 0x0000005d1e91723e */ /* 0x010fe200000000ff */
[----:B------:R-:W3:Y:S06]  /*2b90*/  SHFL.BFLY PT, R4, R75, 0x1, 0x1f ;  /* 0x0c201f004b047f89 */ /* 0x000eec00000e0000 */
[----:B------:R-:W-:Y:S01]  /*2ba0*/  MUFU.EX2 R97, R97 ;  /* 0x0000006100617308 */ /* 0x000fe20000000800 */
[----:B-1----:R-:W-:-:S07]  /*2bb0*/  CS2R R54, SRZ ;  /* 0x0000000000367805 */ /* 0x002fce000001ff00 */
[----:B------:R1:W4:Y:S01]  /*2bc0*/  MUFU.EX2 R34, R59 ;  /* 0x0000003b00227308 */ /* 0x0003220000000800 */
[----:B--2---:R-:W-:-:S07]  /*2bd0*/  F2FP.F16.F32.PACK_AB R147, R32, R95 ;  /* 0x0000005f2093723e */ /* 0x004fce00000000ff */
[----:B------:R-:W-:Y:S01]  /*2be0*/  MUFU.EX2 R99, R99 ;  /* 0x0000006300637308 */ /* 0x000fe20000000800 */
[----:B-1----:R-:W-:Y:S02]  /*2bf0*/  CS2R R58, SRZ ;  /* 0x00000000003a7805 */ /* 0x002fe4000001ff00 */
[----:B---3--:R-:W-:Y:S02]  /*2c00*/  FMNMX.FTZ R4, R75, R4, !PT ;  /* 0x000000044b047209 */ /* 0x008fe40007810000 */
[----:B------:R-:W-:Y:S02]  /*2c10*/  CS2R R74, SRZ ;  /* 0x00000000004a7805 */ /* 0x000fe4000001ff00 */
[C---:B------:R-:W-:Y:S01]  /*2c20*/  FSETP.NEU.FTZ.AND P1, PT, R4.reuse, -INF , PT ;  /* 0xff8000000400780b */ /* 0x040fe20003f3d000 */
[----:B------:R-:W-:Y:S01]  /*2c30*/  FMUL.FTZ R8, R4, R2 ;  /* 0x0000000204087220 */ /* 0x000fe20000410000 */
[----:B------:R-:W1:Y:S01]  /*2c40*/  MUFU.EX2 R36, R63 ;  /* 0x0000003f00247308 */ /* 0x000e620000000800 */
[----:B----4-:R-:W-:-:S03]  /*2c50*/  F2FP.F16.F32.PACK_AB R141, R34, R97 ;  /* 0x00000061228d723e */ /* 0x010fc600000000ff */
[----:B------:R-:W-:-:S04]  /*2c60*/  FSEL R8, R8, RZ, P1 ;  /* 0x000000ff08087208 */ /* 0x000fc80000800000 */
        /* <DEDUP_REMOVED lines=17> */
[----:B--2---:R-:W2:Y:S01]  /*2d80*/  @P4 LDC R29, c[0x0][0x44c] ;  /* 0x00011300ff1d4b82 */ /* 0x004ea20000000800 */
[-CC-:B------:R-:W-:Y:S01]  /*2d90*/  FFMA.FTZ R31, R31, R2.reuse, -R8.reuse ;  /* 0x000000021f1f7223 */ /* 0x180fe20000010808 */
[-CC-:B------:R-:W-:Y:S01]  /*2da0*/  FFMA.FTZ R53, R53, R2.reuse, -R8.reuse ;  /* 0x0000000235357223 */ /* 0x180fe20000010808 */
[-CC-:B------:R-:W-:Y:S01]  /*2db0*/  FFMA.FTZ R35, R35, R2.reuse, -R8.reuse ;  /* 0x0000000223237223 */ /* 0x180fe20000010808 */
[-CC-:B------:R-:W-:Y:S01]  /*2dc0*/  FFMA.FTZ R57, R57, R2.reuse, -R8.reuse ;  /* 0x0000000239397223 */ /* 0x180fe20000010808 */
[-CC-:B------:R-:W-:Y:S01]  /*2dd0*/  FFMA.FTZ R39, R39, R2.reuse, -R8.reuse ;  /* 0x0000000227277223 */ /* 0x180fe20000010808 */
[-CC-:B------:R-:W-:Y:S01]  /*2de0*/  FFMA.FTZ R61, R61, R2.reuse, -R8.reuse ;  /* 0x000000023d3d7223 */ /* 0x180fe20000010808 */
[----:B------:R3:W4:Y:S01]  /*2df0*/  MUFU.EX2 R156, R25 ;  /* 0x00000019009c7308 */ /* 0x0007220000000800 */
[-CC-:B------:R-:W-:Y:S01]  /*2e00*/  FFMA.FTZ R43, R43, R2.reuse, -R8.reuse ;  /* 0x000000022b2b7223 */ /* 0x180fe20000010808 */
[-CC-:B------:R-:W-:Y:S01]  /*2e10*/  FFMA.FTZ R65, R65, R2.reuse, -R8.reuse ;  /* 0x0000000241417223 */ /* 0x180fe20000010808 */
[-CC-:B------:R-:W-:Y:S01]  /*2e20*/  FFMA.FTZ R47, R47, R2.reuse, -R8.reuse ;  /* 0x000000022f2f7223 */ /* 0x180fe20000010808 */
[----:B------:R-:W-:Y:S01]  /*2e30*/  FFMA.FTZ R8, R69, R2, -R8 ;  /* 0x0000000245087223 */ /* 0x000fe20000010808 */
[----:B-1----:R-:W-:-:S02]  /*2e40*/  F2FP.F16.F32.PACK_AB R143, R36, R99 ;  /* 0x00000063248f723e */ /* 0x002fc400000000ff */
[----:B------:R-:W-:Y:S02]  /*2e50*/  CS2R R68, SRZ ;  /* 0x0000000000447805 */ /* 0x000fe4000001ff00 */
[----:B------:R-:W-:Y:S01]  /*2e60*/  CS2R R62, SRZ ;  /* 0x00000000003e7805 */ /* 0x000fe2000001ff00 */
[----:B------:R-:W1:Y:S01]  /*2e70*/  MUFU.EX2 R9, R9 ;  /* 0x0000000900097308 */ /* 0x000e620000000800 */
[----:B---3--:R-:W-:-:S07]  /*2e80*/  IMAD.MOV.U32 R25, RZ, RZ, R16 ;  /* 0x000000ffff197224 */ /* 0x008fce00078e0010 */
[----:B------:R-:W3:Y:S01]  /*2e90*/  MUFU.EX2 R11, R11 ;  /* 0x0000000b000b7308 */ /* 0x000ee20000000800 */
[----:B--2---:R-:W-:-:S04]  /*2ea0*/  @P4 IMAD.HI.U32 R29, R16, R29, RZ ;  /* 0x0000001d101d4227 */ /* 0x004fc800078e00ff */
[----:B----4-:R-:W-:Y:S01]  /*2eb0*/  FADD.FTZ R0, R5, R156 ;  /* 0x0000009c05007221 */ /* 0x010fe20000010000 */
[----:B------:R-:W-:Y:S02]  /*2ec0*/  F2FP.F16.F32.PACK_AB R156, R156, R5 ;  /* 0x000000059c9c723e */ /* 0x000fe400000000ff */
[----:B0-----:R-:W-:Y:S01]  /*2ed0*/  @P4 SHF.R.U32.HI R25, RZ, R40, R29 ;  /* 0x00000028ff194219 */ /* 0x001fe2000001161d */
[----:B------:R-:W-:Y:S01]  /*2ee0*/  FADD.FTZ R40, R157, R12 ;  /* 0x0000000c9d287221 */ /* 0x000fe20000010000 */
[----:B------:R0:W2:Y:S01]  /*2ef0*/  MUFU.EX2 R152, R33 ;  /* 0x0000002100987308 */ /* 0x0000a20000000800 */
[----:B------:R-:W-:Y:S02]  /*2f00*/  F2FP.F16.F32.PACK_AB R157, R12, R157 ;  /* 0x0000009d0c9d723e */ /* 0x000fe400000000ff */
[----:B------:R-:W-:Y:S01]  /*2f10*/  IADD3 R25, R25, R170, -R171 ;  /* 0x000000aa19197210 */ /* 0x000fe20007ffe8ab */
[----:B------:R-:W-:Y:S01]  /*2f20*/  FADD.FTZ R29, R159, R40 ;  /* 0x000000289f1d7221 */ /* 0x000fe20000010000 */
[----:B------:R-:W-:-:S03]  /*2f30*/  F2FP.F16.F32.PACK_AB R159, R14, R159 ;  /* 0x0000009f0e9f723e */ /* 0x000fc600000000ff */
[----:B------:R-:W4:Y:S01]  /*2f40*/  MUFU.EX2 R13, R13 ;  /* 0x0000000d000d7308 */ /* 0x000f220000000800 */
[----:B0-----:R-:W-:-:S04]  /*2f50*/  IMAD.HI R33, R25, 0x2aaaaaab, RZ ;  /* 0x2aaaaaab19217827 */ /* 0x001fc800078e02ff */
[----:B-1----:R-:W-:Y:S01]  /*2f60*/  FADD.FTZ R25, R9, R0 ;  /* 0x0000000009197221 */ /* 0x002fe20000010000 */
[----:B------:R-:W-:-:S03]  /*2f70*/  FADD.FTZ R40, R14, R29 ;  /* 0x0000001d0e287221 */ /* 0x000fc60000010000 */
[C---:B------:R-:W-:Y:S01]  /*2f80*/  FADD.FTZ R0, R158.reuse, R25 ;  /* 0x000000199e007221 */ /* 0x040fe20000010000 */
[----:B------:R-:W-:Y:S01]  /*2f90*/  FADD.FTZ R29, R77, R40 ;  /* 0x000000284d1d7221 */ /* 0x000fe20000010000 */
[----:B------:R-:W0:Y:S01]  /*2fa0*/  MUFU.EX2 R154, R37 ;  /* 0x00000025009a7308 */ /* 0x000e220000000800 */
[----:B------:R-:W-:Y:S01]  /*2fb0*/  F2FP.F16.F32.PACK_AB R158, R158, R9 ;  /* 0x000000099e9e723e */ /* 0x000fe200000000ff */
[----:B---3--:R-:W-:Y:S01]  /*2fc0*/  FADD.FTZ R25, R11, R0 ;  /* 0x000000000b197221 */ /* 0x008fe20000010000 */
[----:B------:R-:W-:Y:S01]  /*2fd0*/  FADD.FTZ R40, R20, R29 ;  /* 0x0000001d14287221 */ /* 0x000fe20000010000 */
[----:B------:R-:W-:Y:S02]  /*2fe0*/  SHF.R.U32.HI R42, RZ, 0x1f, R33 ;  /* 0x0000001fff2a7819 */ /* 0x000fe40000011621 */
[----:B------:R-:W-:Y:S01]  /*2ff0*/  CS2R R76, SRZ ;  /* 0x00000000004c7805 */ /* 0x000fe2000001ff00 */
[----:B--2---:R-:W-:Y:S01]  /*3000*/  FADD.FTZ R0, R152, R25 ;  /* 0x0000001998007221 */ /* 0x004fe20000010000 */
[----:B------:R-:W-:Y:S01]  /*3010*/  FADD.FTZ R29, R81, R40 ;  /* 0x00000028511d7221 */ /* 0x000fe20000010000 */
[----:B------:R-:W1:Y:S01]  /*3020*/  MUFU.EX2 R15, R15 ;  /* 0x0000000f000f7308 */ /* 0x000e620000000800 */
[----:B------:R-:W-:Y:S01]  /*3030*/  LEA.HI.SX32 R88, R33, R42, 0x1c ;  /* 0x0000002a21587211 */ /* 0x000fe200078fe2ff */
[----:B----4-:R-:W-:Y:S01]  /*3040*/  FADD.FTZ R25, R13, R0 ;  /* 0x000000000d197221 */ /* 0x010fe20000010000 */
[----:B------:R-:W-:Y:S01]  /*3050*/  FADD.FTZ R40, R24, R29 ;  /* 0x0000001d18287221 */ /* 0x000fe20000010000 */
[----:B------:R-:W-:-:S02]  /*3060*/  F2FP.F16.F32.PACK_AB R152, R152, R11 ;  /* 0x0000000b9898723e */ /* 0x000fc400000000ff */
[----:B------:R-:W-:Y:S01]  /*3070*/  CS2R R80, SRZ ;  /* 0x0000000000507805 */ /* 0x000fe2000001ff00 */
[----:B------:R-:W-:Y:S01]  /*3080*/  FADD.FTZ R29, R85, R40 ;  /* 0x00000028551d7221 */ /* 0x000fe20000010000 */
[----:B------:R2:W3:Y:S01]  /*3090*/  MUFU.EX2 R148, R41 ;  /* 0x0000002900947308 */ /* 0x0004e20000000800 */
[C---:B0-----:R-:W-:Y:S01]  /*30a0*/  FADD.FTZ R0, R154.reuse, R25 ;  /* 0x000000199a007221 */ /* 0x041fe20000010000 */
[----:B------:R-:W-:Y:S01]  /*30b0*/  F2FP.F16.F32.PACK_AB R154, R154, R13 ;  /* 0x0000000d9a9a723e */ /* 0x000fe200000000ff */
[----:B------:R-:W-:Y:S01]  /*30c0*/  FADD.FTZ R40, R26, R29 ;  /* 0x0000001d1a287221 */ /* 0x000fe20000010000 */
[----:B------:R-:W-:Y:S02]  /*30d0*/  VIMNMX R13, RZ, R88, !PT ;  /* 0x00000058ff0d7248 */ /* 0x000fe40007fe0100 */
[----:B------:R-:W-:Y:S01]  /*30e0*/  CS2R R84, SRZ ;  /* 0x0000000000547805 */ /* 0x000fe2000001ff00 */
[----:B------:R-:W-:Y:S01]  /*30f0*/  FADD.FTZ R29, R89, R40 ;  /* 0x00000028591d7221 */ /* 0x000fe20000010000 */
[----:B------:R-:W0:Y:S01]  /*3100*/  MUFU.EX2 R21, R21 ;  /* 0x0000001500157308 */ /* 0x000e220000000800 */
[----:B-1----:R-:W-:Y:S01]  /*3110*/  FADD.FTZ R25, R15, R0 ;  /* 0x000000000f197221 */ /* 0x002fe20000010000 */
[----:B--2---:R-:W-:Y:S01]  /*3120*/  CS2R R40, SRZ ;  /* 0x0000000000287805 */ /* 0x004fe2000001ff00 */
[----:B------:R-:W-:-:S04]  /*3130*/  FADD.FTZ R12, R28, R29 ;  /* 0x0000001d1c0c7221 */ /* 0x000fc80000010000 */
        /* <DEDUP_REMOVED lines=8> */
[----:B0-----:R-:W-:Y:S01]  /*31c0*/  FADD.FTZ R25, R21, R0 ;  /* 0x0000000015197221 */ /* 0x001fe20000010000 */
[----:B-1----:R-:W-:Y:S01]  /*31d0*/  CS2R R44, SRZ ;  /* 0x00000000002c7805 */ /* 0x002fe2000001ff00 */
[----:B------:R-:W-:Y:S01]  /*31e0*/  FADD.FTZ R12, R32, R5 ;  /* 0x00000005200c7221 */ /* 0x000fe20000010000 */
[----:B------:R-:W-:-:S03]  /*31f0*/  CS2R R32, SRZ ;  /* 0x0000000000207805 */ /* 0x000fc6000001ff00 */
[----:B------:R-:W-:Y:S01]  /*3200*/  FADD.FTZ R9, R97, R12 ;  /* 0x0000000c61097221 */ /* 0x000fe20000010000 */
[----:B------:R0:W1:Y:S01]  /*3210*/  MUFU.EX2 R144, R49 ;  /* 0x0000003100907308 */ /* 0x0000620000000800 */
[C---:B--2---:R-:W-:Y:S01]  /*3220*/  FADD.FTZ R0, R150.reuse, R25 ;  /* 0x0000001996007221 */ /* 0x044fe20000010000 */
[----:B------:R-:W-:Y:S01]  /*3230*/  F2FP.F16.F32.PACK_AB R150, R150, R21 ;  /* 0x000000159696723e */ /* 0x000fe200000000ff */
[----:B------:R-:W-:-:S04]  /*3240*/  FADD.FTZ R12, R34, R9 ;  /* 0x00000009220c7221 */ /* 0x000fc80000010000 */
[----:B------:R-:W-:Y:S01]  /*3250*/  FADD.FTZ R9, R99, R12 ;  /* 0x0000000c63097221 */ /* 0x000fe20000010000 */
[----:B------:R-:W2:Y:S01]  /*3260*/  MUFU.EX2 R31, R31 ;  /* 0x0000001f001f7308 */ /* 0x000ea20000000800 */
[----:B---3--:R-:W-:Y:S01]  /*3270*/  FADD.FTZ R25, R27, R0 ;  /* 0x000000001b197221 */ /* 0x008fe20000010000 */
[----:B0-----:R-:W-:Y:S01]  /*3280*/  CS2R R48, SRZ ;  /* 0x0000000000307805 */ /* 0x001fe2000001ff00 */
[----:B------:R-:W-:Y:S01]  /*3290*/  FADD.FTZ R12, R36, R9 ;  /* 0x00000009240c7221 */ /* 0x000fe20000010000 */
[----:B------:R-:W-:-:S03]  /*32a0*/  CS2R R36, SRZ ;  /* 0x0000000000247805 */ /* 0x000fc6000001ff00 */
[----:B------:R-:W-:Y:S01]  /*32b0*/  FADD.FTZ R9, R101, R12 ;  /* 0x0000000c65097221 */ /* 0x000fe20000010000 */
        /* <DEDUP_REMOVED lines=10> */
[----:B------:R-:W-:Y:S02]  /*3360*/  CS2R R30, SRZ ;  /* 0x00000000001e7805 */ /* 0x000fe4000001ff00 */
[----:B------:R-:W-:Y:S02]  /*3370*/  CS2R R24, SRZ ;  /* 0x0000000000187805 */ /* 0x000fe4000001ff00 */
        /* <DEDUP_REMOVED lines=12> */
[----:B------:R-:W-:-:S06]  /*3440*/  F2FP.F16.F32.PACK_AB R142, R142, R39 ;  /* 0x000000278e8e723e */ /* 0x000fcc00000000ff */
[----:B------:R1:W4:Y:S01]  /*3450*/  MUFU.EX2 R38, R67 ;  /* 0x0000004300267308 */ /* 0x0003220000000800 */
[----:B--2---:R-:W-:Y:S01]  /*3460*/  FADD.FTZ R5, R43, R0 ;  /* 0x000000002b057221 */ /* 0x004fe20000010000 */
[----:B0-----:R-:W-:-:S06]  /*3470*/  CS2R R64, SRZ ;  /* 0x0000000000407805 */ /* 0x001fcc000001ff00 */
[----:B------:R-:W0:Y:S01]  /*3480*/  MUFU.EX2 R47, R47 ;  /* 0x0000002f002f7308 */ /* 0x000e220000000800 */
[C---:B---3--:R-:W-:Y:S01]  /*3490*/  FADD.FTZ R0, R136.reuse, R5 ;  /* 0x0000000588007221 */ /* 0x048fe20000010000 */
[----:B------:R-:W-:Y:S02]  /*34a0*/  F2FP.F16.F32.PACK_AB R136, R136, R43 ;  /* 0x0000002b8888723e */ /* 0x000fe400000000ff */
[----:B-1----:R-:W-:Y:S02]  /*34b0*/  CS2R R66, SRZ ;  /* 0x0000000000427805 */ /* 0x002fe4000001ff00 */
[----:B------:R-:W-:Y:S02]  /*34c0*/  CS2R R42, SRZ ;  /* 0x00000000002a7805 */ /* 0x000fe4000001ff00 */
[----:B------:R-:W1:Y:S01]  /*34d0*/  MUFU.EX2 R103, R103 ;  /* 0x0000006700677308 */ /* 0x000e620000000800 */
[----:B----4-:R-:W-:-:S07]  /*34e0*/  F2FP.F16.F32.PACK_AB R137, R38, R101 ;  /* 0x000000652689723e */ /* 0x010fce00000000ff */
[----:B------:R2:W3:Y:S01]  /*34f0*/  MUFU.EX2 R138, R8 ;  /* 0x00000008008a7308 */ /* 0x0004e20000000800 */
[----:B0-----:R-:W-:Y:S01]  /*3500*/  FADD.FTZ R5, R47, R0 ;  /* 0x000000002f057221 */ /* 0x001fe20000010000 */
[----:B------:R-:W-:-:S06]  /*3510*/  IMAD.MOV.U32 R0, RZ, RZ, 0x3f800000 ;  /* 0x3f800000ff007424 */ /* 0x000fcc00078e00ff */
[----:B------:R-:W0:Y:S01]  /*3520*/  MUFU.EX2 R10, R10 ;  /* 0x0000000a000a7308 */ /* 0x000e220000000800 */
[----:B--2---:R-:W-:Y:S01]  /*3530*/  FADD.FTZ R8, R38, R9 ;  /* 0x0000000926087221 */ /* 0x004fe20000010000 */
[----:B------:R-:W-:-:S03]  /*3540*/  CS2R R38, SRZ ;  /* 0x0000000000267805 */ /* 0x000fc6000001ff00 */
[----:B-1----:R-:W-:Y:S01]  /*3550*/  FADD.FTZ R9, R103, R8 ;  /* 0x0000000867097221 */ /* 0x002fe20000010000 */
[C---:B---3--:R-:W-:Y:S01]  /*3560*/  FADD.FTZ R8, R138.reuse, R5 ;  /* 0x000000058a087221 */ /* 0x048fe20000010000 */
[----:B------:R-:W-:Y:S02]  /*3570*/  F2FP.F16.F32.PACK_AB R138, R138, R47 ;  /* 0x0000002f8a8a723e */ /* 0x000fe400000000ff */
[----:B------:R-:W-:Y:S01]  /*3580*/  CS2R R46, SRZ ;  /* 0x00000000002e7805 */ /* 0x000fe2000001ff00 */
[C---:B0-----:R-:W-:Y:S01]  /*3590*/  FADD.FTZ R5, R10.reuse, R9 ;  /* 0x000000090a057221 */ /* 0x041fe20000010000 */
[----:B------:R-:W-:Y:S01]  /*35a0*/  F2FP.F16.F32.PACK_AB R139, R10, R103 ;  /* 0x000000670a8b723e */ /* 0x000fe200000000ff */
[----:B------:R-:W-:Y:S01]  /*35b0*/  VIADD R10, R73, 0xfffffffe ;  /* 0xfffffffe490a7836 */ /* 0x000fe20000000000 */
[----:B------:R-:W-:Y:S02]  /*35c0*/  MOV R9, 0x3f800000 ;  /* 0x3f80000000097802 */ /* 0x000fe40000000f00 */
[----:B------:R-:W-:-:S02]  /*35d0*/  CS2R R72, SRZ ;  /* 0x0000000000487805 */ /* 0x000fc4000001ff00 */
[----:B------:R-:W-:-:S13]  /*35e0*/  ISETP.GE.AND P1, PT, R10, R13, PT ;  /* 0x0000000d0a00720c */ /* 0x000fda0003f26270 */
[----:B------:R-:W-:Y:S05]  /*35f0*/  @!P1 BRA `(.L_x_2425) ;  /* 0x0000002000dc9947 */ /* 0x000fea0003800000 */
[----:B------:R-:W-:Y:S01]  /*3600*/  IMAD.MOV.U32 R12, RZ, RZ, R3 ;  /* 0x000000ffff0c7224 */ /* 0x000fe200078e0003 */
[----:B------:R-:W-:Y:S01]  /*3610*/  UMOV UR7, UR60 ;  /* 0x0000003c00077c82 */ /* 0x000fe20008000000 */
[----:B------:R-:W-:Y:S01]  /*3620*/  IMAD.MOV.U32 R11, RZ, RZ, R4 ;  /* 0x000000ffff0b7224 */ /* 0x000fe200078e0004 */
[----:B------:R-:W-:Y:S01]  /*3630*/  UMOV UR4, UR38 ;  /* 0x0000002600047c82 */ /* 0x000fe20008000000 */
[----:B------:R-:W-:Y:S02]  /*3640*/  IMAD.MOV.U32 R0, RZ, RZ, 0x3f800000 ;  /* 0x3f800000ff007424 */ /* 0x000fe400078e00ff */
[----:B------:R-:W-:-:S07]  /*3650*/  IMAD.MOV.U32 R87, RZ, RZ, RZ ;  /* 0x000000ffff577224 */ /* 0x000fce00078e00ff */
.L_x_2436:
[----:B------:R-:W-:-:S04]  /*3660*/  UISETP.NE.AND UP0, UPT, UR4, 0x1, UPT ;  /* 0x000000010400788c */ /* 0x000fc8000bf05270 */
[----:B------:R-:W-:-:S04]  /*3670*/  USEL UR60, URZ, 0x1, UP0 ;  /* 0x000000013f3c7887 */ /* 0x000fc80008000000 */
[----:B------:R-:W-:Y:S01]  /*3680*/  ULOP3.LUT UR60, UR7, UR60, URZ, 0x3c, !UPT ;  /* 0x0000003c073c7292 */ /* 0x000fe2000f8e3c3f */
[----:B------:R-:W-:Y:S11]  /*3690*/  @!P0 BRA `(.L_x_2426) ;  /* 0x0000000000048947 */ /* 0x000ff60003800000 */
[----:B------:R-:W-:Y:S01]  /*36a0*/  BPT.TRAP 0x1 ;  /* 0x000000040000795c */ /* 0x000fe20000300000 */
.L_x_2426:
        /* <DEDUP_REMOVED lines=9> */
.L_x_2427:
[----:B-1----:R-:W-:Y:S05]  /*3740*/  @P1 BRA `(.L_x_2428) ;  /* 0x0000000000081947 */ /* 0x002fea0003800000 */
[----:B------:R-:W1:Y:S02]  /*3750*/  SYNCS.PHASECHK.TRANS64.TRYWAIT P1, [UR6+0x2a830], R2 ;  /* 0x02a83002ff0075a7 */ /* 0x000e640008020146 */
[----:B-1----:R-:W-:Y:S05]  /*3760*/  @!P1 BRA `(.L_x_2429) ;  /* 0x000000c400509947 */ /* 0x002fea0003800000 */
.L_x_2428:
        /* <DEDUP_REMOVED lines=131> */
.L_x_2430:
[----:B------:R-:W-:Y:S01]  /*3fa0*/  ULEA UR5, UR4, UR39, 0x3 ;  /* 0x0000002704057291 */ /* 0x000fe2000f8e183f */
[----:B------:R-:W-:-:S05]  /*3fb0*/  IMAD.U32 R0, RZ, RZ, UR7 ;  /* 0x00000007ff007e24 */ /* 0x000fca000f8e00ff */
[----:B------:R-:W-:-:S04]  /*3fc0*/  SHF.L.U32 R0, R0, 0x1f, RZ ;  /* 0x0000001f00007819 */ /* 0x000fc800000006ff */
[----:B------:R2:W3:Y:S01]  /*3fd0*/  SYNCS.PHASECHK.TRANS64.TRYWAIT P1, [UR5+0x2a850], R0 ;  /* 0x02a85000ff0075a7 */ /* 0x0004e20008020145 */
[----:B------:R-:W-:Y:S05]  /*3fe0*/  @!P0 BRA `(.L_x_2431) ;  /* 0x0000000000048947 */ /* 0x000fea0003800000 */
[----:B------:R-:W-:Y:S01]  /*3ff0*/  BPT.TRAP 0x1 ;  /* 0x000000040000795c */ /* 0x000fe20000300000 */
.L_x_2431:
[----:B---3--:R-:W-:Y:S05]  /*4000*/  @P1 BRA `(.L_x_2432) ;  /* 0x0000000000081947 */ /* 0x008fea0003800000 */
[----:B------:R-:W3:Y:S02]  /*4010*/  SYNCS.PHASECHK.TRANS64.TRYWAIT P1, [UR5+0x2a850], R0 ;  /* 0x02a85000ff0075a7 */ /* 0x000ee40008020145 */
[----:B---3--:R-:W-:Y:S05]  /*4020*/  @!P1 BRA `(.L_x_2433) ;  /* 0x000000bc00389947 */ /* 0x008fea0003800000 */
.L_x_2432:
        /* <DEDUP_REMOVED lines=38> */
.L_x_2434:
[----:B------:R-:W-:Y:S01]  /*4290*/  ISETP.NE.AND P1, PT, R172, 0x1, PT ;  /* 0x00000001ac00780c */ /* 0x000fe20003f25270 */
[----:B-12---:R-:W-:Y:S01]  /*42a0*/  IMAD.IADD R0, R19, 0x1, R16 ;  /* 0x0000000113007824 */ /* 0x006fe200078e0210 */
[----:B------:R-:W1:Y:S01]  /*42b0*/  S2UR UR4, SR_CgaCtaId ;  /* 0x00000000000479c3 */ /* 0x000e620000008800 */
[----:B------:R-:W-:-:S10]  /*42c0*/  UIADD3 UR6, UR6, 0x2a840, URZ ;  /* 0x0002a84006067890 */ /* 0x000fd4000fffe03f */
[----:B------:R-:W0:Y:S08]  /*42d0*/  @P1 LDC R3, c[0x0][0x44c] ;  /* 0x00011300ff031b82 */ /* 0x000e300000000800 */
[----:B------:R-:W2:Y:S01]  /*42e0*/  @P1 LDC R9, c[0x0][0x450] ;  /* 0x00011400ff091b82 */ /* 0x000ea20000000800 */
[----:B-1----:R-:W-:-:S09]  /*42f0*/  UPRMT UR6, UR4, 0x654, UR6 ;  /* 0x0000065404067896 */ /* 0x002fd20008000006 */
[----:B------:R-:W-:Y:S01]  /*4300*/  SYNCS.ARRIVE.TRANS64.RED.A1T0 RZ, [UR6], RZ ;  /* 0x000000ffffff79a7 */ /* 0x000fe20008100406 */
[----:B0-----:R-:W-:-:S04]  /*4310*/  @P1 IMAD.HI.U32 R2, R0, R3, RZ ;  /* 0x0000000300021227 */ /* 0x001fc800078e00ff */
[----:B------:R-:W-:Y:S01]  /*4320*/  IMAD.MOV.U32 R3, RZ, RZ, -0x60 ;  /* 0xffffffa0ff037424 */ /* 0x000fe200078e00ff */
[----:B--2---:R-:W-:-:S03]  /*4330*/  @P1 SHF.R.U32.HI R0, RZ, R9, R2 ;  /* 0x00000009ff001219 */ /* 0x004fc60000011602 */
[----:B------:R-:W-:Y:S02]  /*4340*/  IMAD R3, R10, R3, 0x1 ;  /* 0x000000010a037424 */ /* 0x000fe400078e0203 */
[----:B------:R-:W0:Y:S02]  /*4350*/  SHFL.IDX PT, R9, R0, RZ, 0x1c1f ;  /* 0x001c1fff00097589 */ /* 0x000e2400000e0000 */
[----:B------:R-:W-:Y:S02]  /*4360*/  IMAD R3, R18, -0x2, R3 ;  /* 0xfffffffe12037824 */ /* 0x000fe400078e0203 */
[----:B------:R-:W1:Y:S03]  /*4370*/  SHFL.IDX PT, R143, R0, 0x1, 0x1c1f ;  /* 0x003c1f00008f7f89 */ /* 0x000e6600000e0000 */
[----:B------:R-:W-:-:S04]  /*4380*/  IADD3 R4, -R171, R3, R170 ;  /* 0x00000003ab047210 */ /* 0x000fc80007ffe1aa */
[----:B0-----:R-:W-:-:S04]  /*4390*/  IADD3 R2, R4, R9, RZ ;  /* 0x0000000904027210 */ /* 0x001fc80007ffe0ff */
[C---:B------:R-:W-:Y:S02]  /*43a0*/  ISETP.GT.AND P1, PT, R2.reuse, RZ, PT ;  /* 0x000000ff0200720c */ /* 0x040fe40003f24270 */
[----:B------:R-:W-:Y:S02]  /*43b0*/  ISETP.GT.AND P2, PT, R2, 0x1, PT ;  /* 0x000000010200780c */ /* 0x000fe40003f44270 */
[----:B------:R-:W-:Y:S02]  /*43c0*/  FSEL R151, R88, -INF , P1 ;  /* 0xff80000058977808 */ /* 0x000fe40000800000 */
        /* <DEDUP_REMOVED lines=69> */
[----:B------:R-:W-:Y:S01]  /*4820*/  FMNMX.FTZ R20, R133, R14, !PT ;  /* 0x0000000e85147209 */ /* 0x000fe20007810000 */
[----:B-1----:R-:W-:-:S04]  /*4830*/  IMAD.IADD R14, R4, 0x1, R143 ;  /* 0x00000001040e7824 */ /* 0x002fc800078e028f */
        /* <DEDUP_REMOVED lines=240> */
.L_x_2435:
        /* <DEDUP_REMOVED lines=35> */
.L_x_2425:
[----:B------:R-:W-:-:S13]  /*5970*/  ISETP.GE.AND P1, PT, R10, RZ, PT ;  /* 0x000000ff0a00720c */ /* 0x000fda0003f26270 */
[----:B------:R-:W-:Y:S05]  /*5980*/  @!P1 BRA `(.L_x_2437) ;  /* 0x0000001c00189947 */ /* 0x000fea0003800000 */
[----:B------:R-:W-:Y:S01]  /*5990*/  IMAD.MOV.U32 R11, RZ, RZ, R3 ;  /* 0x000000ffff0b7224 */ /* 0x000fe200078e0003 */
[----:B------:R-:W-:Y:S01]  /*59a0*/  UMOV UR6, UR60 ;  /* 0x0000003c00067c82 */ /* 0x000fe20008000000 */
[----:B------:R-:W-:Y:S01]  /*59b0*/  IMAD.MOV.U32 R13, RZ, RZ, R4 ;  /* 0x000000ffff0d7224 */ /* 0x000fe200078e0004 */
[----:B------:R-:W-:-:S06]  /*59c0*/  UMOV UR4, UR38 ;  /* 0x0000002600047c82 */ /* 0x000fcc0008000000 */
.L_x_2448:
        /* <DEDUP_REMOVED lines=8> */
.L_x_2438:
[----:B------:R-:W-:Y:S01]  /*5a50*/  ULEA UR5, UR38, UR39, 0x3 ;  /* 0x0000002726057291 */ /* 0x000fe2000f8e183f */
[----:B------:R-:W-:-:S05]  /*5a60*/  IMAD.U32 R2, RZ, RZ, UR60 ;  /* 0x0000003cff027e24 */ /* 0x000fca000f8e00ff */
[----:B------:R-:W-:-:S04]  /*5a70*/  SHF.L.U32 R2, R2, 0x1f, RZ ;  /* 0x0000001f02027819 */ /* 0x000fc800000006ff */
[----:B------:R0:W1:Y:S01]  /*5a80*/  SYNCS.PHASECHK.TRANS64.TRYWAIT P1, [UR5+0x2a830], R2 ;  /* 0x02a83002ff0075a7 */ /* 0x0000620008020145 */
[----:B------:R-:W-:Y:S05]  /*5a90*/  @!P0 BRA `(.L_x_2439) ;  /* 0x0000000000048947 */ /* 0x000fea0003800000 */
[----:B------:R-:W-:Y:S01]  /*5aa0*/  BPT.TRAP 0x1 ;  /* 0x000000040000795c */ /* 0x000fe20000300000 */
.L_x_2439:
[----:B-1----:R-:W-:Y:S05]  /*5ab0*/  @P1 BRA `(.L_x_2440) ;  /* 0x0000000000081947 */ /* 0x002fea0003800000 */
[----:B------:R-:W1:Y:S02]  /*5ac0*/  SYNCS.PHASECHK.TRANS64.TRYWAIT P1, [UR5+0x2a830], R2 ;  /* 0x02a83002ff0075a7 */ /* 0x000e640008020145 */
[----:B-1----:R-:W-:Y:S05]  /*5ad0*/  @!P1 BRA `(.L_x_2441) ;  /* 0x000000a000a49947 */ /* 0x002fea0003800000 */
.L_x_2440:
        /* <DEDUP_REMOVED lines=131> */
.L_x_2442:
[----:B------:R-:W-:Y:S01]  /*6310*/  ULEA UR5, UR4, UR39, 0x3 ;  /* 0x0000002704057291 */ /* 0x000fe2000f8e183f */
[----:B------:R-:W-:-:S05]  /*6320*/  IMAD.U32 R0, RZ, RZ, UR6 ;  /* 0x00000006ff007e24 */ /* 0x000fca000f8e00ff */
[----:B------:R-:W-:-:S04]  /*6330*/  SHF.L.U32 R0, R0, 0x1f, RZ ;  /* 0x0000001f00007819 */ /* 0x000fc800000006ff */
[----:B------:R2:W3:Y:S01]  /*6340*/  SYNCS.PHASECHK.TRANS64.TRYWAIT P1, [UR5+0x2a850], R0 ;  /* 0x02a85000ff0075a7 */ /* 0x0004e20008020145 */
[----:B------:R-:W-:Y:S05]  /*6350*/  @!P0 BRA `(.L_x_2443) ;  /* 0x0000000000048947 */ /* 0x000fea0003800000 */
[----:B------:R-:W-:Y:S01]  /*6360*/  BPT.TRAP 0x1 ;  /* 0x000000040000795c */ /* 0x000fe20000300000 */
.L_x_2443:
[----:B---3--:R-:W-:Y:S05]  /*6370*/  @P1 BRA `(.L_x_2444) ;  /* 0x0000000000081947 */ /* 0x008fea0003800000 */
[----:B------:R-:W3:Y:S02]  /*6380*/  SYNCS.PHASECHK.TRANS64.TRYWAIT P1, [UR5+0x2a850], R0 ;  /* 0x02a85000ff0075a7 */ /* 0x000ee40008020145 */
[----:B---3--:R-:W-:Y:S05]  /*6390*/  @!P1 BRA `(.L_x_2445) ;  /* 0x00000098008c9947 */ /* 0x008fea0003800000 */
.L_x_2444:
        /* <DEDUP_REMOVED lines=42> */
.L_x_2446:
        /* <DEDUP_REMOVED lines=216> */
.L_x_2447:
[----:B------:R-:W0:Y:S01]  /*73c0*/  S2UR UR4, SR_CgaCtaId ;  /* 0x00000000000479c3 */ /* 0x000e220000008800 */
[----:B------:R-:W-:Y:S01]  /*73d0*/  UIADD3 UR5, UR5, 0x2a860, URZ ;  /* 0x0002a86005057890 */ /* 0x000fe2000fffe03f */
[----:B------:R-:W-:Y:S01]  /*73e0*/  ISETP.GT.AND P1, PT, R10, RZ, PT ;  /* 0x000000ff0a00720c */ /* 0x000fe20003f24270 */
[----:B------:R-:W-:Y:S01]  /*73f0*/  UMOV UR6, UR60 ;  /* 0x0000003c00067c82 */ /* 0x000fe20008000000 */
[----:B------:R-:W-:Y:S01]  /*7400*/  F2FP.F16.F32.PACK_AB R156, R11, R156 ;  /* 0x0000009c0b9c723e */ /* 0x000fe200000000ff */
[----:B------:R-:W-:Y:S01]  /*7410*/  IMAD.MOV.U32 R11, RZ, RZ, R3 ;  /* 0x000000ffff0b7224 */ /* 0x000fe200078e0003 */
[----:B------:R-:W-:Y:S01]  /*7420*/  F2FP.F16.F32.PACK_AB R158, R13, R158 ;  /* 0x0000009e0d9e723e */ /* 0x000fe200000000ff */
[----:B------:R-:W-:Y:S01]  /*7430*/  IMAD.MOV.U32 R13, RZ, RZ, R4 ;  /* 0x000000ffff0d7224 */ /* 0x000fe200078e0004 */
        /* <DEDUP_REMOVED lines=24> */
[----:B------:R-:W-:Y:S02]  /*75c0*/  IADD3 R10, R10, -0x1, RZ ;  /* 0xffffffff0a0a7810 */ /* 0x000fe40007ffe0ff */
[----:B------:R-:W-:Y:S01]  /*75d0*/  F2FP.F16.F32.PACK_AB R139, R90, R139 ;  /* 0x0000008b5a8b723e */ /* 0x000fe200000000ff */
[----:B------:R-:W-:Y:S06]  /*75e0*/  @P1 BRA `(.L_x_2448) ;  /* 0xffffffe000f81947 */ /* 0x000fec000383ffff */
.L_x_2437:
        /* <DEDUP_REMOVED lines=67> */
.L_x_2449:
[----:B------:R-:W-:Y:S01]  /*7a20*/  ULEA UR5, UR38, UR39, 0x3 ;  /* 0x0000002726057291 */ /* 0x000fe2000f8e183f */
[----:B------:R-:W-:-:S05]  /*7a30*/  IMAD.U32 R0, RZ, RZ, UR60 ;  /* 0x0000003cff007e24 */ /* 0x000fca000f8e00ff */
[----:B------:R-:W-:-:S04]  /*7a40*/  SHF.L.U32 R0, R0, 0x1f, RZ ;  /* 0x0000001f00007819 */ /* 0x000fc800000006ff */
[----:B------:R0:W1:Y:S01]  /*7a50*/  SYNCS.PHASECHK.TRANS64.TRYWAIT P1, [UR5+0x2a850], R0 ;  /* 0x02a85000ff0075a7 */ /* 0x0000620008020145 */
[----:B------:R-:W-:Y:S05]  /*7a60*/  @!P0 BRA `(.L_x_2450) ;  /* 0x0000000000048947 */ /* 0x000fea0003800000 */
[----:B------:R-:W-:Y:S01]  /*7a70*/  BPT.TRAP 0x1 ;  /* 0x000000040000795c */ /* 0x000fe20000300000 */
.L_x_2450:
[----:B-1----:R-:W-:Y:S05]  /*7a80*/  @P1 BRA `(.L_x_2451) ;  /* 0x0000000000081947 */ /* 0x002fea0003800000 */
[----:B------:R-:W1:Y:S02]  /*7a90*/  SYNCS.PHASECHK.TRANS64.TRYWAIT P1, [UR5+0x2a850], R0 ;  /* 0x02a85000ff0075a7 */ /* 0x000e640008020145 */
[----:B-1----:R-:W-:Y:S05]  /*7aa0*/  @!P1 BRA `(.L_x_2452) ;  /* 0x0000008000e09947 */ /* 0x002fea0003800000 */
.L_x_2451:
        /* <DEDUP_REMOVED lines=23> */
[----:B------:R-:W-:Y:S02]  /*7c20*/  IMAD.MOV.U32 R9, RZ, RZ, RZ ;  /* 0x000000ffff097224 */ /* 0x000fe400078e00ff */
        /* <DEDUP_REMOVED lines=38> */
.L_x_2453:
[----:B------:R-:W0:Y:S01]  /*7e90*/  S2UR UR6, SR_CgaCtaId ;  /* 0x00000000000679c3 */ /* 0x000e220000008800 */
[----:B------:R-:W-:Y:S01]  /*7ea0*/  UIADD3 UR4, UR5, 0x2a860, URZ ;  /* 0x0002a86005047890 */ /* 0x000fe2000fffe03f */
[----:B------:R-:W-:Y:S01]  /*7eb0*/  FMUL.FTZ R91, R34, R9 ;  /* 0x00000009225b7220 */ /* 0x000fe20000410000 */
[----:B------:R-:W-:Y:S01]  /*7ec0*/  UIADD3 UR38, UR38, 0x1, URZ ;  /* 0x0000000126267890 */ /* 0x000fe2000fffe03f */
[-C--:B------:R-:W-:Y:S01]  /*7ed0*/  FMUL.FTZ R93, R32, R5.reuse ;  /* 0x00000005205d7220 */ /* 0x080fe20000410000 */
[-C--:B------:R-:W-:Y:S01]  /*7ee0*/  FMUL.FTZ R90, R33, R5.reuse ;  /* 0x00000005215a7220 */ /* 0x080fe20000410000 */
        /* <DEDUP_REMOVED lines=69> */
.L_x_2417:
        /* <DEDUP_REMOVED lines=24> */
[----:B------:R-:W-:Y:S02]  /*84c0*/  SHF.R.U64 R9, R9, 0x3, RZ ;  /* 0x0000000309097819 */ /* 0x000fe400000012ff */
[C---:B------:R-:W-:Y:S02]  /*84d0*/  IADD3 R73, P5, R4.reuse, 0x40, RZ ;  /* 0x0000004004497810 */ /* 0x040fe40007fbe0ff */
[C---:B------:R-:W-:Y:S02]  /*84e0*/  IADD3 R101, P4, R4.reuse, 0x60, RZ ;  /* 0x0000006004657810 */ /* 0x040fe40007f9e0ff */
[C---:B------:R-:W-:Y:S01]  /*84f0*/  IADD3 R103, P3, R4.reuse, 0x4000, RZ ;  /* 0x0000400004677810 */ /* 0x040fe20007f7e0ff */
[--C-:B------:R-:W-:Y:S01]  /*8500*/  IMAD.X R25, RZ, RZ, R5.reuse, P5 ;  /* 0x000000ffff197224 */ /* 0x100fe200028e0605 */
[C---:B------:R-:W-:Y:S01]  /*8510*/  IADD3 R105, P2, R4.reuse, 0x4020, RZ ;  /* 0x0000402004697810 */ /* 0x040fe20007f5e0ff */
[--C-:B------:R-:W-:Y:S01]  /*8520*/  IMAD.X R13, RZ, RZ, R5.reuse, P4 ;  /* 0x000000ffff0d7224 */ /* 0x100fe200020e0605 */
[C---:B------:R-:W-:Y:S01]  /*8530*/  IADD3 R107, P1, R4.reuse, 0x4040, RZ ;  /* 0x00004040046b7810 */ /* 0x040fe20007f3e0ff */
[--C-:B------:R-:W-:Y:S01]  /*8540*/  IMAD.X R15, RZ, RZ, R5.reuse, P3 ;  /* 0x000000ffff0f7224 */ /* 0x100fe200018e0605 */
[----:B------:R-:W-:Y:S01]  /*8550*/  BAR.SYNC.DEFER_BLOCKING 0x1, 0x100 ;  /* 0x0044000000007b1d */ /* 0x000fe20000010000 */
[----:B------:R-:W-:Y:S01]  /*8560*/  IADD3 R109, P0, R4, 0x4060, RZ ;  /* 0x00004060046d7810 */ /* 0x000fe20007f1e0ff */
[--C-:B------:R-:W-:Y:S01]  /*8570*/  IMAD.X R11, RZ, RZ, R5.reuse, P2 ;  /* 0x000000ffff0b7224 */ /* 0x100fe200010e0605 */
[----:B------:R-:W-:Y:S01]  /*8580*/  LOP3.LUT R4, R9, R4, RZ, 0x3c, !PT ;  /* 0x0000000409047212 */ /* 0x000fe200078e3cff */
[--C-:B------:R-:W-:Y:S01]  /*8590*/  IMAD.X R9, RZ, RZ, R5.reuse, P1 ;  /* 0x000000ffff097224 */ /* 0x100fe200008e0605 */
[----:B------:R-:W-:Y:S01]  /*85a0*/  LOP3.LUT R12, R71, 0x380, RZ, 0xc0, !PT ;  /* 0x00000380470c7812 */ /* 0x000fe200078ec0ff */
[----:B------:R-:W-:Y:S01]  /*85b0*/  IMAD.X R29, RZ, RZ, R5, P0 ;  /* 0x000000ffff1d7224 */ /* 0x000fe200000e0605 */
[----:B------:R-:W-:-:S02]  /*85c0*/  LOP3.LUT R28, R101, 0x380, RZ, 0xc0, !PT ;  /* 0x00000380651c7812 */ /* 0x000fc400078ec0ff */
[-C--:B------:R-:W-:Y:S02]  /*85d0*/  IADD3.X R27, RZ, R5.reuse, RZ, P6, !PT ;  /* 0x00000005ff1b7210 */ /* 0x080fe400037fe4ff */
[----:B------:R-:W-:Y:S02]  /*85e0*/  MOV R96, R4 ;  /* 0x0000000400607202 */ /* 0x000fe40000000f00 */
[----:B------:R-:W-:Y:S02]  /*85f0*/  LOP3.LUT R14, R73, 0x380, RZ, 0xc0, !PT ;  /* 0x00000380490e7812 */ /* 0x000fe400078ec0ff */
[----:B------:R-:W-:Y:S02]  /*8600*/  F2FP.F16.F32.PACK_AB R5, R10, R97 ;  /* 0x000000610a05723e */ /* 0x000fe400000000ff */
[----:B-1----:R-:W-:Y:S02]  /*8610*/  LOP3.LUT R44, R103, 0x380, RZ, 0xc0, !PT ;  /* 0x00000380672c7812 */ /* 0x002fe400078ec0ff */
[----:B------:R-:W-:-:S02]  /*8620*/  SHF.R.U64 R12, R12, 0x3, RZ ;  /* 0x000000030c0c7819 */ /* 0x000fc400000012ff */
[----:B------:R-:W-:Y:S02]  /*8630*/  LOP3.LUT R10, R105, 0x380, RZ, 0xc0, !PT ;  /* 0x00000380690a7812 */ /* 0x000fe400078ec0ff */
[----:B------:R-:W-:Y:S02]  /*8640*/  SHF.R.U64 R28, R28, 0x3, RZ ;  /* 0x000000031c1c7819 */ /* 0x000fe400000012ff */
[----:B------:R-:W-:Y:S02]  /*8650*/  SHF.R.U64 R14, R14, 0x3, RZ ;  /* 0x000000030e0e7819 */ /* 0x000fe400000012ff */
[----:B------:R-:W-:Y:S02]  /*8660*/  SHF.R.U64 R44, R44, 0x3, RZ ;  /* 0x000000032c2c7819 */ /* 0x000fe400000012ff */
[----:B------:R-:W-:Y:S02]  /*8670*/  LOP3.LUT R26, R12, R71, RZ, 0x3c, !PT ;  /* 0x000000470c1a7212 */ /* 0x000fe400078e3cff */
[----:B------:R-:W-:-:S02]  /*8680*/  SHF.R.U64 R10, R10, 0x3, RZ ;  /* 0x000000030a0a7819 */ /* 0x000fc400000012ff */
[----:B------:R-:W-:Y:S02]  /*8690*/  LOP3.LUT R12, R28, R101, RZ, 0x3c, !PT ;  /* 0x000000651c0c7212 */ /* 0x000fe400078e3cff */
[----:B------:R-:W-:Y:S02]  /*86a0*/  LOP3.LUT R28, R107, 0x380, RZ, 0xc0, !PT ;  /* 0x000003806b1c7812 */ /* 0x000fe400078ec0ff */
[----:B------:R-:W-:Y:S02]  /*86b0*/  LOP3.LUT R24, R14, R73, RZ, 0x3c, !PT ;  /* 0x000000490e187212 */ /* 0x000fe400078e3cff */
[----:B------:R-:W-:Y:S02]  /*86c0*/  LOP3.LUT R14, R44, R103, RZ, 0x3c, !PT ;  /* 0x000000672c0e7212 */ /* 0x000fe400078e3cff */
[----:B------:R-:W-:Y:S02]  /*86d0*/  LOP3.LUT R10, R10, R105, RZ, 0x3c, !PT ;  /* 0x000000690a0a7212 */ /* 0x000fe400078e3cff */
[----:B------:R-:W-:-:S02]  /*86e0*/  LOP3.LUT R44, R109, 0x380, RZ, 0xc0, !PT ;  /* 0x000003806d2c7812 */ /* 0x000fc400078ec0ff */
[----:B------:R-:W-:Y:S02]  /*86f0*/  SHF.R.U64 R28, R28, 0x3, RZ ;  /* 0x000000031c1c7819 */ /* 0x000fe400000012ff */
[----:B------:R-:W-:Y:S02]  /*8700*/  MOV R71, R10 ;  /* 0x0000000a00477202 */ /* 0x000fe40000000f00 */
[----:B------:R-:W-:Y:S02]  /*8710*/  SHF.R.U64 R44, R44, 0x3, RZ ;  /* 0x000000032c2c7819 */ /* 0x000fe400000012ff */
[----:B------:R-:W-:Y:S02]  /*8720*/  F2FP.F16.F32.PACK_AB R11, R39, R38 ;  /* 0x00000026270b723e */ /* 0x000fe400000000ff */
[----:B------:R-:W-:Y:S01]  /*8730*/  F2FP.F16.F32.PACK_AB R4, R92, R99 ;  /* 0x000000635c04723e */ /* 0x000fe200000000ff */
[----:B------:R-:W1:Y:S01]  /*8740*/  LDC.64 R38, c[0x0][0xc00] ;  /* 0x00030000ff267b82 */ /* 0x000e620000000a00 */
[----:B------:R-:W-:-:S02]  /*8750*/  LOP3.LUT R8, R28, R107, RZ, 0x3c, !PT ;  /* 0x0000006b1c087212 */ /* 0x000fc400078e3cff */
[----:B------:R-:W-:Y:S01]  /*8760*/  LOP3.LUT R28, R44, R109, RZ, 0x3c, !PT ;  /* 0x0000006d2c1c7212 */ /* 0x000fe200078e3cff */
[----:B------:R2:W-:Y:S01]  /*8770*/  STSM.16.M88.4 [R96], R4 ;  /* 0x0000000460007844 */ /* 0x0005e20000000200 */
[----:B------:R-:W-:Y:S02]  /*8780*/  MOV R44, R8 ;  /* 0x00000008002c7202 */ /* 0x000fe40000000f00 */
[----:B------:R-:W-:Y:S02]  /*8790*/  MOV R94, R26 ;  /* 0x0000001a005e7202 */ /* 0x000fe40000000f00 */
[----:B------:R-:W-:Y:S02]  /*87a0*/  F2FP.F16.F32.PACK_AB R8, R90, R93 ;  /* 0x0000005d5a08723e */ /* 0x000fe400000000ff */
[----:B------:R-:W-:Y:S02]  /*87b0*/  F2FP.F16.F32.PACK_AB R9, R34, R91 ;  /* 0x0000005b2209723e */ /* 0x000fe400000000ff */
[----:B------:R-:W-:-:S02]  /*87c0*/  F2FP.F16.F32.PACK_AB R10, R88, R89 ;  /* 0x00000059580a723e */ /* 0x000fc400000000ff */
[----:B------:R-:W-:Y:S02]  /*87d0*/  MOV R92, R24 ;  /* 0x00000018005c7202 */ /* 0x000fe40000000f00 */
[----:B------:R-:W-:Y:S01]  /*87e0*/  MOV R73, R12 ;  /* 0x0000000c00497202 */ /* 0x000fe20000000f00 */
[----:B------:R-:W-:Y:S01]  /*87f0*/  STSM.16.M88.4 [R94], R8 ;  /* 0x000000085e007844 */ /* 0x000fe20000000200 */
[----:B------:R-:W-:Y:S02]  /*8800*/  MOV R72, R14 ;  /* 0x0000000e00487202 */ /* 0x000fe40000000f00 */
[----:B--2---:R-:W-:Y:S02]  /*8810*/  F2FP.F16.F32.PACK_AB R4, R41, R40 ;  /* 0x000000282904723e */ /* 0x004fe400000000ff */
[----:B------:R-:W-:Y:S02]  /*8820*/  F2FP.F16.F32.PACK_AB R5, R43, R42 ;  /* 0x0000002a2b05723e */ /* 0x000fe400000000ff */
[----:B------:R-:W-:-:S02]  /*8830*/  F2FP.F16.F32.PACK_AB R6, R36, R37 ;  /* 0x000000252406723e */ /* 0x000fc400000000ff */
[----:B------:R-:W-:Y:S02]  /*8840*/  F2FP.F16.F32.PACK_AB R7, R30, R35 ;  /* 0x000000231e07723e */ /* 0x000fe400000000ff */
[----:B------:R-:W-:Y:S02]  /*8850*/  F2FP.F16.F32.PACK_AB R12, R49, R48 ;  /* 0x00000030310c723e */ /* 0x000fe400000000ff */
        /* <DEDUP_REMOVED lines=10> */
[----:B------:R-:W-:Y:S02]  /*8900*/  MOV R36, R28 ;  /* 0x0000001c00247202 */ /* 0x000fe40000000f00 */
[----:B------:R-:W-:Y:S01]  /*8910*/  F2FP.F16.F32.PACK_AB R28, R65, R64 ;  /* 0x00000040411c723e */ /* 0x000fe200000000ff */
[----:B------:R4:W-:Y:S01]  /*8920*/  STSM.16.M88.4 [R72], R24 ;  /* 0x0000001848007844 */ /* 0x0009e20000000200 */
[----:B------:R-:W-:Y:S01]  /*8930*/  F2FP.F16.F32.PACK_AB R29, R67, R66 ;  /* 0x00000042431d723e */ /* 0x000fe200000000ff */
[----:B--2---:R-:W-:Y:S01]  /*8940*/  IMAD.SHL.U32 R5, R22, 0x4, RZ ;  /* 0x0000000416057824 */ /* 0x004fe200078e00ff */
[----:B------:R-:W-:Y:S02]  /*8950*/  F2FP.F16.F32.PACK_AB R30, R69, R68 ;  /* 0x00000044451e723e */ /* 0x000fe400000000ff */
[----:B------:R-:W-:-:S02]  /*8960*/  F2FP.F16.F32.PACK_AB R34, R77, R76 ;  /* 0x0000004c4d22723e */ /* 0x000fc400000000ff */
[----:B------:R-:W-:Y:S01]  /*8970*/  F2FP.F16.F32.PACK_AB R35, R79, R78 ;  /* 0x0000004e4f23723e */ /* 0x000fe200000000ff */
[----:B------:R4:W-:Y:S01]  /*8980*/  STSM.16.M88.4 [R71], R28 ;  /* 0x0000001c47007844 */ /* 0x0009e20000000200 */
[----:B------:R-:W-:Y:S02]  /*8990*/  ISETP.NE.U32.AND P2, PT, RZ, UR4, PT ;  /* 0x00000004ff007c0c */ /* 0x000fe4000bf45070 */
[----:B-1----:R-:W-:Y:S01]  /*89a0*/  ISETP.NE.U32.AND P0, PT, R38, RZ, PT ;  /* 0x000000ff2600720c */ /* 0x002fe20003f05070 */
[----:B------:R4:W-:Y:S01]  /*89b0*/  STSM.16.M88.4 [R44], R32 ;  /* 0x000000202c007844 */ /* 0x0009e20000000200 */
[----:B------:R-:W-:Y:S02]  /*89c0*/  ISETP.NE.AND.EX P2, PT, RZ, UR5, PT, P2 ;  /* 0x00000005ff007c0c */ /* 0x000fe4000bf45320 */
[----:B------:R-:W-:Y:S01]  /*89d0*/  ISETP.NE.AND.EX P0, PT, R39, RZ, PT, P0 ;  /* 0x000000ff2700720c */ /* 0x000fe20003f05300 */
[----:B------:R4:W-:Y:S01]  /*89e0*/  STSM.16.M88.4 [R36], R80 ;  /* 0x0000005024007844 */ /* 0x0009e20000000200 */
[----:B------:R-:W-:Y:S01]  /*89f0*/  SHF.L.U64.HI R10, R22, 0x2, R162 ;  /* 0x00000002160a7819 */ /* 0x000fe200000102a2 */
[----:B------:R-:W-:Y:S01]  /*8a00*/  BAR.SYNC.DEFER_BLOCKING 0x1, 0x100 ;  /* 0x0044000000007b1d */ /* 0x000fe20000010000 */
[----:B------:R-:W-:-:S02]  /*8a10*/  IADD3 R6, P1, R5, R38, RZ ;  /* 0x0000002605067210 */ /* 0x000fc40007f3e0ff */
[----:B------:R-:W-:-:S05]  /*8a20*/  MOV R48, RZ ;  /* 0x000000ff00307202 */ /* 0x000fca0000000f00 */
[----:B------:R-:W-:Y:S01]  /*8a30*/  @P2 IADD3 R4, P3, R5, UR4, RZ ;  /* 0x0000000405042c10 */ /* 0x000fe2000ff7e0ff */
[----:B------:R-:W-:Y:S01]  /*8a40*/  ULDC UR4, c[0x0][0xa88] ;  /* 0x0002a20000047ab9 */ /* 0x000fe20000000800 */
[C---:B------:R-:W-:Y:S02]  /*8a50*/  IMAD.X R7, R10.reuse, 0x1, R39, P1 ;  /* 0x000000010a077824 */ /* 0x040fe400008e0627 */
[----:B------:R-:W-:Y:S01]  /*8a60*/  IMAD.U32 R9, RZ, RZ, UR4 ;  /* 0x00000004ff097e24 */ /* 0x000fe2000f8e00ff */
[----:B------:R-:W-:Y:S02]  /*8a70*/  @P2 IADD3.X R5, R10, UR5, RZ, P3, !PT ;  /* 0x000000050a052c10 */ /* 0x000fe40009ffe4ff */
        /* <DEDUP_REMOVED lines=10> */
.L_x_2456:
[----:B------:R-:W-:Y:S01]  /*8b20*/  SHF.R.S32.HI R44, RZ, 0x1f, R161 ;  /* 0x0000001fff2c7819 */ /* 0x000fe200000114a1 */
[----:B------:R-:W-:Y:S01]  /*8b30*/  IMAD.IADD R15, R19, 0x1, R16 ;  /* 0x00000001130f7824 */ /* 0x000fe200078e0210 */
[----:B------:R-:W-:Y:S01]  /*8b40*/  ULDC.64 UR4, c[0x0][0xb90] ;  /* 0x0002e40000047ab9 */ /* 0x000fe20000000a00 */
[----:B-----5:R-:W-:Y:S01]  /*8b50*/  SHF.R.S32.HI R49, RZ, 0x1f, R48 ;  /* 0x0000001fff317819 */ /* 0x020fe20000011430 */
[----:B------:R-:W-:Y:S01]  /*8b60*/  IMAD R57, R9, R54, RZ ;  /* 0x0000003609397224 */ /* 0x000fe200078e02ff */
[----:B------:R-:W-:Y:S01]  /*8b70*/  SEL R162, R162, RZ, !P0 ;  /* 0x000000ffa2a27207 */ /* 0x000fe20004000000 */
[----:B------:R-:W-:Y:S01]  /*8b80*/  IMAD R4, R44, UR4, RZ ;  /* 0x000000042c047c24 */ /* 0x000fe2000f8e02ff */
[----:B------:R-:W-:Y:S01]  /*8b90*/  SEL R55, R22, RZ, !P0 ;  /* 0x000000ff16377207 */ /* 0x000fe20004000000 */
[----:B-1----:R-:W-:Y:S01]  /*8ba0*/  @P1 IMAD.HI.U32 R6, R15, R8, RZ ;  /* 0x000000080f061227 */ /* 0x002fe200078e00ff */
[----:B------:R-:W-:-:S03]  /*8bb0*/  IADD3 R22, R167, R16, RZ ;  /* 0x00000010a7167210 */ /* 0x000fc60007ffe0ff */
[----:B------:R-:W-:Y:S01]  /*8bc0*/  IMAD.MOV.U32 R7, RZ, RZ, R15 ;  /* 0x000000ffff077224 */ /* 0x000fe200078e000f */
[----:B--2---:R-:W-:Y:S01]  /*8bd0*/  @P1 SHF.R.U32.HI R7, RZ, R11, R6 ;  /* 0x0000000bff071219 */ /* 0x004fe20000011606 */
[C---:B------:R-:W-:Y:S02]  /*8be0*/  IMAD R13, R161.reuse, UR5, R4 ;  /* 0x00000005a10d7c24 */ /* 0x040fe4000f8e0204 */
[----:B------:R-:W-:Y:S01]  /*8bf0*/  IMAD.WIDE.U32 R4, R161, UR4, R48 ;  /* 0x00000004a1047c25 */ /* 0x000fe2000f8e0030 */
[----:B------:R-:W-:-:S03]  /*8c00*/  ULDC.64 UR4, c[0x0][0xb98] ;  /* 0x0002e60000047ab9 */ /* 0x000fc60000000a00 */
[----:B------:R-:W-:Y:S02]  /*8c10*/  IMAD R11, R163, 0x40, R17 ;  /* 0x00000040a30b7824 */ /* 0x000fe400078e0211 */
[----:B------:R-:W-:Y:S02]  /*8c20*/  IMAD.IADD R5, R5, 0x1, R13 ;  /* 0x0000000105057824 */ /* 0x000fe400078e020d */
[----:B------:R-:W-:Y:S02]  /*8c30*/  IMAD.MOV R13, RZ, RZ, -R7 ;  /* 0x000000ffff0d7224 */ /* 0x000fe400078e0a07 */
[----:B------:R-:W-:-:S04]  /*8c40*/  IMAD.WIDE R2, R11, 0x2, R2 ;  /* 0x000000020b027825 */ /* 0x000fc800078e0202 */
[----:B------:R-:W-:Y:S01]  /*8c50*/  IMAD R6, R162, UR4, RZ ;  /* 0x00000004a2067c24 */ /* 0x000fe2000f8e02ff */
[C---:B------:R-:W-:Y:S01]  /*8c60*/  IADD3 R25, P0, R2.reuse, 0x1000, RZ ;  /* 0x0000100002197810 */ /* 0x040fe20007f1e0ff */
[C---:B------:R-:W-:Y:S01]  /*8c70*/  IMAD.WIDE.U32 R4, R55.reuse, UR4, R4 ;  /* 0x0000000437047c25 */ /* 0x040fe2000f8e0004 */
[C---:B------:R-:W-:Y:S02]  /*8c80*/  IADD3 R41, P6, R2.reuse, 0x4000, RZ ;  /* 0x0000400002297810 */ /* 0x040fe40007fde0ff */
[----:B------:R-:W-:Y:S01]  /*8c90*/  IADD3 R37, P5, R2, 0x5000, RZ ;  /* 0x0000500002257810 */ /* 0x000fe20007fbe0ff */
[----:B------:R-:W-:Y:S01]  /*8ca0*/  IMAD R11, R54, R13, R15 ;  /* 0x0000000d360b7224 */ /* 0x000fe200078e020f */
[----:B------:R-:W-:Y:S01]  /*8cb0*/  SHF.R.S32.HI R13, RZ, 0x1f, R7 ;  /* 0x0000001fff0d7819 */ /* 0x000fe20000011407 */
[----:B------:R-:W-:Y:S01]  /*8cc0*/  IMAD R8, R55, UR5, R6 ;  /* 0x0000000537087c24 */ /* 0x000fe2000f8e0206 */
[----:B------:R-:W-:Y:S01]  /*8cd0*/  IADD3 R4, P2, R7, R4, RZ ;  /* 0x0000000407047210 */ /* 0x000fe20007f5e0ff */
[----:B------:R-:W-:Y:S01]  /*8ce0*/  ULDC.64 UR4, c[0x0][0xb88] ;  /* 0x0002e20000047ab9 */ /* 0x000fe20000000a00 */
[----:B------:R-:W-:-:S02]  /*8cf0*/  SHF.R.S32.HI R6, RZ, 0x1f, R11 ;  /* 0x0000001fff067819 */ /* 0x000fc4000001140b */
[----:B------:R-:W-:Y:S02]  /*8d00*/  IADD3.X R5, R13, R5, R8, P2, !PT ;  /* 0x000000050d057210 */ /* 0x000fe400017fe408 */
[----:B------:R-:W-:Y:S01]  /*8d10*/  IADD3 R15, P3, R2, 0x2000, RZ ;  /* 0x00002000020f7810 */ /* 0x000fe20007f7e0ff */
[----:B------:R-:W-:Y:S01]  /*8d20*/  IMAD R8, R6, UR4, RZ ;  /* 0x0000000406087c24 */ /* 0x000fe2000f8e02ff */
[----:B------:R-:W-:Y:S01]  /*8d30*/  LOP3.LUT R12, R25, 0x380, RZ, 0xc0, !PT ;  /* 0x00000380190c7812 */ /* 0x000fe200078ec0ff */
[----:B------:R-:W-:Y:S01]  /*8d40*/  IMAD.WIDE.U32 R4, R11, UR4, R4 ;  /* 0x000000040b047c25 */ /* 0x000fe2000f8e0004 */
[----:B------:R-:W-:Y:S02]  /*8d50*/  LOP3.LUT R7, R15, 0x380, RZ, 0xc0, !PT ;  /* 0x000003800f077812 */ /* 0x000fe400078ec0ff */
[----:B------:R-:W-:Y:S01]  /*8d60*/  LOP3.LUT R40, R41, 0x380, RZ, 0xc0, !PT ;  /* 0x0000038029287812 */ /* 0x000fe200078ec0ff */
[----:B------:R-:W-:Y:S01]  /*8d70*/  IMAD R13, R11, UR5, R8 ;  /* 0x000000050b0d7c24 */ /* 0x000fe2000f8e0208 */
[----:B------:R-:W-:Y:S01]  /*8d80*/  ULDC.64 UR4, c[0x0][0xb50] ;  /* 0x0002d40000047ab9 */ /* 0x000fe20000000a00 */
[----:B------:R-:W-:-:S02]  /*8d90*/  SHF.R.U64 R6, R7, 0x3, RZ ;  /* 0x0000000307067819 */ /* 0x000fc400000012ff */
[----:B------:R-:W-:Y:S01]  /*8da0*/  IMAD.IADD R5, R5, 0x1, R13 ;  /* 0x0000000105057824 */ /* 0x000fe200078e020d */
[----:B------:R-:W-:Y:S01]  /*8db0*/  LEA R10, P4, R4, UR4, 0x2 ;  /* 0x00000004040a7c11 */ /* 0x000fe2000f8810ff */
[----:B------:R-:W-:Y:S01]  /*8dc0*/  IMAD.X R13, RZ, RZ, R3, P0 ;  /* 0x000000ffff0d7224 */ /* 0x000fe200000e0603 */
[----:B------:R-:W-:Y:S02]  /*8dd0*/  IADD3 R7, P2, R2, 0x3000, RZ ;  /* 0x0000300002077810 */ /* 0x000fe40007f5e0ff */
[----:B------:R-:W-:Y:S01]  /*8de0*/  LEA.HI.X R14, R4, UR5, R5, 0x2, P4 ;  /* 0x00000005040e7c11 */ /* 0x000fe2000a0f1405 */
[----:B------:R-:W-:Y:S01]  /*8df0*/  SHFL.IDX PT, R50, R10, RZ, 0x1c1f ;  /* 0x001c1fff0a327589 */ /* 0x000fe200000e0000 */
[----:B------:R-:W-:Y:S01]  /*8e00*/  LOP3.LUT P0, RZ, R165, 0x3, RZ, 0xc0, !PT ;  /* 0x00000003a5ff7812 */ /* 0x000fe2000780c0ff */
[----:B------:R-:W-:Y:S01]  /*8e10*/  IMAD.X R9, RZ, RZ, R3, P2 ;  /* 0x000000ffff097224 */ /* 0x000fe200010e0603 */
[----:B------:R-:W-:Y:S01]  /*8e20*/  LOP3.LUT R8, R7, 0x380, RZ, 0xc0, !PT ;  /* 0x0000038007087812 */ /* 0x000fe200078ec0ff */
[----:B------:R-:W1:Y:S01]  /*8e30*/  SHFL.IDX PT, R51, R14, RZ, 0x1c1f ;  /* 0x001c1fff0e337589 */ /* 0x000e6200000e0000 */
[C---:B------:R-:W-:Y:S01]  /*8e40*/  VIADD R4, R22.reuse, 0x8 ;  /* 0x0000000816047836 */ /* 0x040fe20000000000 */
[----:B------:R-:W-:Y:S01]  /*8e50*/  ISETP.GE.OR P2, PT, R22, R57, P0 ;  /* 0x000000391600720c */ /* 0x000fe20000746670 */
[----:B------:R-:W-:Y:S01]  /*8e60*/  ULDC.64 UR4, c[0x0][0xaa0] ;  /* 0x0002a80000047ab9 */ /* 0x000fe20000000a00 */
[----:B------:R-:W-:Y:S01]  /*8e70*/  SHFL.IDX PT, R52, R10, 0x1, 0x1c1f ;  /* 0x003c1f000a347f89 */ /* 0x000fe200000e0000 */
[----:B------:R-:W-:-:S02]  /*8e80*/  IADD3 R33, P4, R2, 0x6000, RZ ;  /* 0x0000600002217810 */ /* 0x000fc40007f9e0ff */
[----:B------:R-:W-:Y:S01]  /*8e90*/  ISETP.GE.OR P0, PT, R4, R57, P0 ;  /* 0x000000390400720c */ /* 0x000fe20000706670 */
[----:B------:R-:W2:Y:S01]  /*8ea0*/  SHFL.IDX PT, R53, R14, 0x1, 0x1c1f ;  /* 0x003c1f000e357f89 */ /* 0x000ea200000e0000 */
[----:B------:R-:W-:Y:S02]  /*8eb0*/  LOP3.LUT R11, R2, 0x380, RZ, 0xc0, !PT ;  /* 0x00000380020b7812 */ /* 0x000fe400078ec0ff */
[----:B------:R-:W-:Y:S02]  /*8ec0*/  SHF.R.U64 R8, R8, 0x3, RZ ;  /* 0x0000000308087819 */ /* 0x000fe400000012ff */
[----:B------:R-:W-:Y:S02]  /*8ed0*/  LOP3.LUT R36, R37, 0x380, RZ, 0xc0, !PT ;  /* 0x0000038025247812 */ /* 0x000fe400078ec0ff */
[----:B------:R-:W-:Y:S02]  /*8ee0*/  LOP3.LUT R32, R33, 0x380, RZ, 0xc0, !PT ;  /* 0x0000038021207812 */ /* 0x000fe400078ec0ff */
[----:B------:R-:W-:-:S02]  /*8ef0*/  SHF.R.U64 R11, R11, 0x3, RZ ;  /* 0x000000030b0b7819 */ /* 0x000fc400000012ff */
[----:B------:R-:W-:Y:S01]  /*8f00*/  LOP3.LUT R8, R8, R7, RZ, 0x3c, !PT ;  /* 0x0000000708087212 */ /* 0x000fe200078e3cff */
[--C-:B------:R-:W-:Y:S01]  /*8f10*/  IMAD.X R7, RZ, RZ, R3.reuse, P3 ;  /* 0x000000ffff077224 */ /* 0x100fe200018e0603 */
[----:B------:R-:W-:Y:S02]  /*8f20*/  IADD3 R5, P3, R2, 0x7000, RZ ;  /* 0x0000700002057810 */ /* 0x000fe40007f7e0ff */
[----:B------:R-:W-:Y:S01]  /*8f30*/  SHF.R.U64 R12, R12, 0x3, RZ ;  /* 0x000000030c0c7819 */ /* 0x000fe200000012ff */
[----:B-1----:R1:W-:Y:S01]  /*8f40*/  @!P2 ST.E desc[UR36][R50.64], R20 ;  /* 0x000000143200a985 */ /* 0x0023e2000c101924 */
[----:B------:R-:W-:Y:S01]  /*8f50*/  SHF.R.U64 R40, R40, 0x3, RZ ;  /* 0x0000000328287819 */ /* 0x000fe200000012ff */
[----:B------:R-:W-:Y:S01]  /*8f60*/  IMAD R49, R49, UR4, RZ ;  /* 0x0000000431317c24 */ /* 0x000fe2000f8e02ff */
[----:B------:R-:W-:Y:S01]  /*8f70*/  SHF.R.U64 R36, R36, 0x3, RZ ;  /* 0x0000000324247819 */ /* 0x000fe200000012ff */
[----:B------:R-:W-:Y:S01]  /*8f80*/  IMAD.X R29, RZ, RZ, R3, P3 ;  /* 0x000000ffff1d7224 */ /* 0x000fe200018e0603 */
[----:B------:R-:W-:-:S02]  /*8f90*/  SHF.R.U64 R32, R32, 0x3, RZ ;  /* 0x0000000320207819 */ /* 0x000fc400000012ff */
[----:B------:R-:W-:Y:S01]  /*8fa0*/  LOP3.LUT R2, R11, R2, RZ, 0x3c, !PT ;  /* 0x000000020b027212 */ /* 0x000fe200078e3cff */
[----:B--2---:R2:W-:Y:S01]  /*8fb0*/  @!P0 ST.E desc[UR36][R52.64], R0 ;  /* 0x0000000034008985 */ /* 0x0045e2000c101924 */
[----:B------:R-:W-:Y:S02]  /*8fc0*/  LOP3.LUT R12, R12, R25, RZ, 0x3c, !PT ;  /* 0x000000190c0c7212 */ /* 0x000fe400078e3cff */
[----:B------:R-:W-:Y:S01]  /*8fd0*/  LOP3.LUT R40, R40, R41, RZ, 0x3c, !PT ;  /* 0x0000002928287212 */ /* 0x000fe200078e3cff */
[----:B-1----:R-:W1:Y:S01]  /*8fe0*/  @P1 LDC R51, c[0x0][0xbec] ;  /* 0x0002fb00ff331b82 */ /* 0x002e620000000800 */
[----:B------:R-:W-:Y:S01]  /*8ff0*/  LOP3.LUT R36, R36, R37, RZ, 0x3c, !PT ;  /* 0x0000002524247212 */ /* 0x000fe200078e3cff */
[--C-:B------:R-:W-:Y:S01]  /*9000*/  IMAD.X R41, RZ, RZ, R3.reuse, P6 ;  /* 0x000000ffff297224 */ /* 0x100fe200030e0603 */
[----:B------:R-:W-:Y:S01]  /*9010*/  LOP3.LUT R32, R32, R33, RZ, 0x3c, !PT ;  /* 0x0000002120207212 */ /* 0x000fe200078e3cff */
[--C-:B------:R-:W-:Y:S01]  /*9020*/  IMAD.X R37, RZ, RZ, R3.reuse, P5 ;  /* 0x000000ffff257224 */ /* 0x100fe200028e0603 */
[----:B------:R3:W5:Y:S01]  /*9030*/  LD.E.128 R24, desc[UR36][R2.64] ;  /* 0x0000002402187980 */ /* 0x000762000c101d00 */
[----:B------:R-:W-:Y:S01]  /*9040*/  IMAD.X R33, RZ, RZ, R3, P4 ;  /* 0x000000ffff217224 */ /* 0x000fe200020e0603 */
[----:B------:R-:W-:Y:S01]  /*9050*/  LOP3.LUT R4, R5, 0x380, RZ, 0xc0, !PT ;  /* 0x0000038005047812 */ /* 0x000fe200078ec0ff */
[----:B--2---:R-:W2:Y:S01]  /*9060*/  @P1 LDC R53, c[0x0][0xbf0] ;  /* 0x0002fc00ff351b82 */ /* 0x004ea20000000800 */
[----:B------:R-:W-:Y:S01]  /*9070*/  IMAD R49, R48, UR5, R49 ;  /* 0x0000000530317c24 */ /* 0x000fe2000f8e0231 */
[----:B------:R-:W-:Y:S01]  /*9080*/  LOP3.LUT R6, R6, R15, RZ, 0x3c, !PT ;  /* 0x0000000f06067212 */ /* 0x000fe200078e3cff */
[----:B------:R-:W5:Y:S01]  /*9090*/  LD.E.128 R8, desc[UR36][R8.64] ;  /* 0x0000002408087980 */ /* 0x000f62000c101d00 */
[----:B------:R-:W-:Y:S01]  /*90a0*/  SHF.R.U64 R4, R4, 0x3, RZ ;  /* 0x0000000304047819 */ /* 0x000fe200000012ff */
[----:B---3--:R-:W-:Y:S01]  /*90b0*/  IMAD.WIDE.U32 R2, R48, UR4, RZ ;  /* 0x0000000430027c25 */ /* 0x008fe2000f8e00ff */
[----:B------:R-:W-:-:S02]  /*90c0*/  ULDC.64 UR4, c[0x0][0xae8] ;  /* 0x0002ba0000047ab9 */ /* 0x000fc40000000a00 */
[----:B------:R-:W-:Y:S01]  /*90d0*/  LOP3.LUT R28, R4, R5, RZ, 0x3c, !PT ;  /* 0x00000005041c7212 */ /* 0x000fe200078e3cff */
[----:B------:R-:W5:Y:S01]  /*90e0*/  LD.E.128 R12, desc[UR36][R12.64] ;  /* 0x000000240c0c7980 */ /* 0x000f62000c101d00 */
[----:B------:R-:W-:Y:S01]  /*90f0*/  IADD3 R3, R3, R49, RZ ;  /* 0x0000003103037210 */ /* 0x000fe20007ffe0ff */
[----:B------:R-:W-:Y:S02]  /*9100*/  IMAD R49, R160, 0x20, R163 ;  /* 0x00000020a0317824 */ /* 0x000fe400078e02a3 */
        /* <DEDUP_REMOVED lines=8> */
[----:B-1----:R-:W-:Y:S02]  /*9190*/  @P1 IMAD.HI.U32 R0, R22, R51, RZ ;  /* 0x0000003316001227 */ /* 0x002fe400078e00ff */
[----:B------:R-:W5:Y:S02]  /*91a0*/  LD.E.128 R32, desc[UR36][R32.64] ;  /* 0x0000002420207980 */ /* 0x000f64000c101d00 */
[----:B------:R-:W-:Y:S02]  /*91b0*/  IMAD.IADD R3, R3, 0x1, R49 ;  /* 0x0000000103037824 */ /* 0x000fe400078e0231 */
[----:B------:R-:W-:Y:S01]  /*91c0*/  IMAD.MOV.U32 R49, RZ, RZ, R22 ;  /* 0x000000ffff317224 */ /* 0x000fe200078e0016 */
[----:B--2---:R-:W-:Y:S01]  /*91d0*/  @P1 SHF.R.U32.HI R49, RZ, R53, R0 ;  /* 0x00000035ff311219 */ /* 0x004fe20000011600 */
[----:B------:R-:W-:Y:S01]  /*91e0*/  IMAD R20, R162, UR4, RZ ;  /* 0x00000004a2147c24 */ /* 0x000fe2000f8e02ff */
[----:B------:R-:W5:Y:S01]  /*91f0*/  LD.E.128 R28, desc[UR36][R28.64] ;  /* 0x000000241c1c7980 */ /* 0x000f62000c101d00 */
[C---:B------:R-:W-:Y:S01]  /*9200*/  IMAD.WIDE.U32 R2, R55.reuse, UR4, R2 ;  /* 0x0000000437027c25 */ /* 0x040fe2000f8e0002 */
[--C-:B------:R-:W-:Y:S01]  /*9210*/  SHF.R.S32.HI R0, RZ, 0x1f, R49.reuse ;  /* 0x0000001fff007819 */ /* 0x100fe20000011431 */
[----:B------:R-:W-:Y:S01]  /*9220*/  @!PT LDS RZ, [RZ] ;  /* 0x00000000fffff984 */ /* 0x000fe20000000800 */
[----:B------:R-:W-:Y:S01]  /*9230*/  @!PT LDS RZ, [RZ] ;  /* 0x00000000fffff984 */ /* 0x000fe20000000800 */
[----:B------:R-:W-:Y:S01]  /*9240*/  @!PT LDS RZ, [RZ] ;  /* 0x00000000fffff984 */ /* 0x000fe20000000800 */
[----:B------:R-:W-:Y:S01]  /*9250*/  @!PT LDS RZ, [RZ] ;  /* 0x00000000fffff984 */ /* 0x000fe20000000800 */
[----:B------:R1:W-:Y:S06]  /*9260*/  MEMBAR.ALL.CTA ;  /* 0x0000000000007992 */ /* 0x0003ec0000008000 */
[----:B-1----:R-:W1:Y:S01]  /*9270*/  FENCE.VIEW.ASYNC.S ;  /* 0x00000000000073c6 */ /* 0x002e620000000000 */
[----:B------:R-:W-:Y:S01]  /*9280*/  IMAD R51, R55, UR5, R20 ;  /* 0x0000000537337c24 */ /* 0x000fe2000f8e0214 */
[----:B------:R-:W-:Y:S01]  /*9290*/  ULDC.64 UR4, c[0x0][0xae0] ;  /* 0x0002b80000047ab9 */ /* 0x000fe20000000a00 */
[----:B------:R-:W-:-:S02]  /*92a0*/  IMAD.MOV R53, RZ, RZ, -R49 ;  /* 0x000000ffff357224 */ /* 0x000fc400078e0a31 */
        /* <DEDUP_REMOVED lines=8> */
[----:B------:R-:W-:Y:S02]  /*9330*/  IMAD.IADD R3, R3, 0x1, R53 ;  /* 0x0000000103037824 */ /* 0x000fe400078e0235 */
[----:B------:R-:W-:Y:S02]  /*9340*/  IMAD R16, R0, UR4, RZ ;  /* 0x0000000400107c24 */ /* 0x000fe4000f8e02ff */
[----:B------:R-:W-:Y:S01]  /*9350*/  IMAD.WIDE.U32 R2, R51, UR4, R2 ;  /* 0x0000000433027c25 */ /* 0x000fe2000f8e0002 */
[----:B------:R-:W-:-:S03]  /*9360*/  ISETP.GE.AND P2, PT, R44, R57, PT ;  /* 0x000000392c00720c */ /* 0x000fc60003f46270 */
[----:B------:R-:W-:Y:S01]  /*9370*/  IMAD R49, R51, UR5, R16 ;  /* 0x0000000533317c24 */ /* 0x000fe2000f8e0210 */
[----:B------:R-:W-:Y:S01]  /*9380*/  IADD3 R0, R44, 0x20, RZ ;  /* 0x000000202c007810 */ /* 0x000fe20007ffe0ff */
[----:B------:R-:W-:Y:S01]  /*9390*/  ULDC.64 UR4, c[0x0][0xa80] ;  /* 0x0002a00000047ab9 */ /* 0x000fe20000000a00 */
[----:B0-----:R-:W-:Y:S01]  /*93a0*/  VIADD R21, R21, 0x2a820 ;  /* 0x0002a82015157836 */ /* 0x001fe20000000000 */
[----:B------:R-:W-:Y:S01]  /*93b0*/  LEA R16, P3, R2, UR4, 0x1 ;  /* 0x0000000402107c11 */ /* 0x000fe2000f8608ff */
[----:B------:R-:W-:Y:S01]  /*93c0*/  IMAD.IADD R3, R3, 0x1, R49 ;  /* 0x0000000103037824 */ /* 0x000fe200078e0231 */
[-C--:B------:R-:W-:Y:S01]  /*93d0*/  ISETP.GE.AND P0, PT, R0, R57.reuse, PT ;  /* 0x000000390000720c */ /* 0x080fe20003f06270 */
[----:B------:R-:W-:Y:S01]  /*93e0*/  VIADD R0, R44, 0x40 ;  /* 0x000000402c007836 */ /* 0x000fe20000000000 */
[----:B------:R-:W-:Y:S02]  /*93f0*/  PRMT R21, RZ, 0x654, R21 ;  /* 0x00000654ff157816 */ /* 0x000fe40000000015 */
[----:B------:R-:W-:Y:S01]  /*9400*/  LEA.HI.X R22, R2, UR5, R3, 0x1, P3 ;  /* 0x0000000502167c11 */ /* 0x000fe200098f0c03 */
[----:B-1----:R0:W1:Y:S01]  /*9410*/  SHFL.IDX PT, R20, R16, RZ, 0x181f ;  /* 0x00181fff10147589 */ /* 0x00206200000e0000 */
[----:B------:R-:W-:Y:S01]  /*9420*/  ISETP.GE.AND P1, PT, R0, R57, PT ;  /* 0x000000390000720c */ /* 0x000fe20003f26270 */
[----:B------:R0:W-:Y:S01]  /*9430*/  SYNCS.ARRIVE.TRANS64.RED.A1T0 RZ, [R21+URZ], RZ ;  /* 0x000000ff15ff79a7 */ /* 0x0001e2000810043f */
[----:B------:R-:W-:Y:S01]  /*9440*/  BSSY B1, `(.L_x_2457) ;  /* 0x000000c000017945 */ /* 0x000fe20003800000 */
[----:B------:R0:W2:Y:S03]  /*9450*/  SHFL.IDX PT, R0, R22, RZ, 0x181f ;  /* 0x00181fff16007589 */ /* 0x0000a600000e0000 */
[----:B------:R-:W-:Y:S07]  /*9460*/  @P2 BRA `(.L_x_2458) ;  /* 0x0000000000242947 */ /* 0x000fee0003800000 */
[----:B------:R-:W-:Y:S02]  /*9470*/  ULDC UR4, c[0x0][0xac8] ;  /* 0x0002b20000047ab9 */ /* 0x000fe40000000800 */
[----:B------:R-:W-:Y:S02]  /*9480*/  ISETP.GE.AND P2, PT, R17, UR4, PT ;  /* 0x0000000411007c0c */ /* 0x000fe4000bf46270 */
[----:B------:R-:W-:-:S11]  /*9490*/  ISETP.GE.AND P3, PT, R23, UR4, PT ;  /* 0x0000000417007c0c */ /* 0x000fd6000bf66270 */
[-C--:B-1----:R-:W-:Y:S02]  /*94a0*/  @!P2 LEA R2, P4, R17, R20.reuse, 0x1 ;  /* 0x000000141102a211 */ /* 0x082fe400078808ff */
[----:B------:R-:W-:Y:S02]  /*94b0*/  @!P3 LEA R20, P5, R23, R20, 0x1 ;  /* 0x000000141714b211 */ /* 0x000fe400078a08ff */
[-C--:B--2---:R-:W-:Y:S02]  /*94c0*/  @!P2 LEA.HI.X R3, R17, R0.reuse, R174, 0x1, P4 ;  /* 0x000000001103a211 */ /* 0x084fe400020f0cae */
[----:B0-----:R-:W-:-:S03]  /*94d0*/  @!P3 LEA.HI.X R21, R23, R0, R173, 0x1, P5 ;  /* 0x000000001715b211 */ /* 0x001fc600028f0cad */
[----:B-----5:R3:W-:Y:S04]  /*94e0*/  @!P2 ST.E.128 desc[UR36][R2.64], R24 ;  /* 0x000000180200a985 */ /* 0x0207e8000c101d24 */
[----:B------:R3:W-:Y:S02]  /*94f0*/  @!P3 ST.E.128 desc[UR36][R20.64], R40 ;  /* 0x000000281400b985 */ /* 0x0007e4000c101d24 */
.L_x_2458:
[----:B------:R-:W-:Y:S05]  /*9500*/  BSYNC B1 ;  /* 0x0000000000017941 */ /* 0x000fea0003800000 */
.L_x_2457:
[----:B--2---:R2:W4:Y:S01]  /*9510*/  SHFL.IDX PT, R0, R22, 0x1, 0x181f ;  /* 0x00381f0016007f89 */ /* 0x00452200000e0000 */
[----:B------:R-:W-:Y:S03]  /*9520*/  BSSY B1, `(.L_x_2459) ;  /* 0x000000c000017945 */ /* 0x000fe60003800000 */
[----:B-1-3--:R2:W1:Y:S01]  /*9530*/  SHFL.IDX PT, R20, R16, 0x1, 0x181f ;  /* 0x00381f0010147f89 */ /* 0x00a46200000e0000 */
[----:B------:R-:W-:Y:S05]  /*9540*/  @P0 BRA `(.L_x_2460) ;  /* 0x0000000000240947 */ /* 0x000fea0003800000 */
[----:B------:R-:W-:Y:S02]  /*9550*/  ULDC UR4, c[0x0][0xac8] ;  /* 0x0002b20000047ab9 */ /* 0x000fe40000000800 */
[----:B------:R-:W-:Y:S02]  /*9560*/  ISETP.GE.AND P3, PT, R17, UR4, PT ;  /* 0x0000000411007c0c */ /* 0x000fe4000bf66270 */
[----:B------:R-:W-:-:S11]  /*9570*/  ISETP.GE.AND P4, PT, R23, UR4, PT ;  /* 0x0000000417007c0c */ /* 0x000fd6000bf86270 */
[-C--:B-1----:R-:W-:Y:S02]  /*9580*/  @!P3 LEA R2, P0, R17, R20.reuse, 0x1 ;  /* 0x000000141102b211 */ /* 0x082fe400078008ff */
[----:B------:R-:W-:Y:S02]  /*9590*/  @!P4 LEA R20, P2, R23, R20, 0x1 ;  /* 0x000000141714c211 */ /* 0x000fe400078408ff */
[-C--:B----4-:R-:W-:Y:S02]  /*95a0*/  @!P3 LEA.HI.X R3, R17, R0.reuse, R174, 0x1, P0 ;  /* 0x000000001103b211 */ /* 0x090fe400000f0cae */
[----:B0-----:R-:W-:-:S03]  /*95b0*/  @!P4 LEA.HI.X R21, R23, R0, R173, 0x1, P2 ;  /* 0x000000001715c211 */ /* 0x001fc600010f0cad */
[----:B-----5:R3:W-:Y:S04]  /*95c0*/  @!P3 ST.E.128 desc[UR36][R2.64], R12 ;  /* 0x0000000c0200b985 */ /* 0x0207e8000c101d24 */
[----:B------:R3:W-:Y:S02]  /*95d0*/  @!P4 ST.E.128 desc[UR36][R20.64], R36 ;  /* 0x000000241400c985 */ /* 0x0007e4000c101d24 */
.L_x_2460:
[----:B------:R-:W-:Y:S05]  /*95e0*/  BSYNC B1 ;  /* 0x0000000000017941 */ /* 0x000fea0003800000 */
.L_x_2459:
[----:B----4-:R4:W0:Y:S01]  /*95f0*/  SHFL.IDX PT, R0, R22, 0x2, 0x181f ;  /* 0x00581f0016007f89 */ /* 0x01082200000e0000 */
[----:B------:R-:W-:Y:S03]  /*9600*/  BSSY B1, `(.L_x_2461) ;  /* 0x000000c000017945 */ /* 0x000fe60003800000 */
[----:B---3-5:R4:W3:Y:S01]  /*9610*/  SHFL.IDX PT, R12, R16, 0x2, 0x181f ;  /* 0x00581f00100c7f89 */ /* 0x0288e200000e0000 */
[----:B------:R-:W-:Y:S05]  /*9620*/  @P1 BRA `(.L_x_2462) ;  /* 0x0000000000241947 */ /* 0x000fea0003800000 */
[----:B------:R-:W-:Y:S02]  /*9630*/  ULDC UR4, c[0x0][0xac8] ;  /* 0x0002b20000047ab9 */ /* 0x000fe40000000800 */
[----:B------:R-:W-:Y:S02]  /*9640*/  ISETP.GE.AND P2, PT, R17, UR4, PT ;  /* 0x0000000411007c0c */ /* 0x000fe4000bf46270 */
[----:B------:R-:W-:-:S11]  /*9650*/  ISETP.GE.AND P3, PT, R23, UR4, PT ;  /* 0x0000000417007c0c */ /* 0x000fd6000bf66270 */
[-C--:B---3--:R-:W-:Y:S02]  /*9660*/  @!P2 LEA R2, P0, R17, R12.reuse, 0x1 ;  /* 0x0000000c1102a211 */ /* 0x088fe400078008ff */
[----:B------:R-:W-:Y:S02]  /*9670*/  @!P3 LEA R12, P1, R23, R12, 0x1 ;  /* 0x0000000c170cb211 */ /* 0x000fe400078208ff */
[-C--:B0-----:R-:W-:Y:S02]  /*9680*/  @!P2 LEA.HI.X R3, R17, R0.reuse, R174, 0x1, P0 ;  /* 0x000000001103a211 */ /* 0x081fe400000f0cae */
[----:B------:R-:W-:-:S03]  /*9690*/  @!P3 LEA.HI.X R13, R23, R0, R173, 0x1, P1 ;  /* 0x00000000170db211 */ /* 0x000fc600008f0cad */
[----:B------:R0:W-:Y:S04]  /*96a0*/  @!P2 ST.E.128 desc[UR36][R2.64], R4 ;  /* 0x000000040200a985 */ /* 0x0001e8000c101d24 */
[----:B------:R0:W-:Y:S02]  /*96b0*/  @!P3 ST.E.128 desc[UR36][R12.64], R32 ;  /* 0x000000200c00b985 */ /* 0x0001e4000c101d24 */
.L_x_2462:
[----:B------:R-:W-:Y:S05]  /*96c0*/  BSYNC B1 ;  /* 0x0000000000017941 */ /* 0x000fea0003800000 */
.L_x_2461:
        /* <DEDUP_REMOVED lines=16> */
.L_x_2455:
[----:B------:R-:W2:Y:S01]  /*97d0*/  LDC.64 R4, c[0x0][0xc00] ;  /* 0x00030000ff047b82 */ /* 0x000ea20000000a00 */
[----:B------:R-:W-:Y:S01]  /*97e0*/  ULDC.64 UR4, c[0x0][0xc08] ;  /* 0x0003020000047ab9 */ /* 0x000fe20000000a00 */
[----:B------:R-:W-:-:S06]  /*97f0*/  IMAD.MOV.U32 R6, RZ, RZ, RZ ;  /* 0x000000ffff067224 */ /* 0x000fcc00078e00ff */
[----:B------:R-:W3:Y:S01]  /*9800*/  LDC.64 R2, c[0x0][0xc00] ;  /* 0x00030000ff027b82 */ /* 0x000ee20000000a00 */
[----:B------:R-:W-:-:S04]  /*9810*/  ISETP.NE.U32.AND P1, PT, RZ, UR4, PT ;  /* 0x00000004ff007c0c */ /* 0x000fc8000bf25070 */
[----:B------:R-:W-:-:S03]  /*9820*/  ISETP.NE.AND.EX P1, PT, RZ, UR5, PT, P1 ;  /* 0x00000005ff007c0c */ /* 0x000fc6000bf25310 */
[----:B0-----:R-:W0:Y:S01]  /*9830*/  LDC R21, c[0x0][0xbe8] ;  /* 0x0002fa00ff157b82 */ /* 0x001e220000000800 */
[----:B--2---:R-:W-:-:S04]  /*9840*/  ISETP.NE.U32.AND P0, PT, R4, RZ, PT ;  /* 0x000000ff0400720c */ /* 0x004fc80003f05070 */
[----:B------:R-:W-:Y:S01]  /*9850*/  ISETP.NE.AND.EX P0, PT, R5, RZ, PT, P0 ;  /* 0x000000ff0500720c */ /* 0x000fe20003f05300 */
[----:B---3--:R-:W-:-:S04]  /*9860*/  IMAD.WIDE R4, R22, 0x4, R2 ;  /* 0x0000000416047825 */ /* 0x008fc800078e0202 */
[----:B------:R-:W2:Y:S01]  /*9870*/  @P1 LDC.64 R2, c[0x0][0xc08] ;  /* 0x00030200ff021b82 */ /* 0x000ea20000000a00 */
[----:B------:R-:W-:Y:S02]  /*9880*/  ULDC UR4, c[0x0][0xa88] ;  /* 0x0002a20000047ab9 */ /* 0x000fe40000000800 */
[----:B------:R-:W-:-:S05]  /*9890*/  IMAD.U32 R0, RZ, RZ, UR4 ;  /* 0x00000004ff007e24 */ /* 0x000fca000f8e00ff */
[----:B------:R3:W5:Y:S01]  /*98a0*/  @P0 LDG.E R6, desc[UR36][R4.64] ;  /* 0x0000002404060981 */ /* 0x000762000c1e1900 */
[----:B--2---:R-:W-:-:S05]  /*98b0*/  @P1 IMAD.WIDE R2, R22, 0x4, R2 ;  /* 0x0000000416021825 */ /* 0x004fca00078e0202 */
[----:B------:R3:W5:Y:S01]  /*98c0*/  @P1 LDG.E R0, desc[UR36][R2.64] ;  /* 0x0000002402001981 */ /* 0x000762000c1e1900 */
[----:B0-----:R-:W-:Y:S02]  /*98d0*/  ISETP.NE.AND P2, PT, R21, 0x1, PT ;  /* 0x000000011500780c */ /* 0x001fe40003f45270 */
[----:B------:R-:W-:-:S11]  /*98e0*/  ISETP.GE.AND P3, PT, R175, 0x80, PT ;  /* 0x00000080af00780c */ /* 0x000fd60003f66270 */
[----:B------:R-:W0:Y:S08]  /*98f0*/  @P2 LDC R14, c[0x0][0xbec] ;  /* 0x0002fb00ff0e2b82 */ /* 0x000e300000000800 */
[----:B------:R-:W2:Y:S01]  /*9900*/  @P2 LDC R25, c[0x0][0xbf0] ;  /* 0x0002fc00ff192b82 */ /* 0x000ea20000000800 */
[----:B---3--:R-:W-:Y:S05]  /*9910*/  @P1 BRA `(.L_x_2464) ;  /* 0x0000000000101947 */ /* 0x008fea0003800000 */
[----:B------:R-:W-:Y:S05]  /*9920*/  @!P0 BRA `(.L_x_2464) ;  /* 0x00000000000c8947 */ /* 0x000fea0003800000 */
[----:B------:R-:W3:Y:S04]  /*9930*/  LDG.E R3, desc[UR36][R4.64] ;  /* 0x0000002404037981 */ /* 0x000ee8000c1e1900 */
[----:B-----5:R-:W3:Y:S02]  /*9940*/  LDG.E R0, desc[UR36][R4.64+0x4] ;  /* 0x0000042404007981 */ /* 0x020ee4000c1e1900 */
[----:B---3--:R-:W-:-:S07]  /*9950*/  IMAD.IADD R0, R0, 0x1, -R3 ;  /* 0x0000000100007824 */ /* 0x008fce00078e0a03 */
.L_x_2464:
[----:B------:R-:W-:Y:S01]  /*9960*/  BSSY B1, `(.L_x_2465) ;  /* 0x000002d000017945 */ /* 0x000fe20003800000 */
[----:B------:R-:W-:Y:S02]  /*9970*/  SHF.R.S32.HI R10, RZ, 0x1f, R161 ;  /* 0x0000001fff0a7819 */ /* 0x000fe400000114a1 */
[----:B------:R-:W-:Y:S02]  /*9980*/  SEL R13, R22, RZ, !P0 ;  /* 0x000000ff160d7207 */ /* 0x000fe40004000000 */
[----:B------:R-:W-:Y:S02]  /*9990*/  SEL R162, R162, RZ, !P0 ;  /* 0x000000ffa2a27207 */ /* 0x000fe40004000000 */
[----:B-----5:R-:W-:Y:S01]  /*99a0*/  SHF.R.S32.HI R11, RZ, 0x1f, R6 ;  /* 0x0000001fff0b7819 */ /* 0x020fe20000011406 */
[----:B------:R-:W-:Y:S06]  /*99b0*/  @P3 BRA `(.L_x_2466) ;  /* 0x00000000009c3947 */ /* 0x000fec0003800000 */
[----:B------:R-:W3:Y:S01]  /*99c0*/  S2R R3, SR_TID.X ;  /* 0x0000000000037919 */ /* 0x000ee20000002100 */
[----:B------:R-:W4:Y:S02]  /*99d0*/  LDC R12, c[0x0][0xbe8] ;  /* 0x0002fa00ff0c7b82 */ /* 0x000f240000000800 */
[----:B----4-:R-:W-:Y:S01]  /*99e0*/  IMAD R2, R0, R12, RZ ;  /* 0x0000000c00027224 */ /* 0x010fe200078e02ff */
[----:B---3--:R-:W-:-:S04]  /*99f0*/  IADD3 R9, R16, -0x80, R3 ;  /* 0xffffff8010097810 */ /* 0x008fc80007ffe003 */
        /* <DEDUP_REMOVED lines=9> */
[----:B------:R-:W3:Y:S01]  /*9a90*/  @P0 LDC R4, c[0x0][0xbec] ;  /* 0x0002fb00ff040b82 */ /* 0x000ee20000000800 */
[----:B------:R-:W-:Y:S01]  /*9aa0*/  IMAD R7, R161, UR5, R8 ;  /* 0x00000005a1077c24 */ /* 0x000fe2000f8e0208 */
[----:B------:R-:W-:-:S03]  /*9ab0*/  ULDC.64 UR4, c[0x0][0xb98] ;  /* 0x0002e60000047ab9 */ /* 0x000fc60000000a00 */
[----:B------:R-:W-:-:S03]  /*9ac0*/  IMAD.IADD R3, R3, 0x1, R7 ;  /* 0x0000000103037824 */ /* 0x000fc600078e0207 */
[----:B------:R-:W4:Y:S01]  /*9ad0*/  @P0 LDC R15, c[0x0][0xbf0] ;  /* 0x0002fc00ff0f0b82 */ /* 0x000f220000000800 */
[----:B------:R-:W-:-:S04]  /*9ae0*/  IMAD.WIDE.U32 R2, R13, UR4, R2 ;  /* 0x000000040d027c25 */ /* 0x000fc8000f8e0002 */
[----:B---3--:R-:W-:-:S05]  /*9af0*/  @P0 IMAD.HI.U32 R4, R9, R4, RZ ;  /* 0x0000000409040227 */ /* 0x008fca00078e00ff */
        /* <DEDUP_REMOVED lines=19> */
.L_x_2466:
[----:B------:R-:W-:Y:S05]  /*9c30*/  BSYNC B1 ;  /* 0x0000000000017941 */ /* 0x000fea0003800000 */
.L_x_2465:
[----:B------:R-:W-:Y:S01]  /*9c40*/  ULDC.64 UR4, c[0x0][0xaa0] ;  /* 0x0002a80000047ab9 */ /* 0x000fe20000000a00 */
[----:B------:R-:W-:Y:S01]  /*9c50*/  IMAD R7, R160, 0x20, R163 ;  /* 0x00000020a0077824 */ /* 0x000fe200078e02a3 */
[----:B------:R-:W-:Y:S01]  /*9c60*/  BSSY B1, `(.L_x_2467) ;  /* 0x0000037000017945 */ /* 0x000fe20003800000 */
[----:B---3--:R-:W-:Y:S02]  /*9c70*/  IMAD R3, R11, UR4, RZ ;  /* 0x000000040b037c24 */ /* 0x008fe4000f8e02ff */
[----:B------:R-:W-:Y:S02]  /*9c80*/  IMAD.IADD R9, R16, 0x1, R7 ;  /* 0x0000000110097824 */ /* 0x000fe400078e0207 */
[C---:B------:R-:W-:Y:S02]  /*9c90*/  IMAD R5, R6.reuse, UR5, R3 ;  /* 0x0000000506057c24 */ /* 0x040fe4000f8e0203 */
[----:B------:R-:W-:Y:S01]  /*9ca0*/  IMAD.WIDE.U32 R2, R6, UR4, RZ ;  /* 0x0000000406027c25 */ /* 0x000fe2000f8e00ff */
[----:B------:R-:W-:-:S03]  /*9cb0*/  ULDC.64 UR4, c[0x0][0xae8] ;  /* 0x0002ba0000047ab9 */ /* 0x000fc60000000a00 */
[----:B------:R-:W-:Y:S01]  /*9cc0*/  IMAD.IADD R3, R3, 0x1, R5 ;  /* 0x0000000103037824 */ /* 0x000fe200078e0205 */
[----:B------:R-:W-:Y:S01]  /*9cd0*/  MOV R5, R9 ;  /* 0x0000000900057202 */ /* 0x000fe20000000f00 */
[----:B------:R-:W-:Y:S02]  /*9ce0*/  IMAD R6, R10, UR4, RZ ;  /* 0x000000040a067c24 */ /* 0x000fe4000f8e02ff */
[----:B0-----:R-:W-:-:S04]  /*9cf0*/  @P2 IMAD.HI.U32 R4, R9, R14, RZ ;  /* 0x0000000e09042227 */ /* 0x001fc800078e00ff */
[C---:B------:R-:W-:Y:S01]  /*9d00*/  IMAD R7, R161.reuse, UR5, R6 ;  /* 0x00000005a1077c24 */ /* 0x040fe2000f8e0206 */
[----:B--2---:R-:W-:Y:S01]  /*9d10*/  @P2 SHF.R.U32.HI R5, RZ, R25, R4 ;  /* 0x00000019ff052219 */ /* 0x004fe20000011604 */
        /* <DEDUP_REMOVED lines=37> */
[-C--:B--2---:R-:W-:Y:S02]  /*9f70*/  @!P4 LEA R6, P2, R17, R2.reuse, 0x1 ;  /* 0x000000021106c211 */ /* 0x084fe400078408ff */
[----:B------:R-:W-:Y:S02]  /*9f80*/  @!P5 LEA R2, P3, R23, R2, 0x1 ;  /* 0x000000021702d211 */ /* 0x000fe400078608ff */
[-C--:B---3--:R-:W-:Y:S02]  /*9f90*/  @!P4 LEA.HI.X R7, R17, R0.reuse, R174, 0x1, P2 ;  /* 0x000000001107c211 */ /* 0x088fe400010f0cae */
[----:B------:R-:W-:-:S03]  /*9fa0*/  @!P5 LEA.HI.X R3, R23, R0, R173, 0x1, P3 ;  /* 0x000000001703d211 */ /* 0x000fc600018f0cad */
[----:B------:R4:W-:Y:S04]  /*9fb0*/  @!P4 ST.E.128 desc[UR36][R6.64], RZ ;  /* 0x000000ff0600c985 */ /* 0x0009e8000c101d24 */
[----:B------:R4:W-:Y:S02]  /*9fc0*/  @!P5 ST.E.128 desc[UR36][R2.64], RZ ;  /* 0x000000ff0200d985 */ /* 0x0009e4000c101d24 */
.L_x_2468:
[----:B------:R-:W-:Y:S05]  /*9fd0*/  BSYNC B1 ;  /* 0x0000000000017941 */ /* 0x000fea0003800000 */
.L_x_2467:
[----:B---3--:R3:W0:Y:S01]  /*9fe0*/  SHFL.IDX PT, R0, R5, 0x1, 0x181f ;  /* 0x00381f0005007f89 */ /* 0x00862200000e0000 */
[----:B------:R-:W-:Y:S03]  /*9ff0*/  BSSY B1, `(.L_x_2469) ;  /* 0x000000c000017945 */ /* 0x000fe60003800000 */
[----:B--2-4-:R3:W2:Y:S01]  /*a000*/  SHFL.IDX PT, R2, R4, 0x1, 0x181f ;  /* 0x00381f0004027f89 */ /* 0x0146a200000e0000 */
[----:B------:R-:W-:Y:S05]  /*a010*/  @P1 BRA `(.L_x_2470) ;  /* 0x0000000000241947 */ /* 0x000fea0003800000 */
[----:B------:R-:W-:Y:S02]  /*a020*/  ULDC UR4, c[0x0][0xac8] ;  /* 0x0002b20000047ab9 */ /* 0x000fe40000000800 */
[----:B------:R-:W-:Y:S02]  /*a030*/  ISETP.GE.AND P3, PT, R17, UR4, PT ;  /* 0x0000000411007c0c */ /* 0x000fe4000bf66270 */
[----:B------:R-:W-:-:S11]  /*a040*/  ISETP.GE.AND P4, PT, R23, UR4, PT ;  /* 0x0000000417007c0c */ /* 0x000fd6000bf86270 */
[-C--:B--2---:R-:W-:Y:S02]  /*a050*/  @!P3 LEA R6, P1, R17, R2.reuse, 0x1 ;  /* 0x000000021106b211 */ /* 0x084fe400078208ff */
[----:B------:R-:W-:Y:S02]  /*a060*/  @!P4 LEA R2, P2, R23, R2, 0x1 ;  /* 0x000000021702c211 */ /* 0x000fe400078408ff */
[-C--:B0-----:R-:W-:Y:S02]  /*a070*/  @!P3 LEA.HI.X R7, R17, R0.reuse, R174, 0x1, P1 ;  /* 0x000000001107b211 */ /* 0x081fe400008f0cae */
[----:B------:R-:W-:-:S03]  /*a080*/  @!P4 LEA.HI.X R3, R23, R0, R173, 0x1, P2 ;  /* 0x000000001703c211 */ /* 0x000fc600010f0cad */
[----:B------:R4:W-:Y:S04]  /*a090*/  @!P3 ST.E.128 desc[UR36][R6.64], RZ ;  /* 0x000000ff0600b985 */ /* 0x0009e8000c101d24 */
[----:B------:R4:W-:Y:S02]  /*a0a0*/  @!P4 ST.E.128 desc[UR36][R2.64], RZ ;  /* 0x000000ff0200c985 */ /* 0x0009e4000c101d24 */
.L_x_2470:
[----:B------:R-:W-:Y:S05]  /*a0b0*/  BSYNC B1 ;  /* 0x0000000000017941 */ /* 0x000fea0003800000 */
.L_x_2469:
[----:B0-----:R0:W0:Y:S01]  /*a0c0*/  SHFL.IDX PT, R0, R5, 0x2, 0x181f ;  /* 0x00581f0005007f89 */ /* 0x00102200000e0000 */
[----:B------:R-:W-:Y:S03]  /*a0d0*/  BSSY B1, `(.L_x_2471) ;  /* 0x000000c000017945 */ /* 0x000fe60003800000 */
[----:B--2-4-:R2:W4:Y:S01]  /*a0e0*/  SHFL.IDX PT, R2, R4, 0x2, 0x181f ;  /* 0x00581f0004027f89 */ /* 0x01452200000e0000 */
[----:B------:R-:W-:Y:S05]  /*a0f0*/  @P0 BRA `(.L_x_2472) ;  /* 0x0000000000240947 */ /* 0x000fea0003800000 */
[----:B------:R-:W-:Y:S02]  /*a100*/  ULDC UR4, c[0x0][0xac8] ;  /* 0x0002b20000047ab9 */ /* 0x000fe40000000800 */
[----:B------:R-:W-:Y:S02]  /*a110*/  ISETP.GE.AND P2, PT, R17, UR4, PT ;  /* 0x0000000411007c0c */ /* 0x000fe4000bf46270 */
[----:B------:R-:W-:-:S11]  /*a120*/  ISETP.GE.AND P3, PT, R23, UR4, PT ;  /* 0x0000000417007c0c */ /* 0x000fd6000bf66270 */
[-C--:B----4-:R-:W-:Y:S02]  /*a130*/  @!P2 LEA R6, P0, R17, R2.reuse, 0x1 ;  /* 0x000000021106a211 */ /* 0x090fe400078008ff */
[----:B------:R-:W-:Y:S02]  /*a140*/  @!P3 LEA R2, P1, R23, R2, 0x1 ;  /* 0x000000021702b211 */ /* 0x000fe400078208ff */
[-C--:B0-----:R-:W-:Y:S02]  /*a150*/  @!P2 LEA.HI.X R7, R17, R0.reuse, R174, 0x1, P0 ;  /* 0x000000001107a211 */ /* 0x081fe400000f0cae */
[----:B------:R-:W-:-:S03]  /*a160*/  @!P3 LEA.HI.X R3, R23, R0, R173, 0x1, P1 ;  /* 0x000000001703b211 */ /* 0x000fc600008f0cad */
[----:B------:R0:W-:Y:S04]  /*a170*/  @!P2 ST.E.128 desc[UR36][R6.64], RZ ;  /* 0x000000ff0600a985 */ /* 0x0001e8000c101d24 */
[----:B------:R0:W-:Y:S02]  /*a180*/  @!P3 ST.E.128 desc[UR36][R2.64], RZ ;  /* 0x000000ff0200b985 */ /* 0x0001e4000c101d24 */
.L_x_2472:
[----:B------:R-:W-:Y:S05]  /*a190*/  BSYNC B1 ;  /* 0x0000000000017941 */ /* 0x000fea0003800000 */
.L_x_2471:
[----:B0-----:R-:W-:Y:S01]  /*a1a0*/  IADD3 R0, R16, 0x60, RZ ;  /* 0x0000006010007810 */ /* 0x001fe20007ffe0ff */
[----:B------:R0:W0:Y:S03]  /*a1b0*/  SHFL.IDX PT, R6, R5, 0x3, 0x181f ;  /* 0x00781f0005067f89 */ /* 0x00002600000e0000 */
[----:B------:R-:W-:Y:S01]  /*a1c0*/  ISETP.GE.AND P0, PT, R0, R21, PT ;  /* 0x000000150000720c */ /* 0x000fe20003f06270 */
[----:B----4-:R4:W0:-:S12]  /*a1d0*/  SHFL.IDX PT, R2, R4, 0x3, 0x181f ;  /* 0x00781f0004027f89 */ /* 0x01081800000e0000 */
[----:B----4-:R-:W-:Y:S05]  /*a1e0*/  @P0 BRA `(.L_x_2463) ;  /* 0x0000000000240947 */ /* 0x010fea0003800000 */
[----:B------:R-:W-:Y:S02]  /*a1f0*/  ULDC UR4, c[0x0][0xac8] ;  /* 0x0002b20000047ab9 */ /* 0x000fe40000000800 */
[----:B------:R-:W-:Y:S02]  /*a200*/  ISETP.GE.AND P2, PT, R17, UR4, PT ;  /* 0x0000000411007c0c */ /* 0x000fe4000bf46270 */
[----:B------:R-:W-:-:S11]  /*a210*/  ISETP.GE.AND P3, PT, R23, UR4, PT ;  /* 0x0000000417007c0c */ /* 0x000fd6000bf66270 */
[-C--:B0-23--:R-:W-:Y:S02]  /*a220*/  @!P2 LEA R4, P0, R17, R2.reuse, 0x1 ;  /* 0x000000021104a211 */ /* 0x08dfe400078008ff */
[----:B------:R-:W-:Y:S02]  /*a230*/  @!P3 LEA R2, P1, R23, R2, 0x1 ;  /* 0x000000021702b211 */ /* 0x000fe400078208ff */
[-C--:B------:R-:W-:Y:S02]  /*a240*/  @!P2 LEA.HI.X R5, R17, R6.reuse, R174, 0x1, P0 ;  /* 0x000000061105a211 */ /* 0x080fe400000f0cae */
[----:B------:R-:W-:-:S03]  /*a250*/  @!P3 LEA.HI.X R3, R23, R6, R173, 0x1, P1 ;  /* 0x000000061703b211 */ /* 0x000fc600008f0cad */
[----:B------:R4:W-:Y:S04]  /*a260*/  @!P2 ST.E.128 desc[UR36][R4.64], RZ ;  /* 0x000000ff0400a985 */ /* 0x0009e8000c101d24 */
[----:B------:R4:W-:Y:S02]  /*a270*/  @!P3 ST.E.128 desc[UR36][R2.64], RZ ;  /* 0x000000ff0200b985 */ /* 0x0009e4000c101d24 */
.L_x_2463:
[----:B------:R-:W-:Y:S05]  /*a280*/  BSYNC B0 ;  /* 0x0000000000007941 */ /* 0x000fea0003800000 */
.L_x_2454:
[----:B------:R-:W-:Y:S02]  /*a290*/  ULDC UR4, c[0x0][0xc3c] ;  /* 0x00030f0000047ab9 */ /* 0x000fe40000000800 */
[----:B-1----:R-:W-:-:S13]  /*a2a0*/  ISETP.GE.AND P0, PT, R47, UR4, PT ;  /* 0x000000042f007c0c */ /* 0x002fda000bf06270 */
[----:B------:R-:W-:Y:S05]  /*a2b0*/  @!P0 BRA `(.L_x_2473) ;  /* 0xffffff68009c8947 */ /* 0x000fea000383ffff */
[----:B------:R-:W-:Y:S05]  /*a2c0*/  EXIT ;  /* 0x000000000000794d */ /* 0x000fea0003800000 */
.L_x_2412:
[----:B------:R-:W-:-:S08]  /*a2d0*/  NOP ;  /* 0x0000000000007918 */ /* 0x000fd00000000000 */
[----:B0-----:R-:W0:-:S00]  /*a2e0*/  USETMAXREG.DEALLOC.CTAPOOL 0x28 ;  /* 0x00000028000079c8 */ /* 0x001e0000080e0500 */
        /* <DEDUP_REMOVED lines=14> */
.L_x_2474:
        /* <DEDUP_REMOVED lines=40> */
.L_x_2480:
        /* <DEDUP_REMOVED lines=12> */
.L_x_2479:
[----:B------:R-:W-:Y:S05]  /*a710*/  BSYNC B0 ;  /* 0x0000000000007941 */ /* 0x000fea0003800000 */
.L_x_2478:
        /* <DEDUP_REMOVED lines=20> */
.L_x_2476:
[----:B------:R-:W-:-:S05]  /*a860*/  IADD3 R11, -R3, R4, RZ ;  /* 0x00000004030b7210 */ /* 0x000fca0007ffe1ff */
        /* <DEDUP_REMOVED lines=19> */
.L_x_2481:
        /* <DEDUP_REMOVED lines=10> */
[----:B------:R-:W-:Y:S01]  /*aa40*/  IMAD.MOV.U32 R3, RZ, RZ, R6 ;  /* 0x000000ffff037224 */ /* 0x000fe200078e0006 */
[----:B------:R-:W-:-:S03]  /*aa50*/  MOV R6, R8 ;  /* 0x0000000800067202 */ /* 0x000fc60000000f00 */
        /* <DEDUP_REMOVED lines=19> */
[-C--:B------:R-:W-:Y:S02]  /*ab90*/  IABS R8, R13.reuse ;  /* 0x0000000d00087213 */ /* 0x080fe40000000000 */
[----:B0-----:R-:W-:Y:S02]  /*aba0*/  IABS R10, R13 ;  /* 0x0000000d000a7213 */ /* 0x001fe40000000000 */
[----:B------:R-:W0:Y:S01]  /*abb0*/  I2F.RP R6, R8 ;  /* 0x0000000800067306 */ /* 0x000e220000209400 */
[----:B------:R-:W-:-:S07]  /*abc0*/  IADD3 R18, -R13, RZ, RZ ;  /* 0x000000ff0d127210 */ /* 0x000fce0007ffe1ff */
[----:B0-----:R-:W0:Y:S02]  /*abd0*/  MUFU.RCP R6, R6 ;  /* 0x0000000600067308 */ /* 0x001e240000001000 */
[----:B0-----:R-:W-:-:S06]  /*abe0*/  VIADD R3, R6, 0xffffffe ;  /* 0x0ffffffe06037836 */ /* 0x001fcc0000000000 */
[----:B------:R-:W0:Y:S02]  /*abf0*/  F2I.FTZ.U32.TRUNC.NTZ R3, R3 ;  /* 0x0000000300037305 */ /* 0x000e24000021f000 */
[----:B0-----:R-:W-:-:S05]  /*ac00*/  IADD3 R7, RZ, -R3, RZ ;  /* 0x80000003ff077210 */ /* 0x001fca0007ffe0ff */
        /* <DEDUP_REMOVED lines=20> */
.L_x_2477:
[----:B------:R-:W-:Y:S01]  /*ad50*/  ULDC UR4, c[0x0][0xc3c] ;  /* 0x00030f0000047ab9 */ /* 0x000fe20000000800 */
[----:B------:R-:W-:Y:S02]  /*ad60*/  IMAD.MOV.U32 R17, RZ, RZ, RZ ;  /* 0x000000ffff117224 */ /* 0x000fe400078e00ff */
[----:B------:R-:W-:Y:S02]  /*ad70*/  IMAD.U32 R16, RZ, RZ, UR6 ;  /* 0x00000006ff107e24 */ /* 0x000fe4000f8e00ff */
[----:B------:R-:W-:Y:S02]  /*ad80*/  IMAD.MOV.U32 R18, RZ, RZ, RZ ;  /* 0x000000ffff127224 */ /* 0x000fe400078e00ff */
[----:B------:R-:W-:-:S07]  /*ad90*/  IMAD.U32 R19, RZ, RZ, UR4 ;  /* 0x00000004ff137e24 */ /* 0x000fce000f8e00ff */
.L_x_2482:
[----:B------:R-:W-:-:S13]  /*ada0*/  ISETP.NE.AND P0, PT, R5, RZ, PT ;  /* 0x000000ff0500720c */ /* 0x000fda0003f05270 */
[----:B------:R-:W0:Y:S01]  /*adb0*/  @!P0 S2R R3, SR_CgaCtaId ;  /* 0x0000000000038919 */ /* 0x000e220000008800 */
[----:B------:R-:W-:-:S04]  /*adc0*/  @!P0 MOV R0, 0x400 ;  /* 0x0000040000008802 */ /* 0x000fc80000000f00 */
[----:B0-----:R-:W-:-:S05]  /*add0*/  @!P0 LEA R0, R3, R0, 0x18 ;  /* 0x0000000003008211 */ /* 0x001fca00078ec0ff */
[----:B------:R1:W-:Y:S01]  /*ade0*/  @!P0 STS.128 [R0+0x2a8d0], R16 ;  /* 0x02a8d01000008388 */ /* 0x0003e20000000c00 */
[----:B------:R-:W-:Y:S06]  /*adf0*/  BAR.ARV 0x5, 0x180 ;  /* 0x0146000000007b1d */ /* 0x000fec0000002000 */
.L_x_2475:
[----:B------:R2:W-:Y:S01]  /*ae00*/  STL [R1+0x18], RZ ;  /* 0x000018ff01007387 */ /* 0x0005e20000100800 */
[----:B------:R-:W-:Y:S01]  /*ae10*/  ULDC UR4, c[0x0][0xc3c] ;  /* 0x00030f0000047ab9 */ /* 0x000fe20000000800 */
[----:B------:R-:W-:Y:S01]  /*ae20*/  IMAD.MOV.U32 R28, RZ, RZ, 0x1 ;  /* 0x00000001ff1c7424 */ /* 0x000fe200078e00ff */
[----:B0-----:R-:W-:Y:S01]  /*ae30*/  ISETP.GE.AND P0, PT, R19, UR4, PT ;  /* 0x0000000413007c0c */ /* 0x001fe2000bf06270 */
[----:B------:R-:W-:-:S12]  /*ae40*/  IMAD.MOV.U32 R27, RZ, RZ, RZ ;  /* 0x000000ffff1b7224 */ /* 0x000fd800078e00ff */
[----:B--2---:R-:W-:Y:S05]  /*ae50*/  @P0 BRA `(.L_x_2483) ;  /* 0x0000004800780947 */ /* 0x004fea0003800000 */
[----:B-1----:R-:W2:Y:S01]  /*ae60*/  LDL R0, [R1+0x1c] ;  /* 0x00001c0001007983 */ /* 0x002ea20000100800 */
[----:B------:R-:W0:Y:S01]  /*ae70*/  S2UR UR5, SR_CgaCtaId ;  /* 0x00000000000579c3 */ /* 0x000e220000008800 */
[----:B------:R-:W-:Y:S01]  /*ae80*/  BSSY B8, `(.L_x_2483) ;  /* 0x000049b000087945 */ /* 0x000fe20003800000 */
[----:B------:R-:W-:Y:S01]  /*ae90*/  IMAD.MOV.U32 R28, RZ, RZ, 0x1 ;  /* 0x00000001ff1c7424 */ /* 0x000fe200078e00ff */
[----:B------:R-:W1:Y:S01]  /*aea0*/  S2R R4, SR_TID.X ;  /* 0x0000000000047919 */ /* 0x000e620000002100 */
[----:B------:R-:W-:Y:S01]  /*aeb0*/  IMAD.MOV.U32 R27, RZ, RZ, RZ ;  /* 0x000000ffff1b7224 */ /* 0x000fe200078e00ff */
[----:B------:R-:W-:Y:S01]  /*aec0*/  ULDC UR39, c[0x0][0xc] ;  /* 0x0000030000277ab9 */ /* 0x000fe20000000800 */
[----:B------:R3:W-:Y:S01]  /*aed0*/  STL [R1+0x18], RZ ;  /* 0x000018ff01007387 */ /* 0x0007e20000100800 */
[----:B-1----:R-:W-:Y:S02]  /*aee0*/  LOP3.LUT R3, R4, 0x7f, RZ, 0xc0, !PT ;  /* 0x0000007f04037812 */ /* 0x002fe400078ec0ff */
[----:B--2---:R-:W-:-:S02]  /*aef0*/  R2UR UR4, R0 ;  /* 0x00000000000472ca */ /* 0x004fc400000e0000 */
[----:B------:R-:W-:-:S04]  /*af00*/  SHF.L.U32 R0, R4, 0x3, RZ ;  /* 0x0000000304007819 */ /* 0x000fc800000006ff */
[----:B------:R-:W-:-:S04]  /*af10*/  LOP3.LUT R2, R0, 0x1f8, RZ, 0xc0, !PT ;  /* 0x000001f800027812 */ /* 0x000fc800078ec0ff */
[----:B------:R-:W-:Y:S01]  /*af20*/  LOP3.LUT R33, R2, 0x38, R4, 0x78, !PT ;  /* 0x0000003802217812 */ /* 0x000fe200078e7804 */
[----:B------:R-:W-:Y:S01]  /*af30*/  IMAD.SHL.U32 R2, R4, 0x10, RZ ;  /* 0x0000001004027824 */ /* 0x000fe200078e00ff */
[----:B------:R-:W-:Y:S01]  /*af40*/  SHF.R.U32.HI R4, RZ, 0x3, R3 ;  /* 0x00000003ff047819 */ /* 0x000fe20000011603 */
[----:B------:R-:W-:Y:S01]  /*af50*/  ULOP3.LUT UR38, UR4, 0x2, URZ, 0xfc, !UPT ;  /* 0x0000000204267892 */ /* 0x000fe2000f8efc3f */
[----:B------:R-:W-:Y:S02]  /*af60*/  LOP3.LUT R33, R33, 0x200, R0, 0xf8, !PT ;  /* 0x0000020021217812 */ /* 0x000fe400078ef800 */
[----:B------:R-:W-:Y:S01]  /*af70*/  UMOV UR4, 0x400 ;  /* 0x0000040000047882 */ /* 0x000fe20000000000 */
[----:B------:R-:W-:Y:S01]  /*af80*/  LOP3.LUT R3, R0, 0x38, RZ, 0xc0, !PT ;  /* 0x0000003800037812 */ /* 0x000fe200078ec0ff */
[----:B0-----:R-:W-:Y:S01]  /*af90*/  ULEA UR4, UR5, UR4, 0x18 ;  /* 0x0000000405047291 */ /* 0x001fe2000f8ec03f */
[----:B------:R-:W-:Y:S02]  /*afa0*/  LOP3.LUT R4, R4, 0x70, R2, 0xf8, !PT ;  /* 0x0000007004047812 */ /* 0x000fe400078ef802 */
[----:B------:R-:W-:-:S02]  /*afb0*/  LOP3.LUT R2, R3, 0x40, RZ, 0xfc, !PT ;  /* 0x0000004003027812 */ /* 0x000fc400078efcff */
[----:B------:R-:W-:Y:S01]  /*afc0*/  LOP3.LUT R0, R3, 0x80, RZ, 0xfc, !PT ;  /* 0x0000008003007812 */ /* 0x000fe200078efcff */
[----:B------:R-:W-:-:S04]  /*afd0*/  IMAD.U32 R22, RZ, RZ, UR4 ;  /* 0x00000004ff167e24 */ /* 0x000fc8000f8e00ff */
[----:B---3--:R-:W-:-:S07]  /*afe0*/  IMAD R34, R33, 0x2, R22 ;  /* 0x0000000221227824 */ /* 0x008fce00078e0216 */
.L_x_2546:
[----:B0-----:R-:W0:Y:S02]  /*aff0*/  LDC.64 R30, c[0x0][0xc88] ;  /* 0x00032200ff1e7b82 */ /* 0x001e240000000a00 */
[----:B0-----:R-:W-:-:S06]  /*b000*/  IMAD.WIDE R30, R19, 0x4, R30 ;  /* 0x00000004131e7825 */ /* 0x001fcc00078e021e */
[----:B--2---:R-:W2:Y:S01]  /*b010*/  LDG.E R30, desc[UR36][R30.64] ;  /* 0x000000241e1e7981 */ /* 0x004ea2000c1e1900 */
[----:B------:R-:W-:Y:S05]  /*b020*/  YIELD ;  /* 0x0000000000007946 */ /* 0x000fea0003800000 */
[----:B------:R-:W-:Y:S01]  /*b030*/  ULDC.64 UR4, c[0x0][0xa28] ;  /* 0x00028a0000047ab9 */ /* 0x000fe20000000a00 */
[----:B------:R-:W-:Y:S01]  /*b040*/  IMAD.MOV.U32 R37, RZ, RZ, RZ ;  /* 0x000000ffff257224 */ /* 0x000fe200078e00ff */
[----:B------:R-:W-:Y:S01]  /*b050*/  ISETP.NE.U32.AND P0, PT, RZ, UR4, PT ;  /* 0x00000004ff007c0c */ /* 0x000fe2000bf05070 */
[----:B------:R-:W-:-:S03]  /*b060*/  ULDC.64 UR6, c[0x0][0xa18] ;  /* 0x0002860000067ab9 */ /* 0x000fc60000000a00 */
[----:B------:R-:W-:Y:S02]  /*b070*/  ISETP.NE.AND.EX P0, PT, RZ, UR5, PT, P0 ;  /* 0x00000005ff007c0c */ /* 0x000fe4000bf05300 */
[----:B------:R-:W-:Y:S02]  /*b080*/  MOV R35, RZ ;  /* 0x000000ff00237202 */ /* 0x000fe40000000f00 */
[----:B--2---:R-:W-:-:S09]  /*b090*/  SHF.R.S32.HI R0, RZ, 0x1f, R30 ;  /* 0x0000001fff007819 */ /* 0x004fd2000001141e */
[C---:B------:R-:W-:Y:S01]  /*b0a0*/  @P0 LEA R2, P1, R30.reuse, UR4, 0x2 ;  /* 0x000000041e020c11 */ /* 0x040fe2000f8210ff */
[C---:B------:R-:W-:Y:S01]  /*b0b0*/  IMAD.SHL.U32 R24, R30.reuse, 0x4, RZ ;  /* 0x000000041e187824 */ /* 0x040fe200078e00ff */
[C-C-:B------:R-:W-:Y:S01]  /*b0c0*/  SHF.L.U64.HI R25, R30.reuse, 0x2, R0.reuse ;  /* 0x000000021e197819 */ /* 0x140fe20000010200 */
[----:B------:R0:W-:Y:S01]  /*b0d0*/  STL [R1+0xc], R0 ;  /* 0x00000c0001007387 */ /* 0x0001e20000100800 */
[----:B------:R-:W-:Y:S01]  /*b0e0*/  @P0 LEA.HI.X R3, R30, UR5, R0, 0x2, P1 ;  /* 0x000000051e030c11 */ /* 0x000fe200088f1400 */
[----:B------:R-:W-:-:S04]  /*b0f0*/  ULDC.64 UR4, c[0x0][0xa00] ;  /* 0x0002800000047ab9 */ /* 0x000fc80000000a00 */
[----:B------:R1:W5:Y:S01]  /*b100*/  @P0 LDG.E R37, desc[UR36][R2.64] ;  /* 0x0000002402250981 */ /* 0x000362000c1e1900 */
        /* <DEDUP_REMOVED lines=21> */
[----:B------:R-:W-:Y:S05]  /*b260*/  @P0 BRA `(.L_x_2484) ;  /* 0x0000000000200947 */ /* 0x000fea0003800000 */
[----:B------:R-:W-:Y:S02]  /*b270*/  ULDC UR4, c[0x0][0x288] ;  /* 0x0000a20000047ab9 */ /* 0x000fe40000000800 */
[----:B-1----:R-:W-:-:S05]  /*b280*/  IMAD.U32 R0, RZ, RZ, UR4 ;  /* 0x00000004ff007e24 */ /* 0x002fca000f8e00ff */
[----:B------:R0:W-:Y:S01]  /*b290*/  STL [R1+0x4], R0 ;  /* 0x0000040001007387 */ /* 0x0001e20000100800 */
[----:B------:R-:W-:Y:S05]  /*b2a0*/  @!P2 BRA `(.L_x_2484) ;  /* 0x000000000010a947 */ /* 0x000fea0003800000 */
[----:B------:R-:W2:Y:S04]  /*b2b0*/  LDG.E R5, desc[UR36][R2.64] ;  /* 0x0000002402057981 */ /* 0x000ea8000c1e1900 */
[----:B0-----:R-:W2:Y:S02]  /*b2c0*/  LDG.E R0, desc[UR36][R2.64+0x4] ;  /* 0x0000042402007981 */ /* 0x001ea4000c1e1900 */
[----:B--2---:R-:W-:-:S05]  /*b2d0*/  IMAD.IADD R0, R0, 0x1, -R5 ;  /* 0x0000000100007824 */ /* 0x004fca00078e0a05 */
[----:B------:R2:W-:Y:S02]  /*b2e0*/  STL [R1+0x4], R0 ;  /* 0x0000040001007387 */ /* 0x0005e40000100800 */
.L_x_2484:
        /* <DEDUP_REMOVED lines=9> */
.L_x_2485:
        /* <DEDUP_REMOVED lines=9> */
.L_x_2486:
[----:B------:R-:W3:Y:S01]  /*b410*/  LDL R4, [R1+0x4] ;  /* 0x0000040001047983 */ /* 0x000ee20000100800 */
[----:B012---:R-:W0:Y:S01]  /*b420*/  LDC R0, c[0x0][0x448] ;  /* 0x00011200ff007b82 */ /* 0x007e220000000800 */
[----:B-----5:R-:W-:Y:S01]  /*b430*/  IADD3 R36, -R37, R36, RZ ;  /* 0x0000002425247210 */ /* 0x020fe20007ffe1ff */
[----:B------:R-:W-:Y:S01]  /*b440*/  BSSY B7, `(.L_x_2487) ;  /* 0x000037d000077945 */ /* 0x000fe20003800000 */
[----:B------:R-:W-:Y:S02]  /*b450*/  LOP3.LUT R23, R23, 0xffffff7f, RZ, 0xc0, !PT ;  /* 0xffffff7f17177812 */ /* 0x000fe400078ec0ff */
[----:B0-----:R-:W-:Y:S01]  /*b460*/  ISETP.NE.AND P0, PT, R0, 0x1, PT ;  /* 0x000000010000780c */ /* 0x001fe20003f05270 */
[----:B------:R-:W-:-:S04]  /*b470*/  IMAD.SHL.U32 R0, R17, 0x80, RZ ;  /* 0x0000008011007824 */ /* 0x000fc800078e00ff */
[----:B------:R-:W-:-:S08]  /*b480*/  VIADD R0, R0, 0x7f ;  /* 0x0000007f00007836 */ /* 0x000fd00000000000 */
[----:B------:R-:W0:Y:S01]  /*b490*/  @P0 LDC R3, c[0x0][0x44c] ;  /* 0x00011300ff030b82 */ /* 0x000e220000000800 */
[----:B------:R-:W-:-:S07]  /*b4a0*/  @P0 LOP3.LUT R23, R23, 0x80, RZ, 0xfc, !PT ;  /* 0x0000008017170812 */ /* 0x000fce00078efcff */
[----:B------:R-:W1:Y:S01]  /*b4b0*/  @P0 LDC R5, c[0x0][0x450] ;  /* 0x00011400ff050b82 */ /* 0x000e620000000800 */
[----:B0-----:R-:W-:-:S05]  /*b4c0*/  @P0 IMAD.HI.U32 R2, R0, R3, RZ ;  /* 0x0000000300020227 */ /* 0x001fca00078e00ff */
[----:B-1----:R-:W-:Y:S01]  /*b4d0*/  @P0 SHF.R.U32.HI R0, RZ, R5, R2 ;  /* 0x00000005ff000219 */ /* 0x002fe20000011602 */
[----:B------:R-:W-:-:S04]  /*b4e0*/  VIADD R2, R36, 0x5f ;  /* 0x0000005f24027836 */ /* 0x000fc80000000000 */
[----:B------:R-:W-:Y:S01]  /*b4f0*/  IMAD.HI R2, R2, 0x2aaaaaab, RZ ;  /* 0x2aaaaaab02027827 */ /* 0x000fe200078e02ff */
[----:B---3--:R-:W-:-:S05]  /*b500*/  IADD3 R3, R36, 0x60, -R4 ;  /* 0x0000006024037810 */ /* 0x008fca0007ffe804 */
[----:B------:R-:W-:Y:S01]  /*b510*/  IMAD.IADD R0, R3, 0x1, R0 ;  /* 0x0000000103007824 */ /* 0x000fe200078e0200 */
[----:B------:R-:W-:-:S03]  /*b520*/  SHF.R.U32.HI R3, RZ, 0x1f, R2 ;  /* 0x0000001fff037819 */ /* 0x000fc60000011602 */
[----:B------:R-:W-:Y:S01]  /*b530*/  IMAD.HI R0, R0, 0x2aaaaaab, RZ ;  /* 0x2aaaaaab00007827 */ /* 0x000fe200078e02ff */
[----:B------:R-:W-:-:S04]  /*b540*/  LEA.HI.SX32 R3, R2, R3, 0x1c ;  /* 0x0000000302037211 */ /* 0x000fc800078fe2ff */
[----:B------:R-:W-:-:S04]  /*b550*/  SHF.R.U32.HI R5, RZ, 0x1f, R0 ;  /* 0x0000001fff057819 */ /* 0x000fc80000011600 */
[----:B------:R-:W-:-:S04]  /*b560*/  LEA.HI.SX32 R0, R0, R5, 0x1c ;  /* 0x0000000500007211 */ /* 0x000fc800078fe2ff */
[----:B------:R-:W-:-:S04]  /*b570*/  VIMNMX R29, R3, R0, PT ;  /* 0x00000000031d7248 */ /* 0x000fc80003fe0100 */
[----:B------:R-:W-:Y:S01]  /*b580*/  ISETP.GT.AND P0, PT, R29, RZ, PT ;  /* 0x000000ff1d00720c */ /* 0x000fe20003f04270 */
[----:B------:R0:W-:-:S12]  /*b590*/  STL [R1+0x8], R29 ;  /* 0x0000081d01007387 */ /* 0x0001d80000100800 */
        /* <DEDUP_REMOVED lines=18> */
.L_x_2488:
        /* <DEDUP_REMOVED lines=20> */
.L_x_2491:
[----:B------:R-:W-:Y:S05]  /*b800*/  BSYNC B6 ;  /* 0x0000000000067941 */ /* 0x000fea0003800000 */
.L_x_2490:
        /* <DEDUP_REMOVED lines=20> */
.L_x_2494:
        /* <DEDUP_REMOVED lines=15> */
.L_x_2493:
[----:B------:R-:W-:Y:S05]  /*ba40*/  BSYNC B6 ;  /* 0x0000000000067941 */ /* 0x000fea0003800000 */
.L_x_2492:
[----:B------:R-:W-:Y:S01]  /*ba50*/  ULDC.64 UR4, c[0x0][0x9f8] ;  /* 0x00027e0000047ab9 */ /* 0x000fe20000000a00 */
[----:B------:R-:W0:Y:S01]  /*ba60*/  S2R R2, SR_TID.X ;  /* 0x0000000000027919 */ /* 0x000e220000002100 */
[----:B------:R-:W-:Y:S01]  /*ba70*/  ISETP.NE.U32.AND P0, PT, RZ, UR4, PT ;  /* 0x00000004ff007c0c */ /* 0x000fe2000bf05070 */
[----:B------:R-:W1:Y:S01]  /*ba80*/  LDC R6, c[0x0][0x430] ;  /* 0x00010c00ff067b82 */ /* 0x000e620000000800 */
[----:B------:R-:W2:Y:S02]  /*ba90*/  S2R R21, SR_TID.X ;  /* 0x0000000000157919 */ /* 0x000ea40000002100 */
[----:B------:R-:W-:-:S13]  /*baa0*/  ISETP.NE.AND.EX P0, PT, RZ, UR5, PT, P0 ;  /* 0x00000005ff007c0c */ /* 0x000fda000bf05300 */
[----:B------:R-:W-:Y:S01]  /*bab0*/  @P0 IADD3 R24, P1, R24, UR4, RZ ;  /* 0x0000000418180c10 */ /* 0x000fe2000ff3e0ff */
[----:B------:R-:W-:Y:S01]  /*bac0*/  VIADD R26, R29, 0xffffffff ;  /* 0xffffffff1d1a7836 */ /* 0x000fe20000000000 */
[----:B------:R-:W-:Y:S01]  /*bad0*/  LOP3.LUT R23, R23, 0xffffffdf, RZ, 0xc0, !PT ;  /* 0xffffffdf17177812 */ /* 0x000fe200078ec0ff */
[----:B------:R-:W-:Y:S01]  /*bae0*/  ULDC UR4, c[0x0][0x320] ;  /* 0x0000c80000047ab9 */ /* 0x000fe20000000800 */
[----:B------:R-:W-:-:S05]  /*baf0*/  @P0 IADD3.X R25, R25, UR5, RZ, P1, !PT ;  /* 0x0000000519190c10 */ /* 0x000fca0008ffe4ff */
[----:B------:R-:W3:Y:S01]  /*bb00*/  @P0 LDG.E R31, desc[UR36][R24.64] ;  /* 0x00000024181f0981 */ /* 0x000ee2000c1e1900 */
[----:B-1----:R-:W-:Y:S02]  /*bb10*/  ISETP.NE.AND P2, PT, R6, 0x1, PT ;  /* 0x000000010600780c */ /* 0x002fe40003f45270 */
[----:B0-----:R-:W-:Y:S01]  /*bb20*/  LOP3.LUT R2, R2, 0x7f, RZ, 0xc0, !PT ;  /* 0x0000007f02027812 */ /* 0x001fe200078ec0ff */
[----:B------:R-:W0:Y:S03]  /*bb30*/  S2R R29, SR_TID.X ;  /* 0x00000000001d7919 */ /* 0x000e260000002100 */
[----:B------:R-:W-:Y:S02]  /*bb40*/  SHF.R.U32.HI R2, RZ, 0x3, R2 ;  /* 0x00000003ff027819 */ /* 0x000fe40000011602 */
[----:B--2---:R-:W-:-:S05]  /*bb50*/  SHF.L.U32 R20, R21, 0x4, RZ ;  /* 0x0000000415147819 */ /* 0x004fca00000006ff */
[----:B------:R-:W1:Y:S01]  /*bb60*/  @P2 LDC R0, c[0x0][0x438] ;  /* 0x00010e00ff002b82 */ /* 0x000e620000000800 */
[----:B------:R-:W-:-:S05]  /*bb70*/  LOP3.LUT R20, R2, 0x70, R20, 0xf8, !PT ;  /* 0x0000007002147812 */ /* 0x000fca00078ef814 */
[----:B------:R-:W-:Y:S02]  /*bb80*/  IMAD R3, R26, 0x60, R20 ;  /* 0x000000601a037824 */ /* 0x000fe400078e0214 */
[----:B------:R-:W2:Y:S03]  /*bb90*/  @P2 LDC R2, c[0x0][0x434] ;  /* 0x00010d00ff022b82 */ /* 0x000ea60000000800 */
[----:B------:R-:W-:-:S04]  /*bba0*/  ISETP.GE.AND P0, PT, R3, R36, PT ;  /* 0x000000240300720c */ /* 0x000fc80003f06270 */
[----:B------:R-:W-:Y:S01]  /*bbb0*/  ISETP.GT.U32.OR P0, PT, R20, 0x5f, P0 ;  /* 0x0000005f1400780c */ /* 0x000fe20000704470 */
[----:B------:R-:W-:Y:S02]  /*bbc0*/  IMAD.IADD R3, R3, 0x1, R37 ;  /* 0x0000000103037824 */ /* 0x000fe400078e0225 */
[----:B0-----:R-:W-:-:S10]  /*bbd0*/  IMAD.SHL.U32 R10, R29, 0x8, RZ ;  /* 0x000000081d0a7824 */ /* 0x001fd400078e00ff */
[----:B------:R-:W0:Y:S01]  /*bbe0*/  @!P0 LDC.64 R4, c[0x0][0x428] ;  /* 0x00010a00ff048b82 */ /* 0x000e220000000a00 */
[----:B--2---:R-:W-:Y:S01]  /*bbf0*/  @P2 IMAD.HI.U32 R7, R3, R2, RZ ;  /* 0x0000000203072227 */ /* 0x004fe200078e00ff */
[----:B------:R-:W-:-:S03]  /*bc00*/  LOP3.LUT R10, R10, 0x38, RZ, 0xc0, !PT ;  /* 0x000000380a0a7812 */ /* 0x000fc600078ec0ff */
[----:B------:R-:W-:Y:S01]  /*bc10*/  IMAD.MOV.U32 R2, RZ, RZ, R3 ;  /* 0x000000ffff027224 */ /* 0x000fe200078e0003 */
[----:B-1----:R-:W-:Y:S02]  /*bc20*/  @P2 SHF.R.U32.HI R2, RZ, R0, R7 ;  /* 0x00000000ff022219 */ /* 0x002fe40000011607 */
[----:B------:R-:W-:-:S03]  /*bc30*/  LOP3.LUT R32, R10, 0x40, RZ, 0xfc, !PT ;  /* 0x000000400a207812 */ /* 0x000fc600078efcff */
[--C-:B------:R-:W-:Y:S01]  /*bc40*/  IMAD.MOV R0, RZ, RZ, -R2.reuse ;  /* 0x000000ffff007224 */ /* 0x100fe200078e0a02 */
[----:B------:R-:W-:Y:S02]  /*bc50*/  @P2 LOP3.LUT R23, R23, 0x20, RZ, 0xfc, !PT ;  /* 0x0000002017172812 */ /* 0x000fe400078efcff */
[----:B------:R-:W-:Y:S01]  /*bc60*/  ISETP.GE.AND P2, PT, R32, UR4, PT ;  /* 0x0000000420007c0c */ /* 0x000fe2000bf46270 */
[----:B------:R-:W-:Y:S01]  /*bc70*/  IMAD R0, R6, R0, R3 ;  /* 0x0000000006007224 */ /* 0x000fe200078e0203 */
[----:B------:R-:W-:Y:S02]  /*bc80*/  @!P0 SHF.R.S32.HI R3, RZ, 0x1f, R2 ;  /* 0x0000001fff038819 */ /* 0x000fe40000011402 */
[----:B------:R-:W-:Y:S02]  /*bc90*/  SEL R29, RZ, 0xffffffff, P2 ;  /* 0xffffffffff1d7807 */ /* 0x000fe40001000000 */
[----:B------:R-:W-:Y:S01]  /*bca0*/  ISETP.GE.AND P1, PT, R10, UR4, PT ;  /* 0x000000040a007c0c */ /* 0x000fe2000bf26270 */
[----:B------:R-:W-:-:S02]  /*bcb0*/  ULDC UR4, c[0x0][0x2f4] ;  /* 0x0000bd0000047ab9 */ /* 0x000fc40000000800 */
[----:B------:R-:W-:Y:S01]  /*bcc0*/  IMAD.SHL.U32 R29, R29, 0x2, RZ ;  /* 0x000000021d1d7824 */ /* 0x000fe200078e00ff */
[C---:B------:R-:W-:Y:S02]  /*bcd0*/  ISETP.GE.AND P2, PT, R10.reuse, UR4, PT ;  /* 0x000000040a007c0c */ /* 0x040fe4000bf46270 */
[----:B------:R-:W-:Y:S02]  /*bce0*/  LOP3.LUT R23, R23, 0xfffffffb, RZ, 0xc0, !PT ;  /* 0xfffffffb17177812 */ /* 0x000fe400078ec0ff */
[----:B------:R-:W-:-:S09]  /*bcf0*/  LOP3.LUT R9, R10, 0x80, RZ, 0xfc, !PT ;  /* 0x000000800a097812 */ /* 0x000fd200078efcff */
[----:B------:R-:W-:-:S04]  /*bd00*/  @P2 LOP3.LUT R23, R23, 0x4, RZ, 0xfc, !PT ;  /* 0x0000000417172812 */ /* 0x000fc800078efcff */
[----:B------:R-:W-:Y:S01]  /*bd10*/  LOP3.LUT R23, R23, 0xfffffffd, RZ, 0xc0, !PT ;  /* 0xfffffffd17177812 */ /* 0x000fe200078ec0ff */
[----:B------:R-:W-:Y:S01]  /*bd20*/  UMOV UR5, 0xffffffff ;  /* 0xffffffff00057882 */ /* 0x000fe20000000000 */
[----:B---3--:R-:W-:-:S05]  /*bd30*/  SHF.R.S32.HI R6, RZ, 0x1f, R31 ;  /* 0x0000001fff067819 */ /* 0x008fca000001141f */
[----:B------:R1:W-:Y:S01]  /*bd40*/  STL [R1], R6 ;  /* 0x0000000601007387 */ /* 0x0003e20000100800 */
[-C--:B0-----:R-:W-:Y:S02]  /*bd50*/  @!P0 IMAD R8, R6, R4.reuse, RZ ;  /* 0x0000000406088224 */ /* 0x081fe400078e02ff */
[----:B-1----:R-:W-:Y:S01]  /*bd60*/  @!P0 IMAD.WIDE.U32 R6, R31, R4, R2 ;  /* 0x000000041f068225 */ /* 0x002fe200078e0002 */
[----:B------:R-:W-:-:S04]  /*bd70*/  SEL R2, RZ, 0x1, P1 ;  /* 0x00000001ff027807 */ /* 0x000fc80000800000 */
[----:B------:R-:W-:Y:S02]  /*bd80*/  LOP3.LUT R29, R29, 0x2, R2, 0xe2, !PT ;  /* 0x000000021d1d7812 */ /* 0x000fe400078ee202 */
[----:B------:R-:W0:Y:S01]  /*bd90*/  @!P0 LDC.64 R2, c[0x0][0x418] ;  /* 0x00010600ff028b82 */ /* 0x000e220000000a00 */
[----:B------:R-:W-:-:S04]  /*bda0*/  @!P0 IMAD R5, R31, R5, R8 ;  /* 0x000000051f058224 */ /* 0x000fc800078e0208 */
[----:B------:R-:W-:Y:S01]  /*bdb0*/  @!P0 IMAD.IADD R5, R7, 0x1, R5 ;  /* 0x0000000107058824 */ /* 0x000fe200078e0205 */
[----:B------:R-:W-:Y:S02]  /*bdc0*/  MOV R4, RZ ;  /* 0x000000ff00047202 */ /* 0x000fe40000000f00 */
[----:B0-----:R-:W-:-:S04]  /*bdd0*/  @!P0 LEA R2, P1, R6, R2, 0x2 ;  /* 0x0000000206028211 */ /* 0x001fc800078210ff */
[----:B------:R-:W-:Y:S02]  /*bde0*/  @!P0 LEA.HI.X R3, R6, R3, R5, 0x2, P1 ;  /* 0x0000000306038211 */ /* 0x000fe400008f1405 */
[----:B------:R-:W-:-:S03]  /*bdf0*/  ISETP.GE.AND P1, PT, R32, UR4, PT ;  /* 0x0000000420007c0c */ /* 0x000fc6000bf26270 */
[----:B------:R0:W5:Y:S01]  /*be00*/  @!P0 LDG.E R4, desc[UR36][R2.64] ;  /* 0x0000002402048981 */ /* 0x000162000c1e1900 */
[----:B------:R-:W-:-:S09]  /*be10*/  ISETP.GE.AND P0, PT, R9, UR4, PT ;  /* 0x0000000409007c0c */ /* 0x000fd2000bf06270 */
[----:B------:R-:W-:-:S04]  /*be20*/  @P1 LOP3.LUT R23, R23, 0x2, RZ, 0xfc, !PT ;  /* 0x0000000217171812 */ /* 0x000fc800078efcff */
[----:B------:R-:W-:Y:S01]  /*be30*/  LOP3.LUT R23, R23, 0xfffffffe, RZ, 0xc0, !PT ;  /* 0xfffffffe17177812 */ /* 0x000fe200078ec0ff */
[----:B0-----:R-:W-:-:S03]  /*be40*/  IMAD.U32 R2, RZ, RZ, UR38 ;  /* 0x00000026ff027e24 */ /* 0x001fc6000f8e00ff */
[----:B------:R-:W-:Y:S01]  /*be50*/  @P0 LOP3.LUT R23, R23, 0x1, RZ, 0xfc, !PT ;  /* 0x0000000117170812 */ /* 0x000fe200078efcff */
[----:B------:R-:W-:Y:S06]  /*be60*/  BRA.DIV UR5, `(.L_x_2495) ;  /* 0x0000004205087947 */ /* 0x000fec000b800000 */
.L_x_2563:
[----:B------:R-:W-:Y:S02]  /*be70*/  ISETP.NE.AND P0, PT, R2, 0x3, PT ;  /* 0x000000030200780c */ /* 0x000fe40003f05270 */
[----:B------:R-:W-:Y:S02]  /*be80*/  ISETP.GT.U32.AND P1, PT, R20, 0x5f, PT ;  /* 0x0000005f1400780c */ /* 0x000fe40003f24070 */
[----:B------:R-:W-:Y:S02]  /*be90*/  LOP3.LUT R23, R23, 0xffffffef, RZ, 0xc0, !PT ;  /* 0xffffffef17177812 */ /* 0x000fe400078ec0ff */
[----:B------:R-:W-:-:S07]  /*bea0*/  SHF.R.S32.HI R32, RZ, 0x1f, R18 ;  /* 0x0000001fff207819 */ /* 0x000fce0000011412 */
[----:B------:R-:W-:-:S04]  /*beb0*/  @P0 LOP3.LUT R23, R23, 0x10, RZ, 0xfc, !PT ;  /* 0x0000001017170812 */ /* 0x000fc800078efcff */
[----:B------:R-:W-:-:S04]  /*bec0*/  LOP3.LUT R23, R23, 0xfffffff7, RZ, 0xc0, !PT ;  /* 0xfffffff717177812 */ /* 0x000fc800078ec0ff */
[----:B------:R-:W-:Y:S01]  /*bed0*/  @P1 LOP3.LUT R23, R23, 0x8, RZ, 0xfc, !PT ;  /* 0x0000000817171812 */ /* 0x000fe200078efcff */
[----:B------:R-:W-:Y:S06]  /*bee0*/  @!P0 BRA `(.L_x_2496) ;  /* 0x0000000000048947 */ /* 0x000fec0003800000 */
[----:B------:R-:W-:Y:S01]  /*bef0*/  BPT.TRAP 0x1 ;  /* 0x000000040000795c */ /* 0x000fe20000300000 */
.L_x_2496:
        /* <DEDUP_REMOVED lines=25> */
.L_x_2564:
[----:B------:R-:W-:Y:S05]  /*c090*/  BSYNC B0 ;  /* 0x0000000000007941 */ /* 0x000fea0003800000 */
.L_x_2497:
        /* <DEDUP_REMOVED lines=19> */
[----:B-1----:R-:W-:Y:S01]  /*c1d0*/  LOP3.LUT R8, R8, 0x7f, RZ, 0xc0, !PT ;  /* 0x0000007f08087812 */ /* 0x002fe200078ec0ff */
[----:B------:R-:W-:Y:S01]  /*c1e0*/  IMAD R6, R26, -0x60, R36 ;  /* 0xffffffa01a067824 */ /* 0x000fe200078e0224 */
[----:B------:R-:W-:Y:S01]  /*c1f0*/  LEA R4, P0, R2, UR4, 0x1 ;  /* 0x0000000402047c11 */ /* 0x000fe2000f8008ff */
[----:B------:R-:W-:Y:S01]  /*c200*/  UMOV UR4, 0xffffffff ;  /* 0xffffffff00047882 */ /* 0x000fe20000000000 */
[----:B------:R-:W-:Y:S01]  /*c210*/  SHF.R.U32.HI R9, RZ, 0x3, R8 ;  /* 0x00000003ff097819 */ /* 0x000fe20000011608 */
[----:B------:R-:W-:Y:S01]  /*c220*/  IMAD R5, R27, 0x4800, R33 ;  /* 0x000048001b057824 */ /* 0x000fe200078e0221 */
[----:B------:R-:W0:Y:S01]  /*c230*/  S2R R8, SR_TID.X ;  /* 0x0000000000087919 */ /* 0x000e220000002100 */
[----:B------:R-:W-:Y:S02]  /*c240*/  IADD3 R0, R3, R0, RZ ;  /* 0x0000000003007210 */ /* 0x000fe40007ffe0ff */
[----:B------:R-:W-:-:S02]  /*c250*/  IMAD.IADD R6, R6, 0x1, -R9 ;  /* 0x0000000106067824 */ /* 0x000fc400078e0a09 */
[----:B------:R-:W-:-:S03]  /*c260*/  LEA.HI.X R0, R2, UR5, R0, 0x1, P0 ;  /* 0x0000000502007c11 */ /* 0x000fc600080f0c00 */
        /* <DEDUP_REMOVED lines=66> */
.L_x_2578:
        /* <DEDUP_REMOVED lines=12> */
.L_x_2500:
        /* <DEDUP_REMOVED lines=10> */
.L_x_2501:
        /* <DEDUP_REMOVED lines=16> */
[----:B------:R-:W-:-:S05]  /*c8f0*/  IMAD R0, R35, UR5, R0 ;  /* 0x0000000523007c24 */ /* 0x000fca000f8e0200 */
[----:B------:R-:W-:Y:S01]  /*c900*/  IADD3 R35, R5, R0, RZ ;  /* 0x0000000005237210 */ /* 0x000fe20007ffe0ff */
[----:B-1----:R-:W-:Y:S06]  /*c910*/  @!P0 BRA `(.L_x_2503) ;  /* 0x0000000000408947 */ /* 0x002fec0003800000 */
[----:B------:R-:W-:Y:S01]  /*c920*/  MOV R2, 0x0 ;  /* 0x0000000000027802 */ /* 0x000fe20000000f00 */
[----:B------:R-:W-:Y:S01]  /*c930*/  ULDC.64 UR6, c[0x4][0x90] ;  /* 0x0100240000067ab9 */ /* 0x000fe20000000a00 */
[----:B------:R-:W-:Y:S01]  /*c940*/  ULDC.64 UR8, c[0x4][0x98] ;  /* 0x0100260000087ab9 */ /* 0x000fe20000000a00 */
[----:B------:R-:W-:Y:S01]  /*c950*/  ULDC.64 UR4, c[0x4][0x20] ;  /* 0x0100080000047ab9 */ /* 0x000fe20000000a00 */
[----:B------:R-:W-:Y:S01]  /*c960*/  IMAD.U32 R4, RZ, RZ, UR6 ;  /* 0x00000006ff047e24 */ /* 0x000fe2000f8e00ff */
[----:B------:R-:W-:Y:S01]  /*c970*/  MOV R12, 0x1 ;  /* 0x00000001000c7802 */ /* 0x000fe20000000f00 */
[----:B------:R-:W0:Y:S01]  /*c980*/  LDC.64 R2, c[0x4][R2] ;  /* 0x0100000002027b82 */ /* 0x000e220000000a00 */
[----:B------:R-:W-:Y:S02]  /*c990*/  IMAD.U32 R5, RZ, RZ, UR7 ;  /* 0x00000007ff057e24 */ /* 0x000fe4000f8e00ff */
[----:B------:R-:W-:Y:S02]  /*c9a0*/  IMAD.U32 R6, RZ, RZ, UR8 ;  /* 0x00000008ff067e24 */ /* 0x000fe4000f8e00ff */
[----:B--2---:R-:W-:-:S02]  /*c9b0*/  IMAD.U32 R7, RZ, RZ, UR9 ;  /* 0x00000009ff077e24 */ /* 0x004fc4000f8e00ff */
[----:B------:R-:W-:Y:S02]  /*c9c0*/  IMAD.U32 R10, RZ, RZ, UR4 ;  /* 0x00000004ff0a7e24 */ /* 0x000fe4000f8e00ff */
[----:B------:R-:W-:Y:S02]  /*c9d0*/  IMAD.U32 R11, RZ, RZ, UR5 ;  /* 0x00000005ff0b7e24 */ /* 0x000fe4000f8e00ff */
[----:B------:R-:W-:Y:S02]  /*c9e0*/  IMAD.MOV.U32 R8, RZ, RZ, 0x70 ;  /* 0x00000070ff087424 */ /* 0x000fe400078e00ff */
[----:B------:R-:W-:-:S07]  /*c9f0*/  IMAD.MOV.U32 R13, RZ, RZ, RZ ;  /* 0x000000ffff0d7224 */ /* 0x000fce00078e00ff */
[----:B------:R-:W-:-:S07]  /*ca00*/  LEPC R20, `(.L_x_2503) ;  /* 0x000000001014794e */ /* 0x000fce0000000000 */
[----:B0-----:R-:W-:Y:S05]  /*ca10*/  CALL.ABS.NOINC R2 ;  /* 0x0000000002007343 */ /* 0x001fea0003c00000 */
.L_x_2503:
[----:B------:R-:W-:Y:S05]  /*ca20*/  BSYNC B6 ;  /* 0x0000000000067941 */ /* 0x000fea0003800000 */
.L_x_2502:
[----:B------:R-:W3:Y:S01]  /*ca30*/  LDL.LU R2, [R1+0xc] ;  /* 0x00000c0001027983 */ /* 0x000ee20000300800 */
[----:B------:R-:W-:-:S03]  /*ca40*/  ULDC.64 UR4, c[0x0][0x2d8] ;  /* 0x0000b60000047ab9 */ /* 0x000fc60000000a00 */
[----:B------:R-:W4:Y:S01]  /*ca50*/  LDL.LU.64 R20, [R1+0x10] ;  /* 0x0000100001147983 */ /* 0x000f220000300a00 */
[----:B------:R-:W-:Y:S02]  /*ca60*/  IMAD.MOV.U32 R3, RZ, RZ, R35 ;  /* 0x000000ffff037224 */ /* 0x000fe400078e0023 */
[----:B------:R-:W-:Y:S01]  /*ca70*/  IMAD R0, R32, UR4, RZ ;  /* 0x0000000420007c24 */ /* 0x000fe2000f8e02ff */
[----:B------:R0:W5:Y:S03]  /*ca80*/  LDL R10, [R1+0x4] ;  /* 0x00000400010a7983 */ /* 0x0001660000100800 */
[----:B------:R-:W-:Y:S01]  /*ca90*/  IMAD R0, R18, UR5, R0 ;  /* 0x0000000512007c24 */ /* 0x000fe2000f8e0200 */
[----:B------:R-:W1:Y:S02]  /*caa0*/  S2R R11, SR_TID.X ;  /* 0x00000000000b7919 */ /* 0x000e640000002100 */
[----:B-1----:R-:W-:-:S05]  /*cab0*/  IMAD.SHL.U32 R8, R11, 0x8, RZ ;  /* 0x000000080b087824 */ /* 0x002fca00078e00ff */
[----:B------:R-:W-:Y:S01]  /*cac0*/  LOP3.LUT R8, R8, 0x38, RZ, 0xc0, !PT ;  /* 0x0000003808087812 */ /* 0x000fe200078ec0ff */
[----:B---3--:R-:W-:Y:S02]  /*cad0*/  IMAD.MOV.U32 R4, RZ, RZ, R2 ;  /* 0x000000ffff047224 */ /* 0x008fe400078e0002 */
[----:B----4-:R-:W-:Y:S01]  /*cae0*/  IMAD.MOV.U32 R2, RZ, RZ, R20 ;  /* 0x000000ffff027224 */ /* 0x010fe200078e0014 */
[----:B------:R-:W1:Y:S01]  /*caf0*/  S2R R21, SR_TID.X ;  /* 0x0000000000157919 */ /* 0x000e620000002100 */
[----:B------:R-:W3:Y:S02]  /*cb00*/  LDC R20, c[0x0][0x448] ;  /* 0x00011200ff147b82 */ /* 0x000ee40000000800 */
[----:B------:R-:W-:Y:S01]  /*cb10*/  IMAD.WIDE.U32 R2, R18, UR4, R2 ;  /* 0x0000000412027c25 */ /* 0x000fe2000f8e0002 */
[----:B------:R-:W-:-:S03]  /*cb20*/  ULDC.64 UR4, c[0x0][0x2e0] ;  /* 0x0000b80000047ab9 */ /* 0x000fc60000000a00 */
[----:B------:R-:W-:Y:S02]  /*cb30*/  IMAD.IADD R3, R3, 0x1, R0 ;  /* 0x0000000103037824 */ /* 0x000fe400078e0200 */
[----:B------:R-:W-:Y:S02]  /*cb40*/  IMAD R4, R4, UR4, RZ ;  /* 0x0000000404047c24 */ /* 0x000fe4000f8e02ff */
[----:B------:R-:W-:-:S04]  /*cb50*/  IMAD.WIDE.U32 R2, R30, UR4, R2 ;  /* 0x000000041e027c25 */ /* 0x000fc8000f8e0002 */
[----:B------:R-:W-:Y:S01]  /*cb60*/  IMAD R4, R30, UR5, R4 ;  /* 0x000000051e047c24 */ /* 0x000fe2000f8e0204 */
[----:B------:R-:W-:Y:S01]  /*cb70*/  ULDC.64 UR4, c[0x0][0x2d0] ;  /* 0x0000b40000047ab9 */ /* 0x000fe20000000a00 */
[----:B---3--:R-:W-:Y:S02]  /*cb80*/  ISETP.NE.AND P6, PT, R20, 0x1, PT ;  /* 0x000000011400780c */ /* 0x008fe40003fc5270 */
[----:B------:R-:W3:Y:S01]  /*cb90*/  S2R R20, SR_TID.X ;  /* 0x0000000000147919 */ /* 0x000ee20000002100 */
[----:B-1----:R-:W-:-:S04]  /*cba0*/  LOP3.LUT R21, R21, 0x7f, RZ, 0xc0, !PT ;  /* 0x0000007f15157812 */ /* 0x002fc800078ec0ff */
[----:B------:R-:W-:-:S06]  /*cbb0*/  SHF.R.U32.HI R21, RZ, 0x3, R21 ;  /* 0x00000003ff157819 */ /* 0x000fcc0000011615 */
[----:B--2---:R-:W1:Y:S08]  /*cbc0*/  @P6 LDC R7, c[0x0][0x44c] ;  /* 0x00011300ff076b82 */ /* 0x004e700000000800 */
[----:B------:R-:W2:Y:S01]  /*cbd0*/  @P6 LDC R6, c[0x0][0x450] ;  /* 0x00011400ff066b82 */ /* 0x000ea20000000800 */
[----:B---3--:R-:W-:-:S05]  /*cbe0*/  IMAD.SHL.U32 R20, R20, 0x10, RZ ;  /* 0x0000001014147824 */ /* 0x008fca00078e00ff */
[----:B------:R-:W-:-:S05]  /*cbf0*/  LOP3.LUT R20, R21, 0x70, R20, 0xf8, !PT ;  /* 0x0000007015147812 */ /* 0x000fca00078ef814 */
[----:B------:R-:W-:-:S04]  /*cc00*/  IMAD R5, R17, 0x80, R20 ;  /* 0x0000008011057824 */ /* 0x000fc800078e0214 */
[----:B-1----:R-:W-:Y:S01]  /*cc10*/  @P6 IMAD.HI.U32 R7, R5, R7, RZ ;  /* 0x0000000705076227 */ /* 0x002fe200078e00ff */
[----:B------:R-:W-:-:S04]  /*cc20*/  MOV R0, R5 ;  /* 0x0000000500007202 */ /* 0x000fc80000000f00 */
[----:B--2---:R-:W-:Y:S02]  /*cc30*/  @P6 SHF.R.U32.HI R0, RZ, R6, R7 ;  /* 0x00000006ff006219 */ /* 0x004fe40000011607 */
[----:B------:R-:W1:Y:S01]  /*cc40*/  LDC R6, c[0x0][0x448] ;  /* 0x00011200ff067b82 */ /* 0x000e620000000800 */
[----:B------:R-:W-:Y:S02]  /*cc50*/  IMAD.IADD R3, R3, 0x1, R4 ;  /* 0x0000000103037824 */ /* 0x000fe400078e0204 */
[----:B------:R-:W-:Y:S02]  /*cc60*/  IMAD.MOV R4, RZ, RZ, -R0 ;  /* 0x000000ffff047224 */ /* 0x000fe400078e0a00 */
[----:B------:R-:W-:-:S04]  /*cc70*/  IMAD.WIDE.U32 R2, R0, UR4, R2 ;  /* 0x0000000400027c25 */ /* 0x000fc8000f8e0002 */
[----:B-1----:R-:W-:Y:S01]  /*cc80*/  IMAD R4, R6, R4, R5 ;  /* 0x0000000406047224 */ /* 0x002fe200078e0205 */
[----:B------:R-:W-:-:S05]  /*cc90*/  SHF.R.S32.HI R5, RZ, 0x1f, R0 ;  /* 0x0000001fff057819 */ /* 0x000fca0000011400 */
[----:B------:R-:W-:-:S04]  /*cca0*/  IMAD R5, R5, UR4, RZ ;  /* 0x0000000405057c24 */ /* 0x000fc8000f8e02ff */
[----:B------:R-:W-:Y:S01]  /*ccb0*/  IMAD R5, R0, UR5, R5 ;  /* 0x0000000500057c24 */ /* 0x000fe2000f8e0205 */
[----:B------:R-:W-:Y:S01]  /*ccc0*/  SHF.R.S32.HI R0, RZ, 0x1f, R4 ;  /* 0x0000001fff007819 */ /* 0x000fe20000011404 */
[----:B------:R-:W-:Y:S02]  /*ccd0*/  ULDC.64 UR4, c[0x0][0x2c8] ;  /* 0x0000b20000047ab9 */ /* 0x000fe40000000a00 */
[----:B------:R-:W-:Y:S02]  /*cce0*/  IMAD.IADD R3, R3, 0x1, R5 ;  /* 0x0000000103037824 */ /* 0x000fe400078e0205 */
[----:B------:R-:W-:Y:S02]  /*ccf0*/  IMAD R5, R0, UR4, RZ ;  /* 0x0000000400057c24 */ /* 0x000fe4000f8e02ff */
[----:B------:R-:W-:Y:S02]  /*cd00*/  IMAD.SHL.U32 R21, R11, 0x8, RZ ;  /* 0x000000080b157824 */ /* 0x000fe400078e00ff */
[----:B------:R-:W-:-:S02]  /*cd10*/  IMAD R0, R4, UR5, R5 ;  /* 0x0000000504007c24 */ /* 0x000fc4000f8e0205 */
[----:B------:R-:W-:Y:S01]  /*cd20*/  IMAD.WIDE.U32 R2, R4, UR4, R2 ;  /* 0x0000000404027c25 */ /* 0x000fe2000f8e0002 */
[----:B------:R-:W-:Y:S01]  /*cd30*/  ULDC.64 UR4, c[0x0][0x280] ;  /* 0x0000a00000047ab9 */ /* 0x000fe20000000a00 */
[----:B------:R-:W-:Y:S02]  /*cd40*/  LOP3.LUT R21, R21, 0x38, RZ, 0xc0, !PT ;  /* 0x0000003815157812 */ /* 0x000fe400078ec0ff */
[----:B------:R-:W-:Y:S01]  /*cd50*/  IMAD.IADD R3, R3, 0x1, R0 ;  /* 0x0000000103037824 */ /* 0x000fe200078e0200 */
[----:B------:R-:W-:Y:S01]  /*cd60*/  LEA R0, P0, R2, UR4, 0x1 ;  /* 0x0000000402007c11 */ /* 0x000fe2000f8008ff */
[----:B------:R-:W-:Y:S01]  /*cd70*/  ULDC UR4, c[0x0][0x2b8] ;  /* 0x0000ae0000047ab9 */ /* 0x000fe20000000800 */
[----:B------:R-:W-:Y:S02]  /*cd80*/  LOP3.LUT R20, R11, 0x7f, RZ, 0xc0, !PT ;  /* 0x0000007f0b147812 */ /* 0x000fe400078ec0ff */
[C---:B------:R-:W-:Y:S02]  /*cd90*/  LOP3.LUT R9, R21.reuse, 0x40, RZ, 0xfc, !PT ;  /* 0x0000004015097812 */ /* 0x040fe400078efcff */
[----:B------:R-:W-:-:S02]  /*cda0*/  LOP3.LUT R11, R21, 0x80, RZ, 0xfc, !PT ;  /* 0x00000080150b7812 */ /* 0x000fc400078efcff */
[----:B------:R-:W-:Y:S01]  /*cdb0*/  LEA.HI.X R4, R2, UR5, R3, 0x1, P0 ;  /* 0x0000000502047c11 */ /* 0x000fe200080f0c03 */
[----:B------:R-:W-:Y:S01]  /*cdc0*/  UMOV UR5, 0xffffffff ;  /* 0xffffffff00057882 */ /* 0x000fe20000000000 */
[----:B------:R-:W-:Y:S02]  /*cdd0*/  ISETP.GE.AND P3, PT, R8, UR4, PT ;  /* 0x0000000408007c0c */ /* 0x000fe4000bf66270 */
[----:B------:R-:W-:Y:S02]  /*cde0*/  ISETP.GE.AND P2, PT, R9, UR4, PT ;  /* 0x0000000409007c0c */ /* 0x000fe4000bf46270 */
[----:B------:R-:W-:Y:S02]  /*cdf0*/  ISETP.GE.AND P0, PT, R11, UR4, PT ;  /* 0x000000040b007c0c */ /* 0x000fe4000bf06270 */
[----:B------:R-:W-:Y:S01]  /*ce00*/  SHF.R.U32.HI R9, RZ, 0x3, R20 ;  /* 0x00000003ff097819 */ /* 0x000fe20000011614 */
[----:B0-----:R-:W-:Y:S10]  /*ce10*/  BRA.DIV UR5, `(.L_x_2504) ;  /* 0x0000003a05887947 */ /* 0x001ff4000b800000 */
[----:B------:R-:W0:Y:S01]  /*ce20*/  SHFL.IDX PT, R14, R0, RZ, 0x181f ;  /* 0x00181fff000e7589 */ /* 0x000e2200000e0000 */
[----:B-----5:R-:W-:Y:S02]  /*ce30*/  IMAD R5, R10, R6, RZ ;  /* 0x000000060a057224 */ /* 0x020fe400078e02ff */
[----:B------:R-:W-:Y:S01]  /*ce40*/  IMAD R17, R17, 0x80, R9 ;  /* 0x0000008011117824 */ /* 0x000fe200078e0209 */
[----:B------:R-:W1:Y:S03]  /*ce50*/  SHFL.IDX PT, R2, R4, RZ, 0x181f ;  /* 0x00181fff04027589 */ /* 0x000e6600000e0000 */
[C---:B------:R-:W-:Y:S01]  /*ce60*/  VIADD R6, R17.reuse, 0x10 ;  /* 0x0000001011067836 */ /* 0x040fe20000000000 */
[----:B------:R-:W-:-:S13]  /*ce70*/  ISETP.GE.AND P1, PT, R17, R5, PT ;  /* 0x000000051100720c */ /* 0x000fda0003f26270 */
[----:B0-----:R-:W-:-:S04]  /*ce80*/  @!P1 LEA R14, P4, R8, R14, 0x1 ;  /* 0x0000000e080e9211 */ /* 0x001fc800078808ff */
[----:B-1----:R-:W-:Y:S01]  /*ce90*/  @!P1 IADD3.X R3, RZ, R2, RZ, P4, !PT ;  /* 0x00000002ff039210 */ /* 0x002fe200027fe4ff */
[----:B------:R-:W-:Y:S02]  /*cea0*/  @!P1 IMAD.MOV.U32 R2, RZ, RZ, R14 ;  /* 0x000000ffff029224 */ /* 0x000fe400078e000e */
[----:B------:R-:W0:Y:S04]  /*ceb0*/  SHFL.IDX PT, R14, R0, 0x1, 0x181f ;  /* 0x00381f00000e7f89 */ /* 0x000e2800000e0000 */
[----:B------:R-:W-:Y:S04]  /*cec0*/  @!P1 LDGSTS.E.BYPASS.LTC128B.128 [R34+0xc400], desc[UR36][R2.64], !P3 ;  /* 0x0c40000002229fae */ /* 0x000fe8000d901d64 */
[----:B------:R-:W-:Y:S04]  /*ced0*/  @!P1 LDGSTS.E.BYPASS.LTC128B.128 [R34+0x10400], desc[UR36][R2.64+0x80], !P2 ;  /* 0x1040008002229fae */ /* 0x000fe8000d101d64 */
[----:B------:R1:W-:Y:S01]  /*cee0*/  @!P1 LDGSTS.E.BYPASS.LTC128B.128 [R34+0x14400], desc[UR36][R2.64+0x100], !P0 ;  /* 0x1440010002229fae */ /* 0x0003e2000c101d64 */
[----:B------:R-:W-:Y:S01]  /*cef0*/  ISETP.GE.AND P1, PT, R6, R5, PT ;  /* 0x000000050600720c */ /* 0x000fe20003f26270 */
[----:B------:R-:W-:-:S02]  /*cf00*/  VIADD R6, R17, 0x20 ;  /* 0x0000002011067836 */ /* 0x000fc40000000000 */
[----:B-1----:R-:W1:Y:S10]  /*cf10*/  SHFL.IDX PT, R2, R4, 0x1, 0x181f ;  /* 0x00381f0004027f89 */ /* 0x002e7400000e0000 */
[----:B0-----:R-:W-:-:S05]  /*cf20*/  @!P1 LEA R14, P4, R8, R14, 0x1 ;  /* 0x0000000e080e9211 */ /* 0x001fca00078808ff */
[----:B-1----:R-:W-:Y:S02]  /*cf30*/  @!P1 IMAD.X R7, RZ, RZ, R2, P4 ;  /* 0x000000ffff079224 */ /* 0x002fe400020e0602 */
[----:B------:R-:W-:Y:S02]  /*cf40*/  @!P1 IMAD.MOV.U32 R2, RZ, RZ, R14 ;  /* 0x000000ffff029224 */ /* 0x000fe400078e000e */
[----:B------:R-:W-:Y:S01]  /*cf50*/  @!P1 IMAD.MOV.U32 R3, RZ, RZ, R7 ;  /* 0x000000ffff039224 */ /* 0x000fe200078e0007 */
        /* <DEDUP_REMOVED lines=8> */
[----:B-1----:R-:W-:Y:S01]  /*cfe0*/  @!P1 IMAD.X R7, RZ, RZ, R2, P4 ;  /* 0x000000ffff079224 */ /* 0x002fe200020e0602 */
[----:B------:R-:W-:Y:S02]  /*cff0*/  @!P1 MOV R2, R14 ;  /* 0x0000000e00029202 */ /* 0x000fe40000000f00 */
[----:B------:R-:W0:Y:S01]  /*d000*/  SHFL.IDX PT, R14, R0, 0x3, 0x181f ;  /* 0x00781f00000e7f89 */ /* 0x000e2200000e0000 */
[----:B------:R-:W-:-:S05]  /*d010*/  @!P1 IMAD.MOV.U32 R3, RZ, RZ, R7 ;  /* 0x000000ffff039224 */ /* 0x000fca00078e0007 */
        /* <DEDUP_REMOVED lines=36> */
[----:B------:R-:W-:-:S03]  /*d260*/  ISETP.GE.AND P1, PT, R6, R5, PT ;  /* 0x000000050600720c */ /* 0x000fc60003f26270 */
[----:B-1----:R-:W1:Y:S10]  /*d270*/  SHFL.IDX PT, R2, R4, 0x6, 0x181f ;  /* 0x00d81f0004027f89 */ /* 0x002e7400000e0000 */
[----:B0-----:R-:W-:Y:S01]  /*d280*/  @!P1 LEA R14, P4, R8, R14, 0x1 ;  /* 0x0000000e080e9211 */ /* 0x001fe200078808ff */
[----:B------:R-:W0:Y:S04]  /*d290*/  SHFL.IDX PT, R4, R4, 0x7, 0x181f ;  /* 0x00f81f0004047f89 */ /* 0x000e2800000e0000 */
[----:B-1----:R-:W-:Y:S01]  /*d2a0*/  @!P1 IMAD.X R7, RZ, RZ, R2, P4 ;  /* 0x000000ffff079224 */ /* 0x002fe200020e0602 */
[----:B------:R-:W-:-:S02]  /*d2b0*/  @!P1 MOV R2, R14 ;  /* 0x0000000e00029202 */ /* 0x000fc40000000f00 */
[----:B------:R1:W2:Y:S01]  /*d2c0*/  SHFL.IDX PT, R14, R0, 0x7, 0x181f ;  /* 0x00f81f00000e7f89 */ /* 0x0002a200000e0000 */
[----:B------:R-:W-:-:S05]  /*d2d0*/  @!P1 IMAD.MOV.U32 R3, RZ, RZ, R7 ;  /* 0x000000ffff039224 */ /* 0x000fca00078e0007 */
[----:B------:R1:W-:Y:S04]  /*d2e0*/  @!P1 LDGSTS.E.BYPASS.LTC128B.128 [R34+0xf400], desc[UR36][R2.64], !P3 ;  /* 0x0f40000002229fae */ /* 0x0003e8000d901d64 */
[----:B------:R1:W-:Y:S04]  /*d2f0*/  @!P1 LDGSTS.E.BYPASS.LTC128B.128 [R34+0x13400], desc[UR36][R2.64+0x80], !P2 ;  /* 0x1340008002229fae */ /* 0x0003e8000d101d64 */
[----:B0-----:R1:W-:Y:S02]  /*d300*/  @!P1 LDGSTS.E.BYPASS.LTC128B.128 [R34+0x17400], desc[UR36][R2.64+0x100], !P0 ;  /* 0x1740010002229fae */ /* 0x0013e4000c101d64 */
.L_x_2595:
[----:B-1----:R-:W-:Y:S01]  /*d310*/  VIADD R0, R17, 0x70 ;  /* 0x0000007011007836 */ /* 0x002fe20000000000 */
[----:B------:R-:W-:Y:S04]  /*d320*/  BSSY B0, `(.L_x_2505) ;  /* 0x000000b000007945 */ /* 0x000fe80003800000 */
[----:B------:R-:W-:-:S13]  /*d330*/  ISETP.GE.AND P1, PT, R0, R5, PT ;  /* 0x000000050000720c */ /* 0x000fda0003f26270 */
[----:B------:R-:W-:Y:S05]  /*d340*/  @P1 BRA `(.L_x_2506) ;  /* 0x0000000000201947 */ /* 0x000fea0003800000 */
[----:B--2---:R-:W-:-:S05]  /*d350*/  LEA R2, P1, R8, R14, 0x1 ;  /* 0x0000000e08027211 */ /* 0x004fca00078208ff */
[----:B------:R-:W-:-:S05]  /*d360*/  IMAD.X R3, RZ, RZ, R4, P1 ;  /* 0x000000ffff037224 */ /* 0x000fca00008e0604 */
[----:B------:R-:W-:Y:S01]  /*d370*/  @!PT LDS RZ, [RZ] ;  /* 0x00000000fffff984 */ /* 0x000fe20000000800 */
[----:B------:R-:W-:Y:S01]  /*d380*/  @!PT LDS RZ, [RZ] ;  /* 0x00000000fffff984 */ /* 0x000fe20000000800 */
[----:B------:R-:W-:Y:S01]  /*d390*/  @!PT LDS RZ, [RZ] ;  /* 0x00000000fffff984 */ /* 0x000fe20000000800 */
[----:B------:R0:W-:Y:S04]  /*d3a0*/  LDGSTS.E.BYPASS.LTC128B.128 [R34+0xfc00], desc[UR36][R2.64], !P3 ;  /* 0x0fc0000002227fae */ /* 0x0001e8000d901d64 */
[----:B------:R0:W-:Y:S04]  /*d3b0*/  LDGSTS.E.BYPASS.LTC128B.128 [R34+0x13c00], desc[UR36][R2.64+0x80], !P2 ;  /* 0x13c0008002227fae */ /* 0x0001e8000d101d64 */
[----:B------:R0:W-:Y:S02]  /*d3c0*/  LDGSTS.E.BYPASS.LTC128B.128 [R34+0x17c00], desc[UR36][R2.64+0x100], !P0 ;  /* 0x17c0010002227fae */ /* 0x0001e4000c101d64 */
.L_x_2506:
[----:B------:R-:W-:Y:S05]  /*d3d0*/  BSYNC B0 ;  /* 0x0000000000007941 */ /* 0x000fea0003800000 */
.L_x_2505:
[----:B------:R-:W-:Y:S01]  /*d3e0*/  NOP ;  /* 0x0000000000007918 */ /* 0x000fe20000000000 */
[----:B------:R-:W-:-:S13]  /*d3f0*/  PLOP3.LUT P0, PT, PT, PT, PT, 0x80, 0x0 ;  /* 0x000000000000781c */ /* 0x000fda0003f0f070 */
.L_x_2507:
[----:B------:R-:W-:Y:S02]  /*d400*/  PLOP3.LUT P1, PT, P1, P0, PT, 0xa2, 0x0 ;  /* 0x000000000000781c */ /* 0x000fe40000f21472 */
[----:B------:R-:W-:-:S08]  /*d410*/  @P0 R2UR P1, UR4, R22 ;  /* 0x00000000160402ca */ /* 0x000fd00000020000 */
[----:B------:R-:W-:-:S05]  /*d420*/  @P0 PLOP3.LUT P0, PT, P1, PT, PT, 0x80, 0x0 ;  /* 0x000000000000081c */ /* 0x000fca0000f0f070 */
[----:B------:R-:W-:Y:S01]  /*d430*/  @!P1 SYNCS.ARRIVE.TRANS64.RED.A0T1 RZ, [UR4+0x2a800], RZ ;  /* 0x02a800ffffff99a7 */ /* 0x000fe20008200404 */
[----:B------:R-:W-:Y:S07]  /*d440*/  @!P1 ARRIVES.LDGSTSBAR.64.TRANSCNT [UR4+0x2a800] ;  /* 0x02a80000ff0099b0 */ /* 0x000fee0008000a84 */
[----:B------:R-:W-:Y:S05]  /*d450*/  @P0 BRA.U.ANY `(.L_x_2507) ;  /* 0xfffffffd00e80947 */ /* 0x000fea000393ffff */
[----:B0-----:R-:W3:Y:S02]  /*d460*/  LDL.LU R2, [R1+0x18] ;  /* 0x0000180001027983 */ /* 0x001ee40000300800 */
[----:B---3--:R-:W-:-:S05]  /*d470*/  VIADD R2, R2, 0x1 ;  /* 0x0000000102027836 */ /* 0x008fca0000000000 */
        /* <DEDUP_REMOVED lines=10> */
.L_x_2596:
[----:B------:R-:W-:Y:S05]  /*d520*/  BSYNC B0 ;  /* 0x0000000000007941 */ /* 0x000fea0003800000 */
.L_x_2508:
[----:B------:R-:W3:Y:S01]  /*d530*/  LDL R0, [R1+0x8] ;  /* 0x0000080001007983 */ /* 0x000ee20000100800 */
[----:B------:R-:W-:Y:S01]  /*d540*/  BSSY B0, `(.L_x_2510) ;  /* 0x00000fc000007945 */ /* 0x000fe20003800000 */
[----:B---3--:R-:W-:-:S13]  /*d550*/  ISETP.GE.AND P0, PT, R0, 0x2, PT ;  /* 0x000000020000780c */ /* 0x008fda0003f06270 */
[----:B------:R-:W-:Y:S05]  /*d560*/  @!P0 BRA `(.L_x_2511) ;  /* 0x0000000c00e48947 */ /* 0x000fea0003800000 */
[----:B------:R-:W-:Y:S01]  /*d570*/  VIADD R0, R0, 0xfffffffe ;  /* 0xfffffffe00007836 */ /* 0x000fe20000000000 */
[----:B------:R-:W-:Y:S01]  /*d580*/  MOV R10, R27 ;  /* 0x0000001b000a7202 */ /* 0x000fe20000000f00 */
[----:B------:R-:W-:Y:S02]  /*d590*/  IMAD.MOV.U32 R17, RZ, RZ, R28 ;  /* 0x000000ffff117224 */ /* 0x000fe400078e001c */
[----:B------:R-:W-:-:S07]  /*d5a0*/  IMAD.MOV.U32 R30, RZ, RZ, R26 ;  /* 0x000000ffff1e7224 */ /* 0x000fce00078e001a */
.L_x_2524:
[----:B------:R-:W3:Y:S01]  /*d5b0*/  LDL R7, [R1] ;  /* 0x0000000001077983 */ /* 0x000ee20000100800 */
[----:B------:R-:W1:Y:S01]  /*d5c0*/  S2R R2, SR_TID.X ;  /* 0x0000000000027919 */ /* 0x000e620000002100 */
[----:B------:R-:W4:Y:S01]  /*d5d0*/  S2R R4, SR_TID.X ;  /* 0x0000000000047919 */ /* 0x000f220000002100 */
[----:B-1----:R-:W-:-:S04]  /*d5e0*/  LOP3.LUT R2, R2, 0x7f, RZ, 0xc0, !PT ;  /* 0x0000007f02027812 */ /* 0x002fc800078ec0ff */
[----:B0-----:R-:W-:Y:S01]  /*d5f0*/  SHF.R.U32.HI R3, RZ, 0x3, R2 ;  /* 0x00000003ff037819 */ /* 0x001fe20000011602 */
[----:B----4-:R-:W-:Y:S01]  /*d600*/  IMAD.SHL.U32 R8, R4, 0x10, RZ ;  /* 0x0000001004087824 */ /* 0x010fe200078e00ff */
[----:B------:R-:W0:Y:S04]  /*d610*/  LDC R2, c[0x0][0x430] ;  /* 0x00010c00ff027b82 */ /* 0x000e280000000800 */
[----:B------:R-:W-:-:S04]  /*d620*/  LOP3.LUT R8, R3, 0x70, R8, 0xf8, !PT ;  /* 0x0000007003087812 */ /* 0x000fc800078ef808 */
[----:B------:R-:W-:Y:S01]  /*d630*/  ISETP.GT.U32.AND P2, PT, R8, 0x5f, PT ;  /* 0x0000005f0800780c */ /* 0x000fe20003f44070 */
[----:B------:R-:W-:-:S12]  /*d640*/  IMAD R6, R0, 0x60, R37 ;  /* 0x0000006000067824 */ /* 0x000fd800078e0225 */
[----:B------:R-:W3:Y:S01]  /*d650*/  @!P2 LDC.64 R4, c[0x0][0x428] ;  /* 0x00010a00ff04ab82 */ /* 0x000ee20000000a00 */
[----:B0-----:R-:W-:-:S13]  /*d660*/  ISETP.NE.AND P0, PT, R2, 0x1, PT ;  /* 0x000000010200780c */ /* 0x001fda0003f05270 */
[----:B------:R-:W0:Y:S08]  /*d670*/  @P0 LDC R3, c[0x0][0x434] ;  /* 0x00010d00ff030b82 */ /* 0x000e300000000800 */
[----:B------:R-:W1:Y:S01]  /*d680*/  @P0 LDC R2, c[0x0][0x438] ;  /* 0x00010e00ff020b82 */ /* 0x000e620000000800 */
[----:B------:R-:W-:-:S04]  /*d690*/  IMAD.IADD R6, R8, 0x1, R6 ;  /* 0x0000000108067824 */ /* 0x000fc800078e0206 */
[----:B------:R-:W-:Y:S02]  /*d6a0*/  IMAD.MOV.U32 R8, RZ, RZ, R6 ;  /* 0x000000ffff087224 */ /* 0x000fe400078e0006 */
[----:B0-----:R-:W-:-:S05]  /*d6b0*/  @P0 IMAD.HI.U32 R3, R6, R3, RZ ;  /* 0x0000000306030227 */ /* 0x001fca00078e00ff */
[----:B-1----:R-:W-:-:S04]  /*d6c0*/  @P0 SHF.R.U32.HI R8, RZ, R2, R3 ;  /* 0x00000002ff080219 */ /* 0x002fc80000011603 */
[----:B------:R-:W-:Y:S01]  /*d6d0*/  @!P2 SHF.R.S32.HI R3, RZ, 0x1f, R8 ;  /* 0x0000001fff03a819 */ /* 0x000fe20000011408 */
[----:B---3--:R-:W-:-:S04]  /*d6e0*/  @!P2 IMAD R2, R7, R4, RZ ;  /* 0x000000040702a224 */ /* 0x008fc800078e02ff */
[----:B------:R-:W-:Y:S02]  /*d6f0*/  @!P2 IMAD R7, R31, R5, R2 ;  /* 0x000000051f07a224 */ /* 0x000fe400078e0202 */
[----:B------:R-:W-:-:S04]  /*d700*/  @!P2 IMAD.MOV.U32 R2, RZ, RZ, R8 ;  /* 0x000000ffff02a224 */ /* 0x000fc800078e0008 */
[----:B------:R-:W-:Y:S02]  /*d710*/  @!P2 IMAD.WIDE.U32 R2, R31, R4, R2 ;  /* 0x000000041f02a225 */ /* 0x000fe400078e0002 */
[----:B------:R-:W0:Y:S02]  /*d720*/  @!P2 LDC.64 R4, c[0x0][0x418] ;  /* 0x00010600ff04ab82 */ /* 0x000e240000000a00 */
[----:B------:R-:W-:Y:S01]  /*d730*/  @!P2 IMAD.IADD R7, R7, 0x1, R3 ;  /* 0x000000010707a824 */ /* 0x000fe200078e0203 */
[----:B0-----:R-:W-:-:S04]  /*d740*/  @!P2 LEA R4, P0, R2, R4, 0x2 ;  /* 0x000000040204a211 */ /* 0x001fc800078010ff */
[----:B------:R-:W-:Y:S02]  /*d750*/  @!P2 LEA.HI.X R5, R2, R5, R7, 0x2, P0 ;  /* 0x000000050205a211 */ /* 0x000fe400000f1407 */
[----:B------:R-:W-:-:S06]  /*d760*/  MOV R7, RZ ;  /* 0x000000ff00077202 */ /* 0x000fcc0000000f00 */
[----:B------:R0:W5:Y:S01]  /*d770*/  @!P2 LDG.E R7, desc[UR36][R4.64] ;  /* 0x000000240407a981 */ /* 0x000162000c1e1900 */
[----:B------:R-:W-:Y:S01]  /*d780*/  LOP3.LUT P1, RZ, R23, 0x10, RZ, 0xc0, !PT ;  /* 0x0000001017ff7812 */ /* 0x000fe2000782c0ff */
        /* <DEDUP_REMOVED lines=12> */
.L_x_2512:
[----:B------:R-:W-:Y:S01]  /*d850*/  IMAD R5, R27, 0x8, R22 ;  /* 0x000000081b057824 */ /* 0x000fe200078e0216 */
[----:B------:R-:W-:Y:S01]  /*d860*/  SHF.L.U32 R0, R28, 0x1f, RZ ;  /* 0x0000001f1c007819 */ /* 0x000fe200000006ff */
[----:B------:R-:W-:Y:S03]  /*d870*/  BSSY B1, `(.L_x_2513) ;  /* 0x0000003000017945 */ /* 0x000fe60003800000 */
[----:B------:R-:W0:Y:S02]  /*d880*/  SYNCS.PHASECHK.TRANS64.TRYWAIT P0, [R5+URZ+0x2a840], R0 ;  /* 0x02a84000050075a7 */ /* 0x000e24000800017f */
[----:B0-----:R-:W-:Y:S05]  /*d890*/  @!P0 BRA `(.L_x_2514) ;  /* 0x0000003800988947 */ /* 0x001fea0003800000 */
.L_x_2597:
[----:B------:R-:W-:Y:S05]  /*d8a0*/  BSYNC B1 ;  /* 0x0000000000017941 */ /* 0x000fea0003800000 */
.L_x_2513:
[----:B------:R-:W-:Y:S01]  /*d8b0*/  SHF.R.S32.HI R20, RZ, 0x1f, R6 ;  /* 0x0000001fff147819 */ /* 0x000fe20000011406 */
[----:B------:R-:W-:Y:S01]  /*d8c0*/  ULDC.64 UR4, c[0x0][0x300] ;  /* 0x0000c00000047ab9 */ /* 0x000fe20000000a00 */
[----:B-----5:R-:W-:Y:S01]  /*d8d0*/  SHF.R.S32.HI R21, RZ, 0x1f, R7 ;  /* 0x0000001fff157819 */ /* 0x020fe20000011407 */
[----:B------:R-:W-:Y:S01]  /*d8e0*/  IMAD R4, R27, 0x4800, R33 ;  /* 0x000048001b047824 */ /* 0x000fe200078e0221 */
[C---:B------:R-:W-:Y:S01]  /*d8f0*/  LOP3.LUT P3, RZ, R23.reuse, 0x4, RZ, 0xc0, !PT ;  /* 0x0000000417ff7812 */ /* 0x040fe2000786c0ff */
[----:B------:R-:W-:Y:S01]  /*d900*/  IMAD R3, R20, UR4, RZ ;  /* 0x0000000414037c24 */ /* 0x000fe2000f8e02ff */
[C---:B------:R-:W-:Y:S02]  /*d910*/  LOP3.LUT P2, RZ, R23.reuse, 0x2, RZ, 0xc0, !PT ;  /* 0x0000000217ff7812 */ /* 0x040fe4000784c0ff */
[----:B------:R-:W-:Y:S01]  /*d920*/  LOP3.LUT P1, RZ, R23, 0x1, RZ, 0xc0, !PT ;  /* 0x0000000117ff7812 */ /* 0x000fe2000782c0ff */
[C---:B0-----:R-:W-:Y:S02]  /*d930*/  IMAD R0, R6.reuse, UR5, R3 ;  /* 0x0000000506007c24 */ /* 0x041fe4000f8e0203 */
        /* <DEDUP_REMOVED lines=23> */
[----:B------:R-:W-:-:S04]  /*dab0*/  LOP3.LUT R11, R11, 0x38, RZ, 0xc0, !PT ;  /* 0x000000380b0b7812 */ /* 0x000fc800078ec0ff */
[----:B------:R-:W-:-:S04]  /*dac0*/  SHF.L.U32 R0, R11, 0x1, RZ ;  /* 0x000000010b007819 */ /* 0x000fc800000006ff */
        /* <DEDUP_REMOVED lines=33> */
[----:B-1-3--:R0:W3:Y:S02]  /*dce0*/  SHFL.IDX PT, R2, R9, 0x5, 0x181f ;  /* 0x00b81f0009027f89 */ /* 0x00a0e400000e0000 */
.L_x_2611:
[----:B---3--:R-:W-:-:S05]  /*dcf0*/  IADD3 R2, P0, R2, R0, RZ ;  /* 0x0000000002027210 */ /* 0x008fca0007f1e0ff */
        /* <DEDUP_REMOVED lines=9> */
.L_x_2516:
        /* <DEDUP_REMOVED lines=10> */
.L_x_2517:
[----:B------:R3:W-:Y:S01]  /*de30*/  SYNCS.ARRIVE.TRANS64.A1T0 RZ, [R5+URZ+0x2a830], RZ ;  /* 0x02a830ff05ff79a7 */ /* 0x0007e2000810003f */
[----:B------:R-:W-:Y:S05]  /*de40*/  @!P2 BRA `(.L_x_2518) ;  /* 0x000000000004a947 */ /* 0x000fea0003800000 */
[----:B------:R-:W-:Y:S01]  /*de50*/  BPT.TRAP 0x1 ;  /* 0x000000040000795c */ /* 0x000fe20000300000 */
.L_x_2518:
[----:B-1----:R-:W-:Y:S01]  /*de60*/  SHF.L.U32 R2, R17, 0x1f, RZ ;  /* 0x0000001f11027819 */ /* 0x002fe200000006ff */
[----:B------:R-:W-:Y:S01]  /*de70*/  BSSY B1, `(.L_x_2519) ;  /* 0x0000004000017945 */ /* 0x000fe20003800000 */
[----:B---3--:R-:W-:-:S04]  /*de80*/  LEA R5, R10, R22, 0x3 ;  /* 0x000000160a057211 */ /* 0x008fc800078e18ff */
[----:B------:R-:W1:Y:S02]  /*de90*/  SYNCS.PHASECHK.TRANS64.TRYWAIT P0, [R5+URZ+0x2a860], R2 ;  /* 0x02a86002050075a7 */ /* 0x000e64000800017f */
[----:B-1----:R-:W-:Y:S05]  /*dea0*/  @!P0 BRA `(.L_x_2520) ;  /* 0x0000003c00048947 */ /* 0x002fea0003800000 */
.L_x_2612:
[----:B------:R-:W-:Y:S05]  /*deb0*/  BSYNC B1 ;  /* 0x0000000000017941 */ /* 0x000fea0003800000 */
.L_x_2519:
[----:B------:R-:W3:Y:S01]  /*dec0*/  S2R R3, SR_TID.X ;  /* 0x0000000000037919 */ /* 0x000ee20000002100 */
[----:B------:R-:W-:Y:S01]  /*ded0*/  UMOV UR4, 0xffffffff ;  /* 0xffffffff00047882 */ /* 0x000fe20000000000 */
[----:B0-----:R-:W-:Y:S01]  /*dee0*/  IMAD R8, R30, -0x60, R36 ;  /* 0xffffffa01e087824 */ /* 0x001fe200078e0224 */
[----:B------:R-:W-:Y:S01]  /*def0*/  LOP3.LUT P0, RZ, R29, 0x2, RZ, 0xc0, !PT ;  /* 0x000000021dff7812 */ /* 0x000fe2000780c0ff */
[----:B------:R-:W-:Y:S01]  /*df00*/  IMAD R4, R10, 0x3000, R33 ;  /* 0x000030000a047824 */ /* 0x000fe200078e0221 */
[----:B---3--:R-:W-:-:S04]  /*df10*/  LOP3.LUT R3, R3, 0x7f, RZ, 0xc0, !PT ;  /* 0x0000007f03037812 */ /* 0x008fc800078ec0ff */
[----:B------:R-:W-:-:S05]  /*df20*/  SHF.R.U32.HI R3, RZ, 0x3, R3 ;  /* 0x00000003ff037819 */ /* 0x000fca0000011603 */
[----:B------:R-:W-:Y:S01]  /*df30*/  IMAD.IADD R8, R8, 0x1, -R3 ;  /* 0x0000000108087824 */ /* 0x000fe200078e0a03 */
[----:B------:R-:W-:Y:S06]  /*df40*/  BRA.DIV UR4, `(.L_x_2521) ;  /* 0x0000003a04f07947 */ /* 0x000fec000b800000 */
[----:B-1----:R-:W0:Y:S01]  /*df50*/  SHFL.IDX PT, R2, R24, RZ, 0x181f ;  /* 0x00181fff18027589 */ /* 0x002e2200000e0000 */
[----:B------:R-:W-:-:S03]  /*df60*/  IMAD R4, R4, 0x2, R22 ;  /* 0x0000000204047824 */ /* 0x000fc600078e0216 */
[----:B------:R-:W1:Y:S04]  /*df70*/  SHFL.IDX PT, R3, R25, RZ, 0x181f ;  /* 0x00181fff19037589 */ /* 0x000e6800000e0000 */
[----:B--2---:R-:W-:Y:S01]  /*df80*/  SHFL.IDX PT, R14, R24, 0x5, 0x181f ;  /* 0x00b81f00180e7f89 */ /* 0x004fe200000e0000 */
[----:B0-----:R-:W-:-:S05]  /*df90*/  IADD3 R2, P1, R2, R0, RZ ;  /* 0x0000000002027210 */ /* 0x001fca0007f3e0ff */
[----:B-1----:R-:W-:Y:S01]  /*dfa0*/  IMAD.X R3, RZ, RZ, R3, P1 ;  /* 0x000000ffff037224 */ /* 0x002fe200008e0603 */
[----:B------:R-:W-:-:S04]  /*dfb0*/  LOP3.LUT P1, RZ, R29, 0x1, RZ, 0xc0, !PT ;  /* 0x000000011dff7812 */ /* 0x000fc8000782c0ff */
        /* <DEDUP_REMOVED lines=34> */
[----:B------:R0:W-:Y:S01]  /*e1e0*/  LDGSTS.E.BYPASS.LTC128B.128 [R4+0x2400], desc[UR36][R2.64], !P2 ;  /* 0x0240000002047fae */ /* 0x0001e2000d101d64 */
[----:B------:R-:W-:-:S13]  /*e1f0*/  ISETP.LT.OR P2, PT, R8, 0x41, !P0 ;  /* 0x000000410800780c */ /* 0x000fda0004741670 */
[----:B--2---:R0:W-:Y:S02]  /*e200*/  LDGSTS.E.BYPASS.LTC128B.128 [R4+0x5400], desc[UR36][R2.64+0x80], !P2 ;  /* 0x0540008002047fae */ /* 0x0041e4000d101d64 */
.L_x_2626:
[C---:B------:R-:W-:Y:S01]  /*e210*/  ISETP.LT.OR P1, PT, R8.reuse, 0x51, !P1 ;  /* 0x000000510800780c */ /* 0x040fe20004f21670 */
[----:B------:R-:W-:Y:S01]  /*e220*/  ULDC.64 UR4, c[0x0][0x328] ;  /* 0x0000ca0000047ab9 */ /* 0x000fe20000000a00 */
[----:B------:R-:W-:Y:S01]  /*e230*/  ISETP.LT.OR P0, PT, R8, 0x51, !P0 ;  /* 0x000000510800780c */ /* 0x000fe20004701670 */
[----:B------:R-:W-:Y:S01]  /*e240*/  IMAD R9, R20, UR4, RZ ;  /* 0x0000000414097c24 */ /* 0x000fe2000f8e02ff */
[----:B01----:R-:W-:-:S03]  /*e250*/  IADD3 R2, P2, R14, R0, RZ ;  /* 0x000000000e027210 */ /* 0x003fc60007f5e0ff */
[----:B------:R-:W-:Y:S01]  /*e260*/  IMAD R9, R6, UR5, R9 ;  /* 0x0000000506097c24 */ /* 0x000fe2000f8e0209 */
[----:B------:R-:W-:-:S05]  /*e270*/  IADD3.X R3, RZ, R25, RZ, P2, !PT ;  /* 0x00000019ff037210 */ /* 0x000fca00017fe4ff */
[----:B------:R-:W-:Y:S01]  /*e280*/  @!PT LDS RZ, [RZ] ;  /* 0x00000000fffff984 */ /* 0x000fe20000000800 */
[----:B------:R-:W-:Y:S01]  /*e290*/  @!PT LDS RZ, [RZ] ;  /* 0x00000000fffff984 */ /* 0x000fe20000000800 */
[----:B------:R-:W-:Y:S01]  /*e2a0*/  @!PT LDS RZ, [RZ] ;  /* 0x00000000fffff984 */ /* 0x000fe20000000800 */
[----:B------:R-:W-:Y:S04]  /*e2b0*/  LDGSTS.E.BYPASS.LTC128B.128 [R4+0x2c00], desc[UR36][R2.64], !P1 ;  /* 0x02c0000002047fae */ /* 0x000fe8000c901d64 */
        /* <DEDUP_REMOVED lines=10> */
.L_x_2522:
        /* <DEDUP_REMOVED lines=10> */
.L_x_2523:
        /* <DEDUP_REMOVED lines=16> */
.L_x_2511:
[----:B------:R-:W-:Y:S05]  /*e500*/  BSYNC B0 ;  /* 0x0000000000007941 */ /* 0x000fea0003800000 */
.L_x_2510:
        /* <DEDUP_REMOVED lines=11> */
[----:B0-----:R-:W3:Y:S01]  /*e5c0*/  @P0 ATOMG.E.ADD.STRONG.GPU PT, R3, desc[UR36][R2.64], R5 ;  /* 0x00000005020309a8 */ /* 0x001ee200081ee1e4 */
[----:B------:R-:W0:Y:S02]  /*e5d0*/  S2R R4, SR_LTMASK ;  /* 0x0000000000047919 */ /* 0x000e240000003900 */
[----:B0-----:R-:W-:-:S04]  /*e5e0*/  LOP3.LUT R4, R4, UR4, RZ, 0xc0, !PT ;  /* 0x0000000404047c12 */ /* 0x001fc8000f8ec0ff */
[----:B------:R-:W0:Y:S01]  /*e5f0*/  POPC R7, R4 ;  /* 0x0000000400077309 */ /* 0x000e220000000000 */
[----:B---3--:R-:W0:Y:S02]  /*e600*/  SHFL.IDX PT, R0, R3, R0, 0x1f ;  /* 0x00001f0003007589 */ /* 0x008e2400000e0000 */
[----:B0-----:R-:W-:-:S07]  /*e610*/  IADD3 R16, R0, UR39, R7 ;  /* 0x0000002700107c10 */ /* 0x001fce000fffe007 */
.L_x_2526:
[----:B------:R-:W-:Y:S05]  /*e620*/  BSYNC B0 ;  /* 0x0000000000007941 */ /* 0x000fea0003800000 */
.L_x_2525:
[----:B------:R-:W-:-:S13]  /*e630*/  LOP3.LUT P0, RZ, R23, 0x10, RZ, 0xc0, !PT ;  /* 0x0000001017ff7812 */ /* 0x000fda000780c0ff */
[----:B------:R-:W-:Y:S05]  /*e640*/  @!P0 BRA `(.L_x_2527) ;  /* 0x0000000000048947 */ /* 0x000fea0003800000 */
[----:B------:R-:W-:Y:S01]  /*e650*/  BPT.TRAP 0x1 ;  /* 0x000000040000795c */ /* 0x000fe20000300000 */
.L_x_2527:
[----:B------:R-:W-:Y:S01]  /*e660*/  IMAD R0, R27, 0x8, R22 ;  /* 0x000000081b007824 */ /* 0x000fe200078e0216 */
[----:B0-----:R-:W-:Y:S01]  /*e670*/  SHF.L.U32 R3, R28, 0x1f, RZ ;  /* 0x0000001f1c037819 */ /* 0x001fe200000006ff */
[----:B------:R-:W-:Y:S01]  /*e680*/  BSSY B0, `(.L_x_2528) ;  /* 0x0000004000007945 */ /* 0x000fe20003800000 */
[----:B------:R-:W-:Y:S02]  /*e690*/  IMAD R6, R26, -0x60, R36 ;  /* 0xffffffa01a067824 */ /* 0x000fe400078e0224 */
[----:B------:R-:W0:Y:S02]  /*e6a0*/  SYNCS.PHASECHK.TRANS64.TRYWAIT P0, [R0+URZ+0x2a860], R3 ;  /* 0x02a86003000075a7 */ /* 0x000e24000800017f */
[----:B0-----:R-:W-:Y:S05]  /*e6b0*/  @!P0 BRA `(.L_x_2529) ;  /* 0x0000003c00008947 */ /* 0x001fea0003800000 */
.L_x_2627:
[----:B------:R-:W-:Y:S05]  /*e6c0*/  BSYNC B0 ;  /* 0x0000000000007941 */ /* 0x000fea0003800000 */
.L_x_2528:
        /* <DEDUP_REMOVED lines=10> */
[----:B--2---:R-:W2:Y:S02]  /*e770*/  SHFL.IDX PT, R14, R24, RZ, 0x181f ;  /* 0x00181fff180e7589 */ /* 0x004ea400000e0000 */
        /* <DEDUP_REMOVED lines=46> */
.L_x_2641:
        /* <DEDUP_REMOVED lines=11> */
.L_x_2531:
        /* <DEDUP_REMOVED lines=10> */
.L_x_2532:
[----:B------:R1:W-:Y:S01]  /*ebb0*/  SYNCS.ARRIVE.TRANS64.A1T0 RZ, [R0+URZ+0x2a850], RZ ;  /* 0x02a850ff00ff79a7 */ /* 0x0003e2000810003f */
[----:B------:R-:W-:-:S05]  /*ebc0*/  VIADD R27, R27, 0x1 ;  /* 0x000000011b1b7836 */ /* 0x000fca0000000000 */
[----:B------:R-:W-:-:S04]  /*ebd0*/  ISETP.NE.AND P0, PT, R27, 0x2, PT ;  /* 0x000000021b00780c */ /* 0x000fc80003f05270 */
[----:B0-----:R-:W-:Y:S02]  /*ebe0*/  SEL R3, RZ, 0x1, P0 ;  /* 0x00000001ff037807 */ /* 0x001fe40000000000 */
[----:B------:R-:W-:Y:S02]  /*ebf0*/  SEL R27, R27, RZ, P0 ;  /* 0x000000ff1b1b7207 */ /* 0x000fe40000000000 */
[----:B-1----:R-:W-:-:S07]  /*ec00*/  LOP3.LUT R28, R28, R3, RZ, 0x3c, !PT ;  /* 0x000000031c1c7212 */ /* 0x002fce00078e3cff */
.L_x_2489:
[----:B------:R-:W-:Y:S05]  /*ec10*/  BSYNC B7 ;  /* 0x0000000000077941 */ /* 0x000fea0003800000 */
.L_x_2487:
        /* <DEDUP_REMOVED lines=8> */
[----:B------:R0:W1:Y:S01]  /*eca0*/  LDS.128 R16, [R22+0x2a8d0] ;  /* 0x02a8d00016107984 */ /* 0x0000620000000c00 */
[----:B------:R-:W-:Y:S06]  /*ecb0*/  BAR.ARV 0x4, 0x180 ;  /* 0x0106000000007b1d */ /* 0x000fec0000002000 */
[----:B------:R-:W-:Y:S05]  /*ecc0*/  BRA `(.L_x_2534) ;  /* 0x0000000800cc7947 */ /* 0x000fea0003800000 */
.L_x_2533:
[----:B------:R-:W0:Y:S01]  /*ecd0*/  S2R R0, SR_TID.X ;  /* 0x0000000000007919 */ /* 0x000e220000002100 */
[----:B------:R-:W-:Y:S01]  /*ece0*/  UMOV UR4, 0xffffffff ;  /* 0xffffffff00047882 */ /* 0x000fe20000000000 */
[----:B0-----:R-:W-:-:S04]  /*ecf0*/  LOP3.LUT R8, R0, 0x1f, RZ, 0xc0, !PT ;  /* 0x0000001f00087812 */ /* 0x001fc800078ec0ff */
[----:B------:R-:W-:Y:S01]  /*ed00*/  ISETP.NE.AND P0, PT, R8, 0x1f, PT ;  /* 0x0000001f0800780c */ /* 0x000fe20003f05270 */
[----:B------:R-:W-:-:S12]  /*ed10*/  BRA.DIV UR4, `(.L_x_2535) ;  /* 0x0000003e04687947 */ /* 0x000fd8000b800000 */
[----:B------:R-:W-:Y:S01]  /*ed20*/  IMAD.IADD R5, R19, 0x1, R8 ;  /* 0x0000000113057824 */ /* 0x000fe200078e0208 */
[----:B------:R-:W-:-:S04]  /*ed30*/  ULDC UR4, c[0x0][0xc3c] ;  /* 0x00030f0000047ab9 */ /* 0x000fc80000000800 */
[----:B------:R-:W-:-:S13]  /*ed40*/  ISETP.GE.OR P1, PT, R5, UR4, !P0 ;  /* 0x0000000405007c0c */ /* 0x000fda000c726670 */
[----:B------:R-:W0:Y:S02]  /*ed50*/  @!P1 LDC.64 R2, c[0x0][0xc80] ;  /* 0x00032000ff029b82 */ /* 0x000e240000000a00 */
[----:B0-----:R-:W-:-:S06]  /*ed60*/  @!P1 IMAD.WIDE R2, R5, 0x4, R2 ;  /* 0x0000000405029825 */ /* 0x001fcc00078e0202 */
[----:B------:R-:W2:Y:S01]  /*ed70*/  @!P1 LDG.E R2, desc[UR36][R2.64] ;  /* 0x0000002402029981 */ /* 0x000ea2000c1e1900 */
[----:B------:R-:W-:Y:S01]  /*ed80*/  IMAD.MOV.U32 R5, RZ, RZ, RZ ;  /* 0x000000ffff057224 */ /* 0x000fe200078e00ff */
[C---:B------:R-:W-:Y:S02]  /*ed90*/  ISETP.GE.U32.AND P2, PT, R8.reuse, 0x2, PT ;  /* 0x000000020800780c */ /* 0x040fe40003f46070 */
[C---:B------:R-:W-:Y:S01]  /*eda0*/  ISETP.GE.U32.AND P3, PT, R8.reuse, 0x4, PT ;  /* 0x000000040800780c */ /* 0x040fe20003f66070 */
[----:B------:R-:W-:Y:S01]  /*edb0*/  SHFL.IDX PT, R0, R16, RZ, 0x1f ;  /* 0x00001fff10007589 */ /* 0x000fe200000e0000 */
[C---:B------:R-:W-:Y:S02]  /*edc0*/  ISETP.GE.U32.AND P4, PT, R8.reuse, 0x8, PT ;  /* 0x000000080800780c */ /* 0x040fe40003f86070 */
[----:B------:R-:W-:Y:S01]  /*edd0*/  ISETP.GE.U32.AND P5, PT, R8, 0x10, PT ;  /* 0x000000100800780c */ /* 0x000fe20003fa6070 */
[----:B------:R-:W-:Y:S01]  /*ede0*/  SHFL.IDX PT, R4, R16, 0x1, 0x1f ;  /* 0x00201f0010047f89 */ /* 0x000fe200000e0000 */
[----:B--2---:R-:W-:-:S02]  /*edf0*/  @!P1 MOV R5, R2 ;  /* 0x0000000200059202 */ /* 0x004fc40000000f00 */
[----:B------:R-:W-:-:S03]  /*ee00*/  ISETP.NE.AND P1, PT, R8, RZ, PT ;  /* 0x000000ff0800720c */ /* 0x000fc60003f25270 */
        /* <DEDUP_REMOVED lines=15> */
[----:B------:R0:W1:Y:S02]  /*ef00*/  SHFL.IDX PT, R14, R6, 0x1f, 0x1f ;  /* 0x03e01f00060e7f89 */ /* 0x00006400000e0000 */
.L_x_2651:
[----:B------:R-:W-:Y:S02]  /*ef10*/  ULDC UR4, c[0x0][0xc38] ;  /* 0x00030e0000047ab9 */ /* 0x000fe40000000800 */
[----:B------:R-:W-:-:S04]  /*ef20*/  IMAD.U32 R7, RZ, RZ, UR4 ;  /* 0x00000004ff077e24 */ /* 0x000fc8000f8e00ff */
[----:B-1----:R-:W-:-:S04]  /*ef30*/  IMAD R14, R14, R7, RZ ;  /* 0x000000070e0e7224 */ /* 0x002fc800078e02ff */
[----:B------:R-:W-:-:S05]  /*ef40*/  IMAD.IADD R9, R4, 0x1, R14 ;  /* 0x0000000104097824 */ /* 0x000fca00078e020e */
[----:B------:R-:W-:-:S13]  /*ef50*/  ISETP.GT.AND P6, PT, R9, R0, PT ;  /* 0x000000000900720c */ /* 0x000fda0003fc4270 */
[----:B------:R-:W-:Y:S05]  /*ef60*/  @P6 BRA `(.L_x_2536) ;  /* 0x00000000009c6947 */ /* 0x000fea0003800000 */
.L_x_2541:
[----:B------:R-:W1:Y:S01]  /*ef70*/  LDC R2, c[0x0][0xc3c] ;  /* 0x00030f00ff027b82 */ /* 0x000e620000000800 */
[----:B------:R-:W-:-:S04]  /*ef80*/  IADD3 R19, R19, 0x1f, RZ ;  /* 0x0000001f13137810 */ /* 0x000fc80007ffe0ff */
[----:B-1----:R-:W-:-:S13]  /*ef90*/  ISETP.GE.AND P6, PT, R19, R2, PT ;  /* 0x000000021300720c */ /* 0x002fda0003fc6270 */
[----:B------:R-:W-:Y:S05]  /*efa0*/  @P6 BRA `(.L_x_2537) ;  /* 0x0000000400d06947 */ /* 0x000fea0003800000 */
[----:B------:R-:W1:Y:S01]  /*efb0*/  S2R R3, SR_TID.X ;  /* 0x0000000000037919 */ /* 0x000e620000002100 */
[----:B------:R-:W-:Y:S01]  /*efc0*/  BSSY B0, `(.L_x_2538) ;  /* 0x0000009000007945 */ /* 0x000fe20003800000 */
[----:B------:R-:W-:Y:S01]  /*efd0*/  IMAD.MOV.U32 R5, RZ, RZ, RZ ;  /* 0x000000ffff057224 */ /* 0x000fe200078e00ff */
[----:B-1----:R-:W-:-:S05]  /*efe0*/  LOP3.LUT R3, R3, 0x1f, RZ, 0xc0, !PT ;  /* 0x0000001f03037812 */ /* 0x002fca00078ec0ff */
[----:B------:R-:W-:-:S05]  /*eff0*/  IMAD.IADD R7, R19, 0x1, R3 ;  /* 0x0000000113077824 */ /* 0x000fca00078e0203 */
[----:B------:R-:W-:-:S13]  /*f000*/  ISETP.GE.OR P6, PT, R7, R2, !P0 ;  /* 0x000000020700720c */ /* 0x000fda00047c6670 */
[----:B------:R-:W-:Y:S05]  /*f010*/  @P6 BRA `(.L_x_2539) ;  /* 0x00000000000c6947 */ /* 0x000fea0003800000 */
[----:B------:R-:W1:Y:S02]  /*f020*/  LDC.64 R2, c[0x0][0xc80] ;  /* 0x00032000ff027b82 */ /* 0x000e640000000a00 */
[----:B-1----:R-:W-:-:S05]  /*f030*/  IMAD.WIDE R2, R7, 0x4, R2 ;  /* 0x0000000407027825 */ /* 0x002fca00078e0202 */
[----:B------:R1:W5:Y:S02]  /*f040*/  LDG.E R5, desc[UR36][R2.64] ;  /* 0x0000002402057981 */ /* 0x000364000c1e1900 */
.L_x_2539:
[----:B------:R-:W-:Y:S05]  /*f050*/  BSYNC B0 ;  /* 0x0000000000007941 */ /* 0x000fea0003800000 */
.L_x_2538:
[----:B------:R-:W-:-:S03]  /*f060*/  UMOV UR4, 0xffffffff ;  /* 0xffffffff00047882 */ /* 0x000fc60000000000 */
[----:B------:R-:W-:Y:S05]  /*f070*/  BRA.DIV UR4, `(.L_x_2540) ;  /* 0x0000003e04b47947 */ /* 0x000fea000b800000 */
[----:B-----5:R-:W2:Y:S02]  /*f080*/  SHFL.UP PT, R14, R5, 0x1, RZ ;  /* 0x04200000050e7989 */ /* 0x020ea400000e00ff */
[----:B--2---:R-:W-:-:S05]  /*f090*/  SEL R14, R14, RZ, P1 ;  /* 0x000000ff0e0e7207 */ /* 0x004fca0000800000 */
        /* <DEDUP_REMOVED lines=12> */
[----:B0-----:R-:W-:-:S05]  /*f160*/  IMAD.IADD R6, R4, 0x1, R7 ;  /* 0x0000000104067824 */ /* 0x001fca00078e0207 */
[----:B------:R0:W1:Y:S02]  /*f170*/  SHFL.IDX PT, R14, R6, 0x1f, 0x1f ;  /* 0x03e01f00060e7f89 */ /* 0x00006400000e0000 */
.L_x_2659:
[----:B------:R-:W-:Y:S02]  /*f180*/  ULDC UR4, c[0x0][0xc38] ;  /* 0x00030e0000047ab9 */ /* 0x000fe40000000800 */
[----:B------:R-:W-:-:S05]  /*f190*/  MOV R7, UR4 ;  /* 0x0000000400077c02 */ /* 0x000fca0008000f00 */
[----:B-1----:R-:W-:-:S04]  /*f1a0*/  IMAD R14, R14, R7, RZ ;  /* 0x000000070e0e7224 */ /* 0x002fc800078e02ff */
[----:B------:R-:W-:-:S05]  /*f1b0*/  IMAD.IADD R9, R14, 0x1, R9 ;  /* 0x000000010e097824 */ /* 0x000fca00078e0209 */
[----:B------:R-:W-:-:S13]  /*f1c0*/  ISETP.GT.AND P6, PT, R9, R0, PT ;  /* 0x000000000900720c */ /* 0x000fda0003fc4270 */
[----:B------:R-:W-:Y:S05]  /*f1d0*/  @!P6 BRA `(.L_x_2541) ;  /* 0xfffffffc0064e947 */ /* 0x000fea000383ffff */
.L_x_2536:
        /* <DEDUP_REMOVED lines=8> */
.L_x_2663:
[----:B------:R-:W-:Y:S01]  /*f260*/  ISETP.NE.AND P0, PT, R2, RZ, PT ;  /* 0x000000ff0200720c */ /* 0x000fe20003f05270 */
[----:B------:R-:W-:-:S12]  /*f270*/  IMAD.MOV.U32 R14, RZ, RZ, RZ ;  /* 0x000000ffff0e7224 */ /* 0x000fd800078e00ff */
[----:B------:R-:W-:Y:S05]  /*f280*/  @!P0 BRA `(.L_x_2543) ;  /* 0x0000000000108947 */ /* 0x000fea0003800000 */
[----:B------:R-:W-:Y:S01]  /*f290*/  UMOV UR4, 0xffffffff ;  /* 0xffffffff00047882 */ /* 0x000fe20000000000 */
[----:B------:R-:W-:Y:S02]  /*f2a0*/  VIADD R12, R4, 0xffffffff ;  /* 0xffffffff040c7836 */ /* 0x000fe40000000000 */
[----:B------:R-:W-:Y:S05]  /*f2b0*/  BRA.DIV UR4, `(.L_x_2544) ;  /* 0x0000004204287947 */ /* 0x000fea000b800000 */
[----:B------:R3:W4:Y:S02]  /*f2c0*/  SHFL.IDX PT, R14, R6, R12, 0x1f ;  /* 0x00001f0c060e7589 */ /* 0x00072400000e0000 */
.L_x_2543:
[----:B------:R-:W5:Y:S01]  /*f2d0*/  LDC.64 R2, c[0x0][0xc90] ;  /* 0x00032400ff027b82 */ /* 0x000f620000000a00 */
[----:B------:R-:W-:-:S04]  /*f2e0*/  IMAD.IADD R19, R4, 0x1, R19 ;  /* 0x0000000104137824 */ /* 0x000fc800078e0213 */
[----:B-----5:R-:W-:-:S05]  /*f2f0*/  IMAD.WIDE R2, R19, 0x4, R2 ;  /* 0x0000000413027825 */ /* 0x020fca00078e0202 */
[----:B0--3--:R0:W1:Y:S01]  /*f300*/  LDG.E R6, desc[UR36][R2.64] ;  /* 0x0000002402067981 */ /* 0x009062000c1e1900 */
[----:B----4-:R-:W-:Y:S01]  /*f310*/  IMAD R16, R14, R7, R16 ;  /* 0x000000070e107224 */ /* 0x010fe200078e0210 */
[----:B0-----:R-:W-:Y:S01]  /*f320*/  MOV R2, RZ ;  /* 0x000000ff00027202 */ /* 0x001fe20000000f00 */
[----:B-12---:R-:W-:-:S05]  /*f330*/  IMAD R4, R5, R6, RZ ;  /* 0x0000000605047224 */ /* 0x006fca00078e02ff */
        /* <DEDUP_REMOVED lines=34> */
[----:B0-----:R-:W-:-:S06]  /*f560*/  IADD3 R3, R8, 0xffffffe, RZ ;  /* 0x0ffffffe08037810 */ /* 0x001fcc0007ffe0ff */
        /* <DEDUP_REMOVED lines=16> */
[----:B------:R-:W-:-:S05]  /*f670*/  @P0 VIADD R2, R2, 0x1 ;  /* 0x0000000102020836 */ /* 0x000fca0000000000 */
[----:B------:R-:W-:Y:S02]  /*f680*/  @!P2 IADD3 R2, -R2, RZ, RZ ;  /* 0x000000ff0202a210 */ /* 0x000fe40007ffe1ff */
[----:B------:R-:W-:Y:S01]  /*f690*/  @!P1 LOP3.LUT R2, RZ, R6, RZ, 0x33, !PT ;  /* 0x00000006ff029212 */ /* 0x000fe200078e33ff */
[----:B------:R-:W-:-:S04]  /*f6a0*/  IMAD.MOV R6, RZ, RZ, -R6 ;  /* 0x000000ffff067224 */ /* 0x000fc800078e0a06 */
[----:B------:R-:W-:Y:S01]  /*f6b0*/  IMAD R18, R2, R6, R9 ;  /* 0x0000000602127224 */ /* 0x000fe200078e0209 */
[----:B------:R-:W-:-:S05]  /*f6c0*/  LOP3.LUT R2, RZ, R2, RZ, 0x33, !PT ;  /* 0x00000002ff027212 */ /* 0x000fca00078e33ff */
[----:B------:R-:W-:Y:S01]  /*f6d0*/  IMAD.IADD R17, R5, 0x1, R2 ;  /* 0x0000000105117824 */ /* 0x000fe200078e0202 */
[----:B------:R-:W-:Y:S06]  /*f6e0*/  BRA `(.L_x_2545) ;  /* 0x00000000001c7947 */ /* 0x000fec0003800000 */
.L_x_2537:
[----:B------:R-:W-:Y:S01]  /*f6f0*/  UMOV UR4, URZ ;  /* 0x0000003f00047c82 */ /* 0x000fe20008000000 */
[----:B------:R-:W-:Y:S01]  /*f700*/  UMOV UR5, URZ ;  /* 0x0000003f00057c82 */ /* 0x000fe20008000000 */
[----:B------:R-:W-:Y:S01]  /*f710*/  ULDC UR6, c[0x0][0xc3c] ;  /* 0x00030f0000067ab9 */ /* 0x000fe20000000800 */
[----:B------:R-:W-:Y:S02]  /*f720*/  IMAD.MOV.U32 R16, RZ, RZ, R0 ;  /* 0x000000ffff107224 */ /* 0x000fe400078e0000 */
[----:B------:R-:W-:Y:S02]  /*f730*/  IMAD.U32 R17, RZ, RZ, UR4 ;  /* 0x00000004ff117e24 */ /* 0x000fe4000f8e00ff */
[----:B------:R-:W-:Y:S02]  /*f740*/  IMAD.U32 R18, RZ, RZ, UR5 ;  /* 0x00000005ff127e24 */ /* 0x000fe4000f8e00ff */
[----:B------:R-:W-:-:S07]  /*f750*/  IMAD.U32 R19, RZ, RZ, UR6 ;  /* 0x00000006ff137e24 */ /* 0x000fce000f8e00ff */
.L_x_2545:
[----:B------:R-:W1:Y:S01]  /*f760*/  S2R R0, SR_TID.X ;  /* 0x0000000000007919 */ /* 0x000e620000002100 */
        /* <DEDUP_REMOVED lines=9> */
.L_x_2534:
[----:B------:R-:W-:Y:S02]  /*f800*/  ULDC UR4, c[0x0][0xc3c] ;  /* 0x00030f0000047ab9 */ /* 0x000fe40000000800 */
[----:B-1----:R-:W-:-:S13]  /*f810*/  ISETP.GE.AND P0, PT, R19, UR4, PT ;  /* 0x0000000413007c0c */ /* 0x002fda000bf06270 */
[----:B------:R-:W-:Y:S05]  /*f820*/  @!P0 BRA `(.L_x_2546) ;  /* 0xffffffb400f08947 */ /* 0x000fea000383ffff */
[----:B------:R-:W-:Y:S05]  /*f830*/  BSYNC B8 ;  /* 0x0000000000087941 */ /* 0x000fea0003800000 */
.L_x_2483:
[----:B-1----:R-:W3:Y:S01]  /*f840*/  LDL.LU R0, [R1+0x18] ;  /* 0x0000180001007983 */ /* 0x002ee20000300800 */
[----:B------:R-:W-:Y:S01]  /*f850*/  BSSY B0, `(.L_x_2547) ;  /* 0x000000b000007945 */ /* 0x000fe20003800000 */
[----:B------:R-:W1:Y:S01]  /*f860*/  S2R R5, SR_CgaCtaId ;  /* 0x0000000000057919 */ /* 0x000e620000008800 */
[----:B---3--:R-:W-:-:S04]  /*f870*/  IADD3 R0, R0, 0x1, RZ ;  /* 0x0000000100007810 */ /* 0x008fc80007ffe0ff */
        /* <DEDUP_REMOVED lines=8> */
.L_x_2666:
[----:B------:R-:W-:Y:S05]  /*f900*/  BSYNC B0 ;  /* 0x0000000000007941 */ /* 0x000fea0003800000 */
.L_x_2547:
[----:B------:R-:W-:-:S03]  /*f910*/  UMOV UR4, 0xffffffff ;  /* 0xffffffff00047882 */ /* 0x000fc60000000000 */
[----:B------:R-:W-:Y:S05]  /*f920*/  BRA.DIV UR4, `(.L_x_2549) ;  /* 0x0000003a04c47947 */ /* 0x000fea000b800000 */
[----:B-1----:R-:W1:Y:S02]  /*f930*/  S2R R0, SR_TID.X ;  /* 0x0000000000007919 */ /* 0x002e640000002100 */
[----:B-1----:R-:W-:-:S04]  /*f940*/  SHF.R.U32.HI R0, RZ, 0x5, R0 ;  /* 0x00000005ff007819 */ /* 0x002fc80000011600 */
[----:B------:R-:W-:-:S05]  /*f950*/  LOP3.LUT R0, R0, 0x3, RZ, 0xc0, !PT ;  /* 0x0000000300007812 */ /* 0x000fca00078ec0ff */
[----:B------:R1:W3:Y:S02]  /*f960*/  SHFL.IDX PT, R14, R0, RZ, 0x1f ;  /* 0x00001fff000e7589 */ /* 0x0002e400000e0000 */
.L_x_2669:
[----:B---3--:R-:W-:Y:S01]  /*f970*/  ISETP.NE.AND P0, PT, R14, RZ, PT ;  /* 0x000000ff0e00720c */ /* 0x008fe20003f05270 */
[----:B------:R-:W-:-:S12]  /*f980*/  BSSY B0, `(.L_x_2550) ;  /* 0x0000026000007945 */ /* 0x000fd80003800000 */
[----:B------:R-:W-:Y:S05]  /*f990*/  @P0 BRA `(.L_x_2551) ;  /* 0x0000000000900947 */ /* 0x000fea0003800000 */
[----:B------:R-:W-:-:S03]  /*f9a0*/  UMOV UR4, 0xffffffff ;  /* 0xffffffff00047882 */ /* 0x000fc60000000000 */
[----:B------:R-:W-:Y:S05]  /*f9b0*/  BRA.DIV UR4, `(.L_x_2552) ;  /* 0x0000003a04d47947 */ /* 0x000fea000b800000 */
[----:B------:R-:W-:-:S13]  /*f9c0*/  ELECT P6, URZ, PT ;  /* 0x00000000003f782f */ /* 0x000fda00038c0000 */
.L_x_2672:
[----:B------:R-:W-:Y:S05]  /*f9d0*/  @!P6 BRA `(.L_x_2551) ;  /* 0x000000000080e947 */ /* 0x000fea0003800000 */
[----:B-1----:R-:W3:Y:S02]  /*f9e0*/  LDL R0, [R1+0x1c] ;  /* 0x00001c0001007983 */ /* 0x002ee40000100800 */
[----:B---3--:R-:W-:-:S13]  /*f9f0*/  R2UR UR4, R0 ;  /* 0x00000000000472ca */ /* 0x008fda00000e0000 */
[----:B------:R-:W-:-:S06]  /*fa00*/  ULOP3.LUT UR4, UR4, 0x2, URZ, 0xfc, !UPT ;  /* 0x0000000204047892 */ /* 0x000fcc000f8efc3f */
[----:B------:R-:W-:-:S05]  /*fa10*/  IMAD.U32 R0, RZ, RZ, UR4 ;  /* 0x00000004ff007e24 */ /* 0x000fca000f8e00ff */
[----:B------:R-:W-:-:S13]  /*fa20*/  ISETP.NE.AND P0, PT, R0, 0x3, PT ;  /* 0x000000030000780c */ /* 0x000fda0003f05270 */
[----:B------:R-:W-:Y:S05]  /*fa30*/  @!P0 BRA `(.L_x_2553) ;  /* 0x0000000000048947 */ /* 0x000fea0003800000 */
[----:B------:R-:W-:Y:S01]  /*fa40*/  BPT.TRAP 0x1 ;  /* 0x000000040000795c */ /* 0x000fe20000300000 */
.L_x_2553:
[C---:B------:R-:W-:Y:S01]  /*fa50*/  IMAD R5, R27.reuse, 0x8, R4 ;  /* 0x000000081b057824 */ /* 0x040fe200078e0204 */
[----:B------:R-:W-:Y:S01]  /*fa60*/  SHF.L.U32 R0, R28, 0x1f, RZ ;  /* 0x0000001f1c007819 */ /* 0x000fe200000006ff */
[----:B------:R-:W-:-:S03]  /*fa70*/  VIADD R27, R27, 0x1 ;  /* 0x000000011b1b7836 */ /* 0x000fc60000000000 */
[----:B------:R-:W1:Y:S02]  /*fa80*/  SYNCS.PHASECHK.TRANS64.TRYWAIT P1, [R5+URZ+0x2a840], R0 ;  /* 0x02a84000050075a7 */ /* 0x000e64000802017f */
[----:B------:R-:W-:-:S04]  /*fa90*/  ISETP.NE.AND P2, PT, R27, 0x2, PT ;  /* 0x000000021b00780c */ /* 0x000fc80003f45270 */
[----:B------:R-:W-:Y:S01]  /*faa0*/  SEL R3, RZ, 0x1, P2 ;  /* 0x00000001ff037807 */ /* 0x000fe20001000000 */
[----:B-1----:R-:W-:Y:S08]  /*fab0*/  @!P1 BRA `(.L_x_2554) ;  /* 0x0000003800b49947 */ /* 0x002ff00003800000 */
.L_x_2673:
[----:B------:R-:W-:Y:S02]  /*fac0*/  SEL R27, R27, RZ, P2 ;  /* 0x000000ff1b1b7207 */ /* 0x000fe40001000000 */
[----:B------:R-:W-:Y:S01]  /*fad0*/  LOP3.LUT R2, R28, R3, RZ, 0x3c, !PT ;  /* 0x000000031c027212 */ /* 0x000fe200078e3cff */
[----:B------:R-:W-:Y:S06]  /*fae0*/  @!P0 BRA `(.L_x_2555) ;  /* 0x0000000000048947 */ /* 0x000fec0003800000 */
[----:B------:R-:W-:Y:S01]  /*faf0*/  BPT.TRAP 0x1 ;  /* 0x000000040000795c */ /* 0x000fe20000300000 */
.L_x_2555:
[----:B------:R-:W-:Y:S01]  /*fb00*/  IMAD R27, R27, 0x8, R4 ;  /* 0x000000081b1b7824 */ /* 0x000fe200078e0204 */
[----:B------:R-:W-:-:S04]  /*fb10*/  SHF.L.U32 R2, R2, 0x1f, RZ ;  /* 0x0000001f02027819 */ /* 0x000fc800000006ff */
[----:B------:R-:W3:Y:S02]  /*fb20*/  SYNCS.PHASECHK.TRANS64.TRYWAIT P1, [R27+URZ+0x2a840], R2 ;  /* 0x02a840021b0075a7 */ /* 0x000ee4000802017f */
[----:B---3--:R-:W-:Y:S05]  /*fb30*/  @!P1 BRA `(.L_x_2556) ;  /* 0x0000003800a89947 */ /* 0x008fea0003800000 */
.L_x_2674:
[----:B------:R-:W-:Y:S05]  /*fb40*/  @!P0 BRA `(.L_x_2557) ;  /* 0x0000000000048947 */ /* 0x000fea0003800000 */
[----:B------:R-:W-:Y:S01]  /*fb50*/  BPT.TRAP 0x1 ;  /* 0x000000040000795c */ /* 0x000fe20000300000 */
.L_x_2557:
[----:B------:R-:W4:Y:S02]  /*fb60*/  SYNCS.PHASECHK.TRANS64.TRYWAIT P1, [R5+URZ+0x2a860], R0 ;  /* 0x02a86000050075a7 */ /* 0x000f24000802017f */
[----:B----4-:R-:W-:Y:S05]  /*fb70*/  @!P1 BRA `(.L_x_2558) ;  /* 0x0000003800ac9947 */ /* 0x010fea0003800000 */
.L_x_2675:
[----:B------:R-:W-:Y:S05]  /*fb80*/  @!P0 BRA `(.L_x_2559) ;  /* 0x0000000000048947 */ /* 0x000fea0003800000 */
[----:B------:R-:W-:Y:S01]  /*fb90*/  BPT.TRAP 0x1 ;  /* 0x000000040000795c */ /* 0x000fe20000300000 */
.L_x_2559:
[----:B------:R0:W0:Y:S02]  /*fba0*/  SYNCS.PHASECHK.TRANS64.TRYWAIT P0, [R27+URZ+0x2a860], R2 ;  /* 0x02a860021b0075a7 */ /* 0x000024000800017f */
[----:B0-----:R-:W-:Y:S05]  /*fbb0*/  @!P0 NANOSLEEP.SYNCS 0x989680 ;  /* 0x009896800000895d */ /* 0x001fea0003900000 */
[----:B------:R-:W0:Y:S02]  /*fbc0*/  @!P0 SYNCS.PHASECHK.TRANS64 P0, [R27+URZ+0x2a860], R2 ;  /* 0x02a860021b0085a7 */ /* 0x000e24000800007f */
[----:B0-----:R-:W-:Y:S05]  /*fbd0*/  @!P0 BRA `(.L_x_2559) ;  /* 0xfffffffc00f08947 */ /* 0x001fea000383ffff */
.L_x_2551:
[----:B------:R-:W-:Y:S05]  /*fbe0*/  BSYNC B0 ;  /* 0x0000000000007941 */ /* 0x000fea0003800000 */
.L_x_2550:
[----:B------:R-:W-:Y:S05]  /*fbf0*/  EXIT ;  /* 0x000000000000794d */ /* 0x000fea0003800000 */
.L_x_2419:
[----:B0-----:R-:W-:-:S04]  /*fc00*/  IMAD.U32 R3, RZ, RZ, UR39 ;  /* 0x00000027ff037e24 */ /* 0x001fc8000f8e00ff */
[----:B------:R0:W1:Y:S03]  /*fc10*/  SYNCS.PHASECHK.TRANS64.TRYWAIT P1, [R3+URZ+0x2a800], R0 ;  /* 0x02a80000030075a7 */ /* 0x000066000802017f */
[----:B-1----:R-:W-:Y:S05]  /*fc20*/  @!P1 NANOSLEEP.SYNCS 0x989680 ;  /* 0x009896800000995d */ /* 0x002fea0003900000 */
[----:B------:R-:W1:Y:S02]  /*fc30*/  @!P1 SYNCS.PHASECHK.TRANS64 P1, [R3+URZ+0x2a800], R0 ;  /* 0x02a80000030095a7 */ /* 0x000e64000802007f */
[----:B-1----:R-:W-:Y:S05]  /*fc40*/  @!P1 BRA `(.L_x_2419) ;  /* 0xfffffffc00ec9947 */ /* 0x002fea000383ffff */
[----:B------:R-:W-:Y:S05]  /*fc50*/  BRA `(.L_x_2560) ;  /* 0xffffff1800987947 */ /* 0x000fea000383ffff */
.L_x_2423:
[----:B-1----:R1:W2:Y:S02]  /*fc60*/  SYNCS.PHASECHK.TRANS64.TRYWAIT P1, [R0+URZ+0x2a830], R3 ;  /* 0x02a83003000075a7 */ /* 0x0022a4000802017f */
[----:B--2---:R-:W-:Y:S05]  /*fc70*/  @!P1 NANOSLEEP.SYNCS 0x989680 ;  /* 0x009896800000995d */ /* 0x004fea0003900000 */
[----:B------:R-:W2:Y:S02]  /*fc80*/  @!P1 SYNCS.PHASECHK.TRANS64 P1, [R0+URZ+0x2a830], R3 ;  /* 0x02a83003000095a7 */ /* 0x000ea4000802007f */
[----:B--2---:R-:W-:Y:S05]  /*fc90*/  @!P1 BRA `(.L_x_2423) ;  /* 0xfffffffc00f09947 */ /* 0x004fea000383ffff */
[----:B------:R-:W-:Y:S05]  /*fca0*/  BRA `(.L_x_2422) ;  /* 0xffffff1800b47947 */ /* 0x000fea000383ffff */
.L_x_2429:
[----:B-1----:R-:W-:-:S04]  /*fcb0*/  IMAD.U32 R3, RZ, RZ, UR6 ;  /* 0x00000006ff037e24 */ /* 0x002fc8000f8e00ff */
[----:B------:R1:W2:Y:S03]  /*fcc0*/  SYNCS.PHASECHK.TRANS64.TRYWAIT P1, [R3+URZ+0x2a830], R2 ;  /* 0x02a83002030075a7 */ /* 0x0002a6000802017f */
[----:B--2---:R-:W-:Y:S05]  /*fcd0*/  @!P1 NANOSLEEP.SYNCS 0x989680 ;  /* 0x009896800000995d */ /* 0x004fea0003900000 */
[----:B------:R-:W2:Y:S02]  /*fce0*/  @!P1 SYNCS.PHASECHK.TRANS64 P1, [R3+URZ+0x2a830], R2 ;  /* 0x02a83002030095a7 */ /* 0x000ea4000802007f */
[----:B--2---:R-:W-:Y:S05]  /*fcf0*/  @!P1 BRA `(.L_x_2429) ;  /* 0xfffffffc00ec9947 */ /* 0x004fea000383ffff */
[----:B------:R-:W-:Y:S05]  /*fd00*/  BRA `(.L_x_2428) ;  /* 0xffffff3800987947 */ /* 0x000fea000383ffff */
.L_x_2433:
[----:B-1----:R-:W-:-:S04]  /*fd10*/  MOV R3, UR5 ;  /* 0x0000000500037c02 */ /* 0x002fc80008000f00 */
[----:B------:R1:W3:Y:S03]  /*fd20*/  SYNCS.PHASECHK.TRANS64.TRYWAIT P1, [R3+URZ+0x2a850], R0 ;  /* 0x02a85000030075a7 */ /* 0x0002e6000802017f */
[----:B---3--:R-:W-:Y:S05]  /*fd30*/  @!P1 NANOSLEEP.SYNCS 0x989680 ;  /* 0x009896800000995d */ /* 0x008fea0003900000 */
[----:B------:R-:W3:Y:S02]  /*fd40*/  @!P1 SYNCS.PHASECHK.TRANS64 P1, [R3+URZ+0x2a850], R0 ;  /* 0x02a85000030095a7 */ /* 0x000ee4000802007f */
[----:B---3--:R-:W-:Y:S05]  /*fd50*/  @!P1 BRA `(.L_x_2433) ;  /* 0xfffffffc00ec9947 */ /* 0x008fea000383ffff */
[----:B------:R-:W-:Y:S05]  /*fd60*/  BRA `(.L_x_2432) ;  /* 0xffffff4000b07947 */ /* 0x000fea000383ffff */
.L_x_2441:
[----:B-1----:R-:W-:-:S04]  /*fd70*/  IMAD.U32 R3, RZ, RZ, UR5 ;  /* 0x00000005ff037e24 */ /* 0x002fc8000f8e00ff */
[----:B------:R1:W2:Y:S03]  /*fd80*/  SYNCS.PHASECHK.TRANS64.TRYWAIT P1, [R3+URZ+0x2a830], R2 ;  /* 0x02a83002030075a7 */ /* 0x0002a6000802017f */
[----:B--2---:R-:W-:Y:S05]  /*fd90*/  @!P1 NANOSLEEP.SYNCS 0x989680 ;  /* 0x009896800000995d */ /* 0x004fea0003900000 */
[----:B------:R-:W2:Y:S02]  /*fda0*/  @!P1 SYNCS.PHASECHK.TRANS64 P1, [R3+URZ+0x2a830], R2 ;  /* 0x02a83002030095a7 */ /* 0x000ea4000802007f */
[----:B--2---:R-:W-:Y:S05]  /*fdb0*/  @!P1 BRA `(.L_x_2441) ;  /* 0xfffffffc00ec9947 */ /* 0x004fea000383ffff */
[----:B------:R-:W-:Y:S05]  /*fdc0*/  BRA `(.L_x_2440) ;  /* 0xffffff5c00447947 */ /* 0x000fea000383ffff */
.L_x_2445:
[----:B-1----:R-:W-:-:S04]  /*fdd0*/  IMAD.U32 R3, RZ, RZ, UR5 ;  /* 0x00000005ff037e24 */ /* 0x002fc8000f8e00ff */
[----:B------:R1:W3:Y:S03]  /*fde0*/  SYNCS.PHASECHK.TRANS64.TRYWAIT P1, [R3+URZ+0x2a850], R0 ;  /* 0x02a85000030075a7 */ /* 0x0002e6000802017f */
[----:B---3--:R-:W-:Y:S05]  /*fdf0*/  @!P1 NANOSLEEP.SYNCS 0x989680 ;  /* 0x009896800000995d */ /* 0x008fea0003900000 */
[----:B------:R-:W3:Y:S02]  /*fe00*/  @!P1 SYNCS.PHASECHK.TRANS64 P1, [R3+URZ+0x2a850], R0 ;  /* 0x02a85000030095a7 */ /* 0x000ee4000802007f */
[----:B---3--:R-:W-:Y:S05]  /*fe10*/  @!P1 BRA `(.L_x_2445) ;  /* 0xfffffffc00ec9947 */ /* 0x008fea000383ffff */
[----:B------:R-:W-:Y:S05]  /*fe20*/  BRA `(.L_x_2444) ;  /* 0xffffff64005c7947 */ /* 0x000fea000383ffff */
.L_x_2452:
[----:B-1----:R-:W-:-:S04]  /*fe30*/  IMAD.U32 R7, RZ, RZ, UR5 ;  /* 0x00000005ff077e24 */ /* 0x002fc8000f8e00ff */
[----:B------:R1:W2:Y:S03]  /*fe40*/  SYNCS.PHASECHK.TRANS64.TRYWAIT P1, [R7+URZ+0x2a850], R0 ;  /* 0x02a85000070075a7 */ /* 0x0002a6000802017f */
[----:B--2---:R-:W-:Y:S05]  /*fe50*/  @!P1 NANOSLEEP.SYNCS 0x989680 ;  /* 0x009896800000995d */ /* 0x004fea0003900000 */
[----:B------:R-:W2:Y:S02]  /*fe60*/  @!P1 SYNCS.PHASECHK.TRANS64 P1, [R7+URZ+0x2a850], R0 ;  /* 0x02a85000070095a7 */ /* 0x000ea4000802007f */
[----:B--2---:R-:W-:Y:S05]  /*fe70*/  @!P1 BRA `(.L_x_2452) ;  /* 0xfffffffc00ec9947 */ /* 0x004fea000383ffff */
[----:B------:R-:W-:Y:S05]  /*fe80*/  BRA `(.L_x_2451) ;  /* 0xffffff7c00087947 */ /* 0x000fea000383ffff */
.L_x_2495:
[----:B------:R-:W-:Y:S01]  /*fe90*/  SHF.R.U32.HI R9, RZ, 0x5, R21 ;  /* 0x00000005ff097819 */ /* 0x000fe20000011615 */
[----:B------:R-:W-:Y:S01]  /*fea0*/  BSSY B0, `(.L_x_2561) ;  /* 0x0000009000007945 */ /* 0x000fe20003800000 */
[----:B------:R-:W-:Y:S02]  /*feb0*/  IMAD.MOV.U32 R12, RZ, RZ, RZ ;  /* 0x000000ffff0c7224 */ /* 0x000fe400078e00ff */
[----:B------:R-:W-:Y:S01]  /*fec0*/  LOP3.LUT R9, R9, 0x3, RZ, 0xc0, !PT ;  /* 0x0000000309097812 */ /* 0x000fe200078ec0ff */
[----:B------:R-:W-:Y:S02]  /*fed0*/  IMAD.MOV.U32 R11, RZ, RZ, 0x1f ;  /* 0x0000001fff0b7424 */ /* 0x000fe400078e00ff */
[----:B------:R-:W-:Y:S02]  /*fee0*/  IMAD.MOV.U32 R15, RZ, RZ, -0x1 ;  /* 0xffffffffff0f7424 */ /* 0x000fe400078e00ff */
[----:B------:R-:W-:-:S07]  /*fef0*/  IMAD.MOV.U32 R13, RZ, RZ, R9 ;  /* 0x000000ffff0d7224 */ /* 0x000fce00078e0009 */
[----:B-----5:R-:W-:Y:S05]  /*ff00*/  WARPSYNC.COLLECTIVE R15, `(.L_x_2562) ;  /* 0x000000000f087348 */ /* 0x020fea0003c00000 */
[----:B------:R0:W1:Y:S02]  /*ff10*/  SHFL.IDX P6, R14, R13, R12, R11 ;  /* 0x0000000c0d0e7389 */ /* 0x00006400000c000b */
[----:B01---5:R-:W-:Y:S01]  /*ff20*/  ENDCOLLECTIVE ;  /* 0x000000000000791b */ /* 0x023fe20003800000 */
.L_x_2562:
[----:B------:R-:W-:Y:S05]  /*ff30*/  BSYNC B0 ;  /* 0x0000000000007941 */ /* 0x000fea0003800000 */
.L_x_2561:
[----:B------:R-:W-:Y:S05]  /*ff40*/  BRA `(.L_x_2563) ;  /* 0xffffffbc00c87947 */ /* 0x000fea000383ffff */
.L_x_2498:
[----:B0-----:R0:W1:Y:S02]  /*ff50*/  SYNCS.PHASECHK.TRANS64.TRYWAIT P0, [R7+URZ+0x2a840], R2 ;  /* 0x02a84002070075a7 */ /* 0x001064000800017f */
[----:B-1----:R-:W-:Y:S05]  /*ff60*/  @!P0 NANOSLEEP.SYNCS 0x989680 ;  /* 0x009896800000895d */ /* 0x002fea0003900000 */
[----:B------:R-:W1:Y:S02]  /*ff70*/  @!P0 SYNCS.PHASECHK.TRANS64 P0, [R7+URZ+0x2a840], R2 ;  /* 0x02a84002070085a7 */ /* 0x000e64000800007f */
[----:B-1----:R-:W-:Y:S05]  /*ff80*/  @!P0 BRA `(.L_x_2498) ;  /* 0xfffffffc00f08947 */ /* 0x002fea000383ffff */
[----:B------:R-:W-:Y:S05]  /*ff90*/  BRA `(.L_x_2564) ;  /* 0xffffffc0003c7947 */ /* 0x000fea000383ffff */
.L_x_2499:
[----:B------:R-:W-:Y:S01]  /*ffa0*/  BSSY B0, `(.L_x_2565) ;  /* 0x0000008000007945 */ /* 0x000fe20003800000 */
[----:B------:R-:W-:Y:S01]  /*ffb0*/  MOV R13, R0 ;  /* 0x00000000000d7202 */ /* 0x000fe20000000f00 */
[----:B------:R-:W-:Y:S02]  /*ffc0*/  IMAD.MOV.U32 R12, RZ, RZ, RZ ;  /* 0x000000ffff0c7224 */ /* 0x000fe400078e00ff */
[----:B------:R-:W-:Y:S02]  /*ffd0*/  IMAD.MOV.U32 R11, RZ, RZ, 0x181f ;  /* 0x0000181fff0b7424 */ /* 0x000fe400078e00ff */
[----:B------:R-:W-:-:S07]  /*ffe0*/  IMAD.MOV.U32 R15, RZ, RZ, -0x1 ;  /* 0xffffffffff0f7424 */ /* 0x000fce00078e00ff */
[----:B------:R-:W-:Y:S05]  /*fff0*/  WARPSYNC.COLLECTIVE R15, `(.L_x_2566) ;  /* 0x000000000f087348 */ /* 0x000fea0003c00000 */
[----:B------:R0:W1:Y:S02]  /*10000*/  SHFL.IDX P6, R14, R13, R12, R11 ;  /* 0x0000000c0d0e7389 */ /* 0x00006400000c000b */
[----:B01----:R-:W-:Y:S01]  /*10010*/  ENDCOLLECTIVE ;  /* 0x000000000000791b */ /* 0x003fe20003800000 */
.L_x_2566:
[----:B------:R-:W-:Y:S05]  /*10020*/  BSYNC B0 ;  /* 0x0000000000007941 */ /* 0x000fea0003800000 */
.L_x_2565:
        /* <DEDUP_REMOVED lines=9> */
.L_x_2567:
[----:B------:R-:W-:Y:S02]  /*100c0*/  IMAD.MOV.U32 R13, RZ, RZ, R0 ;  /* 0x000000ffff0d7224 */ /* 0x000fe400078e0000 */
[----:B------:R-:W-:Y:S02]  /*100d0*/  IMAD.MOV.U32 R12, RZ, RZ, 0x1 ;  /* 0x00000001ff0c7424 */ /* 0x000fe400078e00ff */
[----:B------:R-:W-:-:S07]  /*100e0*/  IMAD.MOV.U32 R3, RZ, RZ, R14 ;  /* 0x000000ffff037224 */ /* 0x000fce00078e000e */
[----:B------:R-:W-:Y:S05]  /*100f0*/  WARPSYNC.COLLECTIVE R15, `(.L_x_2568) ;  /* 0x000000000f087348 */ /* 0x000fea0003c00000 */
[----:B------:R0:W1:Y:S02]  /*10100*/  SHFL.IDX P6, R14, R13, R12, R11 ;  /* 0x0000000c0d0e7389 */ /* 0x00006400000c000b */
[----:B01----:R-:W-:Y:S01]  /*10110*/  ENDCOLLECTIVE ;  /* 0x000000000000791b */ /* 0x003fe20003800000 */
.L_x_2568:
        /* <DEDUP_REMOVED lines=17> */
.L_x_2569:
[----:B------:R-:W-:Y:S02]  /*10230*/  @P1 IMAD R8, R5, 0x2, R22 ;  /* 0x0000000205081824 */ /* 0x000fe400078e0216 */
[----:B------:R-:W-:Y:S02]  /*10240*/  IMAD.MOV.U32 R13, RZ, RZ, R0 ;  /* 0x000000ffff0d7224 */ /* 0x000fe400078e0000 */
[----:B------:R-:W-:Y:S01]  /*10250*/  IMAD.MOV.U32 R12, RZ, RZ, 0x2 ;  /* 0x00000002ff0c7424 */ /* 0x000fe200078e00ff */
[----:B------:R-:W-:-:S07]  /*10260*/  MOV R3, R14 ;  /* 0x0000000e00037202 */ /* 0x000fce0000000f00 */
[----:B------:R-:W-:Y:S05]  /*10270*/  WARPSYNC.COLLECTIVE R15, `(.L_x_2570) ;  /* 0x000000000f087348 */ /* 0x000fea0003c00000 */
[----:B------:R0:W1:Y:S02]  /*10280*/  SHFL.IDX P6, R14, R13, R12, R11 ;  /* 0x0000000c0d0e7389 */ /* 0x00006400000c000b */
[----:B01----:R-:W-:Y:S01]  /*10290*/  ENDCOLLECTIVE ;  /* 0x000000000000791b */ /* 0x003fe20003800000 */
.L_x_2570:
        /* <DEDUP_REMOVED lines=17> */
.L_x_2571:
[----:B------:R-:W-:Y:S02]  /*103b0*/  @P1 IMAD R8, R5, 0x2, R22 ;  /* 0x0000000205081824 */ /* 0x000fe400078e0216 */
[----:B------:R-:W-:Y:S02]  /*103c0*/  IMAD.MOV.U32 R13, RZ, RZ, R0 ;  /* 0x000000ffff0d7224 */ /* 0x000fe400078e0000 */
[----:B------:R-:W-:Y:S02]  /*103d0*/  IMAD.MOV.U32 R12, RZ, RZ, 0x3 ;  /* 0x00000003ff0c7424 */ /* 0x000fe400078e00ff */
[----:B------:R-:W-:-:S07]  /*103e0*/  IMAD.MOV.U32 R3, RZ, RZ, R14 ;  /* 0x000000ffff037224 */ /* 0x000fce00078e000e */
[----:B------:R-:W-:Y:S05]  /*103f0*/  WARPSYNC.COLLECTIVE R15, `(.L_x_2572) ;  /* 0x000000000f087348 */ /* 0x000fea0003c00000 */
[----:B------:R0:W1:Y:S02]  /*10400*/  SHFL.IDX P6, R14, R13, R12, R11 ;  /* 0x0000000c0d0e7389 */ /* 0x00006400000c000b */
[----:B01----:R-:W-:Y:S01]  /*10410*/  ENDCOLLECTIVE ;  /* 0x000000000000791b */ /* 0x003fe20003800000 */
.L_x_2572:
        /* <DEDUP_REMOVED lines=17> */
.L_x_2573:
[----:B------:R-:W-:Y:S01]  /*10530*/  @P1 LEA R8, R5, R22, 0x1 ;  /* 0x0000001605081211 */ /* 0x000fe200078e08ff */
[----:B------:R-:W-:Y:S02]  /*10540*/  IMAD.MOV.U32 R13, RZ, RZ, R0 ;  /* 0x000000ffff0d7224 */ /* 0x000fe400078e0000 */
[----:B------:R-:W-:Y:S02]  /*10550*/  IMAD.MOV.U32 R12, RZ, RZ, 0x4 ;  /* 0x00000004ff0c7424 */ /* 0x000fe400078e00ff */
[----:B------:R-:W-:-:S07]  /*10560*/  IMAD.MOV.U32 R3, RZ, RZ, R14 ;  /* 0x000000ffff037224 */ /* 0x000fce00078e000e */
[----:B------:R-:W-:Y:S05]  /*10570*/  WARPSYNC.COLLECTIVE R15, `(.L_x_2574) ;  /* 0x000000000f087348 */ /* 0x000fea0003c00000 */
[----:B------:R0:W1:Y:S02]  /*10580*/  SHFL.IDX P6, R14, R13, R12, R11 ;  /* 0x0000000c0d0e7389 */ /* 0x00006400000c000b */
[----:B01----:R-:W-:Y:S01]  /*10590*/  ENDCOLLECTIVE ;  /* 0x000000000000791b */ /* 0x003fe20003800000 */
.L_x_2574:
        /* <DEDUP_REMOVED lines=17> */
.L_x_2575:
[----:B------:R-:W-:Y:S01]  /*106b0*/  @P1 IMAD R8, R5, 0x2, R22 ;  /* 0x0000000205081824 */ /* 0x000fe200078e0216 */
[----:B------:R-:W-:Y:S01]  /*106c0*/  MOV R13, R0 ;  /* 0x00000000000d7202 */ /* 0x000fe20000000f00 */
[----:B------:R-:W-:Y:S02]  /*106d0*/  IMAD.MOV.U32 R12, RZ, RZ, 0x5 ;  /* 0x00000005ff0c7424 */ /* 0x000fe400078e00ff */
[----:B------:R-:W-:-:S07]  /*106e0*/  IMAD.MOV.U32 R3, RZ, RZ, R14 ;  /* 0x000000ffff037224 */ /* 0x000fce00078e000e */
[----:B------:R-:W-:Y:S05]  /*106f0*/  WARPSYNC.COLLECTIVE R15, `(.L_x_2576) ;  /* 0x000000000f087348 */ /* 0x000fea0003c00000 */
[----:B------:R0:W1:Y:S02]  /*10700*/  SHFL.IDX P6, R14, R13, R12, R11 ;  /* 0x0000000c0d0e7389 */ /* 0x00006400000c000b */
[----:B01----:R-:W-:Y:S01]  /*10710*/  ENDCOLLECTIVE ;  /* 0x000000000000791b */ /* 0x003fe20003800000 */
.L_x_2576:
        /* <DEDUP_REMOVED lines=10> */
.L_x_2577:
        /* <DEDUP_REMOVED lines=8> */
.L_x_2504:
[----:B------:R-:W-:Y:S01]  /*10840*/  IMAD.MOV.U32 R13, RZ, RZ, R4 ;  /* 0x000000ffff0d7224 */ /* 0x000fe200078e0004 */
[----:B------:R-:W-:Y:S01]  /*10850*/  MOV R15, 0xffffffff ;  /* 0xffffffff000f7802 */ /* 0x000fe20000000f00 */
[----:B------:R-:W-:Y:S02]  /*10860*/  IMAD.MOV.U32 R12, RZ, RZ, RZ ;  /* 0x000000ffff0c7224 */ /* 0x000fe400078e00ff */
[----:B------:R-:W-:Y:S02]  /*10870*/  IMAD.MOV.U32 R11, RZ, RZ, 0x181f ;  /* 0x0000181fff0b7424 */ /* 0x000fe400078e00ff */
[----:B-----5:R-:W-:Y:S02]  /*10880*/  IMAD R5, R10, R6, RZ ;  /* 0x000000060a057224 */ /* 0x020fe400078e02ff */
[----:B------:R-:W-:-:S07]  /*10890*/  IMAD R17, R17, 0x80, R9 ;  /* 0x0000008011117824 */ /* 0x000fce00078e0209 */
[----:B------:R-:W-:Y:S05]  /*108a0*/  WARPSYNC.COLLECTIVE R15, `(.L_x_2579) ;  /* 0x000000000f087348 */ /* 0x000fea0003c00000 */
[----:B------:R0:W1:Y:S02]  /*108b0*/  SHFL.IDX P6, R14, R13, R12, R11 ;  /* 0x0000000c0d0e7389 */ /* 0x00006400000c000b */
[----:B01----:R-:W-:Y:S01]  /*108c0*/  ENDCOLLECTIVE ;  /* 0x000000000000791b */ /* 0x003fe20003800000 */
.L_x_2579:
[C---:B------:R-:W-:Y:S01]  /*108d0*/  VIADD R6, R17.reuse, 0x10 ;  /* 0x0000001011067836 */ /* 0x040fe20000000000 */
[----:B------:R-:W-:Y:S01]  /*108e0*/  ISETP.GE.AND P1, PT, R17, R5, PT ;  /* 0x000000051100720c */ /* 0x000fe20003f26270 */
[----:B------:R-:W-:Y:S02]  /*108f0*/  IMAD.MOV.U32 R13, RZ, RZ, R0 ;  /* 0x000000ffff0d7224 */ /* 0x000fe400078e0000 */
[----:B------:R-:W-:-:S10]  /*10900*/  IMAD.MOV.U32 R2, RZ, RZ, R14 ;  /* 0x000000ffff027224 */ /* 0x000fd400078e000e */
[----:B------:R-:W-:Y:S05]  /*10910*/  WARPSYNC.COLLECTIVE R15, `(.L_x_2580) ;  /* 0x000000000f087348 */ /* 0x000fea0003c00000 */
[----:B------:R0:W1:Y:S02]  /*10920*/  SHFL.IDX P6, R14, R13, R12, R11 ;  /* 0x0000000c0d0e7389 */ /* 0x00006400000c000b */
[----:B01----:R-:W-:Y:S01]  /*10930*/  ENDCOLLECTIVE ;  /* 0x000000000000791b */ /* 0x003fe20003800000 */
.L_x_2580:
[----:B------:R-:W-:Y:S01]  /*10940*/  IMAD.MOV.U32 R13, RZ, RZ, R4 ;  /* 0x000000ffff0d7224 */ /* 0x000fe200078e0004 */
[----:B------:R-:W-:Y:S02]  /*10950*/  MOV R12, 0x1 ;  /* 0x00000001000c7802 */ /* 0x000fe40000000f00 */
[----:B------:R-:W-:-:S05]  /*10960*/  @!P1 LEA R14, P4, R8, R14, 0x1 ;  /* 0x0000000e080e9211 */ /* 0x000fca00078808ff */
[----:B------:R-:W-:Y:S02]  /*10970*/  @!P1 IMAD.X R3, RZ, RZ, R2, P4 ;  /* 0x000000ffff039224 */ /* 0x000fe400020e0602 */
[----:B------:R-:W-:-:S07]  /*10980*/  @!P1 IMAD.MOV.U32 R2, RZ, RZ, R14 ;  /* 0x000000ffff029224 */ /* 0x000fce00078e000e */
[----:B------:R-:W-:Y:S05]  /*10990*/  WARPSYNC.COLLECTIVE R15, `(.L_x_2581) ;  /* 0x000000000f087348 */ /* 0x000fea0003c00000 */
[----:B------:R0:W1:Y:S02]  /*109a0*/  SHFL.IDX P6, R14, R13, R12, R11 ;  /* 0x0000000c0d0e7389 */ /* 0x00006400000c000b */
[----:B01----:R-:W-:Y:S01]  /*109b0*/  ENDCOLLECTIVE ;  /* 0x000000000000791b */ /* 0x003fe20003800000 */
.L_x_2581:
[----:B------:R-:W-:Y:S01]  /*109c0*/  @!PT LDS RZ, [RZ] ;  /* 0x00000000fffff984 */ /* 0x000fe20000000800 */
[----:B------:R-:W-:Y:S01]  /*109d0*/  @!PT LDS RZ, [RZ] ;  /* 0x00000000fffff984 */ /* 0x000fe20000000800 */
[----:B------:R-:W-:Y:S01]  /*109e0*/  @!PT LDS RZ, [RZ] ;  /* 0x00000000fffff984 */ /* 0x000fe20000000800 */
[----:B------:R-:W-:Y:S04]  /*109f0*/  @!P1 LDGSTS.E.BYPASS.LTC128B.128 [R34+0xc400], desc[UR36][R2.64], !P3 ;  /* 0x0c40000002229fae */ /* 0x000fe8000d901d64 */
[----:B------:R-:W-:Y:S04]  /*10a00*/  @!P1 LDGSTS.E.BYPASS.LTC128B.128 [R34+0x10400], desc[UR36][R2.64+0x80], !P2 ;  /* 0x1040008002229fae */ /* 0x000fe8000d101d64 */
[----:B------:R0:W-:Y:S01]  /*10a10*/  @!P1 LDGSTS.E.BYPASS.LTC128B.128 [R34+0x14400], desc[UR36][R2.64+0x100], !P0 ;  /* 0x1440010002229fae */ /* 0x0001e2000c101d64 */
[----:B------:R-:W-:Y:S01]  /*10a20*/  ISETP.GE.AND P1, PT, R6, R5, PT ;  /* 0x000000050600720c */ /* 0x000fe20003f26270 */
[----:B------:R-:W-:-:S02]  /*10a30*/  IMAD.MOV.U32 R13, RZ, RZ, R0 ;  /* 0x000000ffff0d7224 */ /* 0x000fc400078e0000 */
[----:B------:R-:W-:Y:S02]  /*10a40*/  VIADD R6, R17, 0x20 ;  /* 0x0000002011067836 */ /* 0x000fe40000000000 */
[----:B0-----:R-:W-:-:S08]  /*10a50*/  IMAD.MOV.U32 R2, RZ, RZ, R14 ;  /* 0x000000ffff027224 */ /* 0x001fd000078e000e */
[----:B------:R-:W-:Y:S05]  /*10a60*/  WARPSYNC.COLLECTIVE R15, `(.L_x_2582) ;  /* 0x000000000f087348 */ /* 0x000fea0003c00000 */
[----:B------:R0:W1:Y:S02]  /*10a70*/  SHFL.IDX P6, R14, R13, R12, R11 ;  /* 0x0000000c0d0e7389 */ /* 0x00006400000c000b */
[----:B01----:R-:W-:Y:S01]  /*10a80*/  ENDCOLLECTIVE ;  /* 0x000000000000791b */ /* 0x003fe20003800000 */
.L_x_2582:
        /* <DEDUP_REMOVED lines=8> */
.L_x_2583:
[----:B------:R-:W-:-:S05]  /*10b10*/  @!P1 IMAD.MOV.U32 R3, RZ, RZ, R7 ;  /* 0x000000ffff039224 */ /* 0x000fca00078e0007 */
[----:B------:R-:W-:Y:S01]  /*10b20*/  @!PT LDS RZ, [RZ] ;  /* 0x00000000fffff984 */ /* 0x000fe20000000800 */
[----:B------:R-:W-:Y:S01]  /*10b30*/  @!PT LDS RZ, [RZ] ;  /* 0x00000000fffff984 */ /* 0x000fe20000000800 */
[----:B------:R-:W-:Y:S01]  /*10b40*/  @!PT LDS RZ, [RZ] ;  /* 0x00000000fffff984 */ /* 0x000fe20000000800 */
[----:B------:R-:W-:Y:S04]  /*10b50*/  @!P1 LDGSTS.E.BYPASS.LTC128B.128 [R34+0xcc00], desc[UR36][R2.64], !P3 ;  /* 0x0cc0000002229fae */ /* 0x000fe8000d901d64 */
[----:B------:R-:W-:Y:S01]  /*10b60*/  @!P1 LDGSTS.E.BYPASS.LTC128B.128 [R34+0x10c00], desc[UR36][R2.64+0x80], !P2 ;  /* 0x10c0008002229fae */ /* 0x000fe2000d101d64 */
[----:B------:R-:W-:-:S03]  /*10b70*/  IMAD.MOV.U32 R13, RZ, RZ, R0 ;  /* 0x000000ffff0d7224 */ /* 0x000fc600078e0000 */
[----:B------:R0:W-:Y:S01]  /*10b80*/  @!P1 LDGSTS.E.BYPASS.LTC128B.128 [R34+0x14c00], desc[UR36][R2.64+0x100], !P0 ;  /* 0x14c0010002229fae */ /* 0x0001e2000c101d64 */
[----:B------:R-:W-:Y:S01]  /*10b90*/  ISETP.GE.AND P1, PT, R6, R5, PT ;  /* 0x000000050600720c */ /* 0x000fe20003f26270 */
[----:B------:R-:W-:Y:S02]  /*10ba0*/  VIADD R6, R17, 0x30 ;  /* 0x0000003011067836 */ /* 0x000fe40000000000 */
[----:B0-----:R-:W-:-:S10]  /*10bb0*/  IMAD.MOV.U32 R2, RZ, RZ, R14 ;  /* 0x000000ffff027224 */ /* 0x001fd400078e000e */
[----:B------:R-:W-:Y:S05]  /*10bc0*/  WARPSYNC.COLLECTIVE R15, `(.L_x_2584) ;  /* 0x000000000f087348 */ /* 0x000fea0003c00000 */
[----:B------:R0:W1:Y:S02]  /*10bd0*/  SHFL.IDX P6, R14, R13, R12, R11 ;  /* 0x0000000c0d0e7389 */ /* 0x00006400000c000b */
[----:B01----:R-:W-:Y:S01]  /*10be0*/  ENDCOLLECTIVE ;  /* 0x000000000000791b */ /* 0x003fe20003800000 */
.L_x_2584:
        /* <DEDUP_REMOVED lines=8> */
.L_x_2585:
        /* <DEDUP_REMOVED lines=14> */
.L_x_2586:
        /* <DEDUP_REMOVED lines=8> */
.L_x_2587:
        /* <DEDUP_REMOVED lines=14> */
.L_x_2588:
        /* <DEDUP_REMOVED lines=8> */
.L_x_2589:
        /* <DEDUP_REMOVED lines=14> */
.L_x_2590:
        /* <DEDUP_REMOVED lines=8> */
.L_x_2591:
        /* <DEDUP_REMOVED lines=9> */
[----:B0-----:R-:W-:-:S12]  /*11120*/  IMAD.MOV.U32 R2, RZ, RZ, R14 ;  /* 0x000000ffff027224 */ /* 0x001fd800078e000e */
[----:B------:R-:W-:Y:S05]  /*11130*/  WARPSYNC.COLLECTIVE R15, `(.L_x_2592) ;  /* 0x000000000f087348 */ /* 0x000fea0003c00000 */
[----:B------:R0:W1:Y:S02]  /*11140*/  SHFL.IDX P6, R14, R13, R12, R11 ;  /* 0x0000000c0d0e7389 */ /* 0x00006400000c000b */
[----:B01----:R-:W-:Y:S01]  /*11150*/  ENDCOLLECTIVE ;  /* 0x000000000000791b */ /* 0x003fe20003800000 */
.L_x_2592:
        /* <DEDUP_REMOVED lines=8> */
.L_x_2593:
        /* <DEDUP_REMOVED lines=8> */
[----:B------:R-:W-:-:S07]  /*11260*/  MOV R4, R14 ;  /* 0x0000000e00047202 */ /* 0x000fce0000000f00 */
[----:B0-----:R-:W-:Y:S05]  /*11270*/  WARPSYNC.COLLECTIVE R15, `(.L_x_2594) ;  /* 0x000000000f087348 */ /* 0x001fea0003c00000 */
[----:B------:R1:W2:Y:S02]  /*11280*/  SHFL.IDX P6, R14, R13, R12, R11 ;  /* 0x0000000c0d0e7389 */ /* 0x0002a400000c000b */
[----:B012---:R-:W-:Y:S01]  /*11290*/  ENDCOLLECTIVE ;  /* 0x000000000000791b */ /* 0x007fe20003800000 */
.L_x_2594:
[----:B------:R-:W-:Y:S05]  /*112a0*/  BRA `(.L_x_2595) ;  /* 0xffffffc000187947 */ /* 0x000fea000383ffff */
.L_x_2509:
[----:B0-----:R0:W1:Y:S02]  /*112b0*/  SYNCS.PHASECHK.TRANS64.TRYWAIT P0, [R22+URZ+0x2a820], R3 ;  /* 0x02a82003160075a7 */ /* 0x001064000800017f */
[----:B-1----:R-:W-:Y:S05]  /*112c0*/  @!P0 NANOSLEEP.SYNCS 0x989680 ;  /* 0x009896800000895d */ /* 0x002fea0003900000 */
[----:B------:R-:W1:Y:S02]  /*112d0*/  @!P0 SYNCS.PHASECHK.TRANS64 P0, [R22+URZ+0x2a820], R3 ;  /* 0x02a82003160085a7 */ /* 0x000e64000800007f */
[----:B-1----:R-:W-:Y:S05]  /*112e0*/  @!P0 BRA `(.L_x_2509) ;  /* 0xfffffffc00f08947 */ /* 0x002fea000383ffff */
[----:B------:R-:W-:Y:S05]  /*112f0*/  BRA `(.L_x_2596) ;  /* 0xffffffc000887947 */ /* 0x000fea000383ffff */
.L_x_2514:
[----:B0-----:R0:W1:Y:S02]  /*11300*/  SYNCS.PHASECHK.TRANS64.TRYWAIT P0, [R5+URZ+0x2a840], R0 ;  /* 0x02a84000050075a7 */ /* 0x001064000800017f */
[----:B-1----:R-:W-:Y:S05]  /*11310*/  @!P0 NANOSLEEP.SYNCS 0x989680 ;  /* 0x009896800000895d */ /* 0x002fea0003900000 */
[----:B------:R-:W1:Y:S02]  /*11320*/  @!P0 SYNCS.PHASECHK.TRANS64 P0, [R5+URZ+0x2a840], R0 ;  /* 0x02a84000050085a7 */ /* 0x000e64000800007f */
[----:B-1----:R-:W-:Y:S05]  /*11330*/  @!P0 BRA `(.L_x_2514) ;  /* 0xfffffffc00f08947 */ /* 0x002fea000383ffff */
[----:B------:R-:W-:Y:S05]  /*11340*/  BRA `(.L_x_2597) ;  /* 0xffffffc400547947 */ /* 0x000fea000383ffff */
.L_x_2515:
[----:B------:R-:W-:Y:S01]  /*11350*/  BSSY B1, `(.L_x_2598) ;  /* 0x0000008000017945 */ /* 0x000fe20003800000 */
[----:B------:R-:W-:Y:S02]  /*11360*/  IMAD.MOV.U32 R13, RZ, RZ, R8 ;  /* 0x000000ffff0d7224 */ /* 0x000fe400078e0008 */
[----:B------:R-:W-:Y:S02]  /*11370*/  IMAD.MOV.U32 R12, RZ, RZ, RZ ;  /* 0x000000ffff0c7224 */ /* 0x000fe400078e00ff */
[----:B------:R-:W-:Y:S02]  /*11380*/  IMAD.MOV.U32 R11, RZ, RZ, 0x181f ;  /* 0x0000181fff0b7424 */ /* 0x000fe400078e00ff */
[----:B------:R-:W-:-:S07]  /*11390*/  IMAD.MOV.U32 R15, RZ, RZ, -0x1 ;  /* 0xffffffffff0f7424 */ /* 0x000fce00078e00ff */
[----:B--2---:R-:W-:Y:S05]  /*113a0*/  WARPSYNC.COLLECTIVE R15, `(.L_x_2599) ;  /* 0x000000000f087348 */ /* 0x004fea0003c00000 */
[----:B--2---:R0:W1:Y:S02]  /*113b0*/  SHFL.IDX P6, R14, R13, R12, R11 ;  /* 0x0000000c0d0e7389 */ /* 0x00406400000c000b */
[----:B01----:R-:W-:Y:S01]  /*113c0*/  ENDCOLLECTIVE ;  /* 0x000000000000791b */ /* 0x003fe20003800000 */
.L_x_2599:
[----:B------:R-:W-:Y:S05]  /*113d0*/  BSYNC B1 ;  /* 0x0000000000017941 */ /* 0x000fea0003800000 */
.L_x_2598:
        /* <DEDUP_REMOVED lines=10> */
.L_x_2600:
[----:B------:R-:W-:Y:S01]  /*11480*/  MOV R13, R8 ;  /* 0x00000008000d7202 */ /* 0x000fe20000000f00 */
[----:B------:R-:W-:Y:S02]  /*11490*/  IMAD.MOV.U32 R12, RZ, RZ, 0x1 ;  /* 0x00000001ff0c7424 */ /* 0x000fe400078e00ff */
[----:B------:R-:W-:Y:S02]  /*114a0*/  IMAD.SHL.U32 R35, R35, 0x8, RZ ;  /* 0x0000000823237824 */ /* 0x000fe400078e00ff */
[----:B------:R-:W-:-:S07]  /*114b0*/  IMAD.MOV.U32 R2, RZ, RZ, R14 ;  /* 0x000000ffff027224 */ /* 0x000fce00078e000e */
[----:B------:R-:W-:Y:S05]  /*114c0*/  WARPSYNC.COLLECTIVE R15, `(.L_x_2601) ;  /* 0x000000000f087348 */ /* 0x000fea0003c00000 */
[----:B------:R0:W1:Y:S02]  /*114d0*/  SHFL.IDX P6, R14, R13, R12, R11 ;  /* 0x0000000c0d0e7389 */ /* 0x00006400000c000b */
[----:B01----:R-:W-:Y:S01]  /*114e0*/  ENDCOLLECTIVE ;  /* 0x000000000000791b */ /* 0x003fe20003800000 */
.L_x_2601:
[----:B------:R-:W-:-:S05]  /*114f0*/  LOP3.LUT R35, R35, 0x38, RZ, 0xc0, !PT ;  /* 0x0000003823237812 */ /* 0x000fca00078ec0ff */
[----:B------:R-:W-:-:S05]  /*11500*/  IMAD.SHL.U32 R0, R35, 0x2, RZ ;  /* 0x0000000223007824 */ /* 0x000fca00078e00ff */
[----:B------:R-:W-:Y:S01]  /*11510*/  IADD3 R2, P0, R2, R0, RZ ;  /* 0x0000000002027210 */ /* 0x000fe20007f1e0ff */
[----:B------:R-:W-:-:S04]  /*11520*/  IMAD.MOV.U32 R13, RZ, RZ, R9 ;  /* 0x000000ffff0d7224 */ /* 0x000fc800078e0009 */
[----:B------:R-:W-:-:S05]  /*11530*/  IMAD.X R3, RZ, RZ, R3, P0 ;  /* 0x000000ffff037224 */ /* 0x000fca00000e0603 */
        /* <DEDUP_REMOVED lines=10> */
.L_x_2602:
[----:B------:R-:W-:Y:S02]  /*115e0*/  IMAD.MOV.U32 R13, RZ, RZ, R8 ;  /* 0x000000ffff0d7224 */ /* 0x000fe400078e0008 */
[----:B------:R-:W-:Y:S02]  /*115f0*/  IMAD.MOV.U32 R12, RZ, RZ, 0x2 ;  /* 0x00000002ff0c7424 */ /* 0x000fe400078e00ff */
[----:B------:R-:W-:-:S07]  /*11600*/  IMAD.MOV.U32 R2, RZ, RZ, R14 ;  /* 0x000000ffff027224 */ /* 0x000fce00078e000e */
[----:B------:R-:W-:Y:S05]  /*11610*/  WARPSYNC.COLLECTIVE R15, `(.L_x_2603) ;  /* 0x000000000f087348 */ /* 0x000fea0003c00000 */
[----:B------:R0:W1:Y:S02]  /*11620*/  SHFL.IDX P6, R14, R13, R12, R11 ;  /* 0x0000000c0d0e7389 */ /* 0x00006400000c000b */
[----:B01----:R-:W-:Y:S01]  /*11630*/  ENDCOLLECTIVE ;  /* 0x000000000000791b */ /* 0x003fe20003800000 */
.L_x_2603:
        /* <DEDUP_REMOVED lines=9> */
[----:B------:R-:W-:-:S07]  /*116d0*/  MOV R35, R14 ;  /* 0x0000000e00237202 */ /* 0x000fce0000000f00 */
[----:B0-----:R-:W-:Y:S05]  /*116e0*/  WARPSYNC.COLLECTIVE R15, `(.L_x_2604) ;  /* 0x000000000f087348 */ /* 0x001fea0003c00000 */
[----:B------:R1:W2:Y:S02]  /*116f0*/  SHFL.IDX P6, R14, R13, R12, R11 ;  /* 0x0000000c0d0e7389 */ /* 0x0002a400000c000b */
[----:B012---:R-:W-:Y:S01]  /*11700*/  ENDCOLLECTIVE ;  /* 0x000000000000791b */ /* 0x007fe20003800000 */
.L_x_2604:
[----:B------:R-:W-:Y:S02]  /*11710*/  IMAD.MOV.U32 R13, RZ, RZ, R8 ;  /* 0x000000ffff0d7224 */ /* 0x000fe400078e0008 */
[----:B------:R-:W-:Y:S02]  /*11720*/  IMAD.MOV.U32 R12, RZ, RZ, 0x3 ;  /* 0x00000003ff0c7424 */ /* 0x000fe400078e00ff */
[----:B------:R-:W-:-:S07]  /*11730*/  IMAD.MOV.U32 R2, RZ, RZ, R14 ;  /* 0x000000ffff027224 */ /* 0x000fce00078e000e */
[----:B------:R-:W-:Y:S05]  /*11740*/  WARPSYNC.COLLECTIVE R15, `(.L_x_2605) ;  /* 0x000000000f087348 */ /* 0x000fea0003c00000 */
[----:B------:R0:W1:Y:S02]  /*11750*/  SHFL.IDX P6, R14, R13, R12, R11 ;  /* 0x0000000c0d0e7389 */ /* 0x00006400000c000b */
[----:B01----:R-:W-:Y:S01]  /*11760*/  ENDCOLLECTIVE ;  /* 0x000000000000791b */ /* 0x003fe20003800000 */
.L_x_2605:
        /* <DEDUP_REMOVED lines=13> */
.L_x_2606:
[----:B------:R-:W-:Y:S02]  /*11840*/  IMAD.MOV.U32 R13, RZ, RZ, R8 ;  /* 0x000000ffff0d7224 */ /* 0x000fe400078e0008 */
[----:B------:R-:W-:Y:S01]  /*11850*/  IMAD.MOV.U32 R12, RZ, RZ, 0x4 ;  /* 0x00000004ff0c7424 */ /* 0x000fe200078e00ff */
[----:B------:R-:W-:-:S07]  /*11860*/  MOV R2, R14 ;  /* 0x0000000e00027202 */ /* 0x000fce0000000f00 */
[----:B------:R-:W-:Y:S05]  /*11870*/  WARPSYNC.COLLECTIVE R15, `(.L_x_2607) ;  /* 0x000000000f087348 */ /* 0x000fea0003c00000 */
[----:B------:R0:W1:Y:S02]  /*11880*/  SHFL.IDX P6, R14, R13, R12, R11 ;  /* 0x0000000c0d0e7389 */ /* 0x00006400000c000b */
[----:B01----:R-:W-:Y:S01]  /*11890*/  ENDCOLLECTIVE ;  /* 0x000000000000791b */ /* 0x003fe20003800000 */
.L_x_2607:
        /* <DEDUP_REMOVED lines=13> */
.L_x_2608:
[----:B------:R-:W-:Y:S01]  /*11970*/  MOV R13, R8 ;  /* 0x00000008000d7202 */ /* 0x000fe20000000f00 */
[----:B------:R-:W-:Y:S02]  /*11980*/  IMAD.MOV.U32 R12, RZ, RZ, 0x5 ;  /* 0x00000005ff0c7424 */ /* 0x000fe400078e00ff */
[----:B------:R-:W-:-:S07]  /*11990*/  IMAD.MOV.U32 R2, RZ, RZ, R14 ;  /* 0x000000ffff027224 */ /* 0x000fce00078e000e */
[----:B------:R-:W-:Y:S05]  /*119a0*/  WARPSYNC.COLLECTIVE R15, `(.L_x_2609) ;  /* 0x000000000f087348 */ /* 0x000fea0003c00000 */
[----:B------:R0:W1:Y:S02]  /*119b0*/  SHFL.IDX P6, R14, R13, R12, R11 ;  /* 0x0000000c0d0e7389 */ /* 0x00006400000c000b */
[----:B01----:R-:W-:Y:S01]  /*119c0*/  ENDCOLLECTIVE ;  /* 0x000000000000791b */ /* 0x003fe20003800000 */
.L_x_2609:
        /* <DEDUP_REMOVED lines=13> */
.L_x_2610:
[----:B------:R-:W-:Y:S01]  /*11aa0*/  IMAD.MOV.U32 R2, RZ, RZ, R14 ;  /* 0x000000ffff027224 */ /* 0x000fe200078e000e */
[----:B------:R-:W-:Y:S06]  /*11ab0*/  BRA `(.L_x_2611) ;  /* 0xffffffc0008c7947 */ /* 0x000fec000383ffff */
.L_x_2520:
[----:B-1----:R1:W3:Y:S02]  /*11ac0*/  SYNCS.PHASECHK.TRANS64.TRYWAIT P0, [R5+URZ+0x2a860], R2 ;  /* 0x02a86002050075a7 */ /* 0x0022e4000800017f */
[----:B---3--:R-:W-:Y:S05]  /*11ad0*/  @!P0 NANOSLEEP.SYNCS 0x989680 ;  /* 0x009896800000895d */ /* 0x008fea0003900000 */
[----:B------:R-:W3:Y:S02]  /*11ae0*/  @!P0 SYNCS.PHASECHK.TRANS64 P0, [R5+URZ+0x2a860], R2 ;  /* 0x02a86002050085a7 */ /* 0x000ee4000800007f */
[----:B---3--:R-:W-:Y:S05]  /*11af0*/  @!P0 BRA `(.L_x_2520) ;  /* 0xfffffffc00f08947 */ /* 0x008fea000383ffff */
[----:B------:R-:W-:Y:S05]  /*11b00*/  BRA `(.L_x_2612) ;  /* 0xffffffc000e87947 */ /* 0x000fea000383ffff */
.L_x_2521:
[----:B------:R-:W-:Y:S01]  /*11b10*/  BSSY B1, `(.L_x_2613) ;  /* 0x0000008000017945 */ /* 0x000fe20003800000 */
[----:B------:R-:W-:Y:S01]  /*11b20*/  IMAD.MOV.U32 R13, RZ, RZ, R25 ;  /* 0x000000ffff0d7224 */ /* 0x000fe200078e0019 */
[----:B------:R-:W-:Y:S01]  /*11b30*/  MOV R15, 0xffffffff ;  /* 0xffffffff000f7802 */ /* 0x000fe20000000f00 */
[----:B------:R-:W-:Y:S02]  /*11b40*/  IMAD.MOV.U32 R12, RZ, RZ, RZ ;  /* 0x000000ffff0c7224 */ /* 0x000fe400078e00ff */
[----:B------:R-:W-:-:S07]  /*11b50*/  IMAD.MOV.U32 R11, RZ, RZ, 0x181f ;  /* 0x0000181fff0b7424 */ /* 0x000fce00078e00ff */
[----:B-12---:R-:W-:Y:S05]  /*11b60*/  WARPSYNC.COLLECTIVE R15, `(.L_x_2614) ;  /* 0x000000000f087348 */ /* 0x006fea0003c00000 */
[----:B--2---:R0:W2:Y:S02]  /*11b70*/  SHFL.IDX P6, R14, R13, R12, R11 ;  /* 0x0000000c0d0e7389 */ /* 0x0040a400000c000b */
[----:B012---:R-:W-:Y:S01]  /*11b80*/  ENDCOLLECTIVE ;  /* 0x000000000000791b */ /* 0x007fe20003800000 */
.L_x_2614:
[----:B------:R-:W-:Y:S05]  /*11b90*/  BSYNC B1 ;  /* 0x0000000000017941 */ /* 0x000fea0003800000 */
.L_x_2613:
[----:B------:R-:W-:Y:S01]  /*11ba0*/  IMAD.MOV.U32 R13, RZ, RZ, R24 ;  /* 0x000000ffff0d7224 */ /* 0x000fe200078e0018 */
[----:B------:R-:W-:Y:S01]  /*11bb0*/  LEA R4, R4, R22, 0x1 ;  /* 0x0000001604047211 */ /* 0x000fe200078e08ff */
[----:B------:R-:W-:Y:S02]  /*11bc0*/  IMAD.MOV.U32 R12, RZ, RZ, RZ ;  /* 0x000000ffff0c7224 */ /* 0x000fe400078e00ff */
[----:B------:R-:W-:Y:S02]  /*11bd0*/  IMAD.MOV.U32 R11, RZ, RZ, 0x181f ;  /* 0x0000181fff0b7424 */ /* 0x000fe400078e00ff */
[----:B------:R-:W-:Y:S02]  /*11be0*/  IMAD.MOV.U32 R15, RZ, RZ, -0x1 ;  /* 0xffffffffff0f7424 */ /* 0x000fe400078e00ff */
[----:B------:R-:W-:-:S07]  /*11bf0*/  IMAD.MOV.U32 R3, RZ, RZ, R14 ;  /* 0x000000ffff037224 */ /* 0x000fce00078e000e */
[----:B------:R-:W-:Y:S05]  /*11c00*/  WARPSYNC.COLLECTIVE R15, `(.L_x_2615) ;  /* 0x000000000f087348 */ /* 0x000fea0003c00000 */
[----:B------:R0:W1:Y:S02]  /*11c10*/  SHFL.IDX P6, R14, R13, R12, R11 ;  /* 0x0000000c0d0e7389 */ /* 0x00006400000c000b */
[----:B01----:R-:W-:Y:S01]  /*11c20*/  ENDCOLLECTIVE ;  /* 0x000000000000791b */ /* 0x003fe20003800000 */
.L_x_2615:
[----:B------:R-:W-:Y:S02]  /*11c30*/  IMAD.MOV.U32 R13, RZ, RZ, R25 ;  /* 0x000000ffff0d7224 */ /* 0x000fe400078e0019 */
[----:B------:R-:W-:Y:S02]  /*11c40*/  IMAD.MOV.U32 R12, RZ, RZ, 0x1 ;  /* 0x00000001ff0c7424 */ /* 0x000fe400078e00ff */
[----:B------:R-:W-:-:S07]  /*11c50*/  IMAD.MOV.U32 R2, RZ, RZ, R14 ;  /* 0x000000ffff027224 */ /* 0x000fce00078e000e */
[----:B------:R-:W-:Y:S05]  /*11c60*/  WARPSYNC.COLLECTIVE R15, `(.L_x_2616) ;  /* 0x000000000f087348 */ /* 0x000fea0003c00000 */
[----:B------:R0:W1:Y:S02]  /*11c70*/  SHFL.IDX P6, R14, R13, R12, R11 ;  /* 0x0000000c0d0e7389 */ /* 0x00006400000c000b */
[----:B01----:R-:W-:Y:S01]  /*11c80*/  ENDCOLLECTIVE ;  /* 0x000000000000791b */ /* 0x003fe20003800000 */
.L_x_2616:
        /* <DEDUP_REMOVED lines=15> */
.L_x_2617:
[----:B------:R-:W-:Y:S01]  /*11d80*/  IMAD.MOV.U32 R13, RZ, RZ, R25 ;  /* 0x000000ffff0d7224 */ /* 0x000fe200078e0019 */
[----:B------:R-:W-:Y:S01]  /*11d90*/  MOV R12, 0x2 ;  /* 0x00000002000c7802 */ /* 0x000fe20000000f00 */
[----:B------:R-:W-:-:S07]  /*11da0*/  IMAD.MOV.U32 R2, RZ, RZ, R14 ;  /* 0x000000ffff027224 */ /* 0x000fce00078e000e */
[----:B------:R-:W-:Y:S05]  /*11db0*/  WARPSYNC.COLLECTIVE R15, `(.L_x_2618) ;  /* 0x000000000f087348 */ /* 0x000fea0003c00000 */
[----:B------:R0:W1:Y:S02]  /*11dc0*/  SHFL.IDX P6, R14, R13, R12, R11 ;  /* 0x0000000c0d0e7389 */ /* 0x00006400000c000b */
[----:B01----:R-:W-:Y:S01]  /*11dd0*/  ENDCOLLECTIVE ;  /* 0x000000000000791b */ /* 0x003fe20003800000 */
.L_x_2618:
        /* <DEDUP_REMOVED lines=14> */
.L_x_2619:
[----:B------:R-:W-:Y:S02]  /*11ec0*/  IMAD.MOV.U32 R13, RZ, RZ, R25 ;  /* 0x000000ffff0d7224 */ /* 0x000fe400078e0019 */
[----:B------:R-:W-:Y:S02]  /*11ed0*/  IMAD.MOV.U32 R12, RZ, RZ, 0x3 ;  /* 0x00000003ff0c7424 */ /* 0x000fe400078e00ff */
[----:B------:R-:W-:-:S07]  /*11ee0*/  IMAD.MOV.U32 R2, RZ, RZ, R14 ;  /* 0x000000ffff027224 */ /* 0x000fce00078e000e */
[----:B------:R-:W-:Y:S05]  /*11ef0*/  WARPSYNC.COLLECTIVE R15, `(.L_x_2620) ;  /* 0x000000000f087348 */ /* 0x000fea0003c00000 */
[----:B------:R0:W1:Y:S02]  /*11f00*/  SHFL.IDX P6, R14, R13, R12, R11 ;  /* 0x0000000c0d0e7389 */ /* 0x00006400000c000b */
[----:B01----:R-:W-:Y:S01]  /*11f10*/  ENDCOLLECTIVE ;  /* 0x000000000000791b */ /* 0x003fe20003800000 */
.L_x_2620:
        /* <DEDUP_REMOVED lines=14> */
.L_x_2621:
[----:B------:R-:W-:Y:S02]  /*12000*/  IMAD.MOV.U32 R13, RZ, RZ, R25 ;  /* 0x000000ffff0d7224 */ /* 0x000fe400078e0019 */
[----:B------:R-:W-:Y:S02]  /*12010*/  IMAD.MOV.U32 R12, RZ, RZ, 0x4 ;  /* 0x00000004ff0c7424 */ /* 0x000fe400078e00ff */
[----:B------:R-:W-:-:S07]  /*12020*/  IMAD.MOV.U32 R2, RZ, RZ, R14 ;  /* 0x000000ffff027224 */ /* 0x000fce00078e000e */
[----:B------:R-:W-:Y:S05]  /*12030*/  WARPSYNC.COLLECTIVE R15, `(.L_x_2622) ;  /* 0x000000000f087348 */ /* 0x000fea0003c00000 */
[----:B------:R0:W1:Y:S02]  /*12040*/  SHFL.IDX P6, R14, R13, R12, R11 ;  /* 0x0000000c0d0e7389 */ /* 0x00006400000c000b */
[----:B01----:R-:W-:Y:S01]  /*12050*/  ENDCOLLECTIVE ;  /* 0x000000000000791b */ /* 0x003fe20003800000 */
.L_x_2622:
        /* <DEDUP_REMOVED lines=14> */
.L_x_2623:
[----:B------:R-:W-:Y:S02]  /*12140*/  IMAD.MOV.U32 R13, RZ, RZ, R25 ;  /* 0x000000ffff0d7224 */ /* 0x000fe400078e0019 */
[----:B------:R-:W-:Y:S02]  /*12150*/  IMAD.MOV.U32 R12, RZ, RZ, 0x5 ;  /* 0x00000005ff0c7424 */ /* 0x000fe400078e00ff */
[----:B------:R-:W-:-:S07]  /*12160*/  IMAD.MOV.U32 R2, RZ, RZ, R14 ;  /* 0x000000ffff027224 */ /* 0x000fce00078e000e */
[----:B------:R-:W-:Y:S05]  /*12170*/  WARPSYNC.COLLECTIVE R15, `(.L_x_2624) ;  /* 0x000000000f087348 */ /* 0x000fea0003c00000 */
[----:B------:R0:W1:Y:S02]  /*12180*/  SHFL.IDX P6, R14, R13, R12, R11 ;  /* 0x0000000c0d0e7389 */ /* 0x00006400000c000b */
[----:B01----:R-:W-:Y:S01]  /*12190*/  ENDCOLLECTIVE ;  /* 0x000000000000791b */ /* 0x003fe20003800000 */
.L_x_2624:
[----:B------:R-:W-:-:S04]  /*121a0*/  IADD3 R2, P2, R2, R0, RZ ;  /* 0x0000000002027210 */ /* 0x000fc80007f5e0ff */
[----:B------:R-:W-:Y:S02]  /*121b0*/  IADD3.X R3, RZ, R3, RZ, P2, !PT ;  /* 0x00000003ff037210 */ /* 0x000fe400017fe4ff */
        /* <DEDUP_REMOVED lines=11> */
.L_x_2625:
[----:B------:R-:W-:Y:S01]  /*12270*/  @!PT LDS RZ, [RZ] ;  /* 0x00000000fffff984 */ /* 0x000fe20000000800 */
[----:B------:R-:W-:Y:S01]  /*12280*/  @!PT LDS RZ, [RZ] ;  /* 0x00000000fffff984 */ /* 0x000fe20000000800 */
[----:B------:R-:W-:Y:S01]  /*12290*/  @!PT LDS RZ, [RZ] ;  /* 0x00000000fffff984 */ /* 0x000fe20000000800 */
[----:B------:R1:W-:Y:S01]  /*122a0*/  LDGSTS.E.BYPASS.LTC128B.128 [R4+0x5400], desc[UR36][R2.64+0x80], !P2 ;  /* 0x0540008002047fae */ /* 0x0003e2000d101d64 */
[----:B------:R-:W-:Y:S05]  /*122b0*/  BRA `(.L_x_2626) ;  /* 0xffffffbc00d47947 */ /* 0x000fea000383ffff */
.L_x_2529:
[----:B0-----:R0:W1:Y:S02]  /*122c0*/  SYNCS.PHASECHK.TRANS64.TRYWAIT P0, [R0+URZ+0x2a860], R3 ;  /* 0x02a86003000075a7 */ /* 0x001064000800017f */
[----:B-1----:R-:W-:Y:S05]  /*122d0*/  @!P0 NANOSLEEP.SYNCS 0x989680 ;  /* 0x009896800000895d */ /* 0x002fea0003900000 */
[----:B------:R-:W1:Y:S02]  /*122e0*/  @!P0 SYNCS.PHASECHK.TRANS64 P0, [R0+URZ+0x2a860], R3 ;  /* 0x02a86003000085a7 */ /* 0x000e64000800007f */
[----:B-1----:R-:W-:Y:S05]  /*122f0*/  @!P0 BRA `(.L_x_2529) ;  /* 0xfffffffc00f08947 */ /* 0x002fea000383ffff */
[----:B------:R-:W-:Y:S05]  /*12300*/  BRA `(.L_x_2627) ;  /* 0xffffffc000ec7947 */ /* 0x000fea000383ffff */
.L_x_2530:
[----:B------:R-:W-:Y:S01]  /*12310*/  BSSY B0, `(.L_x_2628) ;  /* 0x0000008000007945 */ /* 0x000fe20003800000 */
[----:B------:R-:W-:Y:S01]  /*12320*/  IMAD.MOV.U32 R13, RZ, RZ, R25 ;  /* 0x000000ffff0d7224 */ /* 0x000fe200078e0019 */
[----:B------:R-:W-:Y:S01]  /*12330*/  MOV R15, 0xffffffff ;  /* 0xffffffff000f7802 */ /* 0x000fe20000000f00 */
[----:B------:R-:W-:Y:S02]  /*12340*/  IMAD.MOV.U32 R12, RZ, RZ, RZ ;  /* 0x000000ffff0c7224 */ /* 0x000fe400078e00ff */
[----:B------:R-:W-:-:S07]  /*12350*/  IMAD.MOV.U32 R11, RZ, RZ, 0x181f ;  /* 0x0000181fff0b7424 */ /* 0x000fce00078e00ff */
[----:B0-2---:R-:W-:Y:S05]  /*12360*/  WARPSYNC.COLLECTIVE R15, `(.L_x_2629) ;  /* 0x000000000f087348 */ /* 0x005fea0003c00000 */
[----:B--2---:R1:W2:Y:S02]  /*12370*/  SHFL.IDX P6, R14, R13, R12, R11 ;  /* 0x0000000c0d0e7389 */ /* 0x0042a400000c000b */
[----:B012---:R-:W-:Y:S01]  /*12380*/  ENDCOLLECTIVE ;  /* 0x000000000000791b */ /* 0x007fe20003800000 */
.L_x_2629:
[----:B------:R-:W-:Y:S05]  /*12390*/  BSYNC B0 ;  /* 0x0000000000007941 */ /* 0x000fea0003800000 */
.L_x_2628:
        /* <DEDUP_REMOVED lines=14> */
.L_x_2630:
        /* <DEDUP_REMOVED lines=10> */
.L_x_2631:
        /* <DEDUP_REMOVED lines=13> */
.L_x_2632:
[----:B------:R-:W-:Y:S01]  /*125f0*/  IMAD.MOV.U32 R13, RZ, RZ, R25 ;  /* 0x000000ffff0d7224 */ /* 0x000fe200078e0019 */
[----:B------:R-:W-:Y:S02]  /*12600*/  MOV R12, 0x2 ;  /* 0x00000002000c7802 */ /* 0x000fe40000000f00 */
[----:B------:R-:W-:-:S13]  /*12610*/  IADD3 R2, P2, R14, R5, RZ ;  /* 0x000000050e027210 */ /* 0x000fda0007f5e0ff */
[----:B------:R-:W-:Y:S05]  /*12620*/  WARPSYNC.COLLECTIVE R15, `(.L_x_2633) ;  /* 0x000000000f087348 */ /* 0x000fea0003c00000 */
[----:B------:R0:W1:Y:S02]  /*12630*/  SHFL.IDX P6, R14, R13, R12, R11 ;  /* 0x0000000c0d0e7389 */ /* 0x00006400000c000b */
[----:B01----:R-:W-:Y:S01]  /*12640*/  ENDCOLLECTIVE ;  /* 0x000000000000791b */ /* 0x003fe20003800000 */
.L_x_2633:
        /* <DEDUP_REMOVED lines=13> */
.L_x_2634:
[----:B------:R-:W-:Y:S02]  /*12720*/  IMAD.MOV.U32 R13, RZ, RZ, R25 ;  /* 0x000000ffff0d7224 */ /* 0x000fe400078e0019 */
[----:B------:R-:W-:Y:S02]  /*12730*/  IMAD.MOV.U32 R12, RZ, RZ, 0x3 ;  /* 0x00000003ff0c7424 */ /* 0x000fe400078e00ff */
[----:B------:R-:W-:-:S07]  /*12740*/  IMAD.MOV.U32 R10, RZ, RZ, R14 ;  /* 0x000000ffff0a7224 */ /* 0x000fce00078e000e */
[----:B------:R-:W-:Y:S05]  /*12750*/  WARPSYNC.COLLECTIVE R15, `(.L_x_2635) ;  /* 0x000000000f087348 */ /* 0x000fea0003c00000 */
[----:B------:R0:W1:Y:S02]  /*12760*/  SHFL.IDX P6, R14, R13, R12, R11 ;  /* 0x0000000c0d0e7389 */ /* 0x00006400000c000b */
[----:B01----:R-:W-:Y:S01]  /*12770*/  ENDCOLLECTIVE ;  /* 0x000000000000791b */ /* 0x003fe20003800000 */
.L_x_2635:
[----:B------:R-:W-:-:S05]  /*12780*/  IADD3 R2, P2, R10, R5, RZ ;  /* 0x000000050a027210 */ /* 0x000fca0007f5e0ff */
[----:B------:R-:W-:-:S05]  /*12790*/  IMAD.X R3, RZ, RZ, R7, P2 ;  /* 0x000000ffff037224 */ /* 0x000fca00010e0607 */
[----:B------:R-:W-:Y:S01]  /*127a0*/  @!PT LDS RZ, [RZ] ;  /* 0x00000000fffff984 */ /* 0x000fe20000000800 */
[----:B------:R-:W-:Y:S01]  /*127b0*/  @!PT LDS RZ, [RZ] ;  /* 0x00000000fffff984 */ /* 0x000fe20000000800 */
[----:B------:R-:W-:Y:S01]  /*127c0*/  @!PT LDS RZ, [RZ] ;  /* 0x00000000fffff984 */ /* 0x000fe20000000800 */
[----:B------:R0:W-:Y:S01]  /*127d0*/  LDGSTS.E.BYPASS.LTC128B.128 [R4+0x1400], desc[UR36][R2.64], !P3 ;  /* 0x0140000002047fae */ /* 0x0001e2000d901d64 */
[----:B------:R-:W-:Y:S02]  /*127e0*/  MOV R13, R24 ;  /* 0x00000018000d7202 */ /* 0x000fe40000000f00 */
[C---:B------:R-:W-:Y:S01]  /*127f0*/  ISETP.LT.OR P3, PT, R6.reuse, 0x31, P1 ;  /* 0x000000310600780c */ /* 0x040fe20000f61670 */
[----:B------:R0:W-:Y:S01]  /*12800*/  LDGSTS.E.BYPASS.LTC128B.128 [R4+0x4400], desc[UR36][R2.64+0x80], !P4 ;  /* 0x0440008002047fae */ /* 0x0001e2000e101d64 */
[----:B------:R-:W-:Y:S01]  /*12810*/  ISETP.LT.OR P4, PT, R6, 0x31, !P0 ;  /* 0x000000310600780c */ /* 0x000fe20004781670 */
[----:B------:R-:W-:-:S12]  /*12820*/  IMAD.MOV.U32 R8, RZ, RZ, R14 ;  /* 0x000000ffff087224 */ /* 0x000fd800078e000e */
[----:B0-----:R-:W-:Y:S05]  /*12830*/  WARPSYNC.COLLECTIVE R15, `(.L_x_2636) ;  /* 0x000000000f087348 */ /* 0x001fea0003c00000 */
[----:B------:R1:W2:Y:S02]  /*12840*/  SHFL.IDX P6, R14, R13, R12, R11 ;  /* 0x0000000c0d0e7389 */ /* 0x0002a400000c000b */
[----:B012---:R-:W-:Y:S01]  /*12850*/  ENDCOLLECTIVE ;  /* 0x000000000000791b */ /* 0x007fe20003800000 */
.L_x_2636:
[----:B------:R-:W-:Y:S02]  /*12860*/  IMAD.MOV.U32 R13, RZ, RZ, R25 ;  /* 0x000000ffff0d7224 */ /* 0x000fe400078e0019 */
[----:B------:R-:W-:Y:S01]  /*12870*/  IMAD.MOV.U32 R12, RZ, RZ, 0x4 ;  /* 0x00000004ff0c7424 */ /* 0x000fe200078e00ff */
[----:B------:R-:W-:-:S13]  /*12880*/  IADD3 R2, P2, R14, R5, RZ ;  /* 0x000000050e027210 */ /* 0x000fda0007f5e0ff */
[----:B------:R-:W-:Y:S05]  /*12890*/  WARPSYNC.COLLECTIVE R15, `(.L_x_2637) ;  /* 0x000000000f087348 */ /* 0x000fea0003c00000 */
[----:B------:R0:W1:Y:S02]  /*128a0*/  SHFL.IDX P6, R14, R13, R12, R11 ;  /* 0x0000000c0d0e7389 */ /* 0x00006400000c000b */
[----:B01----:R-:W-:Y:S01]  /*128b0*/  ENDCOLLECTIVE ;  /* 0x000000000000791b */ /* 0x003fe20003800000 */
.L_x_2637:
        /* <DEDUP_REMOVED lines=13> */
.L_x_2638:
[----:B------:R-:W-:Y:S01]  /*12990*/  MOV R13, R25 ;  /* 0x00000019000d7202 */ /* 0x000fe20000000f00 */
[----:B------:R-:W-:Y:S02]  /*129a0*/  IMAD.MOV.U32 R12, RZ, RZ, 0x5 ;  /* 0x00000005ff0c7424 */ /* 0x000fe400078e00ff */
[----:B------:R-:W-:-:S07]  /*129b0*/  IMAD.MOV.U32 R10, RZ, RZ, R14 ;  /* 0x000000ffff0a7224 */ /* 0x000fce00078e000e */
[----:B------:R-:W-:Y:S05]  /*129c0*/  WARPSYNC.COLLECTIVE R15, `(.L_x_2639) ;  /* 0x000000000f087348 */ /* 0x000fea0003c00000 */
[----:B------:R0:W1:Y:S02]  /*129d0*/  SHFL.IDX P6, R14, R13, R12, R11 ;  /* 0x0000000c0d0e7389 */ /* 0x00006400000c000b */
[----:B01----:R-:W-:Y:S01]  /*129e0*/  ENDCOLLECTIVE ;  /* 0x000000000000791b */ /* 0x003fe20003800000 */
.L_x_2639:
        /* <DEDUP_REMOVED lines=12> */
.L_x_2640:
[----:B------:R-:W-:Y:S05]  /*12ab0*/  BRA `(.L_x_2641) ;  /* 0xffffffbc00e87947 */ /* 0x000fea000383ffff */
.L_x_2535:
        /* <DEDUP_REMOVED lines=8> */
.L_x_2643:
[----:B------:R-:W-:Y:S05]  /*12b40*/  BSYNC B0 ;  /* 0x0000000000007941 */ /* 0x000fea0003800000 */
.L_x_2642:
[----:B------:R-:W-:Y:S01]  /*12b50*/  IMAD.MOV.U32 R13, RZ, RZ, R16 ;  /* 0x000000ffff0d7224 */ /* 0x000fe200078e0010 */
[----:B------:R-:W-:Y:S01]  /*12b60*/  MOV R0, R14 ;  /* 0x0000000e00007202 */ /* 0x000fe20000000f00 */
[----:B------:R-:W-:Y:S02]  /*12b70*/  IMAD.MOV.U32 R12, RZ, RZ, 0x1 ;  /* 0x00000001ff0c7424 */ /* 0x000fe400078e00ff */
[----:B------:R-:W-:Y:S02]  /*12b80*/  IMAD.MOV.U32 R11, RZ, RZ, 0x1f ;  /* 0x0000001fff0b7424 */ /* 0x000fe400078e00ff */
[----:B------:R-:W-:Y:S02]  /*12b90*/  IMAD.MOV.U32 R15, RZ, RZ, -0x1 ;  /* 0xffffffffff0f7424 */ /* 0x000fe400078e00ff */
[----:B------:R-:W-:-:S07]  /*12ba0*/  IMAD.IADD R5, R19, 0x1, R8 ;  /* 0x0000000113057824 */ /* 0x000fce00078e0208 */
[----:B------:R-:W-:Y:S05]  /*12bb0*/  WARPSYNC.COLLECTIVE R15, `(.L_x_2644) ;  /* 0x000000000f087348 */ /* 0x000fea0003c00000 */
[----:B------:R0:W1:Y:S02]  /*12bc0*/  SHFL.IDX P6, R14, R13, R12, R11 ;  /* 0x0000000c0d0e7389 */ /* 0x00006400000c000b */
[----:B01----:R-:W-:Y:S01]  /*12bd0*/  ENDCOLLECTIVE ;  /* 0x000000000000791b */ /* 0x003fe20003800000 */
.L_x_2644:
        /* <DEDUP_REMOVED lines=11> */
[----:B------:R-:W-:Y:S02]  /*12c90*/  ISETP.GE.U32.AND P5, PT, R8, 0x10, PT ;  /* 0x000000100800780c */ /* 0x000fe40003fa6070 */
[----:B--2---:R-:W-:-:S02]  /*12ca0*/  @!P1 MOV R5, R2 ;  /* 0x0000000200059202 */ /* 0x004fc40000000f00 */
[----:B------:R-:W-:-:S03]  /*12cb0*/  ISETP.NE.AND P1, PT, R8, RZ, PT ;  /* 0x000000ff0800720c */ /* 0x000fc60003f25270 */
[----:B------:R-:W-:-:S10]  /*12cc0*/  IMAD.MOV.U32 R13, RZ, RZ, R5 ;  /* 0x000000ffff0d7224 */ /* 0x000fd400078e0005 */
[----:B------:R-:W-:Y:S05]  /*12cd0*/  WARPSYNC.COLLECTIVE R15, `(.L_x_2645) ;  /* 0x000000000f087348 */ /* 0x000fea0003c00000 */
[----:B------:R0:W1:Y:S02]  /*12ce0*/  SHFL.UP P6, R14, R13, R12, R11 ;  /* 0x0400000c0d0e7389 */ /* 0x00006400000c000b */
[----:B01----:R-:W-:Y:S01]  /*12cf0*/  ENDCOLLECTIVE ;  /* 0x000000000000791b */ /* 0x003fe20003800000 */
.L_x_2645:
[----:B------:R-:W-:Y:S01]  /*12d00*/  IMAD.MOV.U32 R12, RZ, RZ, 0x2 ;  /* 0x00000002ff0c7424 */ /* 0x000fe200078e00ff */
[----:B------:R-:W-:-:S05]  /*12d10*/  SEL R6, R14, RZ, P1 ;  /* 0x000000ff0e067207 */ /* 0x000fca0000800000 */
[----:B------:R-:W-:-:S04]  /*12d20*/  IMAD.IADD R6, R5, 0x1, R6 ;  /* 0x0000000105067824 */ /* 0x000fc800078e0206 */
[----:B------:R-:W-:-:S07]  /*12d30*/  IMAD.MOV.U32 R13, RZ, RZ, R6 ;  /* 0x000000ffff0d7224 */ /* 0x000fce00078e0006 */
[----:B------:R-:W-:Y:S05]  /*12d40*/  WARPSYNC.COLLECTIVE R15, `(.L_x_2646) ;  /* 0x000000000f087348 */ /* 0x000fea0003c00000 */
[----:B------:R0:W1:Y:S02]  /*12d50*/  SHFL.UP P6, R14, R13, R12, R11 ;  /* 0x0400000c0d0e7389 */ /* 0x00006400000c000b */
[----:B01----:R-:W-:Y:S01]  /*12d60*/  ENDCOLLECTIVE ;  /* 0x000000000000791b */ /* 0x003fe20003800000 */
.L_x_2646:
[----:B------:R-:W-:Y:S02]  /*12d70*/  MOV R12, 0x4 ;  /* 0x00000004000c7802 */ /* 0x000fe40000000f00 */
[----:B------:R-:W-:-:S05]  /*12d80*/  SEL R7, R14, RZ, P2 ;  /* 0x000000ff0e077207 */ /* 0x000fca0001000000 */
[----:B------:R-:W-:-:S04]  /*12d90*/  IMAD.IADD R7, R6, 0x1, R7 ;  /* 0x0000000106077824 */ /* 0x000fc800078e0207 */
[----:B------:R-:W-:-:S07]  /*12da0*/  IMAD.MOV.U32 R13, RZ, RZ, R7 ;  /* 0x000000ffff0d7224 */ /* 0x000fce00078e0007 */
[----:B------:R-:W-:Y:S05]  /*12db0*/  WARPSYNC.COLLECTIVE R15, `(.L_x_2647) ;  /* 0x000000000f087348 */ /* 0x000fea0003c00000 */
[----:B------:R0:W1:Y:S02]  /*12dc0*/  SHFL.UP P6, R14, R13, R12, R11 ;  /* 0x0400000c0d0e7389 */ /* 0x00006400000c000b */
[----:B01----:R-:W-:Y:S01]  /*12dd0*/  ENDCOLLECTIVE ;  /* 0x000000000000791b */ /* 0x003fe20003800000 */
.L_x_2647:
[----:B------:R-:W-:Y:S01]  /*12de0*/  IMAD.MOV.U32 R12, RZ, RZ, 0x8 ;  /* 0x00000008ff0c7424 */ /* 0x000fe200078e00ff */
[----:B------:R-:W-:-:S05]  /*12df0*/  SEL R2, R14, RZ, P3 ;  /* 0x000000ff0e027207 */ /* 0x000fca0001800000 */
[----:B------:R-:W-:-:S04]  /*12e00*/  IMAD.IADD R2, R7, 0x1, R2 ;  /* 0x0000000107027824 */ /* 0x000fc800078e0202 */
[----:B------:R-:W-:-:S07]  /*12e10*/  IMAD.MOV.U32 R13, RZ, RZ, R2 ;  /* 0x000000ffff0d7224 */ /* 0x000fce00078e0002 */
[----:B------:R-:W-:Y:S05]  /*12e20*/  WARPSYNC.COLLECTIVE R15, `(.L_x_2648) ;  /* 0x000000000f087348 */ /* 0x000fea0003c00000 */
[----:B------:R0:W1:Y:S02]  /*12e30*/  SHFL.UP P6, R14, R13, R12, R11 ;  /* 0x0400000c0d0e7389 */ /* 0x00006400000c000b */
[----:B01----:R-:W-:Y:S01]  /*12e40*/  ENDCOLLECTIVE ;  /* 0x000000000000791b */ /* 0x003fe20003800000 */
.L_x_2648:
[----:B------:R-:W-:Y:S01]  /*12e50*/  IMAD.MOV.U32 R12, RZ, RZ, 0x10 ;  /* 0x00000010ff0c7424 */ /* 0x000fe200078e00ff */
[----:B------:R-:W-:-:S05]  /*12e60*/  SEL R3, R14, RZ, P4 ;  /* 0x000000ff0e037207 */ /* 0x000fca0002000000 */
[----:B------:R-:W-:-:S04]  /*12e70*/  IMAD.IADD R3, R2, 0x1, R3 ;  /* 0x0000000102037824 */ /* 0x000fc800078e0203 */
[----:B------:R-:W-:-:S07]  /*12e80*/  IMAD.MOV.U32 R13, RZ, RZ, R3 ;  /* 0x000000ffff0d7224 */ /* 0x000fce00078e0003 */
[----:B------:R-:W-:Y:S05]  /*12e90*/  WARPSYNC.COLLECTIVE R15, `(.L_x_2649) ;  /* 0x000000000f087348 */ /* 0x000fea0003c00000 */
[----:B------:R0:W1:Y:S02]  /*12ea0*/  SHFL.UP P6, R14, R13, R12, R11 ;  /* 0x0400000c0d0e7389 */ /* 0x00006400000c000b */
[----:B01----:R-:W-:Y:S01]  /*12eb0*/  ENDCOLLECTIVE ;  /* 0x000000000000791b */ /* 0x003fe20003800000 */
.L_x_2649:
        /* <DEDUP_REMOVED lines=8> */
.L_x_2650:
[----:B------:R-:W-:Y:S05]  /*12f40*/  BRA `(.L_x_2651) ;  /* 0xffffffbc00f07947 */ /* 0x000fea000383ffff */
.L_x_2540:
[----:B------:R-:W-:Y:S01]  /*12f50*/  BSSY B0, `(.L_x_2652) ;  /* 0x0000008000007945 */ /* 0x000fe20003800000 */
[----:B-----5:R-:W-:Y:S02]  /*12f60*/  IMAD.MOV.U32 R13, RZ, RZ, R5 ;  /* 0x000000ffff0d7224 */ /* 0x020fe400078e0005 */
[----:B------:R-:W-:Y:S02]  /*12f70*/  IMAD.MOV.U32 R12, RZ, RZ, 0x1 ;  /* 0x00000001ff0c7424 */ /* 0x000fe400078e00ff */
[----:B------:R-:W-:Y:S02]  /*12f80*/  IMAD.MOV.U32 R11, RZ, RZ, RZ ;  /* 0x000000ffff0b7224 */ /* 0x000fe400078e00ff */
[----:B------:R-:W-:-:S07]  /*12f90*/  IMAD.MOV.U32 R15, RZ, RZ, -0x1 ;  /* 0xffffffffff0f7424 */ /* 0x000fce00078e00ff */
[----:B01----:R-:W-:Y:S05]  /*12fa0*/  WARPSYNC.COLLECTIVE R15, `(.L_x_2653) ;  /* 0x000000000f087348 */ /* 0x003fea0003c00000 */
[----:B------:R2:W3:Y:S02]  /*12fb0*/  SHFL.UP P6, R14, R13, R12, R11 ;  /* 0x0400000c0d0e7389 */ /* 0x0004e400000c000b */
[----:B0123--:R-:W-:Y:S01]  /*12fc0*/  ENDCOLLECTIVE ;  /* 0x000000000000791b */ /* 0x00ffe20003800000 */
.L_x_2653:
[----:B------:R-:W-:Y:S05]  /*12fd0*/  BSYNC B0 ;  /* 0x0000000000007941 */ /* 0x000fea0003800000 */
.L_x_2652:
[----:B------:R-:W-:Y:S01]  /*12fe0*/  SEL R14, R14, RZ, P1 ;  /* 0x000000ff0e0e7207 */ /* 0x000fe20000800000 */
[----:B------:R-:W-:Y:S01]  /*12ff0*/  IMAD.MOV.U32 R11, RZ, RZ, RZ ;  /* 0x000000ffff0b7224 */ /* 0x000fe200078e00ff */
[----:B------:R-:W-:Y:S01]  /*13000*/  MOV R12, 0x2 ;  /* 0x00000002000c7802 */ /* 0x000fe20000000f00 */
[----:B------:R-:W-:Y:S02]  /*13010*/  IMAD.MOV.U32 R15, RZ, RZ, -0x1 ;  /* 0xffffffffff0f7424 */ /* 0x000fe400078e00ff */
[----:B------:R-:W-:-:S07]  /*13020*/  IMAD.IADD R13, R5, 0x1, R14 ;  /* 0x00000001050d7824 */ /* 0x000fce00078e020e */
[----:B------:R-:W-:Y:S05]  /*13030*/  WARPSYNC.COLLECTIVE R15, `(.L_x_2654) ;  /* 0x000000000f087348 */ /* 0x000fea0003c00000 */
[----:B------:R0:W1:Y:S02]  /*13040*/  SHFL.UP P6, R14, R13, R12, R11 ;  /* 0x0400000c0d0e7389 */ /* 0x00006400000c000b */
[----:B01----:R-:W-:Y:S01]  /*13050*/  ENDCOLLECTIVE ;  /* 0x000000000000791b */ /* 0x003fe20003800000 */
.L_x_2654:
[----:B------:R-:W-:Y:S01]  /*13060*/  IMAD.MOV.U32 R12, RZ, RZ, 0x4 ;  /* 0x00000004ff0c7424 */ /* 0x000fe200078e00ff */
[----:B------:R-:W-:-:S05]  /*13070*/  SEL R2, R14, RZ, P2 ;  /* 0x000000ff0e027207 */ /* 0x000fca0001000000 */
[----:B------:R-:W-:-:S04]  /*13080*/  IMAD.IADD R2, R13, 0x1, R2 ;  /* 0x000000010d027824 */ /* 0x000fc800078e0202 */
[----:B------:R-:W-:-:S07]  /*13090*/  IMAD.MOV.U32 R13, RZ, RZ, R2 ;  /* 0x000000ffff0d7224 */ /* 0x000fce00078e0002 */
[----:B------:R-:W-:Y:S05]  /*130a0*/  WARPSYNC.COLLECTIVE R15, `(.L_x_2655) ;  /* 0x000000000f087348 */ /* 0x000fea0003c00000 */
[----:B------:R0:W1:Y:S02]  /*130b0*/  SHFL.UP P6, R14, R13, R12, R11 ;  /* 0x0400000c0d0e7389 */ /* 0x00006400000c000b */
[----:B01----:R-:W-:Y:S01]  /*130c0*/  ENDCOLLECTIVE ;  /* 0x000000000000791b */ /* 0x003fe20003800000 */
.L_x_2655:
[----:B------:R-:W-:Y:S02]  /*130d0*/  MOV R12, 0x8 ;  /* 0x00000008000c7802 */ /* 0x000fe40000000f00 */
[----:B------:R-:W-:-:S05]  /*130e0*/  SEL R3, R14, RZ, P3 ;  /* 0x000000ff0e037207 */ /* 0x000fca0001800000 */
[----:B------:R-:W-:-:S04]  /*130f0*/  IMAD.IADD R3, R2, 0x1, R3 ;  /* 0x0000000102037824 */ /* 0x000fc800078e0203 */
[----:B------:R-:W-:-:S07]  /*13100*/  IMAD.MOV.U32 R13, RZ, RZ, R3 ;  /* 0x000000ffff0d7224 */ /* 0x000fce00078e0003 */
[----:B------:R-:W-:Y:S05]  /*13110*/  WARPSYNC.COLLECTIVE R15, `(.L_x_2656) ;  /* 0x000000000f087348 */ /* 0x000fea0003c00000 */
[----:B------:R0:W1:Y:S02]  /*13120*/  SHFL.UP P6, R14, R13, R12, R11 ;  /* 0x0400000c0d0e7389 */ /* 0x00006400000c000b */
[----:B01----:R-:W-:Y:S01]  /*13130*/  ENDCOLLECTIVE ;  /* 0x000000000000791b */ /* 0x003fe20003800000 */
.L_x_2656:
[----:B------:R-:W-:Y:S01]  /*13140*/  IMAD.MOV.U32 R12, RZ, RZ, 0x10 ;  /* 0x00000010ff0c7424 */ /* 0x000fe200078e00ff */
[----:B------:R-:W-:-:S05]  /*13150*/  SEL R4, R14, RZ, P4 ;  /* 0x000000ff0e047207 */ /* 0x000fca0002000000 */
[----:B------:R-:W-:-:S04]  /*13160*/  IMAD.IADD R4, R3, 0x1, R4 ;  /* 0x0000000103047824 */ /* 0x000fc800078e0204 */
[----:B------:R-:W-:-:S07]  /*13170*/  IMAD.MOV.U32 R13, RZ, RZ, R4 ;  /* 0x000000ffff0d7224 */ /* 0x000fce00078e0004 */
[----:B------:R-:W-:Y:S05]  /*13180*/  WARPSYNC.COLLECTIVE R15, `(.L_x_2657) ;  /* 0x000000000f087348 */ /* 0x000fea0003c00000 */
[----:B------:R0:W1:Y:S02]  /*13190*/  SHFL.UP P6, R14, R13, R12, R11 ;  /* 0x0400000c0d0e7389 */ /* 0x00006400000c000b */
[----:B01----:R-:W-:Y:S01]  /*131a0*/  ENDCOLLECTIVE ;  /* 0x000000000000791b */ /* 0x003fe20003800000 */
.L_x_2657:
        /* <DEDUP_REMOVED lines=8> */
.L_x_2658:
[----:B------:R-:W-:Y:S05]  /*13230*/  BRA `(.L_x_2659) ;  /* 0xffffffbc00d07947 */ /* 0x000fea000383ffff */
.L_x_2542:
[----:B------:R-:W-:Y:S01]  /*13240*/  BSSY B0, `(.L_x_2660) ;  /* 0x0000006000007945 */ /* 0x000fe20003800000 */
[----:B------:R-:W-:Y:S02]  /*13250*/  PLOP3.LUT P6, PT, P6, PT, PT, 0x8, 0x0 ;  /* 0x000000000000781c */ /* 0x000fe400037ce170 */
[----:B------:R-:W-:-:S11]  /*13260*/  MOV R15, 0xffffffff ;  /* 0xffffffff000f7802 */ /* 0x000fd60000000f00 */
[----:B0-----:R-:W-:Y:S05]  /*13270*/  WARPSYNC.COLLECTIVE R15, `(.L_x_2661) ;  /* 0x000000000f087348 */ /* 0x001fea0003c00000 */
[----:B------:R-:W-:Y:S01]  /*13280*/  VOTE.ANY R14, PT, P6 ;  /* 0x00000000000e7806 */ /* 0x000fe200030e0100 */
[----:B0-----:R-:W-:Y:S06]  /*13290*/  ENDCOLLECTIVE ;  /* 0x000000000000791b */ /* 0x001fec0003800000 */
.L_x_2661:
[----:B------:R-:W-:Y:S05]  /*132a0*/  BSYNC B0 ;  /* 0x0000000000007941 */ /* 0x000fea0003800000 */
.L_x_2660:
        /* <DEDUP_REMOVED lines=9> */
.L_x_2662:
[----:B------:R-:W-:Y:S01]  /*13340*/  IMAD.MOV.U32 R5, RZ, RZ, R14 ;  /* 0x000000ffff057224 */ /* 0x000fe200078e000e */
[----:B------:R-:W-:Y:S06]  /*13350*/  BRA `(.L_x_2663) ;  /* 0xffffffbc00c07947 */ /* 0x000fec000383ffff */
.L_x_2544:
[----:B------:R-:W-:Y:S01]  /*13360*/  BSSY B0, `(.L_x_2664) ;  /* 0x0000007000007945 */ /* 0x000fe20003800000 */
[----:B------:R-:W-:Y:S01]  /*13370*/  IMAD.MOV.U32 R13, RZ, RZ, R6 ;  /* 0x000000ffff0d7224 */ /* 0x000fe200078e0006 */
[----:B------:R-:W-:Y:S01]  /*13380*/  MOV R11, 0x1f ;  /* 0x0000001f000b7802 */ /* 0x000fe20000000f00 */
[----:B------:R-:W-:-:S07]  /*13390*/  IMAD.MOV.U32 R15, RZ, RZ, -0x1 ;  /* 0xffffffffff0f7424 */ /* 0x000fce00078e00ff */
[----:B012---:R-:W-:Y:S05]  /*133a0*/  WARPSYNC.COLLECTIVE R15, `(.L_x_2665) ;  /* 0x000000000f087348 */ /* 0x007fea0003c00000 */
[----:B------:R3:W4:Y:S02]  /*133b0*/  SHFL.IDX P6, R14, R13, R12, R11 ;  /* 0x0000000c0d0e7389 */ /* 0x00072400000c000b */
[----:B01234-:R-:W-:Y:S01]  /*133c0*/  ENDCOLLECTIVE ;  /* 0x000000000000791b */ /* 0x01ffe20003800000 */
.L_x_2665:
[----:B------:R-:W-:Y:S05]  /*133d0*/  BSYNC B0 ;  /* 0x0000000000007941 */ /* 0x000fea0003800000 */
.L_x_2664:
[----:B------:R-:W-:Y:S05]  /*133e0*/  BRA `(.L_x_2543) ;  /* 0xffffffbc00b87947 */ /* 0x000fea000383ffff */
.L_x_2548:
[----:B-1----:R1:W3:Y:S02]  /*133f0*/  SYNCS.PHASECHK.TRANS64.TRYWAIT P0, [R4+URZ+0x2a820], R0 ;  /* 0x02a82000040075a7 */ /* 0x0022e4000800017f */
[----:B---3--:R-:W-:Y:S05]  /*13400*/  @!P0 NANOSLEEP.SYNCS 0x989680 ;  /* 0x009896800000895d */ /* 0x008fea0003900000 */
[----:B------:R-:W3:Y:S02]  /*13410*/  @!P0 SYNCS.PHASECHK.TRANS64 P0, [R4+URZ+0x2a820], R0 ;  /* 0x02a82000040085a7 */ /* 0x000ee4000800007f */
[----:B---3--:R-:W-:Y:S05]  /*13420*/  @!P0 BRA `(.L_x_2548) ;  /* 0xfffffffc00f08947 */ /* 0x008fea000383ffff */
[----:B------:R-:W-:Y:S05]  /*13430*/  BRA `(.L_x_2666) ;  /* 0xffffffc400307947 */ /* 0x000fea000383ffff */
.L_x_2549:
[----:B------:R-:W3:Y:S01]  /*13440*/  S2R R2, SR_TID.X ;  /* 0x0000000000027919 */ /* 0x000ee20000002100 */
[----:B------:R-:W-:Y:S01]  /*13450*/  BSSY B0, `(.L_x_2667) ;  /* 0x000000a000007945 */ /* 0x000fe20003800000 */
[----:B------:R-:W-:Y:S02]  /*13460*/  IMAD.MOV.U32 R12, RZ, RZ, RZ ;  /* 0x000000ffff0c7224 */ /* 0x000fe400078e00ff */
        /* <DEDUP_REMOVED lines=8> */
.L_x_2668:
[----:B------:R-:W-:Y:S05]  /*134f0*/  BSYNC B0 ;  /* 0x0000000000007941 */ /* 0x000fea0003800000 */
.L_x_2667:
[----:B------:R-:W-:Y:S05]  /*13500*/  BRA `(.L_x_2669) ;  /* 0xffffffc400187947 */ /* 0x000fea000383ffff */
.L_x_2552:
[----:B------:R-:W-:Y:S01]  /*13510*/  BSSY B1, `(.L_x_2670) ;  /* 0x0000006000017945 */ /* 0x000fe20003800000 */
[----:B------:R-:W-:-:S07]  /*13520*/  IMAD.MOV.U32 R15, RZ, RZ, -0x1 ;  /* 0xffffffffff0f7424 */ /* 0x000fce00078e00ff */
[----:B012---:R-:W-:Y:S05]  /*13530*/  WARPSYNC.COLLECTIVE R15, `(.L_x_2671) ;  /* 0x000000000f0c7348 */ /* 0x007fea0003c00000 */
[----:B------:R-:W-:Y:S02]  /*13540*/  ELECT P6, UR62, PT ;  /* 0x00000000003e782f */ /* 0x000fe400038c0000 */
[----:B------:R-:W-:Y:S01]  /*13550*/  MOV R14, UR62 ;  /* 0x0000003e000e7c02 */ /* 0x000fe20008000f00 */
[----:B012---:R-:W-:Y:S10]  /*13560*/  ENDCOLLECTIVE ;  /* 0x000000000000791b */ /* 0x007ff40003800000 */
.L_x_2671:
[----:B------:R-:W-:Y:S05]  /*13570*/  BSYNC B1 ;  /* 0x0000000000017941 */ /* 0x000fea0003800000 */
.L_x_2670:
[----:B------:R-:W-:Y:S05]  /*13580*/  BRA `(.L_x_2672) ;  /* 0xffffffc400107947 */ /* 0x000fea000383ffff */
.L_x_2554:
[----:B-1----:R1:W3:Y:S02]  /*13590*/  SYNCS.PHASECHK.TRANS64.TRYWAIT P1, [R5+URZ+0x2a840], R0 ;  /* 0x02a84000050075a7 */ /* 0x0022e4000802017f */
[----:B---3--:R-:W-:Y:S05]  /*135a0*/  @!P1 NANOSLEEP.SYNCS 0x989680 ;  /* 0x009896800000995d */ /* 0x008fea0003900000 */
[----:B------:R-:W3:Y:S02]  /*135b0*/  @!P1 SYNCS.PHASECHK.TRANS64 P1, [R5+URZ+0x2a840], R0 ;  /* 0x02a84000050095a7 */ /* 0x000ee4000802007f */
[----:B---3--:R-:W-:Y:S05]  /*135c0*/  @!P1 BRA `(.L_x_2554) ;  /* 0xfffffffc00f09947 */ /* 0x008fea000383ffff */
[----:B------:R-:W-:Y:S05]  /*135d0*/  BRA `(.L_x_2673) ;  /* 0xffffffc400387947 */ /* 0x000fea000383ffff */
.L_x_2556:
[----:B---3--:R3:W4:Y:S02]  /*135e0*/  SYNCS.PHASECHK.TRANS64.TRYWAIT P1, [R27+URZ+0x2a840], R2 ;  /* 0x02a840021b0075a7 */ /* 0x008724000802017f */
[----:B----4-:R-:W-:Y:S05]  /*135f0*/  @!P1 NANOSLEEP.SYNCS 0x989680 ;  /* 0x009896800000995d */ /* 0x010fea0003900000 */
[----:B------:R-:W4:Y:S02]  /*13600*/  @!P1 SYNCS.PHASECHK.TRANS64 P1, [R27+URZ+0x2a840], R2 ;  /* 0x02a840021b0095a7 */ /* 0x000f24000802007f */
[----:B----4-:R-:W-:Y:S05]  /*13610*/  @!P1 BRA `(.L_x_2556) ;  /* 0xfffffffc00f09947 */ /* 0x010fea000383ffff */
[----:B------:R-:W-:Y:S05]  /*13620*/  BRA `(.L_x_2674) ;  /* 0xffffffc400447947 */ /* 0x000fea000383ffff */
.L_x_2558:
[----:B----4-:R4:W0:Y:S02]  /*13630*/  SYNCS.PHASECHK.TRANS64.TRYWAIT P1, [R5+URZ+0x2a860], R0 ;  /* 0x02a86000050075a7 */ /* 0x010824000802017f */
[----:B0-----:R-:W-:Y:S05]  /*13640*/  @!P1 NANOSLEEP.SYNCS 0x989680 ;  /* 0x009896800000995d */ /* 0x001fea0003900000 */
[----:B------:R-:W0:Y:S02]  /*13650*/  @!P1 SYNCS.PHASECHK.TRANS64 P1, [R5+URZ+0x2a860], R0 ;  /* 0x02a86000050095a7 */ /* 0x000e24000802007f */
[----:B0-----:R-:W-:Y:S05]  /*13660*/  @!P1 BRA `(.L_x_2558) ;  /* 0xfffffffc00f09947 */ /* 0x001fea000383ffff */
[----:B------:R-:W-:Y:S05]  /*13670*/  BRA `(.L_x_2675) ;  /* 0xffffffc400407947 */ /* 0x000fea000383ffff */
.L_x_2676:
        /* <DEDUP_REMOVED lines=16> */
.L_x_3233:


//--------------------- .text._ZN7cutlass13device_kernelIN5flash11enable_sm90INS1_16FlashAttnFwdSm90INS1_25CollectiveMainloopFwdSm90ILi2EN4cute5tupleIJNS5_1CILi1EEES8_S8_EEENS6_IJNS7_ILi128EEENS7_ILi96EEENS7_ILi192EEEEEELi128ENS_6half_tEfNS_4arch4Sm90ELb1ELb0ELb0ELb1ELb1ELb1ELb0ELb1ELb1ELb1ELb0ELb0EEENS1_21CollectiveEpilogueFwdINS6_IJSA_SA_SB_EEES9_SE_SG_Li256ELb1ELb1ELb0ELb0EEENS1_36VarlenDynamicPersistentTileSchedulerILi128ELi96ELi256ELi128ELb0ELb1ELb1ELb1ELb1ELb1EEEEEEEEEvNT_6ParamsE --------------------------
	.section	.text._ZN7cutlass13device_kernelIN5flash11enable_sm90INS1_16FlashAttnFwdSm90INS1_25CollectiveMainloopFwdSm90ILi2EN4cute5tupleIJNS5_1CILi1EEES8_S8_EEENS6_IJNS7_ILi128EEENS7_ILi96EEENS7_ILi192EEEEEELi128ENS_6half_tEfNS_4arch4Sm90ELb1ELb0ELb0ELb1ELb1ELb1ELb0ELb1ELb1ELb1ELb0ELb0EEENS1_21CollectiveEpilogueFwdINS6_IJSA_SA_SB_EEES9_SE_SG_Li256ELb1ELb1ELb0ELb0EEENS1_36VarlenDynamicPersistentTileSchedulerILi128ELi96ELi256ELi128ELb0ELb1ELb1ELb1ELb1ELb1EEEEEEEEEvNT_6ParamsE,"ax",@progbits
	.align	128
.text._ZN7cutlass13device_kernelIN5flash11enable_sm90INS1_16FlashAttnFwdSm90INS1_25CollectiveMainloopFwdSm90ILi2EN4cute5tupleIJNS5_1CILi1EEES8_S8_EEENS6_IJNS7_ILi128EEENS7_ILi96EEENS7_ILi192EEEEEELi128ENS_6half_tEfNS_4arch4Sm90ELb1ELb0ELb0ELb1ELb1ELb1ELb0ELb1ELb1ELb1ELb0ELb0EEENS1_21CollectiveEpilogueFwdINS6_IJSA_SA_SB_EEES9_SE_SG_Li256ELb1ELb1ELb0ELb0EEENS1_36VarlenDynamicPersistentTileSchedulerILi128ELi96ELi256ELi128ELb0ELb1ELb1ELb1ELb1ELb1EEEEEEEEEvNT_6ParamsE:
        .type           _ZN7cutlass13device_kernelIN5flash11enable_sm90INS1_16FlashAttnFwdSm90INS1_25CollectiveMainloopFwdSm90ILi2EN4cute5tupleIJNS5_1CILi1EEES8_S8_EEENS6_IJNS7_ILi128EEENS7_ILi96EEENS7_ILi192EEEEEELi128ENS_6half_tEfNS_4arch4Sm90ELb1ELb0ELb0ELb1ELb1ELb1ELb0ELb1ELb1ELb1ELb0ELb0EEENS1_21CollectiveEpilogueFwdINS6_IJSA_SA_SB_EEES9_SE_SG_Li256ELb1ELb1ELb0ELb0EEENS1_36VarlenDynamicPersistentTileSchedulerILi128ELi96ELi256ELi128ELb0ELb1ELb1ELb1ELb1ELb1EEEEEEEEEvNT_6ParamsE,@function
        .size           _ZN7cutlass13device_kernelIN5flash11enable_sm90INS1_16FlashAttnFwdSm90INS1_25CollectiveMainloopFwdSm90ILi2EN4cute5tupleIJNS5_1CILi1EEES8_S8_EEENS6_IJNS7_ILi128EEENS7_ILi96EEENS7_ILi192EEEEEELi128ENS_6half_tEfNS_4arch4Sm90ELb1ELb0ELb0ELb1ELb1ELb1ELb0ELb1ELb1ELb1ELb0ELb0EEENS1_21CollectiveEpilogueFwdINS6_IJSA_SA_SB_EEES9_SE_SG_Li256ELb1ELb1ELb0ELb0EEENS1_36VarlenDynamicPersistentTileSchedulerILi128ELi96ELi256ELi128ELb0ELb1ELb1ELb1ELb1ELb1EEEEEEEEEvNT_6ParamsE,(.L_x_3234 - _ZN7cutlass13device_kernelIN5flash11enable_sm90INS1_16FlashAttnFwdSm90INS1_25CollectiveMainloopFwdSm90ILi2EN4cute5tupleIJNS5_1CILi1EEES8_S8_EEENS6_IJNS7_ILi128EEENS7_ILi96EEENS7_ILi192EEEEEELi128ENS_6half_tEfNS_4arch4Sm90ELb1ELb0ELb0ELb1ELb1ELb1ELb0ELb1ELb1ELb1ELb0ELb0EEENS1_21CollectiveEpilogueFwdINS6_IJSA_SA_SB_EEES9_SE_SG_Li256ELb1ELb1ELb0ELb0EEENS1_36VarlenDynamicPersistentTileSchedulerILi128ELi96ELi256ELi128ELb0ELb1ELb1ELb1ELb1ELb1EEEEEEEEEvNT_6ParamsE)
        .other          _ZN7cutlass13device_kernelIN5flash11enable_sm90INS1_16FlashAttnFwdSm90INS1_25CollectiveMainloopFwdSm90ILi2EN4cute5tupleIJNS5_1CILi1EEES8_S8_EEENS6_IJNS7_ILi128EEENS7_ILi96EEENS7_ILi192EEEEEELi128ENS_6half_tEfNS_4arch4Sm90ELb1ELb0ELb0ELb1ELb1ELb1ELb0ELb1ELb1ELb1ELb0ELb0EEENS1_21CollectiveEpilogueFwdINS6_IJSA_SA_SB_EEES9_SE_SG_Li256ELb1ELb1ELb0ELb0EEENS1_36VarlenDynamicPersistentTileSchedulerILi128ELi96ELi256ELi128ELb0ELb1ELb1ELb1ELb1ELb1EEEEEEEEEvNT_6ParamsE,@"STO_CUDA_ENTRY STV_DEFAULT"
_ZN7cutlass13device_kernelIN5flash11enable_sm90INS1_16FlashAttnFwdSm90INS1_25CollectiveMainloopFwdSm90ILi2EN4cute5tupleIJNS5_1CILi1EEES8_S8_EEENS6_IJNS7_ILi128EEENS7_ILi96EEENS7_ILi192EEEEEELi128ENS_6half_tEfNS_4arch4Sm90ELb1ELb0ELb0ELb1ELb1ELb1ELb0ELb1ELb1ELb1ELb0ELb0EEENS1_21CollectiveEpilogueFwdINS6_IJSA_SA_SB_EEES9_SE_SG_Li256ELb1ELb1ELb0ELb0EEENS1_36VarlenDynamicPersistentTileSchedulerILi128ELi96ELi256ELi128ELb0ELb1ELb1ELb1ELb1ELb1EEEEEEEEEvNT_6ParamsE:
        /* <DEDUP_REMOVED lines=18> */
.L_x_2678:
[----:B------:R-:W-:Y:S05]  /*0120*/  BSYNC B0 ;  /* 0x0000000000007941 */ /* 0x000fea0003800000 */
.L_x_2677:
        /* <DEDUP_REMOVED lines=41> */
.L_x_2679:
        /* <DEDUP_REMOVED lines=22> */
.L_x_2680:
        /* <DEDUP_REMOVED lines=18> */
.L_x_2681:
        /* <DEDUP_REMOVED lines=22> */
.L_x_2682:
        /* <DEDUP_REMOVED lines=22> */
.L_x_2683:
        /* <DEDUP_REMOVED lines=10> */
.L_x_2686:
        /* <DEDUP_REMOVED lines=8> */
[----:B-1----:R-:W-:-:S05]  /*0a20*/  MOV R178, UR4 ;  /* 0x0000000400b27c02 */ /* 0x002fca0008000f00 */
        /* <DEDUP_REMOVED lines=13> */
[----:B------:R-:W-:Y:S01]  /*0b00*/  IMAD.MOV.U32 R161, RZ, RZ, RZ ;  /* 0x000000ffffa17224 */ /* 0x000fe200078e00ff */
[----:B------:R-:W-:Y:S02]  /*0b10*/  MOV R168, RZ ;  /* 0x000000ff00a87202 */ /* 0x000fe40000000f00 */
[----:B------:R-:W-:-:S02]  /*0b20*/  LEA.HI R5, R3, R0, RZ, 0x7 ;  /* 0x0000000003057211 */ /* 0x000fc400078f38ff */
[-C--:B------:R-:W-:Y:S02]  /*0b30*/  LEA.HI R10, R3, R0.reuse, RZ, 0x2 ;  /* 0x00000000030a7211 */ /* 0x080fe400078f10ff */
[----:B------:R-:W-:Y:S01]  /*0b40*/  LOP3.LUT R7, R5, 0xffffff80, RZ, 0xc0, !PT ;  /* 0xffffff8005077812 */ /* 0x000fe200078ec0ff */
[----:B------:R-:W-:Y:S01]  /*0b50*/  UIADD3 UR4, UR4, 0xc400, URZ ;  /* 0x0000c40004047890 */ /* 0x000fe2000fffe03f */
[----:B------:R-:W-:Y:S02]  /*0b60*/  SHF.R.S32.HI R222, RZ, 0x7, R5 ;  /* 0x00000007ffde7819 */ /* 0x000fe40000011405 */
[--C-:B------:R-:W-:Y:S01]  /*0b70*/  SHF.R.S32.HI R170, RZ, 0x2, R10.reuse ;  /* 0x00000002ffaa7819 */ /* 0x100fe2000001140a */
[----:B------:R-:W-:Y:S01]  /*0b80*/  IMAD.IADD R214, R0, 0x1, -R7 ;  /* 0x0000000100d67824 */ /* 0x000fe200078e0a07 */
[----:B------:R-:W-:Y:S02]  /*0b90*/  LEA.HI R199, R3, R0, RZ, 0x3 ;  /* 0x0000000003c77211 */ /* 0x000fe400078f18ff */
[----:B------:R-:W-:Y:S01]  /*0ba0*/  SHF.R.S32.HI R13, RZ, 0x1f, R10 ;  /* 0x0000001fff0d7819 */ /* 0x000fe2000001140a */
[----:B------:R-:W-:Y:S01]  /*0bb0*/  VIADD R221, R170, 0x40 ;  /* 0x00000040aadd7836 */ /* 0x000fe20000000000 */
[----:B------:R-:W-:-:S02]  /*0bc0*/  SHF.R.S32.HI R9, RZ, 0x1f, R214 ;  /* 0x0000001fff097819 */ /* 0x000fc400000114d6 */
[----:B------:R-:W-:Y:S01]  /*0bd0*/  LEA.HI R13, R13, R170, RZ, 0x3 ;  /* 0x000000aa0d0d7211 */ /* 0x000fe200078f18ff */
[----:B------:R-:W-:Y:S01]  /*0be0*/  IMAD.SHL.U32 R177, R221, 0x40, RZ ;  /* 0x00000040ddb17824 */ /* 0x000fe200078e00ff */
[CC--:B------:R-:W-:Y:S02]  /*0bf0*/  LEA.HI R6, R9.reuse, R214.reuse, RZ, 0x2 ;  /* 0x000000d609067211 */ /* 0x0c0fe400078f10ff */
[----:B------:R-:W-:Y:S02]  /*0c00*/  LEA.HI R9, R9, R214, RZ, 0x5 ;  /* 0x000000d609097211 */ /* 0x000fe400078f28ff */
[--C-:B------:R-:W-:Y:S02]  /*0c10*/  SHF.R.S32.HI R8, RZ, 0x2, R6.reuse ;  /* 0x00000002ff087819 */ /* 0x100fe40000011406 */
[----:B------:R-:W-:Y:S02]  /*0c20*/  SHF.R.S32.HI R11, RZ, 0x1f, R6 ;  /* 0x0000001fff0b7819 */ /* 0x000fe40000011406 */
[----:B------:R-:W-:-:S02]  /*0c30*/  SHF.R.S32.HI R9, RZ, 0x5, R9 ;  /* 0x00000005ff097819 */ /* 0x000fc40000011409 */
[----:B------:R-:W-:Y:S02]  /*0c40*/  LEA.HI R11, R11, R8, RZ, 0x3 ;  /* 0x000000080b0b7211 */ /* 0x000fe400078f18ff */
[----:B------:R-:W-:Y:S02]  /*0c50*/  LOP3.LUT R13, R13, 0xfffffff8, RZ, 0xc0, !PT ;  /* 0xfffffff80d0d7812 */ /* 0x000fe400078ec0ff */
[----:B------:R-:W-:Y:S02]  /*0c60*/  LOP3.LUT R11, R11, 0xfffffff8, RZ, 0xc0, !PT ;  /* 0xfffffff80b0b7812 */ /* 0x000fe400078ec0ff */
[----:B------:R-:W-:Y:S01]  /*0c70*/  LOP3.LUT R177, R177, 0x1c0, RZ, 0xc0, !PT ;  /* 0x000001c0b1b17812 */ /* 0x000fe200078ec0ff */
[----:B------:R-:W-:Y:S01]  /*0c80*/  IMAD.IADD R206, R170, 0x1, -R13 ;  /* 0x00000001aace7824 */ /* 0x000fe200078e0a0d */
[----:B------:R-:W-:Y:S02]  /*0c90*/  IADD3 R8, R8, -R11, RZ ;  /* 0x8000000b08087210 */ /* 0x000fe40007ffe0ff */
[----:B------:R-:W-:Y:S01]  /*0ca0*/  LOP3.LUT R11, R10, 0xfffffffc, RZ, 0xc0, !PT ;  /* 0xfffffffc0a0b7812 */ /* 0x000fe200078ec0ff */
[----:B------:R-:W-:Y:S01]  /*0cb0*/  IMAD.SHL.U32 R181, R206, 0x40, RZ ;  /* 0x00000040ceb57824 */ /* 0x000fe200078e00ff */
[----:B------:R-:W-:Y:S01]  /*0cc0*/  SHF.R.U32.HI R220, RZ, 0x3, R177 ;  /* 0x00000003ffdc7819 */ /* 0x000fe200000116b1 */
[----:B------:R-:W-:Y:S01]  /*0cd0*/  IMAD R8, R9, 0x10, R8 ;  /* 0x0000001009087824 */ /* 0x000fe200078e0208 */
[----:B------:R-:W-:Y:S01]  /*0ce0*/  LOP3.LUT R189, R6, 0x7ffffffc, RZ, 0xc0, !PT ;  /* 0x7ffffffc06bd7812 */ /* 0x000fe200078ec0ff */
[----:B------:R-:W-:Y:S01]  /*0cf0*/  IMAD.IADD R198, R0, 0x1, -R11 ;  /* 0x0000000100c67824 */ /* 0x000fe200078e0a0b */
[----:B------:R-:W-:-:S03]  /*0d00*/  LOP3.LUT R181, R181, 0x1c0, RZ, 0xc0, !PT ;  /* 0x000001c0b5b57812 */ /* 0x000fc600078ec0ff */
[C---:B------:R-:W-:Y:S01]  /*0d10*/  IMAD.SHL.U32 R16, R198.reuse, 0x8, RZ ;  /* 0x00000008c6107824 */ /* 0x040fe200078e00ff */
[----:B------:R-:W-:Y:S01]  /*0d20*/  SHF.L.U32 R162, R198, 0x2, RZ ;  /* 0x00000002c6a27819 */ /* 0x000fe200000006ff */
[----:B------:R-:W-:Y:S01]  /*0d30*/  IMAD.IADD R189, R214, 0x1, -R189 ;  /* 0x00000001d6bd7824 */ /* 0x000fe200078e0abd */
[----:B------:R-:W-:Y:S01]  /*0d40*/  SHF.R.U32.HI R182, RZ, 0x3, R181 ;  /* 0x00000003ffb67819 */ /* 0x000fe200000116b5 */
[----:B------:R-:W-:Y:S01]  /*0d50*/  VIADD R22, R16, 0x60 ;  /* 0x0000006010167836 */ /* 0x000fe20000000000 */
[C---:B------:R-:W-:Y:S01]  /*0d60*/  IADD3 R173, R162.reuse, 0x20, RZ ;  /* 0x00000020a2ad7810 */ /* 0x040fe20007ffe0ff */
[----:B------:R-:W-:Y:S01]  /*0d70*/  VIADD R172, R162, 0x40 ;  /* 0x00000040a2ac7836 */ /* 0x000fe20000000000 */
[C---:B------:R-:W-:Y:S01]  /*0d80*/  IADD3 R23, R16.reuse, 0x80, RZ ;  /* 0x0000008010177810 */ /* 0x040fe20007ffe0ff */
[----:B------:R-:W-:Y:S01]  /*0d90*/  VIADD R160, R16, 0xa0 ;  /* 0x000000a010a07836 */ /* 0x000fe20000000000 */
[C---:B------:R-:W-:Y:S01]  /*0da0*/  IADD3 R164, R162.reuse, R173, RZ ;  /* 0x000000ada2a47210 */ /* 0x040fe20007ffe0ff */
[C---:B------:R-:W-:Y:S01]  /*0db0*/  IMAD.IADD R165, R162.reuse, 0x1, R172 ;  /* 0x00000001a2a57824 */ /* 0x040fe200078e02ac */
[----:B------:R-:W-:Y:S01]  /*0dc0*/  SHF.R.S32.HI R17, RZ, 0x1f, R16 ;  /* 0x0000001fff117819 */ /* 0x000fe20000011410 */
[C---:B------:R-:W-:Y:S01]  /*0dd0*/  VIADD R175, R162.reuse, 0x10 ;  /* 0x00000010a2af7836 */ /* 0x040fe20000000000 */
[----:B------:R-:W-:Y:S01]  /*0de0*/  SHF.R.S32.HI R169, RZ, 0x1f, R22 ;  /* 0x0000001fffa97819 */ /* 0x000fe20000011416 */
[C---:B------:R-:W-:Y:S01]  /*0df0*/  VIADD R174, R162.reuse, 0x30 ;  /* 0x00000030a2ae7836 */ /* 0x040fe20000000000 */
[----:B------:R-:W-:Y:S01]  /*0e00*/  SHF.R.S32.HI R180, RZ, 0x1f, R23 ;  /* 0x0000001fffb47819 */ /* 0x000fe20000011417 */
[----:B------:R-:W-:Y:S01]  /*0e10*/  VIADD R176, R162, 0x50 ;  /* 0x00000050a2b07836 */ /* 0x000fe20000000000 */
[----:B------:R-:W-:-:S02]  /*0e20*/  SHF.R.S32.HI R179, RZ, 0x1f, R160 ;  /* 0x0000001fffb37819 */ /* 0x000fc400000114a0 */
[----:B------:R-:W-:Y:S02]  /*0e30*/  SHF.R.S32.HI R205, RZ, 0x1f, R175 ;  /* 0x0000001fffcd7819 */ /* 0x000fe400000114af */
[----:B------:R-:W-:Y:S02]  /*0e40*/  SHF.R.S32.HI R204, RZ, 0x1f, R173 ;  /* 0x0000001fffcc7819 */ /* 0x000fe400000114ad */
[----:B------:R-:W-:Y:S02]  /*0e50*/  SHF.R.S32.HI R203, RZ, 0x1f, R174 ;  /* 0x0000001fffcb7819 */ /* 0x000fe400000114ae */
[----:B------:R-:W-:Y:S02]  /*0e60*/  SHF.R.S32.HI R202, RZ, 0x1f, R172 ;  /* 0x0000001fffca7819 */ /* 0x000fe400000114ac */
[----:B------:R-:W-:Y:S02]  /*0e70*/  SHF.R.S32.HI R201, RZ, 0x1f, R176 ;  /* 0x0000001fffc97819 */ /* 0x000fe400000114b0 */
[----:B--2---:R-:W-:-:S02]  /*0e80*/  R2UR UR5, R2 ;  /* 0x00000000020572ca */ /* 0x004fc400000e0000 */
        /* <DEDUP_REMOVED lines=9> */
[----:B------:R-:W-:Y:S02]  /*0f20*/  LOP3.LUT R5, R199, 0xfffffff8, RZ, 0xc0, !PT ;  /* 0xfffffff8c7057812 */ /* 0x000fe400078ec0ff */
[C---:B------:R-:W-:Y:S02]  /*0f30*/  IADD3 R3, R0.reuse, -R3, RZ ;  /* 0x8000000300037210 */ /* 0x040fe40007ffe0ff */
[----:B------:R-:W-:-:S02]  /*0f40*/  IADD3 R192, R0, -R5, RZ ;  /* 0x8000000500c07210 */ /* 0x000fc40007ffe0ff */
[----:B------:R-:W-:Y:S02]  /*0f50*/  SHF.R.S32.HI R0, RZ, 0x1f, R221 ;  /* 0x0000001fff007819 */ /* 0x000fe400000114dd */
[----:B------:R-:W-:Y:S01]  /*0f60*/  SHF.R.S32.HI R4, RZ, 0x5, R4 ;  /* 0x00000005ff047819 */ /* 0x000fe20000011404 */
[----:B------:R-:W-:Y:S01]  /*0f70*/  IMAD.SHL.U32 R188, R192, 0x8, RZ ;  /* 0x00000008c0bc7824 */ /* 0x000fe200078e00ff */
[----:B------:R-:W-:Y:S02]  /*0f80*/  LEA.HI R0, R0, R221, RZ, 0x3 ;  /* 0x000000dd00007211 */ /* 0x000fe400078f18ff */
[----:B------:R-:W-:Y:S01]  /*0f90*/  LOP3.LUT R9, R2, 0x3fffffe, RZ, 0xc0, !PT ;  /* 0x03fffffe02097812 */ /* 0x000fe200078ec0ff */
[----:B------:R-:W-:Y:S01]  /*0fa0*/  IMAD R2, R4, 0x10, R3 ;  /* 0x0000001004027824 */ /* 0x000fe200078e0203 */
[----:B------:R-:W-:Y:S01]  /*0fb0*/  SHF.R.S32.HI R3, RZ, 0x1f, R164 ;  /* 0x0000001fff037819 */ /* 0x000fe200000114a4 */
[----:B------:R-:W-:Y:S01]  /*0fc0*/  IMAD.SHL.U32 R0, R0, 0x40, RZ ;  /* 0x0000004000007824 */ /* 0x000fe200078e00ff */
[----:B------:R-:W-:Y:S01]  /*0fd0*/  IADD3 R191, R188, 0x40, RZ ;  /* 0x00000040bcbf7810 */ /* 0x000fe20007ffe0ff */
[----:B------:R-:W-:Y:S01]  /*0fe0*/  IMAD.SHL.U32 R183, R4, 0x200, RZ ;  /* 0x0000020004b77824 */ /* 0x000fe200078e00ff */
[----:B------:R-:W-:Y:S01]  /*0ff0*/  LEA.HI R166, R3, R164, RZ, 0x3 ;  /* 0x000000a403a67211 */ /* 0x000fe200078f18ff */
[----:B------:R-:W-:Y:S01]  /*1000*/  IMAD.IADD R9, R222, 0x1, -R9 ;  /* 0x00000001de097824 */ /* 0x000fe200078e0a09 */
[----:B------:R-:W-:Y:S01]  /*1010*/  LOP3.LUT R184, R0, 0xfffffe00, RZ, 0xc0, !PT ;  /* 0xfffffe0000b87812 */ /* 0x000fe200078ec0ff */
[----:B------:R-:W-:Y:S01]  /*1020*/  IMAD R225, R2, 0x8, R7 ;  /* 0x0000000802e17824 */ /* 0x000fe200078e0207 */
[----:B------:R-:W-:-:S02]  /*1030*/  SHF.R.S32.HI R0, RZ, 0x1f, R165 ;  /* 0x0000001fff007819 */ /* 0x000fc400000114a5 */
[----:B------:R-:W-:Y:S01]  /*1040*/  LEA.HI R3, R3, R164, RZ, 0x6 ;  /* 0x000000a403037211 */ /* 0x000fe200078f30ff */
[----:B------:R-:W-:Y:S01]  /*1050*/  IMAD.SHL.U32 R225, R225, 0x8, RZ ;  /* 0x00000008e1e17824 */ /* 0x000fe200078e00ff */
[CC--:B------:R-:W-:Y:S02]  /*1060*/  LEA.HI R4, R0.reuse, R165.reuse, RZ, 0x6 ;  /* 0x000000a500047211 */ /* 0x0c0fe400078f30ff */
[----:B------:R-:W-:Y:S02]  /*1070*/  LEA.HI R2, R0, R165, RZ, 0x3 ;  /* 0x000000a500027211 */ /* 0x000fe400078f18ff */
[----:B------:R-:W-:Y:S01]  /*1080*/  SHF.L.U32 R0, R3, 0x7, RZ ;  /* 0x0000000703007819 */ /* 0x000fe200000006ff */
[----:B------:R-:W-:Y:S01]  /*1090*/  IMAD.SHL.U32 R4, R4, 0x80, RZ ;  /* 0x0000008004047824 */ /* 0x000fe200078e00ff */
[----:B------:R-:W-:Y:S02]  /*10a0*/  LEA R224, R9, R8, 0x6 ;  /* 0x0000000809e07211 */ /* 0x000fe400078e30ff */
[----:B------:R-:W-:-:S02]  /*10b0*/  LOP3.LUT R3, R181, 0x38, R166, 0xf8, !PT ;  /* 0x00000038b5037812 */ /* 0x000fc400078ef8a6 */
[----:B------:R-:W-:Y:S02]  /*10c0*/  LOP3.LUT R7, R177, 0x38, R166, 0xf8, !PT ;  /* 0x00000038b1077812 */ /* 0x000fe400078ef8a6 */
[--C-:B------:R-:W-:Y:S02]  /*10d0*/  LOP3.LUT R5, R181, 0x38, R2.reuse, 0xf8, !PT ;  /* 0x00000038b5057812 */ /* 0x100fe400078ef802 */
[----:B------:R-:W-:Y:S02]  /*10e0*/  LOP3.LUT R9, R177, 0x38, R2, 0xf8, !PT ;  /* 0x00000038b1097812 */ /* 0x000fe400078ef802 */
[----:B------:R-:W-:Y:S02]  /*10f0*/  LOP3.LUT R0, R0, 0xffffe000, RZ, 0xc0, !PT ;  /* 0xffffe00000007812 */ /* 0x000fe400078ec0ff */
[----:B------:R-:W-:Y:S02]  /*1100*/  LOP3.LUT R3, R3, R182, RZ, 0x3c, !PT ;  /* 0x000000b603037212 */ /* 0x000fe400078e3cff */
[----:B------:R-:W-:-:S02]  /*1110*/  LOP3.LUT R7, R7, R220, RZ, 0x3c, !PT ;  /* 0x000000dc07077212 */ /* 0x000fc400078e3cff */
[----:B------:R-:W-:Y:S02]  /*1120*/  LOP3.LUT R4, R4, 0xffffe000, RZ, 0xc0, !PT ;  /* 0xffffe00004047812 */ /* 0x000fe400078ec0ff */
[----:B------:R-:W-:Y:S02]  /*1130*/  LOP3.LUT R5, R5, R182, RZ, 0x3c, !PT ;  /* 0x000000b605057212 */ /* 0x000fe400078e3cff */
[----:B------:R-:W-:Y:S02]  /*1140*/  LOP3.LUT R9, R9, R220, RZ, 0x3c, !PT ;  /* 0x000000dc09097212 */ /* 0x000fe400078e3cff */
[-CC-:B------:R-:W-:Y:S02]  /*1150*/  IADD3 R219, R3, R0.reuse, R183.reuse ;  /* 0x0000000003db7210 */ /* 0x180fe40007ffe0b7 */
[----:B------:R-:W-:Y:S01]  /*1160*/  IADD3 R7, R7, R0, R184 ;  /* 0x0000000007077210 */ /* 0x000fe20007ffe0b8 */
[----:B------:R-:W-:Y:S01]  /*1170*/  IMAD.U32 R0, RZ, RZ, UR5 ;  /* 0x00000005ff007e24 */ /* 0x000fe2000f8e00ff */
[----:B------:R-:W-:-:S02]  /*1180*/  IADD3 R217, R5, R4, R183 ;  /* 0x0000000405d97210 */ /* 0x000fc40007ffe0b7 */
[----:B------:R-:W-:Y:S02]  /*1190*/  IADD3 R9, R9, R4, R184 ;  /* 0x0000000409097210 */ /* 0x000fe40007ffe0b8 */
[----:B------:R-:W-:Y:S01]  /*11a0*/  MOV R4, UR4 ;  /* 0x0000000400047c02 */ /* 0x000fe20008000f00 */
[----:B------:R0:W-:Y:S01]  /*11b0*/  STL [R1+0x30], R0 ;  /* 0x0000300001007387 */ /* 0x0001e20000100800 */
[----:B------:R-:W-:Y:S02]  /*11c0*/  LOP3.LUT R5, R177, 0x38, R16, 0xf8, !PT ;  /* 0x00000038b1057812 */ /* 0x000fe400078ef810 */
[----:B------:R-:W-:Y:S01]  /*11d0*/  SHF.R.S32.HI R199, RZ, 0x3, R199 ;  /* 0x00000003ffc77819 */ /* 0x000fe200000114c7 */
[----:B------:R1:W-:Y:S01]  /*11e0*/  STL [R1+0x34], R4 ;  /* 0x0000340401007387 */ /* 0x0003e20000100800 */
[----:B------:R-:W-:Y:S02]  /*11f0*/  LOP3.LUT R5, R184, R5, R220, 0xf6, !PT ;  /* 0x00000005b8057212 */ /* 0x000fe400078ef6dc */
[----:B------:R-:W-:-:S02]  /*1200*/  SHF.R.S32.HI R227, RZ, 0x1f, R188 ;  /* 0x0000001fffe37819 */ /* 0x000fc400000114bc */
[----:B------:R-:W-:Y:S02]  /*1210*/  SHF.R.S32.HI R226, RZ, 0x1f, R191 ;  /* 0x0000001fffe27819 */ /* 0x000fe400000114bf */
[----:B0-----:R-:W-:Y:S02]  /*1220*/  LEA.HI R0, R198, R198, RZ, 0x1 ;  /* 0x000000c6c6007211 */ /* 0x001fe400078f08ff */
[----:B------:R-:W-:Y:S02]  /*1230*/  SHF.R.S32.HI R166, RZ, 0x3, R166 ;  /* 0x00000003ffa67819 */ /* 0x000fe400000114a6 */
[----:B------:R-:W-:Y:S02]  /*1240*/  LOP3.LUT R3, R0, 0x1ffffffe, RZ, 0xc0, !PT ;  /* 0x1ffffffe00037812 */ /* 0x000fe400078ec0ff */
[----:B------:R-:W-:Y:S02]  /*1250*/  SHF.R.S32.HI R167, RZ, 0x3, R2 ;  /* 0x00000003ffa77819 */ /* 0x000fe40000011402 */
[----:B------:R-:W-:-:S02]  /*1260*/  IADD3 R3, R198, -R3, RZ ;  /* 0x80000003c6037210 */ /* 0x000fc40007ffe0ff */
[----:B------:R-:W-:Y:S02]  /*1270*/  LEA R218, R5, UR4, 0x1 ;  /* 0x0000000405da7c11 */ /* 0x000fe4000f8e08ff */
[----:B------:R-:W-:Y:S02]  /*1280*/  LEA R219, R219, UR4, 0x1 ;  /* 0x00000004dbdb7c11 */ /* 0x000fe4000f8e08ff */
[----:B------:R-:W-:Y:S02]  /*1290*/  LEA R216, R7, UR4, 0x1 ;  /* 0x0000000407d87c11 */ /* 0x000fe4000f8e08ff */
[----:B------:R-:W-:Y:S02]  /*12a0*/  LEA R217, R217, UR4, 0x1 ;  /* 0x00000004d9d97c11 */ /* 0x000fe4000f8e08ff */
[----:B------:R-:W-:Y:S02]  /*12b0*/  LEA R215, R9, UR4, 0x1 ;  /* 0x0000000409d77c11 */ /* 0x000fe4000f8e08ff */
[----:B-1----:R-:W-:-:S07]  /*12c0*/  LEA R190, R3, R224, 0x3 ;  /* 0x000000e003be7211 */ /* 0x002fce00078e18ff */
.L_x_2923:
[----:B0-2-4-:R-:W0:Y:S01]  /*12d0*/  LDC.64 R2, c[0x0][0xc88] ;  /* 0x00032200ff027b82 */ /* 0x015e220000000a00 */
[----:B------:R-:W-:Y:S01]  /*12e0*/  ULDC.64 UR4, c[0x0][0xa28] ;  /* 0x00028a0000047ab9 */ /* 0x000fe20000000a00 */
[----:B------:R-:W-:Y:S01]  /*12f0*/  ULDC.64 UR8, c[0x0][0xa18] ;  /* 0x0002860000087ab9 */ /* 0x000fe20000000a00 */
[----:B------:R-:W-:Y:S01]  /*1300*/  ULDC.64 UR6, c[0x0][0xa08] ;  /* 0x0002820000067ab9 */ /* 0x000fe20000000a00 */
[----:B0-----:R-:W-:-:S05]  /*1310*/  IMAD.WIDE R2, R27, 0x4, R2 ;  /* 0x000000041b027825 */ /* 0x001fca00078e0202 */
[----:B------:R-:W2:Y:S01]  /*1320*/  LDG.E R196, desc[UR60][R2.64] ;  /* 0x0000003c02c47981 */ /* 0x000ea2000c1e1900 */
        /* <DEDUP_REMOVED lines=35> */
[----:B0--3--:R-:W-:Y:S06]  /*1560*/  @P1 BRA `(.L_x_2688) ;  /* 0x0000000000241947 */ /* 0x009fec0003800000 */
        /* <DEDUP_REMOVED lines=9> */
.L_x_2688:
[----:B------:R-:W-:Y:S01]  /*1600*/  IMAD.U32 R2, RZ, RZ, UR5 ;  /* 0x00000005ff027e24 */ /* 0x000fe2000f8e00ff */
[----:B------:R-:W-:Y:S01]  /*1610*/  MOV R27, UR4 ;  /* 0x00000004001b7c02 */ /* 0x000fe20008000f00 */
[----:B------:R-:W-:Y:S06]  /*1620*/  @!P2 BRA `(.L_x_2689) ;  /* 0x000000000010a947 */ /* 0x000fec0003800000 */
[----:B------:R-:W-:-:S04]  /*1630*/  IADD3 R4, P0, R194, UR8, RZ ;  /* 0x00000008c2047c10 */ /* 0x000fc8000ff1e0ff */
[----:B------:R-:W-:-:S05]  /*1640*/  IADD3.X R5, R195, UR9, RZ, P0, !PT ;  /* 0x00000009c3057c10 */ /* 0x000fca00087fe4ff */
[----:B------:R0:W5:Y:S01]  /*1650*/  LDG.E R27, desc[UR60][R4.64] ;  /* 0x0000003c041b7981 */ /* 0x000162000c1e1900 */
[----:B------:R-:W-:Y:S05]  /*1660*/  BRA `(.L_x_2690) ;  /* 0x0000000000107947 */ /* 0x000fea0003800000 */
.L_x_2689:
[----:B------:R-:W-:Y:S05]  /*1670*/  @!P0 BRA `(.L_x_2690) ;  /* 0x00000000000c8947 */ /* 0x000fea0003800000 */
[----:B------:R-:W2:Y:S04]  /*1680*/  LDG.E R4, desc[UR60][R6.64] ;  /* 0x0000003c06047981 */ /* 0x000ea8000c1e1900 */
[----:B------:R-:W2:Y:S02]  /*1690*/  LDG.E R27, desc[UR60][R6.64+0x4] ;  /* 0x0000043c061b7981 */ /* 0x000ea4000c1e1900 */
[----:B--2---:R-:W-:-:S07]  /*16a0*/  IMAD.IADD R27, R27, 0x1, -R4 ;  /* 0x000000011b1b7824 */ /* 0x004fce00078e0a04 */
.L_x_2690:
[----:B------:R-:W-:Y:S01]  /*16b0*/  ULDC.64 UR4, c[0x0][0xa10] ;  /* 0x0002840000047ab9 */ /* 0x000fe20000000a00 */
[----:B------:R-:W1:Y:S01]  /*16c0*/  LDC R9, c[0x0][0x448] ;  /* 0x00011200ff097b82 */ /* 0x000e620000000800 */
[----:B------:R-:W-:-:S04]  /*16d0*/  ISETP.NE.U32.AND P0, PT, RZ, UR4, PT ;  /* 0x00000004ff007c0c */ /* 0x000fc8000bf05070 */
[----:B------:R-:W-:Y:S01]  /*16e0*/  ISETP.NE.AND.EX P0, PT, RZ, UR5, PT, P0 ;  /* 0x00000005ff007c0c */ /* 0x000fe2000bf05300 */
[----:B------:R-:W-:-:S12]  /*16f0*/  ULDC.64 UR4, c[0x0][0xa30] ;  /* 0x00028c0000047ab9 */ /* 0x000fd80000000a00 */
[----:B0-----:R-:W0:Y:S02]  /*1700*/  @P0 LDC.64 R4, c[0x0][0xa10] ;  /* 0x00028400ff040b82 */ /* 0x001e240000000a00 */
[----:B0-----:R-:W-:-:S05]  /*1710*/  @P0 IMAD.WIDE R4, R24, 0x4, R4 ;  /* 0x0000000418040825 */ /* 0x001fca00078e0204 */
[----:B------:R-:W2:Y:S04]  /*1720*/  @P0 LDG.E R3, desc[UR60][R4.64] ;  /* 0x0000003c04030981 */ /* 0x000ea8000c1e1900 */
[----:B------:R0:W2:Y:S01]  /*1730*/  @P0 LDG.E R8, desc[UR60][R4.64+0x4] ;  /* 0x0000043c04080981 */ /* 0x0000a2000c1e1900 */
[----:B------:R-:W-:Y:S01]  /*1740*/  ISETP.NE.U32.AND P1, PT, RZ, UR4, PT ;  /* 0x00000004ff007c0c */ /* 0x000fe2000bf25070 */
[----:B-----5:R-:W-:-:S03]  /*1750*/  IMAD.MOV.U32 R141, RZ, RZ, R27 ;  /* 0x000000ffff8d7224 */ /* 0x020fc600078e001b */
[----:B------:R-:W-:-:S13]  /*1760*/  ISETP.NE.AND.EX P1, PT, RZ, UR5, PT, P1 ;  /* 0x00000005ff007c0c */ /* 0x000fda000bf25310 */
[----:B------:R-:W-:-:S04]  /*1770*/  @P1 IADD3 R6, P2, R194, UR4, RZ ;  /* 0x00000004c2061c10 */ /* 0x000fc8000ff5e0ff */
[----:B------:R-:W-:-:S05]  /*1780*/  @P1 IADD3.X R7, R195, UR5, RZ, P2, !PT ;  /* 0x00000005c3071c10 */ /* 0x000fca00097fe4ff */
[----:B------:R3:W5:Y:S01]  /*1790*/  @P1 LDG.E R141, desc[UR60][R6.64] ;  /* 0x0000003c068d1981 */ /* 0x000762000c1e1900 */
[----:B-1----:R-:W-:Y:S02]  /*17a0*/  ISETP.NE.AND P1, PT, R9, 0x1, PT ;  /* 0x000000010900780c */ /* 0x002fe40003f25270 */
[----:B------:R-:W-:Y:S02]  /*17b0*/  SHF.L.U32 R185, R25, 0x7, RZ ;  /* 0x0000000719b97819 */ /* 0x000fe400000006ff */
[----:B------:R-:W-:-:S03]  /*17c0*/  IADD3 R11, R27, -R0, RZ ;  /* 0x800000001b0b7210 */ /* 0x000fc60007ffe0ff */
[----:B0-----:R-:W-:Y:S02]  /*17d0*/  VIADD R4, R185, 0x7f ;  /* 0x0000007fb9047836 */ /* 0x001fe40000000000 */
[----:B------:R-:W-:-:S04]  /*17e0*/  IMAD.MOV R126, RZ, RZ, -R11 ;  /* 0x000000ffff7e7224 */ /* 0x000fc800078e0a0b */
[----:B------:R-:W0:Y:S01]  /*17f0*/  @P1 LDC R9, c[0x0][0x44c] ;  /* 0x00011300ff091b82 */ /* 0x000e220000000800 */
[----:B------:R-:W-:-:S07]  /*1800*/  VIMNMX R126, RZ, R126, !PT ;  /* 0x0000007eff7e7248 */ /* 0x000fce0007fe0100 */
[----:B------:R-:W1:Y:S01]  /*1810*/  @P1 LDC R5, c[0x0][0x450] ;  /* 0x00011400ff051b82 */ /* 0x000e620000000800 */
[----:B0-----:R-:W-:-:S05]  /*1820*/  @P1 IMAD.HI.U32 R0, R4, R9, RZ ;  /* 0x0000000904001227 */ /* 0x001fca00078e00ff */
[----:B-1----:R-:W-:Y:S01]  /*1830*/  @P1 SHF.R.U32.HI R4, RZ, R5, R0 ;  /* 0x00000005ff041219 */ /* 0x002fe20000011600 */
[----:B--2---:R-:W-:-:S04]  /*1840*/  @P0 IMAD.IADD R2, R8, 0x1, -R3 ;  /* 0x0000000108020824 */ /* 0x004fc800078e0a03 */
[----:B------:R-:W-:-:S04]  /*1850*/  IMAD.IADD R187, R11, 0x1, R2 ;  /* 0x000000010bbb7824 */ /* 0x000fc800078e0202 */
[C---:B------:R-:W-:Y:S01]  /*1860*/  VIADD R0, R187.reuse, 0x5f ;  /* 0x0000005fbb007836 */ /* 0x040fe20000000000 */
[----:B------:R-:W-:-:S03]  /*1870*/  IADD3 R142, R187, 0x60, -R186 ;  /* 0x00000060bb8e7810 */ /* 0x000fc60007ffe8ba */
[----:B------:R-:W-:Y:S01]  /*1880*/  IMAD.HI R0, R0, 0x2aaaaaab, RZ ;  /* 0x2aaaaaab00007827 */ /* 0x000fe200078e02ff */
[----:B------:R-:W-:-:S04]  /*1890*/  IADD3 R4, R142, R4, RZ ;  /* 0x000000048e047210 */ /* 0x000fc80007ffe0ff */
[----:B------:R-:W-:Y:S01]  /*18a0*/  SHF.R.U32.HI R143, RZ, 0x1f, R0 ;  /* 0x0000001fff8f7819 */ /* 0x000fe20000011600 */
[----:B------:R-:W-:-:S03]  /*18b0*/  IMAD.HI R4, R4, 0x2aaaaaab, RZ ;  /* 0x2aaaaaab04047827 */ /* 0x000fc600078e02ff */
[----:B------:R-:W-:Y:S02]  /*18c0*/  LEA.HI.SX32 R143, R0, R143, 0x1c ;  /* 0x0000008f008f7211 */ /* 0x000fe400078fe2ff */
[----:B------:R-:W-:-:S04]  /*18d0*/  SHF.R.U32.HI R3, RZ, 0x1f, R4 ;  /* 0x0000001fff037819 */ /* 0x000fc80000011604 */
[----:B------:R-:W-:-:S04]  /*18e0*/  LEA.HI.SX32 R4, R4, R3, 0x1c ;  /* 0x0000000304047211 */ /* 0x000fc800078fe2ff */
[----:B------:R-:W-:-:S05]  /*18f0*/  VIMNMX R4, R143, R4, PT ;  /* 0x000000048f047248 */ /* 0x000fca0003fe0100 */
[----:B------:R-:W-:-:S05]  /*1900*/  IMAD R3, R4, 0x60, -R11 ;  /* 0x0000006004037824 */ /* 0x000fca00078e0a0b */
[----:B------:R-:W-:-:S04]  /*1910*/  VIMNMX R3, R3, R2, PT ;  /* 0x0000000203037248 */ /* 0x000fc80003fe0100 */
[----:B------:R-:W-:Y:S01]  /*1920*/  ISETP.GT.AND P0, PT, R3, R126, PT ;  /* 0x0000007e0300720c */ /* 0x000fe20003f04270 */
[----:B------:R-:W-:-:S05]  /*1930*/  IMAD.WIDE.U32 R126, R126, -0x55555555, RZ ;  /* 0xaaaaaaab7e7e7825 */ /* 0x000fca00078e00ff */
[----:B------:R-:W-:-:S04]  /*1940*/  SHF.R.U32.HI R126, RZ, 0x6, R127 ;  /* 0x00000006ff7e7819 */ /* 0x000fc8000001167f */
[----:B------:R-:W-:-:S03]  /*1950*/  MOV R25, R126 ;  /* 0x0000007e00197202 */ /* 0x000fc60000000f00 */
[----:B------:R-:W-:-:S04]  /*1960*/  @P0 VIADD R0, R3, 0x5f ;  /* 0x0000005f03000836 */ /* 0x000fc80000000000 */
[----:B------:R-:W-:-:S05]  /*1970*/  @P0 IMAD.HI R0, R0, 0x2aaaaaab, RZ ;  /* 0x2aaaaaab00000827 */ /* 0x000fca00078e02ff */
[----:B------:R-:W-:-:S04]  /*1980*/  @P0 SHF.R.U32.HI R3, RZ, 0x1f, R0 ;  /* 0x0000001fff030819 */ /* 0x000fc80000011600 */
[----:B------:R-:W-:Y:S02]  /*1990*/  @P0 LEA.HI.SX32 R25, R0, R3, 0x1c ;  /* 0x0000000300190211 */ /* 0x000fe400078fe2ff */
[----:B------:R-:W-:Y:S02]  /*19a0*/  PLOP3.LUT P0, PT, PT, PT, PT, 0x80, 0x0 ;  /* 0x000000000000781c */ /* 0x000fe40003f0f070 */
[----:B------:R-:W-:-:S13]  /*19b0*/  ISETP.GT.AND P1, PT, R25, R126, PT ;  /* 0x0000007e1900720c */ /* 0x000fda0003f24270 */
[----:B---3--:R-:W-:Y:S05]  /*19c0*/  @!P1 BRA `(.L_x_2691) ;  /* 0x0000008c00d09947 */ /* 0x008fea0003800000 */
        /* <DEDUP_REMOVED lines=11> */
[----:B------:R-:W-:Y:S01]  /*1a80*/  MOV R10, UR6 ;  /* 0x00000006000a7c02 */ /* 0x000fe20008000f00 */
[----:B------:R-:W-:Y:S01]  /*1a90*/  IMAD.U32 R6, RZ, RZ, UR4 ;  /* 0x00000004ff067e24 */ /* 0x000fe2000f8e00ff */
[----:B------:R-:W-:Y:S01]  /*1aa0*/  MOV R12, 0x1 ;  /* 0x00000001000c7802 */ /* 0x000fe20000000f00 */
[----:B------:R-:W-:-:S02]  /*1ab0*/  IMAD.U32 R7, RZ, RZ, UR5 ;  /* 0x00000005ff077e24 */ /* 0x000fc4000f8e00ff */
[----:B------:R-:W-:Y:S02]  /*1ac0*/  IMAD.U32 R11, RZ, RZ, UR7 ;  /* 0x00000007ff0b7e24 */ /* 0x000fe4000f8e00ff */
[----:B------:R-:W-:Y:S02]  /*1ad0*/  IMAD.MOV.U32 R8, RZ, RZ, 0x70 ;  /* 0x00000070ff087424 */ /* 0x000fe400078e00ff */
[----:B0-----:R-:W-:-:S07]  /*1ae0*/  IMAD.MOV.U32 R13, RZ, RZ, RZ ;  /* 0x000000ffff0d7224 */ /* 0x001fce00078e00ff */
[----:B------:R-:W-:-:S07]  /*1af0*/  LEPC R20, `(.L_x_2693) ;  /* 0x000000001014794e */ /* 0x000fce0000000000 */
[----:B-1---5:R-:W-:Y:S05]  /*1b00*/  CALL.ABS.NOINC R14 ;  /* 0x000000000e007343 */ /* 0x022fea0003c00000 */
.L_x_2693:
[----:B------:R-:W-:Y:S05]  /*1b10*/  BSYNC B6 ;  /* 0x0000000000067941 */ /* 0x000fea0003800000 */
.L_x_2692:
        /* <DEDUP_REMOVED lines=20> */
.L_x_2695:
[----:B------:R-:W-:Y:S05]  /*1c60*/  BSYNC B6 ;  /* 0x0000000000067941 */ /* 0x000fea0003800000 */
.L_x_2694:
[----:B------:R-:W-:Y:S01]  /*1c70*/  ULDC.64 UR4, c[0x0][0x9f8] ;  /* 0x00027e0000047ab9 */ /* 0x000fe20000000a00 */
[----:B------:R-:W0:Y:S01]  /*1c80*/  LDC.64 R94, c[0x0][0x3f8] ;  /* 0x0000fe00ff5e7b82 */ /* 0x000e220000000a00 */
[----:B------:R-:W-:-:S04]  /*1c90*/  ISETP.NE.U32.AND P0, PT, RZ, UR4, PT ;  /* 0x00000004ff007c0c */ /* 0x000fc8000bf05070 */
[----:B------:R-:W-:-:S03]  /*1ca0*/  ISETP.NE.AND.EX P0, PT, RZ, UR5, PT, P0 ;  /* 0x00000005ff007c0c */ /* 0x000fc6000bf05300 */
[----:B------:R-:W1:Y:S08]  /*1cb0*/  LDC R125, c[0x0][0x3f4] ;  /* 0x0000fd00ff7d7b82 */ /* 0x000e700000000800 */
[----:B------:R-:W2:Y:S02]  /*1cc0*/  LDC.64 R88, c[0x0][0x408] ;  /* 0x00010200ff587b82 */ /* 0x000ea40000000a00 */
[----:B------:R-:W-:Y:S01]  /*1cd0*/  @P0 IADD3 R4, P1, R194, UR4, RZ ;  /* 0x00000004c2040c10 */ /* 0x000fe2000ff3e0ff */
[----:B------:R-:W-:-:S03]  /*1ce0*/  ULDC UR4, c[0x0][0x2f4] ;  /* 0x0000bd0000047ab9 */ /* 0x000fc60000000800 */
        /* <DEDUP_REMOVED lines=11> */
[----:B------:R-:W-:Y:S02]  /*1da0*/  SHF.L.U32 R3, R3, 0x1, RZ ;  /* 0x0000000103037819 */ /* 0x000fe400000006ff */
[----:B------:R-:W-:-:S02]  /*1db0*/  ISETP.GE.AND P0, PT, R164, UR5, PT ;  /* 0x00000005a4007c0c */ /* 0x000fc4000bf06270 */
[----:B------:R-:W-:Y:S01]  /*1dc0*/  LOP3.LUT R0, R3, 0x2, R0, 0xe2, !PT ;  /* 0x0000000203007812 */ /* 0x000fe200078ee200 */
[----:B--2---:R-:W-:Y:S01]  /*1dd0*/  IMAD.WIDE.U32 R90, R170, R88, R16 ;  /* 0x00000058aa5a7225 */ /* 0x004fe200078e0010 */
[----:B------:R-:W-:Y:S02]  /*1de0*/  SEL R3, RZ, 0xffffffff, P0 ;  /* 0xffffffffff037807 */ /* 0x000fe40000000000 */
[----:B------:R-:W-:Y:S01]  /*1df0*/  ISETP.GE.AND P0, PT, R165, UR4, PT ;  /* 0x00000004a5007c0c */ /* 0x000fe2000bf06270 */
[----:B------:R-:W-:Y:S01]  /*1e00*/  IMAD.SHL.U32 R109, R88, 0x40, RZ ;  /* 0x00000040586d7824 */ /* 0x000fe200078e00ff */
[----:B------:R-:W-:Y:S01]  /*1e10*/  ISETP.GE.AND P1, PT, R22, UR4, PT ;  /* 0x0000000416007c0c */ /* 0x000fe2000bf26270 */
[----:B------:R-:W-:Y:S01]  /*1e20*/  IMAD.SHL.U32 R6, R3, 0x2, RZ ;  /* 0x0000000203067824 */ /* 0x000fe200078e00ff */
[----:B------:R-:W-:Y:S02]  /*1e30*/  SHF.R.S32.HI R7, RZ, 0x1f, R170 ;  /* 0x0000001fff077819 */ /* 0x000fe400000114aa */
[----:B------:R-:W-:-:S02]  /*1e40*/  SEL R3, RZ, 0x4, P0 ;  /* 0x00000004ff037807 */ /* 0x000fc40000000000 */
[----:B---3--:R-:W-:Y:S02]  /*1e50*/  SEL R4, RZ, 0x8, P1 ;  /* 0x00000008ff047807 */ /* 0x008fe40000800000 */
[--C-:B------:R-:W-:Y:S02]  /*1e60*/  SHF.R.S32.HI R163, RZ, 0x1f, R162.reuse ;  /* 0x0000001fffa37819 */ /* 0x100fe400000114a2 */
[----:B------:R-:W-:Y:S01]  /*1e70*/  LOP3.LUT R0, R4, R0, R3, 0xfe, !PT ;  /* 0x0000000004007212 */ /* 0x000fe200078efe03 */
[-C--:B------:R-:W-:Y:S01]  /*1e80*/  IMAD R3, R7, R94.reuse, RZ ;  /* 0x0000005e07037224 */ /* 0x080fe200078e02ff */
[----:B------:R-:W-:Y:S01]  /*1e90*/  ISETP.GE.AND P0, PT, R23, UR4, PT ;  /* 0x0000000417007c0c */ /* 0x000fe2000bf06270 */
[----:B------:R-:W-:Y:S01]  /*1ea0*/  IMAD.WIDE.U32 R98, R170, R94, R162 ;  /* 0x0000005eaa627225 */ /* 0x000fe200078e00a2 */
[----:B------:R-:W-:Y:S02]  /*1eb0*/  ISETP.GE.AND P2, PT, R16, UR5, PT ;  /* 0x0000000510007c0c */ /* 0x000fe4000bf46270 */
[----:B------:R-:W-:Y:S01]  /*1ec0*/  ISETP.GE.AND P1, PT, R165, UR5, PT ;  /* 0x00000005a5007c0c */ /* 0x000fe2000bf26270 */
[----:B------:R-:W-:Y:S01]  /*1ed0*/  IMAD R9, R170, R95, R3 ;  /* 0x0000005faa097224 */ /* 0x000fe200078e0203 */
[----:B------:R-:W-:Y:S01]  /*1ee0*/  SEL R3, RZ, 0x10, P0 ;  /* 0x00000010ff037807 */ /* 0x000fe20000000000 */
[-C--:B------:R-:W-:Y:S01]  /*1ef0*/  IMAD R7, R7, R88.reuse, RZ ;  /* 0x0000005807077224 */ /* 0x080fe200078e02ff */
[-C--:B-1----:R-:W-:Y:S01]  /*1f00*/  ISETP.GE.AND P3, PT, R16, R125.reuse, PT ;  /* 0x0000007d1000720c */ /* 0x082fe20003f66270 */
[----:B------:R-:W-:Y:S01]  /*1f10*/  IMAD.IADD R99, R99, 0x1, R9 ;  /* 0x0000000163637824 */ /* 0x000fe200078e0209 */
[----:B------:R-:W-:Y:S01]  /*1f20*/  SEL R5, RZ, 0x1, P2 ;  /* 0x00000001ff057807 */ /* 0x000fe20001000000 */
[----:B------:R-:W-:Y:S01]  /*1f30*/  IMAD.IADD R97, R9, 0x1, R97 ;  /* 0x0000000109617824 */ /* 0x000fe200078e0261 */
[----:B------:R-:W-:Y:S01]  /*1f40*/  ISETP.GE.AND P2, PT, R164, R125, PT ;  /* 0x0000007da400720c */ /* 0x000fe20003f46270 */
[----:B------:R-:W-:Y:S01]  /*1f50*/  IMAD R11, R170, R89, R7 ;  /* 0x00000059aa0b7224 */ /* 0x000fe200078e0207 */
[----:B------:R-:W-:Y:S01]  /*1f60*/  LOP3.LUT R9, R0, R3, RZ, 0xfc, !PT ;  /* 0x0000000300097212 */ /* 0x000fe200078efcff */
[----:B------:R-:W-:Y:S01]  /*1f70*/  IMAD.WIDE.U32 R92, R170, R88, R162 ;  /* 0x00000058aa5c7225 */ /* 0x000fe200078e00a2 */
[----:B------:R-:W-:-:S02]  /*1f80*/  SEL R4, RZ, 0x4, P1 ;  /* 0x00000004ff047807 */ /* 0x000fc40000800000 */
[----:B------:R-:W-:Y:S01]  /*1f90*/  SEL R3, R125, RZ, P3 ;  /* 0x000000ff7d037207 */ /* 0x000fe20001800000 */
[----:B------:R-:W-:Y:S01]  /*1fa0*/  IMAD.IADD R93, R93, 0x1, R11 ;  /* 0x000000015d5d7824 */ /* 0x000fe200078e020b */
[----:B------:R-:W-:Y:S01]  /*1fb0*/  ISETP.GE.AND P1, PT, R165, R125, PT ;  /* 0x0000007da500720c */ /* 0x000fe20003f26270 */
[----:B-----5:R-:W-:Y:S01]  /*1fc0*/  IMAD.WIDE.U32 R98, R141, R94, R98 ;  /* 0x0000005e8d627225 */ /* 0x020fe200078e0062 */
[C---:B------:R-:W-:Y:S02]  /*1fd0*/  SEL R7, R125.reuse, RZ, P2 ;  /* 0x000000ff7d077207 */ /* 0x040fe40001000000 */
[----:B------:R-:W-:Y:S01]  /*1fe0*/  SEL R0, R125, RZ, P1 ;  /* 0x000000ff7d007207 */ /* 0x000fe20000800000 */
[----:B------:R-:W-:Y:S01]  /*1ff0*/  IMAD.IADD R3, R16, 0x1, R3 ;  /* 0x0000000110037824 */ /* 0x000fe200078e0203 */
[----:B------:R-:W-:Y:S01]  /*2000*/  LOP3.LUT R5, R6, 0x2, R5, 0xe2, !PT ;  /* 0x0000000206057812 */ /* 0x000fe200078ee205 */
[----:B------:R-:W-:Y:S01]  /*2010*/  IMAD.IADD R7, R164, 0x1, R7 ;  /* 0x00000001a4077824 */ /* 0x000fe200078e0207 */
[----:B------:R-:W-:Y:S01]  /*2020*/  IADD3 R8, R165, R0, RZ ;  /* 0x00000000a5087210 */ /* 0x000fe20007ffe0ff */
[----:B------:R-:W-:Y:S01]  /*2030*/  IMAD.WIDE.U32 R96, R141, R94, R96 ;  /* 0x0000005e8d607225 */ /* 0x000fe200078e0060 */
[----:B------:R-:W-:-:S02]  /*2040*/  SHF.R.S32.HI R0, RZ, 0x1f, R3 ;  /* 0x0000001fff007819 */ /* 0x000fc40000011403 */
[----:B------:R-:W-:Y:S01]  /*2050*/  LOP3.LUT R5, R5, R4, RZ, 0xfc, !PT ;  /* 0x0000000405057212 */ /* 0x000fe200078efcff */
[----:B------:R-:W-:Y:S01]  /*2060*/  IMAD.WIDE.U32 R92, R141, R88, R92 ;  /* 0x000000588d5c7225 */ /* 0x000fe200078e005c */
[----:B------:R-:W-:Y:S02]  /*2070*/  SHF.R.S32.HI R4, RZ, 0x1f, R7 ;  /* 0x0000001fff047819 */ /* 0x000fe40000011407 */
[CC--:B------:R-:W-:Y:S01]  /*2080*/  LEA.HI R6, R0.reuse, R3.reuse, RZ, 0x3 ;  /* 0x0000000300067211 */ /* 0x0c0fe200078f18ff */
[----:B------:R-:W-:Y:S01]  /*2090*/  IMAD.SHL.U32 R125, R125, 0x2, RZ ;  /* 0x000000027d7d7824 */ /* 0x000fe200078e00ff */
[----:B------:R-:W-:Y:S02]  /*20a0*/  LEA.HI R0, R0, R3, RZ, 0x6 ;  /* 0x0000000300007211 */ /* 0x000fe400078f30ff */
[CC--:B------:R-:W-:Y:S02]  /*20b0*/  LEA.HI R3, R4.reuse, R7.reuse, RZ, 0x6 ;  /* 0x0000000704037211 */ /* 0x0c0fe400078f30ff */
[----:B------:R-:W-:-:S02]  /*20c0*/  LEA.HI R10, R4, R7, RZ, 0x3 ;  /* 0x00000007040a7211 */ /* 0x000fc400078f18ff */
[----:B------:R-:W-:Y:S02]  /*20d0*/  SHF.R.S32.HI R4, RZ, 0x6, R3 ;  /* 0x00000006ff047819 */ /* 0x000fe40000011403 */
[----:B------:R-:W-:Y:S02]  /*20e0*/  SHF.R.S32.HI R0, RZ, 0x6, R0 ;  /* 0x00000006ff007819 */ /* 0x000fe40000011400 */
[----:B------:R-:W-:Y:S01]  /*20f0*/  LOP3.LUT R3, R181, 0x38, R6, 0xf8, !PT ;  /* 0x00000038b5037812 */ /* 0x000fe200078ef806 */
[--C-:B------:R-:W-:Y:S01]  /*2100*/  IMAD R139, R4, 0x1800, R183.reuse ;  /* 0x00001800048b7824 */ /* 0x100fe200078e02b7 */
[----:B------:R-:W-:Y:S01]  /*2110*/  SHF.R.S32.HI R13, RZ, 0x1f, R8 ;  /* 0x0000001fff0d7819 */ /* 0x000fe20000011408 */
[C---:B------:R-:W-:Y:S01]  /*2120*/  IMAD R140, R0.reuse, 0x1800, R183 ;  /* 0x00001800008c7824 */ /* 0x040fe200078e02b7 */
[----:B------:R-:W-:Y:S01]  /*2130*/  LOP3.LUT R3, R3, R182, RZ, 0x3c, !PT ;  /* 0x000000b603037212 */ /* 0x000fe200078e3cff */
[----:B------:R-:W-:Y:S01]  /*2140*/  IMAD R138, R0, 0x1800, R184 ;  /* 0x00001800008a7824 */ /* 0x000fe200078e02b8 */
[----:B------:R-:W-:Y:S01]  /*2150*/  LOP3.LUT R7, R181, 0x38, R10, 0xf8, !PT ;  /* 0x00000038b5077812 */ /* 0x000fe200078ef80a */
[----:B------:R-:W-:Y:S01]  /*2160*/  IMAD R136, R4, 0x1800, R184 ;  /* 0x0000180004887824 */ /* 0x000fe200078e02b8 */
[CC--:B------:R-:W-:Y:S01]  /*2170*/  LEA.HI R12, R13.reuse, R8.reuse, RZ, 0x3 ;  /* 0x000000080d0c7211 */ /* 0x0c0fe200078f18ff */
[----:B------:R-:W-:Y:S01]  /*2180*/  IMAD.IADD R140, R140, 0x1, R3 ;  /* 0x000000018c8c7824 */ /* 0x000fe200078e0203 */
[----:B------:R-:W-:-:S02]  /*2190*/  LEA.HI R8, R13, R8, RZ, 0x6 ;  /* 0x000000080d087211 */ /* 0x000fc400078f30ff */
[----:B------:R-:W-:Y:S02]  /*21a0*/  LOP3.LUT R0, R7, R182, RZ, 0x3c, !PT ;  /* 0x000000b607007212 */ /* 0x000fe400078e3cff */
[----:B------:R-:W-:Y:S02]  /*21b0*/  SHF.R.S32.HI R13, RZ, 0x1f, R141 ;  /* 0x0000001fff0d7819 */ /* 0x000fe4000001148d */
[----:B------:R-:W-:Y:S02]  /*21c0*/  IADD3 R91, R11, R91, RZ ;  /* 0x0000005b0b5b7210 */ /* 0x000fe40007ffe0ff */
[----:B------:R-:W-:Y:S01]  /*21d0*/  LOP3.LUT R3, R181, 0x38, R12, 0xf8, !PT ;  /* 0x00000038b5037812 */ /* 0x000fe200078ef80c */
[----:B------:R-:W-:Y:S01]  /*21e0*/  IMAD R4, R13, R94, RZ ;  /* 0x0000005e0d047224 */ /* 0x000fe200078e02ff */
[----:B------:R-:W-:Y:S01]  /*21f0*/  LOP3.LUT R11, R177, 0x38, R6, 0xf8, !PT ;  /* 0x00000038b10b7812 */ /* 0x000fe200078ef806 */
[----:B------:R-:W-:Y:S01]  /*2200*/  IMAD.WIDE.U32 R90, R141, R88, R90 ;  /* 0x000000588d5a7225 */ /* 0x000fe200078e005a */
[----:B------:R-:W-:-:S02]  /*2210*/  IADD3 R139, R139, R0, RZ ;  /* 0x000000008b8b7210 */ /* 0x000fc40007ffe0ff */
[----:B------:R-:W-:Y:S01]  /*2220*/  LOP3.LUT R0, R3, R182, RZ, 0x3c, !PT ;  /* 0x000000b603007212 */ /* 0x000fe200078e3cff */
[----:B------:R-:W-:Y:S01]  /*2230*/  IMAD R103, R141, R95, R4 ;  /* 0x0000005f8d677224 */ /* 0x000fe200078e0204 */
[-C--:B------:R-:W-:Y:S02]  /*2240*/  LOP3.LUT R11, R11, R220.reuse, RZ, 0x3c, !PT ;  /* 0x000000dc0b0b7212 */ /* 0x080fe400078e3cff */
[----:B------:R-:W-:Y:S01]  /*2250*/  LOP3.LUT R7, R177, 0x38, R10, 0xf8, !PT ;  /* 0x00000038b1077812 */ /* 0x000fe200078ef80a */
[----:B------:R-:W-:Y:S01]  /*2260*/  IMAD.IADD R105, R99, 0x1, R103 ;  /* 0x0000000163697824 */ /* 0x000fe200078e0267 */
[----:B------:R-:W-:Y:S01]  /*2270*/  LOP3.LUT R3, R181, 0x18, R16, 0xf8, !PT ;  /* 0x00000018b5037812 */ /* 0x000fe200078ef810 */
[----:B------:R-:W-:Y:S01]  /*2280*/  IMAD.IADD R138, R138, 0x1, R11 ;  /* 0x000000018a8a7824 */ /* 0x000fe200078e020b */
[----:B------:R-:W-:Y:S01]  /*2290*/  SHF.R.S32.HI R8, RZ, 0x6, R8 ;  /* 0x00000006ff087819 */ /* 0x000fe20000011408 */
[----:B------:R-:W-:Y:S01]  /*22a0*/  IMAD.IADD R103, R103, 0x1, R97 ;  /* 0x0000000167677824 */ /* 0x000fe200078e0261 */
[----:B------:R-:W-:-:S02]  /*22b0*/  LOP3.LUT R7, R7, R220, RZ, 0x3c, !PT ;  /* 0x000000dc07077212 */ /* 0x000fc400078e3cff */
[----:B------:R-:W-:Y:S01]  /*22c0*/  LOP3.LUT R4, R3, R182, RZ, 0x3c, !PT ;  /* 0x000000b603047212 */ /* 0x000fe200078e3cff */
[----:B------:R-:W-:Y:S01]  /*22d0*/  IMAD R137, R8, 0x1800, R183 ;  /* 0x0000180008897824 */ /* 0x000fe200078e02b7 */
[----:B------:R-:W-:Y:S01]  /*22e0*/  ISETP.GE.AND P4, PT, R22, UR5, PT ;  /* 0x0000000516007c0c */ /* 0x000fe2000bf86270 */
[----:B------:R-:W-:Y:S01]  /*22f0*/  IMAD R134, R8, 0x1800, R184 ;  /* 0x0000180008867824 */ /* 0x000fe200078e02b8 */
[----:B------:R-:W-:Y:S01]  /*2300*/  LOP3.LUT R11, R177, 0x38, R12, 0xf8, !PT ;  /* 0x00000038b10b7812 */ /* 0x000fe200078ef80c */
[----:B------:R-:W-:Y:S01]  /*2310*/  IMAD.IADD R136, R136, 0x1, R7 ;  /* 0x0000000188887824 */ /* 0x000fe200078e0207 */
[----:B------:R-:W-:Y:S01]  /*2320*/  ISETP.GE.AND P0, PT, R160, UR4, PT ;  /* 0x00000004a0007c0c */ /* 0x000fe2000bf06270 */
[----:B------:R-:W-:Y:S01]  /*2330*/  IMAD.IADD R137, R137, 0x1, R0 ;  /* 0x0000000189897824 */ /* 0x000fe200078e0200 */
[----:B------:R-:W-:Y:S01]  /*2340*/  IADD3 R3, R183, R4, RZ ;  /* 0x00000004b7037210 */ /* 0x000fe20007ffe0ff */
[----:B------:R-:W-:Y:S01]  /*2350*/  IMAD R7, R95, 0x60, RZ ;  /* 0x000000605f077824 */ /* 0x000fe200078e02ff */
[----:B------:R-:W-:Y:S01]  /*2360*/  SEL R4, RZ, 0x8, P4 ;  /* 0x00000008ff047807 */ /* 0x000fe20002000000 */
[----:B------:R-:W-:Y:S01]  /*2370*/  IMAD R0, R13, R88, RZ ;  /* 0x000000580d007224 */ /* 0x000fe200078e02ff */
[----:B------:R-:W-:-:S02]  /*2380*/  LOP3.LUT R11, R11, R220, RZ, 0x3c, !PT ;  /* 0x000000dc0b0b7212 */ /* 0x000fc400078e3cff */
[C---:B------:R-:W-:Y:S01]  /*2390*/  SHF.L.U64.HI R106, R94.reuse, 0x6, R95 ;  /* 0x000000065e6a7819 */ /* 0x040fe2000001025f */
[----:B------:R-:W-:Y:S01]  /*23a0*/  IMAD.WIDE.U32 R94, R94, 0x60, RZ ;  /* 0x000000605e5e7825 */ /* 0x000fe200078e00ff */
[----:B------:R-:W-:Y:S02]  /*23b0*/  SEL R8, RZ, 0x20, P0 ;  /* 0x00000020ff087807 */ /* 0x000fe40000000000 */
[----:B------:R-:W-:Y:S01]  /*23c0*/  LOP3.LUT P5, RZ, R206, 0x4, RZ, 0xc0, !PT ;  /* 0x00000004ceff7812 */ /* 0x000fe200078ac0ff */
[----:B------:R-:W-:Y:S01]  /*23d0*/  IMAD R13, R141, R89, R0 ;  /* 0x000000598d0d7224 */ /* 0x000fe200078e0200 */
[----:B------:R-:W-:Y:S01]  /*23e0*/  MOV R127, 0x20 ;  /* 0x00000020007f7802 */ /* 0x000fe20000000f00 */
[----:B------:R-:W-:Y:S01]  /*23f0*/  IMAD.IADD R130, R95, 0x1, R7 ;  /* 0x000000015f827824 */ /* 0x000fe200078e0207 */
[----:B------:R-:W-:Y:S01]  /*2400*/  LOP3.LUT R20, R5, R4, RZ, 0xfc, !PT ;  /* 0x0000000405147212 */ /* 0x000fe200078efcff */
[----:B------:R-:W-:Y:S01]  /*2410*/  IMAD.IADD R102, R13, 0x1, R91 ;  /* 0x000000010d667824 */ /* 0x000fe200078e025b */
[----:B------:R-:W-:Y:S01]  /*2420*/  IADD3 R134, R134, R11, RZ ;  /* 0x0000000b86867210 */ /* 0x000fe20007ffe0ff */
[----:B------:R-:W-:Y:S01]  /*2430*/  IMAD R11, R89, 0x60, RZ ;  /* 0x00000060590b7824 */ /* 0x000fe200078e02ff */
[----:B------:R-:W-:-:S02]  /*2440*/  LOP3.LUT R4, R5, 0x1, RZ, 0xc0, !PT ;  /* 0x0000000105047812 */ /* 0x000fc400078ec0ff */
[C---:B------:R-:W-:Y:S01]  /*2450*/  SHF.L.U64.HI R108, R88.reuse, 0x6, R89 ;  /* 0x00000006586c7819 */ /* 0x040fe20000010259 */
[----:B------:R-:W-:Y:S01]  /*2460*/  IMAD.WIDE.U32 R88, R88, 0x60, RZ ;  /* 0x0000006058587825 */ /* 0x000fe200078e00ff */
[----:B------:R-:W-:Y:S02]  /*2470*/  SHF.R.S32.HI R118, RZ, 0x3, R6 ;  /* 0x00000003ff767819 */ /* 0x000fe40000011406 */
[----:B------:R-:W-:Y:S01]  /*2480*/  LOP3.LUT R5, R6, 0xfffffff8, RZ, 0xc0, !PT ;  /* 0xfffffff806057812 */ /* 0x000fe200078ec0ff */
[----:B------:R-:W-:Y:S01]  /*2490*/  IMAD.IADD R132, R89, 0x1, R11 ;  /* 0x0000000159847824 */ /* 0x000fe200078e020b */
[----:B------:R-:W-:Y:S02]  /*24a0*/  LOP3.LUT R87, R9, R8, RZ, 0xfc, !PT ;  /* 0x0000000809577212 */ /* 0x000fe400078efcff */
[----:B------:R-:W-:Y:S02]  /*24b0*/  SEL R127, R127, 0xffffffe0, !P5 ;  /* 0xffffffe07f7f7807 */ /* 0x000fe40006800000 */
[----:B------:R-:W-:-:S02]  /*24c0*/  LOP3.LUT R6, R10, 0xfffffff8, RZ, 0xc0, !PT ;  /* 0xfffffff80a067812 */ /* 0x000fc400078ec0ff */
[----:B------:R-:W-:Y:S02]  /*24d0*/  LOP3.LUT R7, R12, 0xfffffff8, RZ, 0xc0, !PT ;  /* 0xfffffff80c077812 */ /* 0x000fe400078ec0ff */
[----:B------:R-:W-:Y:S02]  /*24e0*/  IADD3 R129, R28, R27, RZ ;  /* 0x0000001b1c817210 */ /* 0x000fe40007ffe0ff */
[----:B------:R-:W-:Y:S02]  /*24f0*/  SHF.R.S32.HI R115, RZ, 0x3, R10 ;  /* 0x00000003ff737819 */ /* 0x000fe4000001140a */
[----:B------:R-:W-:Y:S02]  /*2500*/  LOP3.LUT R8, R9, 0x1, RZ, 0xc0, !PT ;  /* 0x0000000109087812 */ /* 0x000fe400078ec0ff */
[C---:B------:R-:W-:Y:S02]  /*2510*/  LOP3.LUT R9, R20.reuse, 0x2, RZ, 0xc0, !PT ;  /* 0x0000000214097812 */ /* 0x040fe400078ec0ff */
[----:B------:R-:W-:-:S02]  /*2520*/  LOP3.LUT R10, R20, 0x4, RZ, 0xc0, !PT ;  /* 0x00000004140a7812 */ /* 0x000fc400078ec0ff */
[C---:B------:R-:W-:Y:S02]  /*2530*/  LOP3.LUT R21, R87.reuse, 0x2, RZ, 0xc0, !PT ;  /* 0x0000000257157812 */ /* 0x040fe400078ec0ff */
[C---:B------:R-:W-:Y:S02]  /*2540*/  LOP3.LUT R27, R87.reuse, 0x4, RZ, 0xc0, !PT ;  /* 0x00000004571b7812 */ /* 0x040fe400078ec0ff */
[C---:B------:R-:W-:Y:S02]  /*2550*/  LOP3.LUT R101, R87.reuse, 0x8, RZ, 0xc0, !PT ;  /* 0x0000000857657812 */ /* 0x040fe400078ec0ff */
[----:B------:R-:W-:Y:S02]  /*2560*/  LOP3.LUT R100, R87, 0x10, RZ, 0xc0, !PT ;  /* 0x0000001057647812 */ /* 0x000fe400078ec0ff */
[----:B------:R-:W-:Y:S02]  /*2570*/  SHF.R.S32.HI R0, RZ, 0x1f, R26 ;  /* 0x0000001fff007819 */ /* 0x000fe4000001141a */
[----:B0-----:R-:W-:-:S02]  /*2580*/  LEA.HI R144, R144, 0x8, RZ, 0x19 ;  /* 0x0000000890907811 */ /* 0x001fc400078fc8ff */
[----:B------:R-:W-:Y:S02]  /*2590*/  IADD3 R133, R127, R3, RZ ;  /* 0x000000037f857210 */ /* 0x000fe40007ffe0ff */
[----:B------:R-:W-:Y:S02]  /*25a0*/  IADD3 R104, R93, R13, RZ ;  /* 0x0000000d5d687210 */ /* 0x000fe40007ffe0ff */
[----:B------:R-:W-:Y:S02]  /*25b0*/  SHF.R.S32.HI R114, RZ, 0x3, R12 ;  /* 0x00000003ff727819 */ /* 0x000fe4000001140c */
[----:B------:R-:W-:Y:S02]  /*25c0*/  LOP3.LUT R20, R20, 0x8, RZ, 0xc0, !PT ;  /* 0x0000000814147812 */ /* 0x000fe400078ec0ff */
[----:B------:R-:W-:Y:S02]  /*25d0*/  SHF.R.S32.HI R112, RZ, 0x1f, R5 ;  /* 0x0000001fff707819 */ /* 0x000fe40000011405 */
[----:B------:R-:W-:-:S02]  /*25e0*/  SHF.R.S32.HI R111, RZ, 0x1f, R6 ;  /* 0x0000001fff6f7819 */ /* 0x000fc40000011406 */
[----:B------:R-:W-:Y:S02]  /*25f0*/  SHF.R.S32.HI R110, RZ, 0x1f, R7 ;  /* 0x0000001fff6e7819 */ /* 0x000fe40000011407 */
[----:B------:R-:W-:Y:S02]  /*2600*/  LOP3.LUT R87, R87, 0x20, RZ, 0xc0, !PT ;  /* 0x0000002057577812 */ /* 0x000fe400078ec0ff */
[----:B----4-:R-:W-:-:S07]  /*2610*/  SHF.R.S32.HI R128, RZ, 0x1f, R24 ;  /* 0x0000001fff807819 */ /* 0x010fce0000011418 */
.L_x_2801:
[----:B0-----:R-:W0:Y:S01]  /*2620*/  LDC R81, c[0x0][0x430] ;  /* 0x00010c00ff517b82 */ /* 0x001e220000000800 */
[----:B------:R-:W-:Y:S01]  /*2630*/  VIADD R25, R25, 0xffffffff ;  /* 0xffffffff19197836 */ /* 0x000fe20000000000 */
[----:B------:R-:W-:-:S03]  /*2640*/  MOV R80, RZ ;  /* 0x000000ff00507202 */ /* 0x000fc60000000f00 */
[----:B------:R-:W-:-:S03]  /*2650*/  IMAD R12, R25, 0x60, R113 ;  /* 0x00000060190c7824 */ /* 0x000fc600078e0271 */
[----:B-1----:R-:W1:Y:S02]  /*2660*/  LDC R124, c[0x0][0x3f4] ;  /* 0x0000fd00ff7c7b82 */ /* 0x002e640000000800 */
[----:B------:R-:W-:Y:S02]  /*2670*/  ISETP.GE.AND P0, PT, R12, R2, PT ;  /* 0x000000020c00720c */ /* 0x000fe40003f06270 */
[----:B------:R-:W-:Y:S02]  /*2680*/  IADD3 R32, R129, R12, RZ ;  /* 0x0000000c81207210 */ /* 0x000fe40007ffe0ff */
[----:B------:R-:W-:-:S03]  /*2690*/  ISETP.GT.OR P0, PT, R113, 0x5f, P0 ;  /* 0x0000005f7100780c */ /* 0x000fc60000704670 */
[----:B------:R-:W-:Y:S01]  /*26a0*/  IMAD.MOV.U32 R28, RZ, RZ, R32 ;  /* 0x000000ffff1c7224 */ /* 0x000fe200078e0020 */
        /* <DEDUP_REMOVED lines=16> */
[----:B------:R-:W-:Y:S01]  /*27b0*/  IMAD R11, R19, 0x4800, R133 ;  /* 0x00004800130b7824 */ /* 0x000fe200078e0285 */
[----:B------:R-:W-:Y:S01]  /*27c0*/  ISETP.GT.AND P4, PT, R25, R126, PT ;  /* 0x0000007e1900720c */ /* 0x000fe20003f84270 */
[----:B------:R-:W-:Y:S01]  /*27d0*/  IMAD.MOV R14, RZ, RZ, -R28 ;  /* 0x000000ffff0e7224 */ /* 0x000fe200078e0a1c */
[----:B------:R-:W-:Y:S05]  /*27e0*/  YIELD ;  /* 0x0000000000007946 */ /* 0x000fea0003800000 */
[----:B------:R-:W-:Y:S01]  /*27f0*/  IMAD R29, R19, 0x4800, R3 ;  /* 0x00004800131d7824 */ /* 0x000fe200078e0203 */
[----:B------:R-:W-:Y:S01]  /*2800*/  BSSY B0, `(.L_x_2696) ;  /* 0x000079d000007945 */ /* 0x000fe20003800000 */
[----:B------:R-:W-:Y:S01]  /*2810*/  IMAD R81, R81, R14, R32 ;  /* 0x0000000e51517224 */ /* 0x000fe200078e0220 */
[----:B------:R-:W-:Y:S01]  /*2820*/  P2R R123, PR, RZ, 0x10 ;  /* 0x00000010ff7b7803 */ /* 0x000fe20000000000 */
[----:B------:R-:W-:Y:S01]  /*2830*/  IMAD R29, R29, 0x2, R122 ;  /* 0x000000021d1d7824 */ /* 0x000fe200078e027a */
[----:B------:R-:W-:Y:S01]  /*2840*/  LEA R28, R11, R122, 0x1 ;  /* 0x0000007a0b1c7211 */ /* 0x000fe200078e08ff */
[----:B0-----:R-:W-:Y:S06]  /*2850*/  @!P0 BRA `(.L_x_2697) ;  /* 0x0000007000808947 */ /* 0x001fec0003800000 */
[----:B------:R-:W-:Y:S01]  /*2860*/  SHF.R.S32.HI R82, RZ, 0x1f, R81 ;  /* 0x0000001fff527819 */ /* 0x000fe20000011451 */
[----:B------:R-:W-:Y:S01]  /*2870*/  ULDC.64 UR4, c[0x0][0x300] ;  /* 0x0000c00000047ab9 */ /* 0x000fe20000000a00 */
[----:B-----5:R-:W-:Y:S01]  /*2880*/  SHF.R.S32.HI R83, RZ, 0x1f, R80 ;  /* 0x0000001fff537819 */ /* 0x020fe20000011450 */
[C---:B------:R-:W-:Y:S01]  /*2890*/  IMAD.WIDE.U32 R12, R81.reuse, UR4, RZ ;  /* 0x00000004510c7c25 */ /* 0x040fe2000f8e00ff */
        /* <DEDUP_REMOVED lines=15> */
[C---:B------:R-:W-:Y:S02]  /*2990*/  IMAD R31, R11.reuse, R94, R14 ;  /* 0x0000005e0b1f7224 */ /* 0x040fe400078e020e */
[----:B------:R-:W-:Y:S02]  /*29a0*/  IMAD R33, R11, R88, R30 ;  /* 0x000000580b217224 */ /* 0x000fe400078e021e */
[C---:B------:R-:W-:Y:S02]  /*29b0*/  IMAD R11, R26.reuse, UR5, R15 ;  /* 0x000000051a0b7c24 */ /* 0x040fe4000f8e020f */
[----:B------:R-:W-:Y:S01]  /*29c0*/  IMAD.WIDE.U32 R116, R26, UR4, R12 ;  /* 0x000000041a747c25 */ /* 0x000fe2000f8e000c */
[----:B------:R-:W-:-:S03]  /*29d0*/  ULDC.64 UR4, c[0x0][0x2e8] ;  /* 0x0000ba0000047ab9 */ /* 0x000fc60000000a00 */
[----:B------:R-:W-:Y:S01]  /*29e0*/  IMAD R84, R25, -0x60, R2 ;  /* 0xffffffa019547824 */ /* 0x000fe200078e0202 */
[----:B------:R-:W-:Y:S01]  /*29f0*/  IADD3 R11, R117, R11, RZ ;  /* 0x0000000b750b7210 */ /* 0x000fe20007ffe0ff */
[-C--:B------:R-:W-:Y:S01]  /*2a00*/  IMAD.WIDE.U32 R14, R94, R25.reuse, RZ ;  /* 0x000000195e0e7225 */ /* 0x080fe200078e00ff */
[----:B------:R-:W-:Y:S02]  /*2a10*/  LEA R117, P4, R116, UR4, 0x1 ;  /* 0x0000000474757c11 */ /* 0x000fe4000f8808ff */
[----:B------:R-:W-:Y:S01]  /*2a20*/  VIMNMX R84, R84, 0x60, PT ;  /* 0x0000006054547848 */ /* 0x000fe20003fe0100 */
[----:B------:R-:W-:Y:S01]  /*2a30*/  IMAD.WIDE.U32 R12, R88, R25, RZ ;  /* 0x00000019580c7225 */ /* 0x000fe200078e00ff */
[----:B------:R-:W-:-:S03]  /*2a40*/  LEA.HI.X R116, R116, UR5, R11, 0x1, P4 ;  /* 0x0000000574747c11 */ /* 0x000fc6000a0f0c0b */
        /* <DEDUP_REMOVED lines=59> */
.L_x_2700:
[----:B------:R-:W-:Y:S05]  /*2e00*/  BSYNC B1 ;  /* 0x0000000000017941 */ /* 0x000fea0003800000 */
.L_x_2699:
        /* <DEDUP_REMOVED lines=56> */
.L_x_2702:
[----:B------:R-:W-:Y:S05]  /*3190*/  BSYNC B1 ;  /* 0x0000000000017941 */ /* 0x000fea0003800000 */
.L_x_2701:
        /* <DEDUP_REMOVED lines=10> */
[----:B------:R-:W-:Y:S01]  /*3240*/  PRMT R210, R14, 0x7610, R210 ;  /* 0x000076100ed27816 */ /* 0x000fe200000000d2 */
[----:B------:R-:W-:-:S05]  /*3250*/  IMAD.MOV.U32 R14, RZ, RZ, R61 ;  /* 0x000000ffff0e7224 */ /* 0x000fca00078e003d */
[----:B------:R-:W-:Y:S01]  /*3260*/  PRMT R158, R14, 0x5410, R13 ;  /* 0x000054100e9e7816 */ /* 0x000fe2000000000d */
[----:B------:R-:W-:Y:S02]  /*3270*/  IMAD.MOV.U32 R14, RZ, RZ, R68 ;  /* 0x000000ffff0e7224 */ /* 0x000fe400078e0044 */
[----:B------:R-:W-:-:S03]  /*3280*/  IMAD.MOV.U32 R13, RZ, RZ, R65 ;  /* 0x000000ffff0d7224 */ /* 0x000fc600078e0041 */
[----:B------:R-:W-:Y:S01]  /*3290*/  PRMT R210, R210, 0x5410, R14 ;  /* 0x00005410d2d27816 */ /* 0x000fe2000000000e */
[----:B------:R-:W-:Y:S01]  /*32a0*/  IMAD.MOV.U32 R14, RZ, RZ, R77 ;  /* 0x000000ffff0e7224 */ /* 0x000fe200078e004d */
        /* <DEDUP_REMOVED lines=9> */
[----:B------:R-:W-:Y:S02]  /*3340*/  UISETP.NE.AND UP0, UPT, UR4, 0x3, UPT ;  /* 0x000000030400788c */ /* 0x000fe4000bf05270 */
[----:B------:R-:W-:Y:S02]  /*3350*/  PRMT R159, R159, 0x5410, R13 ;  /* 0x000054109f9f7816 */ /* 0x000fe4000000000d */
[----:B------:R-:W-:Y:S01]  /*3360*/  PRMT R209, R11, 0x5410, R12 ;  /* 0x000054100bd17816 */ /* 0x000fe2000000000c */
[----:B------:R-:W-:Y:S01]  /*3370*/  IMAD.MOV.U32 R11, RZ, RZ, R56 ;  /* 0x000000ffff0b7224 */ /* 0x000fe200078e0038 */
[----:B------:R-:W-:-:S02]  /*3380*/  MOV R12, R57 ;  /* 0x00000039000c7202 */ /* 0x000fc40000000f00 */
[----:B------:R-:W-:Y:S02]  /*3390*/  MOV R13, R76 ;  /* 0x0000004c000d7202 */ /* 0x000fe40000000f00 */
[----:B------:R-:W-:Y:S02]  /*33a0*/  PRMT R156, R11, 0x5410, R12 ;  /* 0x000054100b9c7816 */ /* 0x000fe4000000000c */
[----:B------:R-:W-:Y:S02]  /*33b0*/  MOV R12, R64 ;  /* 0x00000040000c7202 */ /* 0x000fe40000000f00 */
[----:B------:R-:W-:Y:S02]  /*33c0*/  MOV R11, R69 ;  /* 0x00000045000b7202 */ /* 0x000fe40000000f00 */
[----:B------:R-:W-:Y:S01]  /*33d0*/  PRMT R207, R12, 0x7610, R207 ;  /* 0x000076100ccf7816 */ /* 0x000fe200000000cf */
[----:B------:R-:W-:Y:S01]  /*33e0*/  IMAD.MOV.U32 R12, RZ, RZ, R73 ;  /* 0x000000ffff0c7224 */ /* 0x000fe200078e0049 */
[----:B------:R-:W-:Y:S01]  /*33f0*/  PRMT R211, R11, 0x7610, R211 ;  /* 0x000076100bd37816 */ /* 0x000fe200000000d3 */
[----:B------:R-:W-:Y:S01]  /*3400*/  IMAD.MOV.U32 R11, RZ, RZ, R72 ;  /* 0x000000ffff0b7224 */ /* 0x000fe200078e0048 */
[----:B------:R-:W-:-:S02]  /*3410*/  PRMT R152, R152, 0x5410, R13 ;  /* 0x0000541098987816 */ /* 0x000fc4000000000d */
[----:B------:R-:W-:Y:S01]  /*3420*/  PRMT R212, R12, 0x5410, R14 ;  /* 0x000054100cd47816 */ /* 0x000fe2000000000e */
[----:B-----5:R-:W-:Y:S01]  /*3430*/  IMAD.MOV.U32 R12, RZ, RZ, R34 ;  /* 0x000000ffff0c7224 */ /* 0x020fe200078e0022 */
[----:B------:R-:W-:Y:S01]  /*3440*/  PRMT R211, R211, 0x5410, R11 ;  /* 0x00005410d3d37816 */ /* 0x000fe2000000000b */
[----:B------:R-:W-:Y:S01]  /*3450*/  IMAD.MOV.U32 R11, RZ, RZ, R35 ;  /* 0x000000ffff0b7224 */ /* 0x000fe200078e0023 */
[----:B------:R-:W-:Y:S01]  /*3460*/  MOV R13, R31 ;  /* 0x0000001f000d7202 */ /* 0x000fe20000000f00 */
[----:B------:R-:W-:Y:S01]  /*3470*/  IMAD.MOV.U32 R14, RZ, RZ, R30 ;  /* 0x000000ffff0e7224 */ /* 0x000fe200078e001e */
[----:B------:R-:W-:Y:S02]  /*3480*/  PLOP3.LUT P0, PT, PT, PT, UP0, 0x80, 0x0 ;  /* 0x000000000000781c */ /* 0x000fe40003f0f008 */
[----:B------:R-:W-:Y:S01]  /*3490*/  PRMT R121, R12, 0x5410, R11 ;  /* 0x000054100c797816 */ /* 0x000fe2000000000b */
[----:B------:R-:W-:Y:S01]  /*34a0*/  IMAD.MOV.U32 R12, RZ, RZ, R42 ;  /* 0x000000ffff0c7224 */ /* 0x000fe200078e002a */
[----:B------:R-:W-:-:S02]  /*34b0*/  MOV R11, R43 ;  /* 0x0000002b000b7202 */ /* 0x000fc40000000f00 */
[----:B------:R-:W-:Y:S01]  /*34c0*/  PRMT R79, R14, 0x5410, R13 ;  /* 0x000054100e4f7816 */ /* 0x000fe2000000000d */
[----:B------:R-:W-:Y:S01]  /*34d0*/  IMAD.MOV.U32 R13, RZ, RZ, R39 ;  /* 0x000000ffff0d7224 */ /* 0x000fe200078e0027 */
[----:B------:R-:W-:Y:S01]  /*34e0*/  PRMT R146, R12, 0x5410, R11 ;  /* 0x000054100c927816 */ /* 0x000fe2000000000b */
[----:B------:R-:W-:Y:S01]  /*34f0*/  IMAD.MOV.U32 R11, RZ, RZ, R51 ;  /* 0x000000ffff0b7224 */ /* 0x000fe200078e0033 */
[----:B------:R-:W-:Y:S02]  /*3500*/  MOV R12, R50 ;  /* 0x00000032000c7202 */ /* 0x000fe40000000f00 */
[----:B------:R-:W-:Y:S02]  /*3510*/  MOV R14, R38 ;  /* 0x00000026000e7202 */ /* 0x000fe40000000f00 */
[----:B------:R-:W-:Y:S01]  /*3520*/  PRMT R153, R12, 0x5410, R11 ;  /* 0x000054100c997816 */ /* 0x000fe2000000000b */
[----:B------:R-:W-:Y:S01]  /*3530*/  IMAD.MOV.U32 R12, RZ, RZ, R36 ;  /* 0x000000ffff0c7224 */ /* 0x000fe200078e0024 */
[----:B------:R-:W-:Y:S01]  /*3540*/  PRMT R135, R14, 0x5410, R13 ;  /* 0x000054100e877816 */ /* 0x000fe2000000000d */
[----:B------:R-:W-:-:S02]  /*3550*/  IMAD.MOV.U32 R11, RZ, RZ, R37 ;  /* 0x000000ffff0b7224 */ /* 0x000fc400078e0025 */
[----:B------:R-:W-:Y:S02]  /*3560*/  IMAD.MOV.U32 R14, RZ, RZ, R46 ;  /* 0x000000ffff0e7224 */ /* 0x000fe400078e002e */
        /* <DEDUP_REMOVED lines=8> */
[----:B------:R-:W-:-:S02]  /*35f0*/  MOV R11, R45 ;  /* 0x0000002d000b7202 */ /* 0x000fc40000000f00 */
[----:B------:R-:W-:Y:S02]  /*3600*/  MOV R13, R33 ;  /* 0x00000021000d7202 */ /* 0x000fe40000000f00 */
[----:B------:R-:W-:Y:S01]  /*3610*/  PRMT R147, R12, 0x5410, R11 ;  /* 0x000054100c937816 */ /* 0x000fe2000000000b */
[----:B------:R-:W-:Y:S01]  /*3620*/  IMAD.MOV.U32 R12, RZ, RZ, R48 ;  /* 0x000000ffff0c7224 */ /* 0x000fe200078e0030 */
[----:B------:R-:W-:Y:S01]  /*3630*/  PRMT R120, R14, 0x5410, R13 ;  /* 0x000054100e787816 */ /* 0x000fe2000000000d */
[----:B------:R-:W-:-:S05]  /*3640*/  IMAD.MOV.U32 R11, RZ, RZ, R49 ;  /* 0x000000ffff0b7224 */ /* 0x000fca00078e0031 */
[----:B------:R-:W-:Y:S01]  /*3650*/  PRMT R151, R12, 0x5410, R11 ;  /* 0x000054100c977816 */ /* 0x000fe2000000000b */
[----:B------:R-:W-:Y:S01]  /*3660*/  IMAD.MOV.U32 R11, RZ, RZ, R53 ;  /* 0x000000ffff0b7224 */ /* 0x000fe200078e0035 */
[----:B------:R-:W-:-:S04]  /*3670*/  MOV R12, R52 ;  /* 0x00000034000c7202 */ /* 0x000fc80000000f00 */
[----:B------:R-:W-:Y:S01]  /*3680*/  PRMT R154, R12, 0x5410, R11 ;  /* 0x000054100c9a7816 */ /* 0x000fe2000000000b */
[----:B------:R-:W-:Y:S06]  /*3690*/  @!P0 BRA `(.L_x_2703) ;  /* 0x0000000000048947 */ /* 0x000fec0003800000 */
[----:B------:R-:W-:Y:S01]  /*36a0*/  BPT.TRAP 0x1 ;  /* 0x000000040000795c */ /* 0x000fe20000300000 */
.L_x_2703:
[----:B------:R-:W-:Y:S01]  /*36b0*/  IMAD R85, R19, 0x8, R18 ;  /* 0x0000000813557824 */ /* 0x000fe200078e0212 */
[----:B------:R-:W-:Y:S01]  /*36c0*/  SHF.L.U32 R86, R171, 0x1f, RZ ;  /* 0x0000001fab567819 */ /* 0x000fe200000006ff */
[----:B------:R-:W-:Y:S03]  /*36d0*/  BSSY B1, `(.L_x_2704) ;  /* 0x0000003000017945 */ /* 0x000fe60003800000 */
[----:B------:R-:W0:Y:S02]  /*36e0*/  SYNCS.PHASECHK.TRANS64.TRYWAIT P6, [R85+URZ+0x2a890], R86 ;  /* 0x02a89056550075a7 */ /* 0x000e2400080c017f */
[----:B0-----:R-:W-:Y:S05]  /*36f0*/  @!P6 BRA `(.L_x_2705) ;  /* 0x000001e8009ce947 */ /* 0x001fea0003800000 */
.L_x_3046:
[----:B------:R-:W-:Y:S05]  /*3700*/  BSYNC B1 ;  /* 0x0000000000017941 */ /* 0x000fea0003800000 */
.L_x_2704:
[----:B------:R-:W-:-:S03]  /*3710*/  UMOV UR4, 0xffffffff ;  /* 0xffffffff00047882 */ /* 0x000fc60000000000 */
[----:B------:R-:W-:Y:S05]  /*3720*/  BRA.DIV UR4, `(.L_x_2706) ;  /* 0x000001ea04a47947 */ /* 0x000fea000b800000 */
[----:B------:R1:W2:Y:S04]  /*3730*/  SHFL.IDX PT, R78, R116, RZ, 0x1c1f ;  /* 0x001c1fff744e7589 */ /* 0x0002a800000e0000 */
[----:B------:R1:W3:Y:S02]  /*3740*/  SHFL.IDX PT, R11, R117, RZ, 0x1c1f ;  /* 0x001c1fff750b7589 */ /* 0x0002e400000e0000 */
.L_x_3050:
        /* <DEDUP_REMOVED lines=9> */
[----:B------:R-:W-:Y:S02]  /*37e0*/  SHF.R.U64 R149, R76, 0x10, R77 ;  /* 0x000000104c957819 */ /* 0x000fe4000000124d */
        /* <DEDUP_REMOVED lines=22> */
[----:B------:R-:W-:Y:S02]  /*3950*/  HADD2.F32 R76, -RZ, R152.H1_H1 ;  /* 0x30000098ff4c7230 */ /* 0x000fe40000004100 */
[----:B------:R-:W-:Y:S01]  /*3960*/  FFMA.FTZ R13, R13, R75, R15 ;  /* 0x0000004b0d0d7223 */ /* 0x000fe2000001000f */
[----:B------:R-:W-:Y:S01]  /*3970*/  MOV R75, R14 ;  /* 0x0000000e004b7202 */ /* 0x000fe20000000f00 */
[--C-:B------:R-:W-:Y:S02]  /*3980*/  HADD2.F32 R14, -RZ, R74.reuse.H1_H1 ;  /* 0x3000004aff0e7230 */ /* 0x100fe40000004100 */
[----:B------:R-:W-:-:S02]  /*3990*/  HADD2.F32 R15, -RZ, R74.H0_H0 ;  /* 0x2000004aff0f7230 */ /* 0x000fc40000004100 */
[----:B------:R-:W-:Y:S02]  /*39a0*/  HADD2.F32 R74, -RZ, R152.H0_H0 ;  /* 0x20000098ff4a7230 */ /* 0x000fe40000004100 */
[-C--:B------:R-:W-:Y:S01]  /*39b0*/  FMUL.FTZ R77, R14, R76.reuse ;  /* 0x0000004c0e4d7220 */ /* 0x080fe20000410000 */
[----:B------:R-:W-:Y:S02]  /*39c0*/  HADD2.F32 R152, -RZ, R212.H1_H1 ;  /* 0x300000d4ff987230 */ /* 0x000fe40000004100 */
[C---:B------:R-:W-:Y:S01]  /*39d0*/  FMUL.FTZ R76, R15.reuse, R76 ;  /* 0x0000004c0f4c7220 */ /* 0x040fe20000410000 */
[----:B------:R-:W-:-:S03]  /*39e0*/  FFMA.FTZ R15, R15, R74, -R77 ;  /* 0x0000004a0f0f7223 */ /* 0x000fc6000001084d */
[----:B------:R-:W-:Y:S01]  /*39f0*/  FFMA.FTZ R14, R14, R74, R76 ;  /* 0x0000004a0e0e7223 */ /* 0x000fe2000001004c */
[--C-:B------:R-:W-:Y:S02]  /*3a00*/  HADD2.F32 R74, -RZ, R75.reuse.H1_H1 ;  /* 0x3000004bff4a7230 */ /* 0x100fe40000004100 */
[----:B------:R-:W-:Y:S02]  /*3a10*/  HADD2.F32 R76, -RZ, R75.H0_H0 ;  /* 0x2000004bff4c7230 */ /* 0x000fe40000004100 */
[----:B------:R-:W-:Y:S02]  /*3a20*/  HADD2.F32 R75, -RZ, R210.H0_H0 ;  /* 0x200000d2ff4b7230 */ /* 0x000fe40000004100 */
[-C--:B------:R-:W-:Y:S01]  /*3a30*/  FMUL.FTZ R77, R74, R152.reuse ;  /* 0x000000984a4d7220 */ /* 0x080fe20000410000 */
[----:B------:R-:W-:Y:S01]  /*3a40*/  F2FP.F16.F32.PACK_AB R14, R14, R15 ;  /* 0x0000000f0e0e723e */ /* 0x000fe200000000ff */
[C---:B------:R-:W-:Y:S02]  /*3a50*/  FMUL.FTZ R152, R76.reuse, R152 ;  /* 0x000000984c987220 */ /* 0x040fe40000410000 */
[----:B------:R-:W-:-:S02]  /*3a60*/  FFMA.FTZ R77, R76, R75, -R77 ;  /* 0x0000004b4c4d7223 */ /* 0x000fc4000001084d */
[----:B------:R-:W-:Y:S01]  /*3a70*/  FFMA.FTZ R152, R74, R75, R152 ;  /* 0x0000004b4a987223 */ /* 0x000fe20000010098 */
[----:B------:R-:W-:Y:S01]  /*3a80*/  F2FP.F16.F32.PACK_AB R74, R13, R12 ;  /* 0x0000000c0d4a723e */ /* 0x000fe200000000ff */
[----:B------:R-:W-:Y:S02]  /*3a90*/  IMAD.MOV.U32 R12, RZ, RZ, R14 ;  /* 0x000000ffff0c7224 */ /* 0x000fe400078e000e */
[----:B------:R-:W-:Y:S01]  /*3aa0*/  IMAD.MOV.U32 R13, RZ, RZ, R149 ;  /* 0x000000ffff0d7224 */ /* 0x000fe200078e0095 */
[----:B------:R-:W-:Y:S01]  /*3ab0*/  F2FP.F16.F32.PACK_AB R77, R152, R77 ;  /* 0x0000004d984d723e */ /* 0x000fe200000000ff */
[----:B------:R-:W-:-:S03]  /*3ac0*/  IMAD.MOV.U32 R15, RZ, RZ, R74 ;  /* 0x000000ffff0f7224 */ /* 0x000fc600078e004a */
[----:B------:R-:W-:-:S07]  /*3ad0*/  MOV R14, R77 ;  /* 0x0000004d000e7202 */ /* 0x000fce0000000f00 */
.L_x_2712:
[----:B------:R-:W-:Y:S05]  /*3ae0*/  BSYNC B3 ;  /* 0x0000000000037941 */ /* 0x000fea0003800000 */
.L_x_2711:
[----:B---3--:R-:W-:-:S04]  /*3af0*/  LEA R74, P4, R16, R11, 0x1 ;  /* 0x0000000b104a7211 */ /* 0x008fc800078808ff */
[----:B--2---:R-:W-:-:S05]  /*3b00*/  LEA.HI.X R75, R16, R78, R17, 0x1, P4 ;  /* 0x0000004e104b7211 */ /* 0x004fca00020f0c11 */
[----:B0-----:R4:W-:Y:S04]  /*3b10*/  ST.E.128 desc[UR60][R74.64], R12 ;  /* 0x0000000c4a007985 */ /* 0x0019e8000c101d3c */
.L_x_2710:
[----:B------:R-:W-:Y:S05]  /*3b20*/  BSYNC B2 ;  /* 0x0000000000027941 */ /* 0x000fea0003800000 */
.L_x_2709:
        /* <DEDUP_REMOVED lines=55> */
.L_x_2716:
[----:B------:R-:W-:Y:S05]  /*3ea0*/  BSYNC B3 ;  /* 0x0000000000037941 */ /* 0x000fea0003800000 */
.L_x_2715:
[----:B--2---:R-:W-:Y:S01]  /*3eb0*/  MOV R71, R78 ;  /* 0x0000004e00477202 */ /* 0x004fe20000000f00 */
[----:B------:R-:W-:Y:S02]  /*3ec0*/  IMAD.SHL.U32 R72, R166, 0x8, RZ ;  /* 0x00000008a6487824 */ /* 0x000fe400078e00ff */
[----:B---3--:R-:W-:-:S04]  /*3ed0*/  IMAD.MOV.U32 R70, RZ, RZ, R11 ;  /* 0x000000ffff467224 */ /* 0x008fc800078e000b */
[----:B------:R-:W-:-:S05]  /*3ee0*/  IMAD.WIDE R70, R72, 0x2, R70 ;  /* 0x0000000248467825 */ /* 0x000fca00078e0246 */
[----:B0-----:R0:W-:Y:S02]  /*3ef0*/  ST.E.128 desc[UR60][R70.64], R12 ;  /* 0x0000000c46007985 */ /* 0x0011e4000c101d3c */
.L_x_2714:
[----:B------:R-:W-:Y:S05]  /*3f00*/  BSYNC B2 ;  /* 0x0000000000027941 */ /* 0x000fea0003800000 */
.L_x_2713:
[----:B------:R-:W-:Y:S01]  /*3f10*/  ISETP.NE.AND P4, PT, R27, RZ, PT ;  /* 0x000000ff1b00720c */ /* 0x000fe20003f85270 */
[----:B------:R-:W-:-:S12]  /*3f20*/  BSSY B2, `(.L_x_2717) ;  /* 0x000003b000027945 */ /* 0x000fd80003800000 */
[----:B------:R-:W-:Y:S05]  /*3f30*/  @!P4 BRA `(.L_x_2718) ;  /* 0x0000000000e4c947 */ /* 0x000fea0003800000 */
[----:B0---4-:R0:W4:Y:S01]  /*3f40*/  LDS.128 R12, [R29+0x3000] ;  /* 0x003000001d0c7984 */ /* 0x0111220000000c00 */
[----:B------:R-:W-:Y:S01]  /*3f50*/  ISETP.GE.AND P4, PT, R173, R124, PT ;  /* 0x0000007cad00720c */ /* 0x000fe20003f86270 */
[----:B------:R-:W-:Y:S01]  /*3f60*/  IMAD.SHL.U32 R72, R167, 0x8, RZ ;  /* 0x00000008a7487824 */ /* 0x000fe200078e00ff */
[----:B--2---:R-:W-:Y:S01]  /*3f70*/  MOV R71, R78 ;  /* 0x0000004e00477202 */ /* 0x004fe20000000f00 */
[----:B---3--:R-:W-:Y:S01]  /*3f80*/  IMAD.MOV.U32 R70, RZ, RZ, R11 ;  /* 0x000000ffff467224 */ /* 0x008fe200078e000b */
[----:B------:R-:W-:Y:S03]  /*3f90*/  BSSY B3, `(.L_x_2719) ;  /* 0x0000032000037945 */ /* 0x000fe60003800000 */
[----:B------:R-:W-:-:S06]  /*3fa0*/  IMAD.WIDE R70, R72, 0x2, R70 ;  /* 0x0000000248467825 */ /* 0x000fcc00078e0246 */
        /* <DEDUP_REMOVED lines=24> */
[----:B------:R-:W-:Y:S02]  /*4130*/  HADD2.F32 R68, -RZ, R66.H0_H0 ;  /* 0x20000042ff447230 */ /* 0x000fe40000004100 */
        /* <DEDUP_REMOVED lines=8> */
[----:B------:R-:W-:Y:S02]  /*41c0*/  HADD2.F32 R68, -RZ, R211.H0_H0 ;  /* 0x200000d3ff447230 */ /* 0x000fe40000004100 */
[--C-:B------:R-:W-:Y:S02]  /*41d0*/  HADD2.F32 R67, -RZ, R14.reuse.H1_H1 ;  /* 0x3000000eff437230 */ /* 0x100fe40000004100 */
[----:B------:R-:W-:Y:S01]  /*41e0*/  HADD2.F32 R69, -RZ, R14.H0_H0 ;  /* 0x2000000eff457230 */ /* 0x000fe20000004100 */
[----:B------:R-:W-:Y:S01]  /*41f0*/  F2FP.F16.F32.PACK_AB R15, R66, R15 ;  /* 0x0000000f420f723e */ /* 0x000fe200000000ff */
[----:B------:R-:W-:Y:S02]  /*4200*/  HADD2.F32 R14, -RZ, R208.H1_H1 ;  /* 0x300000d0ff0e7230 */ /* 0x000fe40000004100 */
        /* <DEDUP_REMOVED lines=10> */
.L_x_2720:
[----:B------:R-:W-:Y:S05]  /*42b0*/  BSYNC B3 ;  /* 0x0000000000037941 */ /* 0x000fea0003800000 */
.L_x_2719:
[----:B----4-:R0:W-:Y:S02]  /*42c0*/  ST.E.128 desc[UR60][R70.64], R12 ;  /* 0x0000000c46007985 */ /* 0x0101e4000c101d3c */
.L_x_2718:
[----:B------:R-:W-:Y:S05]  /*42d0*/  BSYNC B2 ;  /* 0x0000000000027941 */ /* 0x000fea0003800000 */
.L_x_2717:
        /* <DEDUP_REMOVED lines=10> */
[--C-:B----4-:R-:W-:Y:S01]  /*4380*/  HADD2.F32 R69, -RZ, R15.reuse.H0_H0 ;  /* 0x2000000fff457230 */ /* 0x110fe20000004100 */
[----:B------:R-:W-:Y:S02]  /*4390*/  SHF.R.U64 R64, R64, 0x10, R65 ;  /* 0x0000001040407819 */ /* 0x000fe40000001241 */
[----:B------:R-:W-:Y:S01]  /*43a0*/  SHF.R.U32.HI R62, RZ, 0x10, R63 ;  /* 0x00000010ff3e7819 */ /* 0x000fe2000001163f */
[----:B------:R-:W-:Y:S01]  /*43b0*/  IMAD.MOV.U32 R63, RZ, RZ, R13 ;  /* 0x000000ffff3f7224 */ /* 0x000fe200078e000d */
[----:B------:R-:W-:Y:S01]  /*43c0*/  SHF.R.U32.HI R65, RZ, 0x10, R65 ;  /* 0x00000010ff417819 */ /* 0x000fe20000011641 */
[----:B------:R-:W-:Y:S01]  /*43d0*/  HADD2.F32 R71, -RZ, R64.H0_H0 ;  /* 0x20000040ff477230 */ /* 0x000fe20000004100 */
[----:B------:R-:W-:Y:S01]  /*43e0*/  MOV R13, R14 ;  /* 0x0000000e000d7202 */ /* 0x000fe20000000f00 */
[----:B------:R-:W-:Y:S02]  /*43f0*/  HADD2.F32 R64, -RZ, R15.H1_H1 ;  /* 0x3000000fff407230 */ /* 0x000fe40000004100 */
[----:B------:R-:W-:-:S02]  /*4400*/  HADD2.F32 R14, -RZ, R65.H0_H0 ;  /* 0x20000041ff0e7230 */ /* 0x000fc40000004100 */
[--C-:B------:R-:W-:Y:S02]  /*4410*/  HADD2.F32 R65, -RZ, R63.reuse.H1_H1 ;  /* 0x3000003fff417230 */ /* 0x100fe40000004100 */
[----:B------:R-:W-:Y:S02]  /*4420*/  HADD2.F32 R70, -RZ, R63.H0_H0 ;  /* 0x2000003fff467230 */ /* 0x000fe40000004100 */
[----:B------:R-:W-:Y:S02]  /*4430*/  HADD2.F32 R68, -RZ, R68.H0_H0 ;  /* 0x20000044ff447230 */ /* 0x000fe40000004100 */
[-C--:B------:R-:W-:Y:S01]  /*4440*/  FMUL.FTZ R15, R65, R71.reuse ;  /* 0x00000047410f7220 */ /* 0x080fe20000410000 */
[----:B------:R-:W-:Y:S02]  /*4450*/  HADD2.F32 R63, -RZ, R62.H0_H0 ;  /* 0x2000003eff3f7230 */ /* 0x000fe40000004100 */
[----:B------:R-:W-:Y:S01]  /*4460*/  FMUL.FTZ R72, R70, R71 ;  /* 0x0000004746487220 */ /* 0x000fe20000410000 */
[-C--:B------:R-:W-:Y:S01]  /*4470*/  FMUL.FTZ R62, R64, R14.reuse ;  /* 0x0000000e403e7220 */ /* 0x080fe20000410000 */
[----:B------:R-:W-:Y:S01]  /*4480*/  FMUL.FTZ R71, R69, R14 ;  /* 0x0000000e45477220 */ /* 0x000fe20000410000 */
[-C--:B------:R-:W-:Y:S01]  /*4490*/  FFMA.FTZ R14, R70, R68.reuse, -R15 ;  /* 0x00000044460e7223 */ /* 0x080fe2000001080f */
[----:B------:R-:W-:Y:S01]  /*44a0*/  FFMA.FTZ R15, R65, R68, R72 ;  /* 0x00000044410f7223 */ /* 0x000fe20000010048 */
[----:B------:R-:W-:Y:S01]  /*44b0*/  FFMA.FTZ R62, R69, R63, -R62 ;  /* 0x0000003f453e7223 */ /* 0x000fe2000001083e */
[----:B------:R-:W-:-:S02]  /*44c0*/  HADD2.F32 R65, -RZ, R207.H0_H0 ;  /* 0x200000cfff417230 */ /* 0x000fc40000004100 */
[----:B------:R-:W-:Y:S01]  /*44d0*/  FFMA.FTZ R64, R64, R63, R71 ;  /* 0x0000003f40407223 */ /* 0x000fe20000010047 */
[--C-:B------:R-:W-:Y:S01]  /*44e0*/  HADD2.F32 R69, -RZ, R12.reuse.H1_H1 ;  /* 0x3000000cff457230 */ /* 0x100fe20000004100 */
[----:B------:R-:W-:Y:S01]  /*44f0*/  F2FP.F16.F32.PACK_AB R14, R15, R14 ;  /* 0x0000000e0f0e723e */ /* 0x000fe200000000ff */
[----:B------:R-:W-:Y:S02]  /*4500*/  HADD2.F32 R70, -RZ, R12.H0_H0 ;  /* 0x2000000cff467230 */ /* 0x000fe40000004100 */
[----:B------:R-:W-:Y:S01]  /*4510*/  HADD2.F32 R63, -RZ, R159.H1_H1 ;  /* 0x3000009fff3f7230 */ /* 0x000fe20000004100 */
[----:B------:R-:W-:Y:S01]  /*4520*/  F2FP.F16.F32.PACK_AB R62, R64, R62 ;  /* 0x0000003e403e723e */ /* 0x000fe200000000ff */
[--C-:B------:R-:W-:Y:S02]  /*4530*/  HADD2.F32 R12, -RZ, R13.reuse.H1_H1 ;  /* 0x3000000dff0c7230 */ /* 0x100fe40000004100 */
[----:B------:R-:W-:Y:S01]  /*4540*/  FMUL.FTZ R73, R70, R65 ;  /* 0x0000004146497220 */ /* 0x000fe20000410000 */
[----:B------:R-:W-:-:S02]  /*4550*/  HADD2.F32 R72, -RZ, R13.H0_H0 ;  /* 0x2000000dff487230 */ /* 0x000fc40000004100 */
[C---:B------:R-:W-:Y:S01]  /*4560*/  FMUL.FTZ R13, R69.reuse, R65 ;  /* 0x00000041450d7220 */ /* 0x040fe20000410000 */
[----:B------:R-:W-:Y:S02]  /*4570*/  HADD2.F32 R68, -RZ, R207.H1_H1 ;  /* 0x300000cfff447230 */ /* 0x000fe40000004100 */
[-C--:B------:R-:W-:Y:S01]  /*4580*/  FMUL.FTZ R65, R12, R63.reuse ;  /* 0x0000003f0c417220 */ /* 0x080fe20000410000 */
[----:B------:R-:W-:Y:S02]  /*4590*/  HADD2.F32 R71, -RZ, R159.H0_H0 ;  /* 0x2000009fff477230 */ /* 0x000fe40000004100 */
[----:B------:R-:W-:Y:S01]  /*45a0*/  FMUL.FTZ R63, R72, R63 ;  /* 0x0000003f483f7220 */ /* 0x000fe20000410000 */
[----:B------:R-:W-:Y:S02]  /*45b0*/  IMAD.MOV.U32 R15, RZ, RZ, R62 ;  /* 0x000000ffff0f7224 */ /* 0x000fe400078e003e */
[-C--:B------:R-:W-:Y:S01]  /*45c0*/  FFMA.FTZ R13, R70, R68.reuse, -R13 ;  /* 0x00000044460d7223 */ /* 0x080fe2000001080d */
[----:B------:R-:W-:Y:S01]  /*45d0*/  FFMA.FTZ R73, R69, R68, R73 ;  /* 0x0000004445497223 */ /* 0x000fe20000010049 */
[-C--:B------:R-:W-:Y:S01]  /*45e0*/  FFMA.FTZ R65, R72, R71.reuse, -R65 ;  /* 0x0000004748417223 */ /* 0x080fe20000010841 */
[----:B------:R-:W-:-:S03]  /*45f0*/  FFMA.FTZ R63, R12, R71, R63 ;  /* 0x000000470c3f7223 */ /* 0x000fc6000001003f */
[----:B------:R-:W-:Y:S02]  /*4600*/  F2FP.F16.F32.PACK_AB R13, R73, R13 ;  /* 0x0000000d490d723e */ /* 0x000fe400000000ff */
[----:B------:R-:W-:-:S03]  /*4610*/  F2FP.F16.F32.PACK_AB R63, R63, R65 ;  /* 0x000000413f3f723e */ /* 0x000fc600000000ff */
[----:B------:R-:W-:Y:S02]  /*4620*/  IMAD.MOV.U32 R12, RZ, RZ, R13 ;  /* 0x000000ffff0c7224 */ /* 0x000fe400078e000d */
[----:B------:R-:W-:Y:S01]  /*4630*/  IMAD.MOV.U32 R13, RZ, RZ, R14 ;  /* 0x000000ffff0d7224 */ /* 0x000fe200078e000e */
[----:B------:R-:W-:-:S07]  /*4640*/  MOV R14, R63 ;  /* 0x0000003f000e7202 */ /* 0x000fce0000000f00 */
.L_x_2724:
[----:B------:R-:W-:Y:S05]  /*4650*/  BSYNC B3 ;  /* 0x0000000000037941 */ /* 0x000fea0003800000 */
.L_x_2723:
[----:B----4-:R0:W-:Y:S02]  /*4660*/  ST.E.128 desc[UR60][R66.64], R12 ;  /* 0x0000000c42007985 */ /* 0x0101e4000c101d3c */
.L_x_2722:
[----:B------:R-:W-:Y:S05]  /*4670*/  BSYNC B2 ;  /* 0x0000000000027941 */ /* 0x000fea0003800000 */
.L_x_2721:
        /* <DEDUP_REMOVED lines=50> */
.L_x_2728:
[----:B------:R-:W-:Y:S05]  /*49a0*/  BSYNC B3 ;  /* 0x0000000000037941 */ /* 0x000fea0003800000 */
.L_x_2727:
[----:B----4-:R0:W-:Y:S02]  /*49b0*/  ST.E.128 desc[UR60][R62.64], R12 ;  /* 0x0000000c3e007985 */ /* 0x0101e4000c101d3c */
.L_x_2726:
[----:B------:R-:W-:Y:S05]  /*49c0*/  BSYNC B2 ;  /* 0x0000000000027941 */ /* 0x000fea0003800000 */
.L_x_2725:
        /* <DEDUP_REMOVED lines=8> */
[----:B------:R-:W-:Y:S02]  /*4a50*/  SHF.R.U64 R11, R54, 0x10, R55 ;  /* 0x00000010360b7819 */ /* 0x000fe40000001237 */
[----:B------:R-:W-:Y:S02]  /*4a60*/  SHF.R.U64 R60, R56, 0x10, R57 ;  /* 0x00000010383c7819 */ /* 0x000fe40000001239 */
[----:B------:R-:W-:Y:S01]  /*4a70*/  SHF.R.U32.HI R54, RZ, 0x10, R55 ;  /* 0x00000010ff367819 */ /* 0x000fe20000011637 */
[----:B------:R-:W-:Y:S01]  /*4a80*/  HADD2.F32 R56, -RZ, R11.H0_H0 ;  /* 0x2000000bff387230 */ /* 0x000fe20000004100 */
[----:B------:R-:W-:Y:S01]  /*4a90*/  SHF.R.U32.HI R57, RZ, 0x10, R57 ;  /* 0x00000010ff397819 */ /* 0x000fe20000011639 */
[----:B------:R-:W-:Y:S01]  /*4aa0*/  HADD2.F32 R62, -RZ, R60.H0_H0 ;  /* 0x2000003cff3e7230 */ /* 0x000fe20000004100 */
[----:B----4-:R-:W-:Y:S01]  /*4ab0*/  MOV R55, R13 ;  /* 0x0000000d00377202 */ /* 0x010fe20000000f00 */
        /* <DEDUP_REMOVED lines=12> */
[-C--:B------:R-:W-:Y:S01]  /*4b80*/  FFMA.FTZ R55, R55, R54.reuse, -R62 ;  /* 0x0000003637377223 */ /* 0x080fe2000001083e */
[----:B------:R-:W-:Y:S01]  /*4b90*/  FFMA.FTZ R54, R11, R54, R60 ;  /* 0x000000360b367223 */ /* 0x000fe2000001003c */
[----:B------:R-:W-:-:S02]  /*4ba0*/  HADD2.F32 R13, -RZ, R156.H0_H0 ;  /* 0x2000009cff0d7230 */ /* 0x000fc40000004100 */
[--C-:B------:R-:W-:Y:S02]  /*4bb0*/  HADD2.F32 R60, -RZ, R12.reuse.H1_H1 ;  /* 0x3000000cff3c7230 */ /* 0x100fe40000004100 */
        /* <DEDUP_REMOVED lines=14> */
[----:B------:R-:W-:Y:S01]  /*4ca0*/  F2FP.F16.F32.PACK_AB R15, R54, R55 ;  /* 0x00000037360f723e */ /* 0x000fe200000000ff */
[----:B------:R-:W-:Y:S01]  /*4cb0*/  FFMA.FTZ R12, R12, R155, R57 ;  /* 0x0000009b0c0c7223 */ /* 0x000fe20000010039 */
[----:B------:R-:W-:-:S04]  /*4cc0*/  F2FP.F16.F32.PACK_AB R60, R60, R61 ;  /* 0x0000003d3c3c723e */ /* 0x000fc800000000ff */
[----:B------:R-:W-:Y:S01]  /*4cd0*/  F2FP.F16.F32.PACK_AB R14, R12, R63 ;  /* 0x0000003f0c0e723e */ /* 0x000fe200000000ff */
[----:B------:R-:W-:-:S07]  /*4ce0*/  IMAD.MOV.U32 R12, RZ, RZ, R60 ;  /* 0x000000ffff0c7224 */ /* 0x000fce00078e003c */
.L_x_2730:
[----:B------:R-:W-:Y:S05]  /*4cf0*/  BSYNC B2 ;  /* 0x0000000000027941 */ /* 0x000fea0003800000 */
.L_x_2729:
[----:B----4-:R0:W-:Y:S02]  /*4d00*/  ST.E.128 desc[UR60][R58.64], R12 ;  /* 0x0000000c3a007985 */ /* 0x0101e4000c101d3c */
.L_x_2708:
[----:B------:R-:W-:Y:S05]  /*4d10*/  BSYNC B1 ;  /* 0x0000000000017941 */ /* 0x000fea0003800000 */
.L_x_2707:
[----:B------:R-:W-:-:S03]  /*4d20*/  UMOV UR4, 0xffffffff ;  /* 0xffffffff00047882 */ /* 0x000fc60000000000 */
[----:B------:R-:W-:Y:S05]  /*4d30*/  BRA.DIV UR4, `(.L_x_2731) ;  /* 0x000001d6046c7947 */ /* 0x000fea000b800000 */
[----:B-1----:R-:W1:Y:S04]  /*4d40*/  SHFL.IDX PT, R116, R116, 0x1, 0x1c1f ;  /* 0x003c1f0074747f89 */ /* 0x002e6800000e0000 */
[----:B------:R-:W0:Y:S02]  /*4d50*/  SHFL.IDX PT, R117, R117, 0x1, 0x1c1f ;  /* 0x003c1f0075757f89 */ /* 0x000e2400000e0000 */
.L_x_3054:
        /* <DEDUP_REMOVED lines=10> */
[----:B------:R-:W-:Y:S02]  /*4e00*/  SHF.R.U64 R50, R50, 0x10, R51 ;  /* 0x0000001032327819 */ /* 0x000fe40000001233 */
[--C-:B---3--:R-:W-:Y:S01]  /*4e10*/  SHF.R.U64 R11, R52, 0x10, R53.reuse ;  /* 0x00000010340b7819 */ /* 0x108fe20000001235 */
[----:B----4-:R-:W-:Y:S01]  /*4e20*/  HADD2.F32 R52, -RZ, R15.H1_H1 ;  /* 0x3000000fff347230 */ /* 0x010fe20000004100 */
[----:B------:R-:W-:Y:S02]  /*4e30*/  SHF.R.U32.HI R56, RZ, 0x10, R53 ;  /* 0x00000010ff387819 */ /* 0x000fe40000011635 */
[----:B------:R-:W-:Y:S01]  /*4e40*/  SHF.R.U32.HI R57, RZ, 0x10, R51 ;  /* 0x00000010ff397819 */ /* 0x000fe20000011633 */
[----:B------:R-:W-:Y:S02]  /*4e50*/  HADD2.F32 R51, -RZ, R50.H0_H0 ;  /* 0x20000032ff337230 */ /* 0x000fe40000004100 */
[----:B------:R-:W-:Y:S02]  /*4e60*/  HADD2.F32 R53, -RZ, R11.H0_H0 ;  /* 0x2000000bff357230 */ /* 0x000fe40000004100 */
[----:B------:R-:W-:-:S02]  /*4e70*/  HADD2.F32 R50, -RZ, R13.H1_H1 ;  /* 0x3000000dff327230 */ /* 0x000fc40000004100 */
[----:B------:R-:W-:Y:S02]  /*4e80*/  HADD2.F32 R11, -RZ, R13.H0_H0 ;  /* 0x2000000dff0b7230 */ /* 0x000fe40000004100 */
[----:B------:R-:W-:Y:S02]  /*4e90*/  HADD2.F32 R56, -RZ, R56.H0_H0 ;  /* 0x20000038ff387230 */ /* 0x000fe40000004100 */
[-C--:B------:R-:W-:Y:S01]  /*4ea0*/  FMUL.FTZ R58, R50, R53.reuse ;  /* 0x00000035323a7220 */ /* 0x080fe20000410000 */
[----:B------:R-:W-:Y:S02]  /*4eb0*/  HADD2.F32 R13, -RZ, R15.H0_H0 ;  /* 0x2000000fff0d7230 */ /* 0x000fe40000004100 */
[C---:B------:R-:W-:Y:S01]  /*4ec0*/  FMUL.FTZ R53, R11.reuse, R53 ;  /* 0x000000350b357220 */ /* 0x040fe20000410000 */
[----:B------:R-:W-:Y:S02]  /*4ed0*/  HADD2.F32 R15, -RZ, R57.H0_H0 ;  /* 0x20000039ff0f7230 */ /* 0x000fe40000004100 */
[-C--:B------:R-:W-:Y:S01]  /*4ee0*/  FMUL.FTZ R60, R52, R56.reuse ;  /* 0x00000038343c7220 */ /* 0x080fe20000410000 */
[-C--:B------:R-:W-:Y:S01]  /*4ef0*/  FFMA.FTZ R11, R11, R51.reuse, -R58 ;  /* 0x000000330b0b7223 */ /* 0x080fe2000001083a */
[C---:B------:R-:W-:Y:S01]  /*4f00*/  FMUL.FTZ R57, R13.reuse, R56 ;  /* 0x000000380d397220 */ /* 0x040fe20000410000 */
[----:B------:R-:W-:Y:S01]  /*4f10*/  FFMA.FTZ R50, R50, R51, R53 ;  /* 0x0000003332327223 */ /* 0x000fe20000010035 */
[----:B------:R-:W-:Y:S01]  /*4f20*/  FFMA.FTZ R13, R13, R15, -R60 ;  /* 0x0000000f0d0d7223 */ /* 0x000fe2000001083c */
[----:B------:R-:W-:-:S02]  /*4f30*/  HADD2.F32 R56, -RZ, R154.H0_H0 ;  /* 0x2000009aff387230 */ /* 0x000fc40000004100 */
[----:B------:R-:W-:Y:S01]  /*4f40*/  FFMA.FTZ R52, R52, R15, R57 ;  /* 0x0000000f34347223 */ /* 0x000fe20000010039 */
[----:B------:R-:W-:Y:S01]  /*4f50*/  HADD2.F32 R154, -RZ, R154.H1_H1 ;  /* 0x3000009aff9a7230 */ /* 0x000fe20000004100 */
[----:B------:R-:W-:Y:S01]  /*4f60*/  F2FP.F16.F32.PACK_AB R11, R50, R11 ;  /* 0x0000000b320b723e */ /* 0x000fe200000000ff */
        /* <DEDUP_REMOVED lines=18> */
.L_x_2736:
[----:B------:R-:W-:Y:S05]  /*5090*/  BSYNC B2 ;  /* 0x0000000000027941 */ /* 0x000fea0003800000 */
.L_x_2735:
[----:B----4-:R0:W-:Y:S02]  /*50a0*/  ST.E.128 desc[UR60][R54.64], R12 ;  /* 0x0000000c36007985 */ /* 0x0101e4000c101d3c */
.L_x_2734:
[----:B------:R-:W-:Y:S05]  /*50b0*/  BSYNC B1 ;  /* 0x0000000000017941 */ /* 0x000fea0003800000 */
.L_x_2733:
        /* <DEDUP_REMOVED lines=51> */
.L_x_2740:
[----:B------:R-:W-:Y:S05]  /*53f0*/  BSYNC B2 ;  /* 0x0000000000027941 */ /* 0x000fea0003800000 */
.L_x_2739:
[----:B----4-:R0:W-:Y:S02]  /*5400*/  ST.E.128 desc[UR60][R50.64], R12 ;  /* 0x0000000c32007985 */ /* 0x0101e4000c101d3c */
.L_x_2738:
[----:B------:R-:W-:Y:S05]  /*5410*/  BSYNC B1 ;  /* 0x0000000000017941 */ /* 0x000fea0003800000 */
.L_x_2737:
        /* <DEDUP_REMOVED lines=51> */
.L_x_2744:
[----:B------:R-:W-:Y:S05]  /*5750*/  BSYNC B2 ;  /* 0x0000000000027941 */ /* 0x000fea0003800000 */
.L_x_2743:
[----:B----4-:R0:W-:Y:S02]  /*5760*/  ST.E.128 desc[UR60][R46.64], R12 ;  /* 0x0000000c2e007985 */ /* 0x0101e4000c101d3c */
.L_x_2742:
[----:B------:R-:W-:Y:S05]  /*5770*/  BSYNC B1 ;  /* 0x0000000000017941 */ /* 0x000fea0003800000 */
.L_x_2741:
        /* <DEDUP_REMOVED lines=49> */
.L_x_2748:
[----:B------:R-:W-:Y:S05]  /*5a90*/  BSYNC B2 ;  /* 0x0000000000027941 */ /* 0x000fea0003800000 */
.L_x_2747:
[----:B----4-:R0:W-:Y:S02]  /*5aa0*/  ST.E.128 desc[UR60][R42.64], R12 ;  /* 0x0000000c2a007985 */ /* 0x0101e4000c101d3c */
.L_x_2746:
[----:B------:R-:W-:Y:S05]  /*5ab0*/  BSYNC B1 ;  /* 0x0000000000017941 */ /* 0x000fea0003800000 */
.L_x_2745:
        /* <DEDUP_REMOVED lines=49> */
.L_x_2752:
[----:B------:R-:W-:Y:S05]  /*5dd0*/  BSYNC B2 ;  /* 0x0000000000027941 */ /* 0x000fea0003800000 */
.L_x_2751:
[----:B----4-:R0:W-:Y:S02]  /*5de0*/  ST.E.128 desc[UR60][R38.64], R12 ;  /* 0x0000000c26007985 */ /* 0x0101e4000c101d3c */
.L_x_2750:
[----:B------:R-:W-:Y:S05]  /*5df0*/  BSYNC B1 ;  /* 0x0000000000017941 */ /* 0x000fea0003800000 */
.L_x_2749:
        /* <DEDUP_REMOVED lines=48> */
.L_x_2754:
[----:B------:R-:W-:Y:S05]  /*6100*/  BSYNC B1 ;  /* 0x0000000000017941 */ /* 0x000fea0003800000 */
.L_x_2753:
[----:B----4-:R0:W-:Y:S01]  /*6110*/  ST.E.128 desc[UR60][R34.64], R12 ;  /* 0x0000000c22007985 */ /* 0x0101e2000c101d3c */
[----:B------:R-:W-:Y:S05]  /*6120*/  BRA `(.L_x_2732) ;  /* 0x0000004000287947 */ /* 0x000fea0003800000 */
.L_x_2698:
        /* <DEDUP_REMOVED lines=47> */
.L_x_2756:
[----:B------:R-:W-:Y:S05]  /*6420*/  BSYNC B1 ;  /* 0x0000000000017941 */ /* 0x000fea0003800000 */
.L_x_2755:
        /* <DEDUP_REMOVED lines=47> */
.L_x_2758:
[----:B------:R-:W-:Y:S05]  /*6720*/  BSYNC B1 ;  /* 0x0000000000017941 */ /* 0x000fea0003800000 */
.L_x_2757:
[----:B------:R-:W2:Y:S01]  /*6730*/  LDL R11, [R1+0x30] ;  /* 0x00003000010b7983 */ /* 0x000ea20000100800 */
[----:B0-----:R-:W-:Y:S01]  /*6740*/  IMAD.MOV.U32 R12, RZ, RZ, R29 ;  /* 0x000000ffff0c7224 */ /* 0x001fe200078e001d */
[----:B------:R-:W-:Y:S01]  /*6750*/  MOV R14, R33 ;  /* 0x00000021000e7202 */ /* 0x000fe20000000f00 */
[----:B------:R-:W-:Y:S01]  /*6760*/  IMAD.MOV.U32 R13, RZ, RZ, R32 ;  /* 0x000000ffff0d7224 */ /* 0x000fe200078e0020 */
[----:B------:R-:W-:-:S04]  /*6770*/  PRMT R210, R76, 0x5410, R77 ;  /* 0x000054104cd27816 */ /* 0x000fc8000000004d */
[----:B------:R-:W-:Y:S02]  /*6780*/  PRMT R228, R13, 0x7610, R228 ;  /* 0x000076100de47816 */ /* 0x000fe400000000e4 */
        /* <DEDUP_REMOVED lines=11> */
[----:B------:R-:W-:Y:S01]  /*6840*/  IMAD.MOV.U32 R14, RZ, RZ, R37 ;  /* 0x000000ffff0e7224 */ /* 0x000fe200078e0025 */
[----:B------:R0:W-:Y:S04]  /*6850*/  STL.S16 [R1+0x38], R11 ;  /* 0x0000380b01007387 */ /* 0x0001e80000100600 */
[----:B------:R1:W-:Y:S01]  /*6860*/  STL.S16 [R1+0x3a], R12 ;  /* 0x00003a0c01007387 */ /* 0x0003e20000100600 */
[----:B------:R-:W-:Y:S01]  /*6870*/  PRMT R156, R14, 0x7610, R156 ;  /* 0x000076100e9c7816 */ /* 0x000fe2000000009c */
[----:B------:R-:W-:Y:S01]  /*6880*/  IMAD.MOV.U32 R14, RZ, RZ, R41 ;  /* 0x000000ffff0e7224 */ /* 0x000fe200078e0029 */
[----:B------:R-:W-:Y:S01]  /*6890*/  PLOP3.LUT P0, PT, PT, PT, UP0, 0x80, 0x0 ;  /* 0x000000000000781c */ /* 0x000fe20003f0f008 */
[----:B------:R2:W-:Y:S01]  /*68a0*/  STL.S16 [R1+0x3c], R13 ;  /* 0x00003c0d01007387 */ /* 0x0005e20000100600 */
[----:B0-----:R-:W-:Y:S01]  /*68b0*/  IMAD.MOV.U32 R11, RZ, RZ, R42 ;  /* 0x000000ffff0b7224 */ /* 0x001fe200078e002a */
[----:B-1----:R-:W-:Y:S01]  /*68c0*/  MOV R12, R43 ;  /* 0x0000002b000c7202 */ /* 0x002fe20000000f00 */
[----:B--2---:R-:W-:-:S03]  /*68d0*/  IMAD.MOV.U32 R13, RZ, RZ, R40 ;  /* 0x000000ffff0d7224 */ /* 0x004fc600078e0028 */
[----:B------:R-:W-:Y:S01]  /*68e0*/  PRMT R212, R11, 0x5410, R12 ;  /* 0x000054100bd47816 */ /* 0x000fe2000000000c */
[----:B------:R-:W-:Y:S01]  /*68f0*/  IMAD.MOV.U32 R12, RZ, RZ, R47 ;  /* 0x000000ffff0c7224 */ /* 0x000fe200078e002f */
[----:B------:R-:W-:Y:S02]  /*6900*/  MOV R11, R46 ;  /* 0x0000002e000b7202 */ /* 0x000fe40000000f00 */
[----:B------:R-:W-:Y:S01]  /*6910*/  PRMT R213, R13, 0x5410, R14 ;  /* 0x000054100dd57816 */ /* 0x000fe2000000000e */
[----:B------:R-:W-:Y:S01]  /*6920*/  IMAD.MOV.U32 R13, RZ, RZ, R44 ;  /* 0x000000ffff0d7224 */ /* 0x000fe200078e002c */
[----:B------:R-:W-:Y:S01]  /*6930*/  MOV R14, R45 ;  /* 0x0000002d000e7202 */ /* 0x000fe20000000f00 */
[----:B------:R0:W-:Y:S01]  /*6940*/  STL.S16 [R1+0x3e], R12 ;  /* 0x00003e0c01007387 */ /* 0x0001e20000100600 */
[----:B------:R-:W-:Y:S01]  /*6950*/  PRMT R223, R223, 0x5410, R11 ;  /* 0x00005410dfdf7816 */ /* 0x000fe2000000000b */
[----:B------:R-:W-:Y:S01]  /*6960*/  IMAD.MOV.U32 R11, RZ, RZ, R49 ;  /* 0x000000ffff0b7224 */ /* 0x000fe200078e0031 */
[----:B------:R-:W-:Y:S01]  /*6970*/  PRMT R228, R228, 0x5410, R13 ;  /* 0x00005410e4e47816 */ /* 0x000fe2000000000d */
[----:B------:R1:W-:Y:S01]  /*6980*/  STL.S16 [R1+0x44], R14 ;  /* 0x0000440e01007387 */ /* 0x0003e20000100600 */
[----:B------:R-:W-:-:S02]  /*6990*/  IMAD.MOV.U32 R13, RZ, RZ, R51 ;  /* 0x000000ffff0d7224 */ /* 0x000fc400078e0033 */
[----:B------:R-:W-:Y:S01]  /*69a0*/  PRMT R155, R11, 0x7610, R155 ;  /* 0x000076100b9b7816 */ /* 0x000fe2000000009b */
[----:B-----5:R-:W-:Y:S01]  /*69b0*/  IMAD.MOV.U32 R11, RZ, RZ, R53 ;  /* 0x000000ffff0b7224 */ /* 0x020fe200078e0035 */
[----:B0-----:R-:W-:Y:S01]  /*69c0*/  MOV R12, R48 ;  /* 0x00000030000c7202 */ /* 0x001fe20000000f00 */
[----:B-1----:R-:W-:-:S05]  /*69d0*/  IMAD.MOV.U32 R14, RZ, RZ, R50 ;  /* 0x000000ffff0e7224 */ /* 0x002fca00078e0032 */
[----:B------:R0:W-:Y:S04]  /*69e0*/  STL.S16 [R1+0x46], R14 ;  /* 0x0000460e01007387 */ /* 0x0001e80000100600 */
[----:B------:R1:W-:Y:S04]  /*69f0*/  STL.S16 [R1+0x48], R13 ;  /* 0x0000480d01007387 */ /* 0x0003e80000100600 */
        /* <DEDUP_REMOVED lines=36> */
[----:B------:R-:W-:Y:S06]  /*6c40*/  @!P0 BRA `(.L_x_2759) ;  /* 0x0000000000048947 */ /* 0x000fec0003800000 */
[----:B------:R-:W-:Y:S01]  /*6c50*/  BPT.TRAP 0x1 ;  /* 0x000000040000795c */ /* 0x000fe20000300000 */
.L_x_2759:
[----:B------:R-:W-:Y:S01]  /*6c60*/  IMAD R85, R19, 0x8, R18 ;  /* 0x0000000813557824 */ /* 0x000fe200078e0212 */
[----:B------:R-:W-:Y:S01]  /*6c70*/  SHF.L.U32 R86, R171, 0x1f, RZ ;  /* 0x0000001fab567819 */ /* 0x000fe200000006ff */
[----:B------:R-:W0:Y:S01]  /*6c80*/  LDC R131, c[0x0][0x2f4] ;  /* 0x0000bd00ff837b82 */ /* 0x000e220000000800 */
[----:B------:R-:W-:Y:S02]  /*6c90*/  BSSY B1, `(.L_x_2760) ;  /* 0x0000003000017945 */ /* 0x000fe40003800000 */
[----:B------:R-:W1:Y:S02]  /*6ca0*/  SYNCS.PHASECHK.TRANS64.TRYWAIT P6, [R85+URZ+0x2a890], R86 ;  /* 0x02a89056550075a7 */ /* 0x000e6400080c017f */
[----:B-1----:R-:W-:Y:S05]  /*6cb0*/  @!P6 BRA `(.L_x_2761) ;  /* 0x000001b400d8e947 */ /* 0x002fea0003800000 */
.L_x_3055:
[----:B------:R-:W-:Y:S05]  /*6cc0*/  BSYNC B1 ;  /* 0x0000000000017941 */ /* 0x000fea0003800000 */
.L_x_2760:
[----:B------:R-:W-:Y:S01]  /*6cd0*/  UMOV UR4, 0xffffffff ;  /* 0xffffffff00047882 */ /* 0x000fe20000000000 */
[----:B0-----:R-:W-:Y:S02]  /*6ce0*/  IADD3 R135, -R125, R131, RZ ;  /* 0x000000837d877210 */ /* 0x001fe40007ffe1ff */
[----:B------:R-:W-:Y:S05]  /*6cf0*/  BRA.DIV UR4, `(.L_x_2762) ;  /* 0x000001b604dc7947 */ /* 0x000fea000b800000 */
[----:B------:R0:W2:Y:S04]  /*6d00*/  SHFL.IDX PT, R121, R116, RZ, 0x1c1f ;  /* 0x001c1fff74797589 */ /* 0x0000a800000e0000 */
[----:B------:R0:W3:Y:S02]  /*6d10*/  SHFL.IDX PT, R11, R117, RZ, 0x1c1f ;  /* 0x001c1fff750b7589 */ /* 0x0000e400000e0000 */
.L_x_3059:
        /* <DEDUP_REMOVED lines=60> */
[----:B------:R-:W4:Y:S01]  /*70e0*/  LDL.S16 R154, [R1+0x3c] ;  /* 0x00003c00019a7983 */ /* 0x000f220000100600 */
        /* <DEDUP_REMOVED lines=28> */
[----:B------:R-:W4:Y:S01]  /*72b0*/  LDL.LU.S16 R50, [R1+0x38] ;  /* 0x0000380001327983 */ /* 0x000f220000300600 */
        /* <DEDUP_REMOVED lines=32> */
.L_x_2768:
[----:B------:R-:W-:Y:S05]  /*74c0*/  BSYNC B3 ;  /* 0x0000000000037941 */ /* 0x000fea0003800000 */
.L_x_2767:
[----:B------:R-:W-:-:S04]  /*74d0*/  LEA R36, P4, R5, R11, 0x1 ;  /* 0x0000000b05247211 */ /* 0x000fc800078808ff */
[----:B--2---:R-:W-:Y:S02]  /*74e0*/  LEA.HI.X R37, R5, R121, R112, 0x1, P4 ;  /* 0x0000007905257211 */ /* 0x004fe400020f0c70 */
[----:B------:R-:W-:-:S03]  /*74f0*/  ISETP.GE.AND P4, PT, R152, R131, PT ;  /* 0x000000839800720c */ /* 0x000fc60003f86270 */
[----:B----4-:R2:W-:Y:S10]  /*7500*/  ST.E.128 desc[UR60][R36.64], R12 ;  /* 0x0000000c24007985 */ /* 0x0105f4000c101d3c */
[----:B--2---:R-:W-:-:S05]  /*7510*/  @!P4 IMAD.WIDE R12, R152, 0x2, R120 ;  /* 0x00000002980cc825 */ /* 0x004fca00078e0278 */
[----:B---3--:R3:W-:Y:S02]  /*7520*/  @!P4 ST.E.128 desc[UR60][R12.64], R76 ;  /* 0x0000004c0c00c985 */ /* 0x0087e4000c101d3c */
.L_x_2766:
[----:B------:R-:W-:Y:S05]  /*7530*/  BSYNC B2 ;  /* 0x0000000000027941 */ /* 0x000fea0003800000 */
.L_x_2765:
        /* <DEDUP_REMOVED lines=16> */
[----:B------:R-:W-:Y:S02]  /*7640*/  IMAD.IADD R13, R13, 0x1, R12 ;  /* 0x000000010d0d7824 */ /* 0x000fe400078e020c */
[C---:B------:R-:W-:Y:S02]  /*7650*/  IMAD R12, R19.reuse, 0x4800, R139 ;  /* 0x00004800130c7824 */ /* 0x040fe400078e028b */
[----:B------:R-:W-:Y:S02]  /*7660*/  IMAD R36, R19, 0x4800, R13 ;  /* 0x0000480013247824 */ /* 0x000fe400078e020d */
[----:B------:R-:W-:-:S03]  /*7670*/  IMAD R12, R12, 0x2, R18 ;  /* 0x000000020c0c7824 */ /* 0x000fc600078e0212 */
[----:B------:R-:W-:-:S03]  /*7680*/  LEA R36, R36, R18, 0x1 ;  /* 0x0000001224247211 */ /* 0x000fc600078e08ff */
[----:B------:R-:W3:Y:S04]  /*7690*/  LDS.128 R12, [R12+0x18400] ;  /* 0x018400000c0c7984 */ /* 0x000ee80000000c00 */
[----:B------:R-:W4:Y:S01]  /*76a0*/  LDS.128 R36, [R36+0x18400] ;  /* 0x0184000024247984 */ /* 0x000f220000000c00 */
[----:B------:R-:W-:Y:S05]  /*76b0*/  @P4 BRA `(.L_x_2772) ;  /* 0x0000000400704947 */ /* 0x000fea0003800000 */
[----:B------:R-:W5:Y:S04]  /*76c0*/  LDL.LU.S16 R49, [R1+0x44] ;  /* 0x0000440001317983 */ /* 0x000f680000300600 */
[----:B------:R-:W2:Y:S01]  /*76d0*/  LDL.LU.S16 R78, [R1+0x3e] ;  /* 0x00003e00014e7983 */ /* 0x000ea20000300600 */
[----:B----4-:R-:W-:Y:S01]  /*76e0*/  IMAD.MOV.U32 R51, RZ, RZ, R37 ;  /* 0x000000ffff337224 */ /* 0x010fe200078e0025 */
[----:B------:R-:W-:Y:S01]  /*76f0*/  SHF.R.U64 R44, R44, 0x10, R45 ;  /* 0x000000102c2c7819 */ /* 0x000fe2000000122d */
[----:B---3--:R-:W-:Y:S01]  /*7700*/  IMAD.MOV.U32 R37, RZ, RZ, R13 ;  /* 0x000000ffff257224 */ /* 0x008fe200078e000d */
[----:B------:R-:W-:Y:S01]  /*7710*/  SHF.R.U64 R32, R32, 0x10, R33 ;  /* 0x0000001020207819 */ /* 0x000fe20000001221 */
[----:B------:R-:W-:Y:S01]  /*7720*/  HADD2.F32 R13, -RZ, R229.H1_H1 ;  /* 0x300000e5ff0d7230 */ /* 0x000fe20000004100 */
[----:B------:R-:W-:Y:S01]  /*7730*/  SHF.R.U64 R46, R46, 0x10, R47 ;  /* 0x000000102e2e7819 */ /* 0x000fe2000000122f */
[----:B------:R-:W-:Y:S01]  /*7740*/  HADD2.F32 R152, -RZ, R228.H1_H1 ;  /* 0x300000e4ff987230 */ /* 0x000fe20000004100 */
[----:B------:R-:W-:Y:S01]  /*7750*/  SHF.R.U64 R34, R34, 0x10, R35 ;  /* 0x0000001022227819 */ /* 0x000fe20000001223 */
[----:B------:R-:W-:-:S02]  /*7760*/  HADD2.F32 R50, -RZ, R37.H0_H0 ;  /* 0x20000025ff327230 */ /* 0x000fc40000004100 */
[----:B------:R-:W-:Y:S02]  /*7770*/  HADD2.F32 R37, -RZ, R37.H1_H1 ;  /* 0x30000025ff257230 */ /* 0x000fe40000004100 */
[----:B------:R-:W-:Y:S02]  /*7780*/  HADD2.F32 R44, -RZ, R44.H0_H0 ;  /* 0x2000002cff2c7230 */ /* 0x000fe40000004100 */
[----:B------:R-:W-:Y:S02]  /*7790*/  HADD2.F32 R32, -RZ, R32.H0_H0 ;  /* 0x20000020ff207230 */ /* 0x000fe40000004100 */
[----:B------:R-:W-:Y:S02]  /*77a0*/  HADD2.F32 R46, -RZ, R46.H0_H0 ;  /* 0x2000002eff2e7230 */ /* 0x000fe40000004100 */
[----:B------:R-:W-:Y:S02]  /*77b0*/  HADD2.F32 R34, -RZ, R34.H0_H0 ;  /* 0x20000022ff227230 */ /* 0x000fe40000004100 */
[----:B-----5:R-:W-:-:S02]  /*77c0*/  HADD2.F32 R76, -RZ, R49.H0_H0 ;  /* 0x20000031ff4c7230 */ /* 0x020fc40000004100 */
[----:B------:R-:W-:Y:S02]  /*77d0*/  HADD2.F32 R49, -RZ, R51.H0_H0 ;  /* 0x20000033ff317230 */ /* 0x000fe40000004100 */
[----:B--2---:R-:W-:-:S03]  /*77e0*/  HADD2.F32 R78, -RZ, R78.H0_H0 ;  /* 0x2000004eff4e7230 */ /* 0x004fc60000004100 */
        /* <DEDUP_REMOVED lines=16> */
[----:B------:R-:W-:Y:S01]  /*78f0*/  MOV R51, R39 ;  /* 0x0000002700337202 */ /* 0x000fe20000000f00 */
[----:B------:R-:W-:Y:S02]  /*7900*/  HADD2.F32 R39, -RZ, R15.H0_H0 ;  /* 0x2000000fff277230 */ /* 0x000fe40000004100 */
[----:B------:R-:W-:Y:S01]  /*7910*/  HADD2.F32 R77, -RZ, R229.H0_H0 ;  /* 0x200000e5ff4d7230 */ /* 0x000fe20000004100 */
[----:B------:R-:W-:Y:S01]  /*7920*/  F2FP.F16.F32.PACK_AB R37, R37, R50 ;  /* 0x000000322525723e */ /* 0x000fe200000000ff */
[--C-:B------:R-:W-:Y:S01]  /*7930*/  HADD2.F32 R76, -RZ, R51.reuse.H0_H0 ;  /* 0x20000033ff4c7230 */ /* 0x100fe20000004100 */
[----:B------:R-:W-:Y:S01]  /*7940*/  F2FP.F16.F32.PACK_AB R49, R13, R49 ;  /* 0x000000310d31723e */ /* 0x000fe200000000ff */
[----:B------:R-:W-:-:S02]  /*7950*/  HADD2.F32 R51, -RZ, R51.H1_H1 ;  /* 0x30000033ff337230 */ /* 0x000fc40000004100 */
        /* <DEDUP_REMOVED lines=48> */
[----:B------:R-:W-:Y:S01]  /*7c60*/  IMAD.MOV.U32 R39, RZ, RZ, R76 ;  /* 0x000000ffff277224 */ /* 0x000fe200078e004c */
[----:B------:R-:W-:-:S07]  /*7c70*/  MOV R38, R45 ;  /* 0x0000002d00267202 */ /* 0x000fce0000000f00 */
.L_x_2772:
[----:B------:R-:W-:Y:S05]  /*7c80*/  BSYNC B3 ;  /* 0x0000000000037941 */ /* 0x000fea0003800000 */
.L_x_2771:
[----:B------:R-:W-:-:S04]  /*7c90*/  LEA R32, P4, R6, R11, 0x1 ;  /* 0x0000000b06207211 */ /* 0x000fc800078808ff */
[----:B--2---:R-:W-:Y:S02]  /*7ca0*/  LEA.HI.X R33, R6, R121, R111, 0x1, P4 ;  /* 0x0000007906217211 */ /* 0x004fe400020f0c6f */
[----:B------:R-:W-:-:S03]  /*7cb0*/  ISETP.GE.AND P4, PT, R48, R131, PT ;  /* 0x000000833000720c */ /* 0x000fc60003f86270 */
[----:B---3--:R2:W-:Y:S10]  /*7cc0*/  ST.E.128 desc[UR60][R32.64], R12 ;  /* 0x0000000c20007985 */ /* 0x0085f4000c101d3c */
[----:B------:R-:W-:-:S05]  /*7cd0*/  @!P4 IMAD.WIDE R34, R48, 0x2, R120 ;  /* 0x000000023022c825 */ /* 0x000fca00078e0278 */
[----:B----4-:R2:W-:Y:S02]  /*7ce0*/  @!P4 ST.E.128 desc[UR60][R34.64], R36 ;  /* 0x000000242200c985 */ /* 0x0105e4000c101d3c */
.L_x_2770:
[----:B------:R-:W-:Y:S05]  /*7cf0*/  BSYNC B2 ;  /* 0x0000000000027941 */ /* 0x000fea0003800000 */
.L_x_2769:
[----:B------:R-:W-:-:S13]  /*7d00*/  ISETP.NE.AND P4, PT, R27, RZ, PT ;  /* 0x000000ff1b00720c */ /* 0x000fda0003f85270 */
[----:B------:R-:W-:Y:S05]  /*7d10*/  @!P4 BRA `(.L_x_2764) ;  /* 0x0000000400c0c947 */ /* 0x000fea0003800000 */
[----:B--23--:R-:W-:Y:S01]  /*7d20*/  SEL R12, R125, R135, !P1 ;  /* 0x000000877d0c7207 */ /* 0x00cfe20004800000 */
[----:B------:R-:W-:Y:S01]  /*7d30*/  BSSY B2, `(.L_x_2773) ;  /* 0x000006c000027945 */ /* 0x000fe20003800000 */
[C---:B------:R-:W-:Y:S02]  /*7d40*/  LEA R36, P4, R7.reuse, R11, 0x1 ;  /* 0x0000000b07247211 */ /* 0x040fe400078808ff */
[----:B------:R-:W-:Y:S02]  /*7d50*/  SHF.R.S32.HI R13, RZ, 0x1f, R12 ;  /* 0x0000001fff0d7819 */ /* 0x000fe4000001140c */
[----:B------:R-:W-:Y:S02]  /*7d60*/  LEA.HI.X R37, R7, R121, R110, 0x1, P4 ;  /* 0x0000007907257211 */ /* 0x000fe400020f0c6e */
        /* <DEDUP_REMOVED lines=21> */
[----:B---3--:R-:W-:Y:S01]  /*7ec0*/  HADD2.F32 R44, -RZ, R33.H1_H1 ;  /* 0x30000021ff2c7230 */ /* 0x008fe20000004100 */
        /* <DEDUP_REMOVED lines=27> */
[----:B------:R-:W-:Y:S01]  /*8080*/  HADD2.F32 R35, -RZ, R15.H0_H0 ;  /* 0x2000000fff237230 */ /* 0x000fe20000004100 */
[----:B------:R-:W-:Y:S01]  /*8090*/  F2FP.F16.F32.PACK_AB R29, R41, R29 ;  /* 0x0000001d291d723e */ /* 0x000fe200000000ff */
        /* <DEDUP_REMOVED lines=19> */
[-C--:B------:R-:W-:Y:S01]  /*81d0*/  FMUL.FTZ R11, R15, R213.reuse ;  /* 0x000000d50f0b7220 */ /* 0x080fe20000410000 */
[----:B------:R-:W-:Y:S02]  /*81e0*/  HADD2.F32 R12, -RZ, R12.H1_H1 ;  /* 0x3000000cff0c7230 */ /* 0x000fe40000004100 */
[----:B------:R-:W-:Y:S01]  /*81f0*/  FMUL.FTZ R39, R32, R28 ;  /* 0x0000001c20277220 */ /* 0x000fe20000410000 */
[C---:B------:R-:W-:Y:S01]  /*8200*/  FMUL.FTZ R213, R13.reuse, R213 ;  /* 0x000000d50dd57220 */ /* 0x040fe20000410000 */
[----:B------:R-:W-:Y:S01]  /*8210*/  FFMA.FTZ R11, R13, R211, -R11 ;  /* 0x000000d30d0b7223 */ /* 0x000fe2000001080b */
[----:B------:R-:W-:-:S02]  /*8220*/  HADD2.F32 R13, -RZ, R34.H0_H0 ;  /* 0x20000022ff0d7230 */ /* 0x000fc40000004100 */
[C---:B------:R-:W-:Y:S01]  /*8230*/  FMUL.FTZ R28, R12.reuse, R28 ;  /* 0x0000001c0c1c7220 */ /* 0x040fe20000410000 */
[----:B------:R-:W-:Y:S01]  /*8240*/  FFMA.FTZ R39, R12, R35, -R39 ;  /* 0x000000230c277223 */ /* 0x000fe20000010827 */
        /* <DEDUP_REMOVED lines=20> */
[----:B------:R-:W-:Y:S02]  /*8390*/  MOV R13, R29 ;  /* 0x0000001d000d7202 */ /* 0x000fe40000000f00 */
[----:B------:R-:W-:Y:S01]  /*83a0*/  F2FP.F16.F32.PACK_AB R14, R32, R15 ;  /* 0x0000000f200e723e */ /* 0x000fe200000000ff */
[----:B------:R-:W-:Y:S01]  /*83b0*/  IMAD.MOV.U32 R32, RZ, RZ, R28 ;  /* 0x000000ffff207224 */ /* 0x000fe200078e001c */
[----:B------:R-:W-:Y:S01]  /*83c0*/  F2FP.F16.F32.PACK_AB R34, R38, R212 ;  /* 0x000000d42622723e */ /* 0x000fe200000000ff */
[----:B------:R-:W-:Y:S01]  /*83d0*/  IMAD.MOV.U32 R15, RZ, RZ, R31 ;  /* 0x000000ffff0f7224 */ /* 0x000fe200078e001f */
[----:B------:R-:W-:-:S07]  /*83e0*/  MOV R35, R42 ;  /* 0x0000002a00237202 */ /* 0x000fce0000000f00 */
.L_x_2774:
[----:B------:R-:W-:Y:S05]  /*83f0*/  BSYNC B2 ;  /* 0x0000000000027941 */ /* 0x000fea0003800000 */
.L_x_2773:
[----:B--2---:R4:W-:Y:S04]  /*8400*/  ST.E.128 desc[UR60][R36.64], R12 ;  /* 0x0000000c24007985 */ /* 0x0049e8000c101d3c */
[----:B---3--:R4:W-:Y:S02]  /*8410*/  @!P4 ST.E.128 desc[UR60][R120.64], R32 ;  /* 0x000000207800c985 */ /* 0x0089e4000c101d3c */
.L_x_2764:
[----:B------:R-:W-:Y:S05]  /*8420*/  BSYNC B1 ;  /* 0x0000000000017941 */ /* 0x000fea0003800000 */
.L_x_2763:
[----:B------:R-:W-:-:S03]  /*8430*/  UMOV UR4, 0xffffffff ;  /* 0xffffffff00047882 */ /* 0x000fc60000000000 */
[----:B------:R-:W-:Y:S05]  /*8440*/  BRA.DIV UR4, `(.L_x_2775) ;  /* 0x000001a204547947 */ /* 0x000fea000b800000 */
[----:B0-----:R-:W0:Y:S04]  /*8450*/  SHFL.IDX PT, R116, R116, 0x1, 0x1c1f ;  /* 0x003c1f0074747f89 */ /* 0x001e2800000e0000 */
[----:B------:R-:W0:Y:S02]  /*8460*/  SHFL.IDX PT, R117, R117, 0x1, 0x1c1f ;  /* 0x003c1f0075757f89 */ /* 0x000e2400000e0000 */
.L_x_3063:
[----:B------:R-:W-:Y:S05]  /*8470*/  @P5 BRA `(.L_x_2732) ;  /* 0x0000001c00545947 */ /* 0x000fea0003800000 */
[----:B------:R-:W-:Y:S01]  /*8480*/  ISETP.NE.AND P4, PT, R8, RZ, PT ;  /* 0x000000ff0800720c */ /* 0x000fe20003f85270 */
[----:B------:R-:W-:Y:S01]  /*8490*/  BSSY B1, `(.L_x_2776) ;  /* 0x0000070000017945 */ /* 0x000fe20003800000 */
[----:B0-2-4-:R-:W-:Y:S02]  /*84a0*/  IMAD.MOV.U32 R32, RZ, RZ, R117 ;  /* 0x000000ffff207224 */ /* 0x015fe400078e0075 */
[----:B------:R-:W-:-:S09]  /*84b0*/  IMAD.MOV.U32 R33, RZ, RZ, R116 ;  /* 0x000000ffff217224 */ /* 0x000fd200078e0074 */
        /* <DEDUP_REMOVED lines=9> */
[----:B------:R-:W-:Y:S02]  /*8550*/  SHF.R.S32.HI R12, RZ, 0x1f, R11 ;  /* 0x0000001fff0c7819 */ /* 0x000fe4000001140b */
[----:B------:R-:W-:Y:S02]  /*8560*/  SHF.L.U32 R36, R11, 0x3, RZ ;  /* 0x000000030b247819 */ /* 0x000fe400000006ff */
[----:B------:R-:W-:Y:S02]  /*8570*/  LEA.HI R12, R12, R11, RZ, 0x3 ;  /* 0x0000000b0c0c7211 */ /* 0x000fe400078f18ff */
[----:B------:R-:W-:Y:S02]  /*8580*/  LOP3.LUT R11, R177, 0x38, R36, 0xf8, !PT ;  /* 0x00000038b10b7812 */ /* 0x000fe400078ef824 */
[----:B------:R-:W-:Y:S02]  /*8590*/  SHF.R.S32.HI R13, RZ, 0x3, R12 ;  /* 0x00000003ff0d7819 */ /* 0x000fe4000001140c */
[----:B------:R-:W-:-:S02]  /*85a0*/  LOP3.LUT R11, R11, R220, RZ, 0x3c, !PT ;  /* 0x000000dc0b0b7212 */ /* 0x000fc400078e3cff */
[----:B------:R-:W-:Y:S01]  /*85b0*/  ISETP.GE.AND P4, PT, R36, R131, PT ;  /* 0x000000832400720c */ /* 0x000fe20003f86270 */
[----:B------:R-:W-:-:S04]  /*85c0*/  IMAD R12, R13, 0x1800, R184 ;  /* 0x000018000d0c7824 */ /* 0x000fc800078e02b8 */
[----:B------:R-:W-:Y:S02]  /*85d0*/  IMAD.IADD R12, R12, 0x1, R11 ;  /* 0x000000010c0c7824 */ /* 0x000fe400078e020b */
[C---:B------:R-:W-:Y:S02]  /*85e0*/  IMAD R11, R19.reuse, 0x4800, R138 ;  /* 0x00004800130b7824 */ /* 0x040fe400078e028a */
[----:B------:R-:W-:Y:S02]  /*85f0*/  IMAD R13, R19, 0x4800, R12 ;  /* 0x00004800130d7824 */ /* 0x000fe400078e020c */
[----:B------:R-:W-:Y:S02]  /*8600*/  IMAD R11, R11, 0x2, R18 ;  /* 0x000000020b0b7824 */ /* 0x000fe400078e0212 */
[----:B------:R-:W-:Y:S01]  /*8610*/  @!P4 IMAD.WIDE R36, R36, 0x2, R32 ;  /* 0x000000022424c825 */ /* 0x000fe200078e0220 */
[----:B------:R-:W-:Y:S02]  /*8620*/  LEA R28, R13, R18, 0x1 ;  /* 0x000000120d1c7211 */ /* 0x000fe400078e08ff */
[----:B------:R0:W2:Y:S04]  /*8630*/  LDS.128 R12, [R11+0x18400] ;  /* 0x018400000b0c7984 */ /* 0x0000a80000000c00 */
[----:B------:R-:W3:Y:S01]  /*8640*/  LDS.128 R28, [R28+0x18400] ;  /* 0x018400001c1c7984 */ /* 0x000ee20000000c00 */
[----:B------:R-:W-:Y:S05]  /*8650*/  @P5 BRA `(.L_x_2779) ;  /* 0x0000000400405947 */ /* 0x000fea0003800000 */
[--C-:B------:R-:W-:Y:S01]  /*8660*/  SHF.R.U64 R38, R72, 0x10, R73.reuse ;  /* 0x0000001048267819 */ /* 0x100fe20000001249 */
[----:B------:R-:W-:Y:S01]  /*8670*/  HADD2.F32 R47, -RZ, R209.H1_H1 ;  /* 0x300000d1ff2f7230 */ /* 0x000fe20000004100 */
[----:B------:R-:W-:Y:S01]  /*8680*/  SHF.R.U32.HI R72, RZ, 0x10, R73 ;  /* 0x00000010ff487819 */ /* 0x000fe20000011649 */
[----:B--2---:R-:W-:Y:S01]  /*8690*/  HADD2.F32 R44, -RZ, R13.H0_H0 ;  /* 0x2000000dff2c7230 */ /* 0x004fe20000004100 */
[--C-:B0-----:R-:W-:Y:S01]  /*86a0*/  SHF.R.U64 R11, R60, 0x10, R61.reuse ;  /* 0x000000103c0b7819 */ /* 0x101fe2000000123d */
[--C-:B---3--:R-:W-:Y:S01]  /*86b0*/  HADD2.F32 R42, -RZ, R29.reuse.H0_H0 ;  /* 0x2000001dff2a7230 */ /* 0x108fe20000004100 */
[----:B------:R-:W-:Y:S01]  /*86c0*/  SHF.R.U32.HI R60, RZ, 0x10, R61 ;  /* 0x00000010ff3c7819 */ /* 0x000fe2000001163d */
[----:B------:R-:W-:Y:S02]  /*86d0*/  HADD2.F32 R43, -RZ, R29.H1_H1 ;  /* 0x3000001dff2b7230 */ /* 0x000fe40000004100 */
[----:B------:R-:W-:Y:S01]  /*86e0*/  FMUL.FTZ R29, R44, R47 ;  /* 0x0000002f2c1d7220 */ /* 0x000fe20000410000 */
[----:B------:R-:W-:Y:S01]  /*86f0*/  HADD2.F32 R72, -RZ, R72.H0_H0 ;  /* 0x20000048ff487230 */ /* 0x000fe20000004100 */
[--C-:B------:R-:W-:Y:S01]  /*8700*/  SHF.R.U64 R40, R74, 0x10, R75.reuse ;  /* 0x000000104a287819 */ /* 0x100fe2000000124b */
[----:B------:R-:W-:Y:S01]  /*8710*/  HADD2.F32 R41, -RZ, R207.H1_H1 ;  /* 0x300000cfff297230 */ /* 0x000fe20000004100 */
[----:B------:R-:W-:Y:S01]  /*8720*/  SHF.R.U32.HI R74, RZ, 0x10, R75 ;  /* 0x00000010ff4a7819 */ /* 0x000fe2000001164b */
[----:B------:R-:W-:-:S02]  /*8730*/  HADD2.F32 R45, -RZ, R13.H1_H1 ;  /* 0x3000000dff2d7230 */ /* 0x000fc40000004100 */
[C---:B------:R-:W-:Y:S01]  /*8740*/  FMUL.FTZ R13, R42.reuse, R47 ;  /* 0x0000002f2a0d7220 */ /* 0x040fe20000410000 */
[----:B------:R-:W-:Y:S02]  /*8750*/  HADD2.F32 R60, -RZ, R60.H0_H0 ;  /* 0x2000003cff3c7230 */ /* 0x000fe40000004100 */
[-C--:B------:R-:W-:Y:S01]  /*8760*/  FMUL.FTZ R46, R43, R72.reuse ;  /* 0x000000482b2e7220 */ /* 0x080fe20000410000 */
[-C--:B------:R-:W-:Y:S01]  /*8770*/  FFMA.FTZ R29, R42, R41.reuse, R29 ;  /* 0x000000292a1d7223 */ /* 0x080fe2000001001d */
[C---:B------:R-:W-:Y:S01]  /*8780*/  FMUL.FTZ R72, R45.reuse, R72 ;  /* 0x000000482d487220 */ /* 0x040fe20000410000 */
[----:B------:R-:W-:Y:S01]  /*8790*/  FFMA.FTZ R13, R44, R41, -R13 ;  /* 0x000000292c0d7223 */ /* 0x000fe2000001080d */
[----:B------:R-:W-:Y:S01]  /*87a0*/  FFMA.FTZ R42, R45, R60, -R46 ;  /* 0x0000003c2d2a7223 */ /* 0x000fe2000001082e */
[--C-:B------:R-:W-:Y:S01]  /*87b0*/  SHF.R.U64 R39, R62, 0x10, R63.reuse ;  /* 0x000000103e277819 */ /* 0x100fe2000000123f */
[----:B------:R-:W-:Y:S01]  /*87c0*/  HADD2.F32 R45, -RZ, R208.H1_H1 ;  /* 0x300000d0ff2d7230 */ /* 0x000fe20000004100 */
[----:B------:R-:W-:Y:S01]  /*87d0*/  SHF.R.U32.HI R62, RZ, 0x10, R63 ;  /* 0x00000010ff3e7819 */ /* 0x000fe2000001163f */
[----:B------:R-:W-:-:S02]  /*87e0*/  HADD2.F32 R44, -RZ, R31.H0_H0 ;  /* 0x2000001fff2c7230 */ /* 0x000fc40000004100 */
[----:B------:R-:W-:Y:S01]  /*87f0*/  FFMA.FTZ R60, R43, R60, R72 ;  /* 0x0000003c2b3c7223 */ /* 0x000fe20000010048 */
[----:B------:R-:W-:Y:S01]  /*8800*/  HADD2.F32 R46, -RZ, R31.H1_H1 ;  /* 0x3000001fff2e7230 */ /* 0x000fe20000004100 */
[----:B------:R-:W-:Y:S01]  /*8810*/  F2FP.F16.F32.PACK_AB R13, R42, R13 ;  /* 0x0000000d2a0d723e */ /* 0x000fe200000000ff */
[--C-:B------:R-:W-:Y:S02]  /*8820*/  HADD2.F32 R50, -RZ, R15.reuse.H0_H0 ;  /* 0x2000000fff327230 */ /* 0x100fe40000004100 */
[----:B------:R-:W-:Y:S01]  /*8830*/  HADD2.F32 R31, -RZ, R74.H0_H0 ;  /* 0x2000004aff1f7230 */ /* 0x000fe20000004100 */
[----:B------:R-:W-:Y:S01]  /*8840*/  F2FP.F16.F32.PACK_AB R29, R60, R29 ;  /* 0x0000001d3c1d723e */ /* 0x000fe200000000ff */
[----:B------:R-:W-:Y:S02]  /*8850*/  HADD2.F32 R48, -RZ, R15.H1_H1 ;  /* 0x3000000fff307230 */ /* 0x000fe40000004100 */
[----:B------:R-:W-:Y:S01]  /*8860*/  FMUL.FTZ R15, R44, R45 ;  /* 0x0000002d2c0f7220 */ /* 0x000fe20000410000 */
[----:B------:R-:W-:-:S02]  /*8870*/  HADD2.F32 R41, -RZ, R159.H1_H1 ;  /* 0x3000009fff297230 */ /* 0x000fc40000004100 */
[----:B------:R-:W-:Y:S01]  /*8880*/  FMUL.FTZ R45, R50, R45 ;  /* 0x0000002d322d7220 */ /* 0x000fe20000410000 */
[----:B------:R-:W-:Y:S02]  /*8890*/  HADD2.F32 R43, -RZ, R62.H0_H0 ;  /* 0x2000003eff2b7230 */ /* 0x000fe40000004100 */
[-C--:B------:R-:W-:Y:S01]  /*88a0*/  FMUL.FTZ R47, R46, R31.reuse ;  /* 0x0000001f2e2f7220 */ /* 0x080fe20000410000 */
[----:B------:R-:W-:Y:S01]  /*88b0*/  FMUL.FTZ R49, R48, R31 ;  /* 0x0000001f30317220 */ /* 0x000fe20000410000 */
[----:B------:R-:W-:Y:S01]  /*88c0*/  FFMA.FTZ R31, R44, R41, R45 ;  /* 0x000000292c1f7223 */ /* 0x000fe2000001002d */
[----:B------:R-:W-:Y:S02]  /*88d0*/  HADD2.F32 R209, -RZ, R209.H0_H0 ;  /* 0x200000d1ffd17230 */ /* 0x000fe40000004100 */
[-C--:B------:R-:W-:Y:S01]  /*88e0*/  FFMA.FTZ R44, R48, R43.reuse, -R47 ;  /* 0x0000002b302c7223 */ /* 0x080fe2000001082f */
[----:B------:R-:W-:Y:S01]  /*88f0*/  FFMA.FTZ R46, R46, R43, R49 ;  /* 0x0000002b2e2e7223 */ /* 0x000fe20000010031 */
[----:B------:R-:W-:-:S02]  /*8900*/  HADD2.F32 R43, -RZ, R38.H0_H0 ;  /* 0x20000026ff2b7230 */ /* 0x000fc40000004100 */
[----:B------:R-:W-:Y:S01]  /*8910*/  FFMA.FTZ R15, R50, R41, -R15 ;  /* 0x00000029320f7223 */ /* 0x000fe2000001080f */
[----:B------:R-:W-:Y:S02]  /*8920*/  HADD2.F32 R48, -RZ, R28.H0_H0 ;  /* 0x2000001cff307230 */ /* 0x000fe40000004100 */
[----:B------:R-:W-:Y:S01]  /*8930*/  HADD2.F32 R38, -RZ, R12.H0_H0 ;  /* 0x2000000cff267230 */ /* 0x000fe20000004100 */
[----:B------:R-:W-:Y:S01]  /*8940*/  F2FP.F16.F32.PACK_AB R31, R46, R31 ;  /* 0x0000001f2e1f723e */ /* 0x000fe200000000ff */
[----:B------:R-:W-:Y:S01]  /*8950*/  HADD2.F32 R28, -RZ, R28.H1_H1 ;  /* 0x3000001cff1c7230 */ /* 0x000fe20000004100 */
[----:B------:R-:W-:Y:S01]  /*8960*/  F2FP.F16.F32.PACK_AB R15, R44, R15 ;  /* 0x0000000f2c0f723e */ /* 0x000fe200000000ff */
[----:B------:R-:W-:Y:S02]  /*8970*/  HADD2.F32 R12, -RZ, R12.H1_H1 ;  /* 0x3000000cff0c7230 */ /* 0x000fe40000004100 */
[----:B------:R-:W-:Y:S02]  /*8980*/  HADD2.F32 R41, -RZ, R11.H0_H0 ;  /* 0x2000000bff297230 */ /* 0x000fe40000004100 */
[----:B------:R-:W-:Y:S01]  /*8990*/  FMUL.FTZ R45, R28, R43 ;  /* 0x0000002b1c2d7220 */ /* 0x000fe20000410000 */
[----:B------:R-:W-:-:S02]  /*89a0*/  HADD2.F32 R207, -RZ, R207.H0_H0 ;  /* 0x200000cfffcf7230 */ /* 0x000fc40000004100 */
[----:B------:R-:W-:Y:S01]  /*89b0*/  FMUL.FTZ R43, R12, R43 ;  /* 0x0000002b0c2b7220 */ /* 0x000fe20000410000 */
[-C--:B------:R-:W-:Y:S01]  /*89c0*/  FMUL.FTZ R11, R48, R209.reuse ;  /* 0x000000d1300b7220 */ /* 0x080fe20000410000 */
[----:B------:R-:W-:Y:S01]  /*89d0*/  FMUL.FTZ R209, R38, R209 ;  /* 0x000000d126d17220 */ /* 0x000fe20000410000 */
[-C--:B------:R-:W-:Y:S01]  /*89e0*/  FFMA.FTZ R12, R12, R41.reuse, -R45 ;  /* 0x000000290c0c7223 */ /* 0x080fe2000001082d */
[----:B------:R-:W-:Y:S01]  /*89f0*/  FFMA.FTZ R28, R28, R41, R43 ;  /* 0x000000291c1c7223 */ /* 0x000fe2000001002b */
[----:B------:R-:W-:Y:S02]  /*8a00*/  HADD2.F32 R43, -RZ, R40.H0_H0 ;  /* 0x20000028ff2b7230 */ /* 0x000fe40000004100 */
[-C--:B------:R-:W-:Y:S01]  /*8a10*/  FFMA.FTZ R11, R38, R207.reuse, -R11 ;  /* 0x000000cf260b7223 */ /* 0x080fe2000001080b */
[----:B------:R-:W-:Y:S02]  /*8a20*/  HADD2.F32 R40, -RZ, R30.H0_H0 ;  /* 0x2000001eff287230 */ /* 0x000fe40000004100 */
[----:B------:R-:W-:Y:S01]  /*8a30*/  FFMA.FTZ R207, R48, R207, R209 ;  /* 0x000000cf30cf7223 */ /* 0x000fe200000100d1 */
        /* <DEDUP_REMOVED lines=10> */
[----:B------:R-:W-:Y:S01]  /*8ae0*/  FMUL.FTZ R43, R14, R43 ;  /* 0x0000002b0e2b7220 */ /* 0x000fe20000410000 */
[----:B------:R-:W-:Y:S01]  /*8af0*/  F2FP.F16.F32.PACK_AB R28, R28, R207 ;  /* 0x000000cf1c1c723e */ /* 0x000fe200000000ff */
[-C--:B------:R-:W-:Y:S01]  /*8b00*/  FFMA.FTZ R45, R38, R159.reuse, -R45 ;  /* 0x0000009f262d7223 */ /* 0x080fe2000001082d */
[----:B------:R-:W-:Y:S01]  /*8b10*/  FFMA.FTZ R41, R40, R159, R41 ;  /* 0x0000009f28297223 */ /* 0x000fe20000010029 */
[-C--:B------:R-:W-:Y:S01]  /*8b20*/  FFMA.FTZ R14, R14, R39.reuse, -R47 ;  /* 0x000000270e0e7223 */ /* 0x080fe2000001082f */
[----:B------:R-:W-:-:S04]  /*8b30*/  FFMA.FTZ R30, R30, R39, R43 ;  /* 0x000000271e1e7223 */ /* 0x000fc8000001002b */
[----:B------:R-:W-:Y:S02]  /*8b40*/  F2FP.F16.F32.PACK_AB R14, R14, R45 ;  /* 0x0000002d0e0e723e */ /* 0x000fe400000000ff */
[----:B------:R-:W-:-:S07]  /*8b50*/  F2FP.F16.F32.PACK_AB R30, R30, R41 ;  /* 0x000000291e1e723e */ /* 0x000fce00000000ff */
.L_x_2779:
[----:B------:R-:W-:Y:S05]  /*8b60*/  BSYNC B2 ;  /* 0x0000000000027941 */ /* 0x000fea0003800000 */
.L_x_2778:
[----:B--2---:R2:W-:Y:S04]  /*8b70*/  ST.E.128 desc[UR60][R34.64], R12 ;  /* 0x0000000c22007985 */ /* 0x0045e8000c101d3c */
[----:B---3--:R2:W-:Y:S02]  /*8b80*/  @!P4 ST.E.128 desc[UR60][R36.64], R28 ;  /* 0x0000001c2400c985 */ /* 0x0085e4000c101d3c */
.L_x_2777:
[----:B------:R-:W-:Y:S05]  /*8b90*/  BSYNC B1 ;  /* 0x0000000000017941 */ /* 0x000fea0003800000 */
.L_x_2776:
        /* <DEDUP_REMOVED lines=93> */
[-C--:B------:R-:W-:Y:S01]  /*9170*/  FMUL.FTZ R28, R12, R151.reuse ;  /* 0x000000970c1c7220 */ /* 0x080fe20000410000 */
[----:B------:R-:W-:Y:S01]  /*9180*/  HADD2.F32 R30, -RZ, R30.H1_H1 ;  /* 0x3000001eff1e7230 */ /* 0x000fe20000004100 */
[----:B------:R-:W-:Y:S01]  /*9190*/  F2FP.F16.F32.PACK_AB R158, R43, R158 ;  /* 0x0000009e2b9e723e */ /* 0x000fe200000000ff */
[----:B------:R-:W-:Y:S02]  /*91a0*/  HADD2.F32 R14, -RZ, R14.H1_H1 ;  /* 0x3000000eff0e7230 */ /* 0x000fe40000004100 */
[C---:B------:R-:W-:Y:S01]  /*91b0*/  FMUL.FTZ R151, R11.reuse, R151 ;  /* 0x000000970b977220 */ /* 0x040fe20000410000 */
        /* <DEDUP_REMOVED lines=13> */
[----:B------:R-:W-:Y:S02]  /*9290*/  F2FP.F16.F32.PACK_AB R30, R30, R151 ;  /* 0x000000971e1e723e */ /* 0x000fe400000000ff */
[----:B------:R-:W-:-:S07]  /*92a0*/  MOV R15, R46 ;  /* 0x0000002e000f7202 */ /* 0x000fce0000000f00 */
.L_x_2783:
[----:B------:R-:W-:Y:S05]  /*92b0*/  BSYNC B2 ;  /* 0x0000000000027941 */ /* 0x000fea0003800000 */
.L_x_2782:
[----:B--2---:R4:W-:Y:S04]  /*92c0*/  ST.E.128 desc[UR60][R34.64], R12 ;  /* 0x0000000c22007985 */ /* 0x0049e8000c101d3c */
[----:B---3--:R4:W-:Y:S02]  /*92d0*/  @!P4 ST.E.128 desc[UR60][R36.64], R28 ;  /* 0x0000001c2400c985 */ /* 0x0089e4000c101d3c */
.L_x_2781:
[----:B------:R-:W-:Y:S05]  /*92e0*/  BSYNC B1 ;  /* 0x0000000000017941 */ /* 0x000fea0003800000 */
.L_x_2780:
        /* <DEDUP_REMOVED lines=12> */
[----:B------:R-:W-:Y:S02]  /*93b0*/  LEA.HI R12, R12, R135, RZ, 0x3 ;  /* 0x000000870c0c7211 */ /* 0x000fe400078f18ff */
[----:B0-----:R-:W-:Y:S02]  /*93c0*/  LOP3.LUT R11, R177, 0x38, R36, 0xf8, !PT ;  /* 0x00000038b10b7812 */ /* 0x001fe400078ef824 */
[----:B------:R-:W-:Y:S02]  /*93d0*/  SHF.R.S32.HI R13, RZ, 0x3, R12 ;  /* 0x00000003ff0d7819 */ /* 0x000fe4000001140c */
[----:B------:R-:W-:-:S03]  /*93e0*/  LOP3.LUT R11, R11, R220, RZ, 0x3c, !PT ;  /* 0x000000dc0b0b7212 */ /* 0x000fc600078e3cff */
[----:B------:R-:W-:-:S04]  /*93f0*/  IMAD R12, R13, 0x1800, R184 ;  /* 0x000018000d0c7824 */ /* 0x000fc800078e02b8 */
        /* <DEDUP_REMOVED lines=41> */
[----:B------:R-:W-:Y:S01]  /*9690*/  HADD2.F32 R31, -RZ, R29.H0_H0 ;  /* 0x2000001dff1f7230 */ /* 0x000fe20000004100 */
[----:B------:R-:W-:Y:S01]  /*96a0*/  SHF.R.U64 R37, R66, 0x10, R67 ;  /* 0x0000001042257819 */ /* 0x000fe20000001243 */
        /* <DEDUP_REMOVED lines=30> */
[----:B------:R-:W-:Y:S02]  /*9890*/  HADD2.F32 R29, -RZ, R14.H0_H0 ;  /* 0x2000000eff1d7230 */ /* 0x000fe40000004100 */
[----:B------:R-:W-:Y:S01]  /*98a0*/  FMUL.FTZ R44, R31, R40 ;  /* 0x000000281f2c7220 */ /* 0x000fe20000410000 */
[----:B------:R-:W-:Y:S01]  /*98b0*/  HADD2.F32 R30, -RZ, R30.H1_H1 ;  /* 0x3000001eff1e7230 */ /* 0x000fe20000004100 */
[----:B------:R-:W-:Y:S01]  /*98c0*/  F2FP.F16.F32.PACK_AB R47, R47, R48 ;  /* 0x000000302f2f723e */ /* 0x000fe200000000ff */
[----:B------:R-:W-:Y:S02]  /*98d0*/  HADD2.F32 R14, -RZ, R14.H1_H1 ;  /* 0x3000000eff0e7230 */ /* 0x000fe40000004100 */
[----:B------:R-:W-:Y:S01]  /*98e0*/  FMUL.FTZ R40, R29, R40 ;  /* 0x000000281d287220 */ /* 0x000fe20000410000 */
[----:B------:R-:W-:-:S02]  /*98f0*/  HADD2.F32 R38, -RZ, R145.H0_H0 ;  /* 0x20000091ff267230 */ /* 0x000fc40000004100 */
[-C--:B------:R-:W-:Y:S01]  /*9900*/  FMUL.FTZ R39, R30, R37.reuse ;  /* 0x000000251e277220 */ /* 0x080fe20000410000 */
[----:B------:R-:W-:Y:S02]  /*9910*/  HADD2.F32 R11, -RZ, R11.H0_H0 ;  /* 0x2000000bff0b7230 */ /* 0x000fe40000004100 */
[C---:B------:R-:W-:Y:S01]  /*9920*/  FMUL.FTZ R37, R14.reuse, R37 ;  /* 0x000000250e257220 */ /* 0x040fe20000410000 */
[----:B------:R-:W-:Y:S01]  /*9930*/  F2FP.F16.F32.PACK_AB R12, R43, R42 ;  /* 0x0000002a2b0c723e */ /* 0x000fe200000000ff */
        /* <DEDUP_REMOVED lines=11> */
.L_x_2785:
[----:B------:R-:W-:Y:S05]  /*99f0*/  BSYNC B1 ;  /* 0x0000000000017941 */ /* 0x000fea0003800000 */
.L_x_2784:
[----:B--2---:R2:W-:Y:S01]  /*9a00*/  ST.E.128 desc[UR60][R34.64], R12 ;  /* 0x0000000c22007985 */ /* 0x0045e2000c101d3c */
[----:B------:R-:W-:-:S13]  /*9a10*/  ISETP.GE.AND P4, PT, R36, R131, PT ;  /* 0x000000832400720c */ /* 0x000fda0003f86270 */
[----:B------:R-:W-:Y:S05]  /*9a20*/  @P4 BRA `(.L_x_2732) ;  /* 0x0000000400e84947 */ /* 0x000fea0003800000 */
[----:B------:R-:W-:-:S05]  /*9a30*/  IMAD.WIDE R32, R36, 0x2, R32 ;  /* 0x0000000224207825 */ /* 0x000fca00078e0220 */
[----:B---3--:R3:W-:Y:S01]  /*9a40*/  ST.E.128 desc[UR60][R32.64], R28 ;  /* 0x0000001c20007985 */ /* 0x0087e2000c101d3c */
[----:B------:R-:W-:Y:S05]  /*9a50*/  BRA `(.L_x_2732) ;  /* 0x0000000400dc7947 */ /* 0x000fea0003800000 */
.L_x_2697:
[----:B------:R-:W2:Y:S02]  /*9a60*/  LDL R11, [R1+0x30] ;  /* 0x00003000010b7983 */ /* 0x000ea40000100800 */
[----:B--2---:R-:W-:-:S13]  /*9a70*/  R2UR UR4, R11 ;  /* 0x000000000b0472ca */ /* 0x004fda00000e0000 */
[----:B------:R-:W-:-:S06]  /*9a80*/  UISETP.NE.AND UP0, UPT, UR4, 0x3, UPT ;  /* 0x000000030400788c */ /* 0x000fcc000bf05270 */
[----:B------:R-:W-:-:S13]  /*9a90*/  PLOP3.LUT P0, PT, PT, PT, UP0, 0x80, 0x0 ;  /* 0x000000000000781c */ /* 0x000fda0003f0f008 */
[----:B------:R-:W-:Y:S05]  /*9aa0*/  @!P0 BRA `(.L_x_2786) ;  /* 0x0000000000048947 */ /* 0x000fea0003800000 */
[----:B------:R-:W-:Y:S01]  /*9ab0*/  BPT.TRAP 0x1 ;  /* 0x000000040000795c */ /* 0x000fe20000300000 */
.L_x_2786:
[----:B------:R-:W-:Y:S01]  /*9ac0*/  LEA R85, R19, R18, 0x3 ;  /* 0x0000001213557211 */ /* 0x000fe200078e18ff */
[----:B------:R-:W-:Y:S01]  /*9ad0*/  BSSY B1, `(.L_x_2787) ;  /* 0x0000005000017945 */ /* 0x000fe20003800000 */
[----:B------:R-:W-:Y:S02]  /*9ae0*/  SHF.L.U32 R86, R171, 0x1f, RZ ;  /* 0x0000001fab567819 */ /* 0x000fe400000006ff */
[----:B------:R-:W-:Y:S02]  /*9af0*/  SHF.R.S32.HI R82, RZ, 0x1f, R81 ;  /* 0x0000001fff527819 */ /* 0x000fe40000011451 */
[----:B------:R-:W0:Y:S02]  /*9b00*/  SYNCS.PHASECHK.TRANS64.TRYWAIT P4, [R85+URZ+0x2a890], R86 ;  /* 0x02a89056550075a7 */ /* 0x000e24000808017f */
[----:B0-----:R-:W-:Y:S05]  /*9b10*/  @!P4 BRA `(.L_x_2788) ;  /* 0x0000018800ecc947 */ /* 0x001fea0003800000 */
.L_x_3064:
[----:B------:R-:W-:Y:S05]  /*9b20*/  BSYNC B1 ;  /* 0x0000000000017941 */ /* 0x000fea0003800000 */
.L_x_2787:
        /* <DEDUP_REMOVED lines=27> */
.L_x_3068:
        /* <DEDUP_REMOVED lines=37> */
.L_x_2791:
[----:B------:R-:W-:Y:S05]  /*9f30*/  BSYNC B1 ;  /* 0x0000000000017941 */ /* 0x000fea0003800000 */
.L_x_2790:
[----:B------:R-:W-:-:S03]  /*9f40*/  UMOV UR4, 0xffffffff ;  /* 0xffffffff00047882 */ /* 0x000fc60000000000 */
[----:B------:R-:W-:Y:S05]  /*9f50*/  BRA.DIV UR4, `(.L_x_2792) ;  /* 0x0000018a043c7947 */ /* 0x000fea000b800000 */
[----:B--2---:R2:W0:Y:S04]  /*9f60*/  SHFL.IDX PT, R33, R35, 0x1, 0x1c1f ;  /* 0x003c1f0023217f89 */ /* 0x00442800000e0000 */
[----:B---3--:R2:W3:Y:S02]  /*9f70*/  SHFL.IDX PT, R32, R34, 0x1, 0x1c1f ;  /* 0x003c1f0022207f89 */ /* 0x0084e400000e0000 */
.L_x_3072:
        /* <DEDUP_REMOVED lines=37> */
.L_x_2732:
[----:B------:R-:W-:Y:S05]  /*a1d0*/  BSYNC B0 ;  /* 0x0000000000007941 */ /* 0x000fea0003800000 */
.L_x_2696:
        /* <DEDUP_REMOVED lines=17> */
.L_x_2794:
[----:B------:R-:W-:Y:S05]  /*a2f0*/  BSYNC B0 ;  /* 0x0000000000007941 */ /* 0x000fea0003800000 */
.L_x_2793:
[----:B------:R-:W3:Y:S01]  /*a300*/  SYNCS.PHASECHK.TRANS64.TRYWAIT P0, [R85+URZ+0x2a8b0], R86 ;  /* 0x02a8b056550075a7 */ /* 0x000ee2000800017f */
[----:B------:R-:W-:Y:S04]  /*a310*/  BSSY B0, `(.L_x_2795) ;  /* 0x0000002000007945 */ /* 0x000fe80003800000 */
[----:B---3--:R-:W-:Y:S05]  /*a320*/  @!P0 BRA `(.L_x_2796) ;  /* 0x0000018400948947 */ /* 0x008fea0003800000 */
.L_x_3073:
[----:B------:R-:W-:Y:S05]  /*a330*/  BSYNC B0 ;  /* 0x0000000000007941 */ /* 0x000fea0003800000 */
.L_x_2795:
        /* <DEDUP_REMOVED lines=12> */
[C---:B------:R-:W-:Y:S02]  /*a400*/  IMAD R83, R80.reuse, UR5, R83 ;  /* 0x0000000550537c24 */ /* 0x040fe4000f8e0253 */
[----:B------:R-:W-:Y:S01]  /*a410*/  IMAD.WIDE.U32 R12, R80, UR4, R12 ;  /* 0x00000004500c7c25 */ /* 0x000fe2000f8e000c */
[----:B------:R-:W-:Y:S01]  /*a420*/  ULDC.64 UR4, c[0x0][0x330] ;  /* 0x0000cc0000047ab9 */ /* 0x000fe20000000a00 */
[----:B-1----:R-:W-:-:S02]  /*a430*/  LEA R34, R28, R119, 0x1 ;  /* 0x000000771c227211 */ /* 0x002fc400078e08ff */
[----:B0-----:R-:W-:Y:S02]  /*a440*/  IMAD R11, R0, UR4, RZ ;  /* 0x00000004000b7c24 */ /* 0x001fe4000f8e02ff */
        /* <DEDUP_REMOVED lines=8> */
[----:B------:R0:W1:Y:S04]  /*a4d0*/  SHFL.IDX PT, R28, R32, RZ, 0x1c1f ;  /* 0x001c1fff201c7589 */ /* 0x00006800000e0000 */
[----:B------:R0:W2:Y:S01]  /*a4e0*/  SHFL.IDX PT, R29, R11, RZ, 0x1c1f ;  /* 0x001c1fff0b1d7589 */ /* 0x0000a200000e0000 */
[----:B------:R-:W-:Y:S05]  /*a4f0*/  @!P0 BRA `(.L_x_2798) ;  /* 0x0000000000508947 */ /* 0x000fea0003800000 */
[----:B------:R-:W-:-:S13]  /*a500*/  ISETP.NE.AND P5, PT, R4, RZ, PT ;  /* 0x000000ff0400720c */ /* 0x000fda0003fa5270 */
[----:B------:R-:W4:Y:S01]  /*a510*/  @P5 LDS.128 R12, [R33] ;  /* 0x00000000210c5984 */ /* 0x000f220000000c00 */
[----:B-1----:R-:W-:-:S04]  /*a520*/  @P5 LEA R30, P0, R16, R28, 0x1 ;  /* 0x0000001c101e5211 */ /* 0x002fc800078008ff */
[----:B--2---:R-:W-:Y:S02]  /*a530*/  @P5 LEA.HI.X R31, R16, R29, R17, 0x1, P0 ;  /* 0x0000001d101f5211 */ /* 0x004fe400000f0c11 */
[----:B------:R-:W-:-:S13]  /*a540*/  ISETP.NE.AND P0, PT, R9, RZ, PT ;  /* 0x000000ff0900720c */ /* 0x000fda0003f05270 */
[----:B------:R-:W-:Y:S01]  /*a550*/  @P0 IMAD.SHL.U32 R35, R166, 0x8, RZ ;  /* 0x00000008a6230824 */ /* 0x000fe200078e00ff */
[----:B----4-:R1:W-:Y:S01]  /*a560*/  @P5 ST.E.128 desc[UR60][R30.64], R12 ;  /* 0x0000000c1e005985 */ /* 0x0103e2000c101d3c */
        /* <DEDUP_REMOVED lines=13> */
.L_x_2798:
[----:B------:R-:W-:Y:S05]  /*a640*/  BSYNC B0 ;  /* 0x0000000000007941 */ /* 0x000fea0003800000 */
.L_x_2797:
[----:B------:R-:W-:Y:S01]  /*a650*/  ISETP.GE.AND P0, PT, R84, 0x41, PT ;  /* 0x000000415400780c */ /* 0x000fe20003f06270 */
[----:B--2-4-:R2:W4:Y:S01]  /*a660*/  SHFL.IDX PT, R29, R11, 0x1, 0x1c1f ;  /* 0x003c1f000b1d7f89 */ /* 0x01452200000e0000 */
[----:B------:R-:W-:Y:S03]  /*a670*/  BSSY B0, `(.L_x_2799) ;  /* 0x0000017000007945 */ /* 0x000fe60003800000 */
[----:B-1----:R2:W1:Y:S08]  /*a680*/  SHFL.IDX PT, R28, R32, 0x1, 0x1c1f ;  /* 0x003c1f00201c7f89 */ /* 0x00247000000e0000 */
[----:B--2---:R-:W-:Y:S05]  /*a690*/  @!P0 BRA `(.L_x_2800) ;  /* 0x0000000000508947 */ /* 0x004fea0003800000 */
[----:B------:R-:W-:-:S13]  /*a6a0*/  ISETP.NE.AND P5, PT, R4, RZ, PT ;  /* 0x000000ff0400720c */ /* 0x000fda0003fa5270 */
[----:B------:R-:W2:Y:S01]  /*a6b0*/  @P5 LDS.128 R12, [R33+0x2000] ;  /* 0x00200000210c5984 */ /* 0x000ea20000000c00 */
[----:B-1----:R-:W-:-:S04]  /*a6c0*/  @P5 LEA R30, P0, R16, R28, 0x1 ;  /* 0x0000001c101e5211 */ /* 0x002fc800078008ff */
[----:B----4-:R-:W-:Y:S02]  /*a6d0*/  @P5 LEA.HI.X R31, R16, R29, R17, 0x1, P0 ;  /* 0x0000001d101f5211 */ /* 0x010fe400000f0c11 */
[----:B------:R-:W-:-:S13]  /*a6e0*/  ISETP.NE.AND P0, PT, R9, RZ, PT ;  /* 0x000000ff0900720c */ /* 0x000fda0003f05270 */
[----:B0-----:R-:W-:Y:S01]  /*a6f0*/  @P0 SHF.L.U32 R11, R166, 0x3, RZ ;  /* 0x00000003a60b0819 */ /* 0x001fe200000006ff */
[----:B--2---:R0:W-:Y:S01]  /*a700*/  @P5 ST.E.128 desc[UR60][R30.64], R12 ;  /* 0x0000000c1e005985 */ /* 0x0041e2000c101d3c */
        /* <DEDUP_REMOVED lines=13> */
.L_x_2800:
[----:B------:R-:W-:Y:S05]  /*a7e0*/  BSYNC B0 ;  /* 0x0000000000007941 */ /* 0x000fea0003800000 */
.L_x_2799:
        /* <DEDUP_REMOVED lines=14> */
[----:B--2---:R-:W-:Y:S02]  /*a8d0*/  SEL R12, RZ, 0x1, P4 ;  /* 0x00000001ff0c7807 */ /* 0x004fe40002000000 */
[----:B------:R-:W-:Y:S02]  /*a8e0*/  SEL R19, R19, RZ, P4 ;  /* 0x000000ff13137207 */ /* 0x000fe40002000000 */
[----:B------:R-:W-:Y:S01]  /*a8f0*/  LOP3.LUT R171, R171, R12, RZ, 0x3c, !PT ;  /* 0x0000000cabab7212 */ /* 0x000fe200078e3cff */
[----:B---3--:R-:W-:Y:S06]  /*a900*/  @P5 BRA `(.L_x_2801) ;  /* 0xffffff7c00445947 */ /* 0x008fec000383ffff */
.L_x_2691:
[----:B------:R-:W2:Y:S01]  /*a910*/  LDC R0, c[0x0][0x448] ;  /* 0x00011200ff007b82 */ /* 0x000ea20000000800 */
[----:B------:R-:W-:Y:S01]  /*a920*/  VIADD R3, R185, 0x7f ;  /* 0x0000007fb9037836 */ /* 0x000fe20000000000 */
        /* <DEDUP_REMOVED lines=16> */
[----:B0-----:R-:W-:Y:S02]  /*aa30*/  CS2R R32, SRZ ;  /* 0x0000000000207805 */ /* 0x001fe4000001ff00 */
[----:B------:R-:W-:Y:S02]  /*aa40*/  CS2R R62, SRZ ;  /* 0x00000000003e7805 */ /* 0x000fe4000001ff00 */
[----:B------:R-:W-:-:S02]  /*aa50*/  CS2R R60, SRZ ;  /* 0x00000000003c7805 */ /* 0x000fc4000001ff00 */
[----:B------:R-:W-:Y:S02]  /*aa60*/  CS2R R58, SRZ ;  /* 0x00000000003a7805 */ /* 0x000fe4000001ff00 */
[----:B------:R-:W-:Y:S02]  /*aa70*/  CS2R R56, SRZ ;  /* 0x0000000000387805 */ /* 0x000fe4000001ff00 */
[----:B------:R-:W-:Y:S02]  /*aa80*/  CS2R R54, SRZ ;  /* 0x0000000000367805 */ /* 0x000fe4000001ff00 */
[----:B--2---:R-:W-:Y:S02]  /*aa90*/  ISETP.NE.AND P1, PT, R0, 0x1, PT ;  /* 0x000000010000780c */ /* 0x004fe40003f25270 */
        /* <DEDUP_REMOVED lines=8> */
[----:B------:R-:W-:Y:S01]  /*ab20*/  CS2R R94, SRZ ;  /* 0x00000000005e7805 */ /* 0x000fe2000001ff00 */
[----:B------:R-:W-:Y:S01]  /*ab30*/  IMAD.MOV.U32 R30, RZ, RZ, RZ ;  /* 0x000000ffff1e7224 */ /* 0x000fe200078e00ff */
[----:B------:R-:W-:Y:S01]  /*ab40*/  MOV R10, RZ ;  /* 0x000000ff000a7202 */ /* 0x000fe20000000f00 */
[----:B-1----:R-:W-:Y:S01]  /*ab50*/  IMAD.MOV.U32 R28, RZ, RZ, RZ ;  /* 0x000000ffff1c7224 */ /* 0x002fe200078e00ff */
[----:B------:R-:W0:Y:S01]  /*ab60*/  @P1 LDC R0, c[0x0][0x44c] ;  /* 0x00011300ff001b82 */ /* 0x000e220000000800 */
[----:B------:R-:W-:-:S07]  /*ab70*/  IMAD.MOV.U32 R99, RZ, RZ, RZ ;  /* 0x000000ffff637224 */ /* 0x000fce00078e00ff */
[----:B------:R-:W1:Y:S01]  /*ab80*/  @P1 LDC R5, c[0x0][0x450] ;  /* 0x00011400ff051b82 */ /* 0x000e620000000800 */
[----:B0-----:R-:W-:-:S05]  /*ab90*/  @P1 IMAD.HI.U32 R0, R3, R0, RZ ;  /* 0x0000000003001227 */ /* 0x001fca00078e00ff */
[----:B-1----:R-:W-:Y:S02]  /*aba0*/  @P1 SHF.R.U32.HI R3, RZ, R5, R0 ;  /* 0x00000005ff031219 */ /* 0x002fe40000011600 */
[----:B------:R-:W-:-:S03]  /*abb0*/  PLOP3.LUT P1, PT, PT, PT, PT, 0x80, 0x0 ;  /* 0x000000000000781c */ /* 0x000fc60003f2f070 */
[----:B------:R-:W-:-:S04]  /*abc0*/  IMAD.IADD R3, R142, 0x1, R3 ;  /* 0x000000018e037824 */ /* 0x000fc800078e0203 */
[----:B------:R-:W-:-:S05]  /*abd0*/  IMAD.HI R3, R3, 0x2aaaaaab, RZ ;  /* 0x2aaaaaab03037827 */ /* 0x000fca00078e02ff */
[----:B------:R-:W-:-:S04]  /*abe0*/  SHF.R.U32.HI R0, RZ, 0x1f, R3 ;  /* 0x0000001fff007819 */ /* 0x000fc80000011603 */
[----:B------:R-:W-:Y:S02]  /*abf0*/  LEA.HI.SX32 R72, R3, R0, 0x1c ;  /* 0x0000000003487211 */ /* 0x000fe400078fe2ff */
[----:B------:R-:W-:Y:S02]  /*ac00*/  MOV R0, RZ ;  /* 0x000000ff00007202 */ /* 0x000fe40000000f00 */
[----:B------:R-:W-:-:S04]  /*ac10*/  VIMNMX R72, R143, R72, PT ;  /* 0x000000488f487248 */ /* 0x000fc80003fe0100 */
[----:B------:R-:W-:Y:S01]  /*ac20*/  ISETP.GE.AND P2, PT, R72, 0x1, PT ;  /* 0x000000014800780c */ /* 0x000fe20003f46270 */
[----:B------:R-:W-:-:S12]  /*ac30*/  @P0 BRA `(.L_x_2803) ;  /* 0x0000000000080947 */ /* 0x000fd80003800000 */
[----:B------:R-:W0:Y:S02]  /*ac40*/  FENCE.VIEW.ASYNC.G ;  /* 0x00000000000073c6 */ /* 0x000e240000000100 */
[----:B0-----:R-:W-:Y:S06]  /*ac50*/  BAR.ARV 0xc, 0x180 ;  /* 0x0306000000007b1d */ /* 0x001fec0000002000 */
.L_x_2803:
[----:B------:R-:W-:Y:S05]  /*ac60*/  BSYNC B0 ;  /* 0x0000000000007941 */ /* 0x000fea0003800000 */
.L_x_2802:
[----:B------:R-:W-:Y:S01]  /*ac70*/  MOV R20, RZ ;  /* 0x000000ff00147202 */ /* 0x000fe20000000f00 */
[----:B------:R-:W-:Y:S01]  /*ac80*/  IMAD.MOV.U32 R11, RZ, RZ, RZ ;  /* 0x000000ffff0b7224 */ /* 0x000fe200078e00ff */
[----:B------:R-:W-:Y:S06]  /*ac90*/  @!P2 BRA `(.L_x_2804) ;  /* 0x000000e400c4a947 */ /* 0x000fec0003800000 */
[----:B------:R-:W2:Y:S04]  /*aca0*/  LDL R2, [R1+0x34] ;  /* 0x0000340001027983 */ /* 0x000ea80000100800 */
[----:B------:R-:W0:Y:S01]  /*acb0*/  SHFL.IDX PT, R0, R222, RZ, 0x1f ;  /* 0x00001fffde007589 */ /* 0x000e2200000e0000 */
[----:B--2---:R-:W-:Y:S02]  /*acc0*/  R2UR UR4, R2 ;  /* 0x00000000020472ca */ /* 0x004fe400000e0000 */
[----:B0-----:R-:W-:-:S04]  /*acd0*/  LEA.HI R2, R0, R0, RZ, 0x1 ;  /* 0x0000000000027211 */ /* 0x001fc800078f08ff */
[----:B------:R-:W-:-:S05]  /*ace0*/  LOP3.LUT R3, R2, 0x1e, RZ, 0xc0, !PT ;  /* 0x0000001e02037812 */ /* 0x000fca00078ec0ff */
[----:B------:R-:W-:Y:S02]  /*acf0*/  IMAD.IADD R3, R0, 0x1, -R3 ;  /* 0x0000000100037824 */ /* 0x000fe400078e0a03 */
[----:B------:R-:W-:-:S03]  /*ad00*/  ULOP3.LUT UP0, URZ, UR4, 0x1bf, URZ, 0xc0, !UPT ;  /* 0x000001bf043f7892 */ /* 0x000fc6000f80c03f */
[----:B------:R-:W-:-:S03]  /*ad10*/  LEA R3, R3, UR4, 0xd ;  /* 0x0000000403037c11 */ /* 0x000fc6000f8e68ff */
[----:B------:R-:W-:Y:S02]  /*ad20*/  PLOP3.LUT P0, PT, PT, PT, UP0, 0x80, 0x0 ;  /* 0x000000000000781c */ /* 0x000fe40003f0f008 */
[----:B------:R-:W-:-:S04]  /*ad30*/  SHF.R.U32.HI R2, RZ, 0x4, R3 ;  /* 0x00000004ff027819 */ /* 0x000fc80000011603 */
[----:B------:R-:W-:-:S07]  /*ad40*/  LOP3.LUT R2, R2, 0x3fff, RZ, 0xc0, !PT ;  /* 0x00003fff02027812 */ /* 0x000fce00078ec0ff */
        /* <DEDUP_REMOVED lines=17> */
.L_x_2805:
        /* <DEDUP_REMOVED lines=12> */
.L_x_2809:
[----:B-1----:R1:W2:Y:S02]  /*af20*/  SYNCS.PHASECHK.TRANS64.TRYWAIT P0, [R18+URZ+0x2a800], R3 ;  /* 0x02a80003120075a7 */ /* 0x0022a4000800017f */
[----:B--2---:R-:W-:Y:S05]  /*af30*/  @!P0 NANOSLEEP.SYNCS 0x989680 ;  /* 0x009896800000895d */ /* 0x004fea0003900000 */
[----:B------:R-:W2:Y:S02]  /*af40*/  @!P0 SYNCS.PHASECHK.TRANS64 P0, [R18+URZ+0x2a800], R3 ;  /* 0x02a80003120085a7 */ /* 0x000ea4000800007f */
[----:B--2---:R-:W-:Y:S05]  /*af50*/  @!P0 BRA `(.L_x_2809) ;  /* 0xfffffffc00f08947 */ /* 0x004fea000383ffff */
.L_x_2808:
[----:B------:R-:W-:Y:S05]  /*af60*/  BSYNC B0 ;  /* 0x0000000000007941 */ /* 0x000fea0003800000 */
.L_x_2807:
[----:B------:R-:W-:Y:S05]  /*af70*/  BRA `(.L_x_2810) ;  /* 0x0000006c001c7947 */ /* 0x000fea0003800000 */
.L_x_2806:
        /* <DEDUP_REMOVED lines=12> */
[----:B------:R-:W-:Y:S02]  /*b040*/  IMAD R31, R141, UR7, R0 ;  /* 0x000000078d1f7c24 */ /* 0x000fe4000f8e0200 */
[----:B------:R-:W-:Y:S02]  /*b050*/  IMAD.IADD R29, R29, 0x1, R27 ;  /* 0x000000011d1d7824 */ /* 0x000fe400078e021b */
[----:B------:R-:W-:Y:S01]  /*b060*/  IMAD.IADD R31, R31, 0x1, R25 ;  /* 0x000000011f1f7824 */ /* 0x000fe200078e0219 */
[----:B------:R-:W-:Y:S06]  /*b070*/  @!P0 BRA `(.L_x_2811) ;  /* 0x0000000000408947 */ /* 0x000fec0003800000 */
        /* <DEDUP_REMOVED lines=16> */
.L_x_2811:
[----:B------:R-:W-:Y:S01]  /*b180*/  ULDC.U8 UR4, c[0x0][0x410] ;  /* 0x0001040000047ab9 */ /* 0x000fe20000000000 */
[----:B------:R-:W-:Y:S01]  /*b190*/  BSSY B0, `(.L_x_2812) ;  /* 0x000069d000007945 */ /* 0x000fe20003800000 */
[----:B------:R-:W-:Y:S02]  /*b1a0*/  ISETP.NE.AND P0, PT, RZ, UR4, PT ;  /* 0x00000004ff007c0c */ /* 0x000fe4000bf05270 */
[----:B------:R-:W-:-:S11]  /*b1b0*/  IADD3 R9, R170, R185, RZ ;  /* 0x000000b9aa097210 */ /* 0x000fd60007ffe0ff */
[----:B------:R-:W-:Y:S05]  /*b1c0*/  @!P0 BRA `(.L_x_2813) ;  /* 0x0000003400648947 */ /* 0x000fea0003800000 */
[----:B------:R-:W0:Y:S01]  /*b1d0*/  LDC R21, c[0x0][0x448] ;  /* 0x00011200ff157b82 */ /* 0x000e220000000800 */
[----:B------:R-:W-:Y:S01]  /*b1e0*/  IMAD R3, R198, 0x40, R9 ;  /* 0x00000040c6037824 */ /* 0x000fe200078e0209 */
[----:B------:R-:W-:Y:S01]  /*b1f0*/  ULDC.64 UR4, c[0x0][0x3f8] ;  /* 0x0000fe0000047ab9 */ /* 0x000fe20000000a00 */
[----:B------:R-:W-:Y:S01]  /*b200*/  MOV R11, R29 ;  /* 0x0000001d000b7202 */ /* 0x000fe20000000f00 */
        /* <DEDUP_REMOVED lines=30> */
.L_x_3079:
        /* <DEDUP_REMOVED lines=26> */
[C---:B------:R-:W-:Y:S02]  /*b590*/  @!P2 SHF.L.U32 R31, R173.reuse, 0x1, RZ ;  /* 0x00000001ad1fa819 */ /* 0x040fe400000006ff */
[----:B------:R-:W-:Y:S01]  /*b5a0*/  @!P1 IMAD.SHL.U32 R33, R174, 0x2, RZ ;  /* 0x00000002ae219824 */ /* 0x000fe200078e00ff */
[-C--:B--2---:R-:W-:Y:S01]  /*b5b0*/  @!P3 IADD3 R26, P6, R0, R29.reuse, RZ ;  /* 0x0000001d001ab210 */ /* 0x084fe20007fde0ff */
[----:B------:R-:W-:Y:S01]  /*b5c0*/  @!P0 IMAD.SHL.U32 R41, R172, 0x2, RZ ;  /* 0x00000002ac298824 */ /* 0x000fe200078e00ff */
[----:B----4-:R-:W-:Y:S01]  /*b5d0*/  @!P3 IADD3 R28, P5, R14, R29, RZ ;  /* 0x0000001d0e1cb210 */ /* 0x010fe20007fbe0ff */
[----:B---3--:R-:W-:Y:S01]  /*b5e0*/  @!P4 IMAD.MOV.U32 R15, RZ, RZ, R5 ;  /* 0x000000ffff0fc224 */ /* 0x008fe200078e0005 */
[----:B------:R-:W-:Y:S01]  /*b5f0*/  @!P2 SHF.L.U64.HI R20, R173, 0x1, R204 ;  /* 0x00000001ad14a819 */ /* 0x000fe200000102cc */
[----:B-1----:R-:W-:Y:S01]  /*b600*/  @!P3 IMAD.X R27, R3, 0x1, R10, P6 ;  /* 0x00000001031bb824 */ /* 0x002fe200030e060a */
[----:B------:R-:W-:Y:S02]  /*b610*/  @!P2 IADD3 R12, P6, R0, R31, RZ ;  /* 0x0000001f000ca210 */ /* 0x000fe40007fde0ff */
[----:B------:R-:W-:-:S02]  /*b620*/  @!P3 IADD3.X R29, R5, R10, RZ, P5, !PT ;  /* 0x0000000a051db210 */ /* 0x000fc40002ffe4ff */
[----:B------:R-:W-:Y:S01]  /*b630*/  @!P2 IADD3 R30, P5, R14, R31, RZ ;  /* 0x0000001f0e1ea210 */ /* 0x000fe20007fbe0ff */
[--C-:B------:R-:W-:Y:S01]  /*b640*/  @!P2 IMAD.X R13, R3, 0x1, R20.reuse, P6 ;  /* 0x00000001030da824 */ /* 0x100fe200030e0614 */
[----:B------:R-:W-:Y:S02]  /*b650*/  @!P1 SHF.L.U64.HI R24, R174, 0x1, R203 ;  /* 0x00000001ae189819 */ /* 0x000fe400000102cb */
[-C--:B------:R-:W-:Y:S01]  /*b660*/  @!P1 IADD3 R10, P6, R0, R33.reuse, RZ ;  /* 0x00000021000a9210 */ /* 0x080fe20007fde0ff */
[----:B------:R-:W-:Y:S01]  /*b670*/  @!P2 IMAD.X R31, R5, 0x1, R20, P5 ;  /* 0x00000001051fa824 */ /* 0x000fe200028e0614 */
[----:B------:R-:W-:Y:S01]  /*b680*/  ISETP.GE.AND P5, PT, R176, UR4, PT ;  /* 0x00000004b0007c0c */ /* 0x000fe2000bfa6270 */
[----:B------:R-:W-:Y:S01]  /*b690*/  @!P4 IMAD.MOV.U32 R20, RZ, RZ, R0 ;  /* 0x000000ffff14c224 */ /* 0x000fe200078e0000 */
[----:B------:R-:W-:Y:S02]  /*b6a0*/  @!P1 IADD3.X R11, R3, R24, RZ, P6, !PT ;  /* 0x00000018030b9210 */ /* 0x000fe400037fe4ff */
[----:B------:R-:W-:-:S02]  /*b6b0*/  @!P1 IADD3 R32, P6, R14, R33, RZ ;  /* 0x000000210e209210 */ /* 0x000fc40007fde0ff */
[----:B------:R-:W-:Y:S02]  /*b6c0*/  @!P0 SHF.L.U64.HI R38, R172, 0x1, R202 ;  /* 0x00000001ac268819 */ /* 0x000fe400000102ca */
[----:B------:R-:W-:Y:S01]  /*b6d0*/  @!P4 MOV R21, R3 ;  /* 0x000000030015c202 */ /* 0x000fe20000000f00 */
[----:B------:R-:W-:Y:S01]  /*b6e0*/  @!P1 IMAD.X R33, R5, 0x1, R24, P6 ;  /* 0x0000000105219824 */ /* 0x000fe200030e0618 */
[----:B------:R-:W-:Y:S01]  /*b6f0*/  @!P0 IADD3 R34, P6, R0, R41, RZ ;  /* 0x0000002900228210 */ /* 0x000fe20007fde0ff */
[----:B------:R-:W-:-:S03]  /*b700*/  @!P4 IMAD.WIDE R24, R162, 0x2, R14 ;  /* 0x00000002a218c825 */ /* 0x000fc600078e020e */
[----:B------:R-:W-:Y:S01]  /*b710*/  @!P0 IADD3.X R35, R3, R38, RZ, P6, !PT ;  /* 0x0000002603238210 */ /* 0x000fe200037fe4ff */
[----:B------:R-:W-:Y:S01]  /*b720*/  @!P4 IMAD.WIDE R20, R162, 0x2, R20 ;  /* 0x00000002a214c825 */ /* 0x000fe200078e0214 */
[----:B------:R-:W-:Y:S01]  /*b730*/  @!P0 IADD3 R40, P6, R14, R41, RZ ;  /* 0x000000290e288210 */ /* 0x000fe20007fde0ff */
[----:B------:R1:W5:Y:S02]  /*b740*/  @!P4 LD.E.64 R60, desc[UR60][R24.64] ;  /* 0x0000003c183cc980 */ /* 0x000364000c101b00 */
[C---:B------:R-:W-:Y:S01]  /*b750*/  @!P5 IMAD.SHL.U32 R15, R176.reuse, 0x2, RZ ;  /* 0x00000002b00fd824 */ /* 0x040fe200078e00ff */
[----:B------:R-:W-:Y:S01]  /*b760*/  @!P5 SHF.L.U64.HI R36, R176, 0x1, R201 ;  /* 0x00000001b024d819 */ /* 0x000fe200000102c9 */
[----:B------:R-:W-:Y:S01]  /*b770*/  @!P0 IMAD.X R41, R5, 0x1, R38, P6 ;  /* 0x0000000105298824 */ /* 0x000fe200030e0626 */
[----:B------:R1:W5:Y:S02]  /*b780*/  @!P4 LD.E.64 R58, desc[UR60][R20.64] ;  /* 0x0000003c143ac980 */ /* 0x000364000c101b00 */
[----:B------:R-:W-:-:S02]  /*b790*/  @!P5 IADD3 R14, P6, R14, R15, RZ ;  /* 0x0000000f0e0ed210 */ /* 0x000fc40007fde0ff */
[----:B------:R-:W-:Y:S02]  /*b7a0*/  @!P5 IADD3 R62, P4, R0, R15, RZ ;  /* 0x0000000f003ed210 */ /* 0x000fe40007f9e0ff */
[----:B------:R-:W-:Y:S02]  /*b7b0*/  CS2R R54, SRZ ;  /* 0x0000000000367805 */ /* 0x000fe4000001ff00 */
[----:B------:R-:W-:Y:S01]  /*b7c0*/  CS2R R56, SRZ ;  /* 0x0000000000387805 */ /* 0x000fe2000001ff00 */
[----:B------:R-:W-:Y:S01]  /*b7d0*/  @!P5 IMAD.X R15, R5, 0x1, R36, P6 ;  /* 0x00000001050fd824 */ /* 0x000fe200030e0624 */
[----:B------:R-:W-:Y:S02]  /*b7e0*/  @!P5 IADD3.X R63, R3, R36, RZ, P4, !PT ;  /* 0x00000024033fd210 */ /* 0x000fe400027fe4ff */
        /* <DEDUP_REMOVED lines=18> */
.L_x_2816:
[----:B------:R-:W-:Y:S05]  /*b910*/  BSYNC B1 ;  /* 0x0000000000017941 */ /* 0x000fea0003800000 */
.L_x_2815:
[----:B---3-5:R-:W-:Y:S01]  /*b920*/  IMAD.MOV.U32 R5, RZ, RZ, R56 ;  /* 0x000000ffff057224 */ /* 0x028fe200078e0038 */
[----:B-1----:R-:W-:Y:S01]  /*b930*/  MOV R3, R61 ;  /* 0x0000003d00037202 */ /* 0x002fe20000000f00 */
[----:B------:R-:W-:Y:S01]  /*b940*/  IMAD.MOV.U32 R10, RZ, RZ, R57 ;  /* 0x000000ffff0a7224 */ /* 0x000fe200078e0039 */
[----:B------:R-:W-:Y:S01]  /*b950*/  UMOV UR4, 0xffffffff ;  /* 0xffffffff00047882 */ /* 0x000fe20000000000 */
[----:B--2---:R-:W-:Y:S01]  /*b960*/  IMAD.MOV.U32 R0, RZ, RZ, R60 ;  /* 0x000000ffff007224 */ /* 0x004fe200078e003c */
[----:B------:R-:W-:Y:S01]  /*b970*/  PRMT R88, R88, 0x5410, R3 ;  /* 0x0000541058587816 */ /* 0x000fe20000000003 */
[----:B------:R-:W-:Y:S01]  /*b980*/  IMAD.MOV.U32 R3, RZ, RZ, R51 ;  /* 0x000000ffff037224 */ /* 0x000fe200078e0033 */
[----:B------:R-:W-:Y:S01]  /*b990*/  PRMT R86, R5, 0x5410, R10 ;  /* 0x0000541005567816 */ /* 0x000fe2000000000a */
[----:B------:R-:W-:Y:S01]  /*b9a0*/  IMAD.MOV.U32 R5, RZ, RZ, R46 ;  /* 0x000000ffff057224 */ /* 0x000fe200078e002e */
[----:B------:R-:W-:Y:S02]  /*b9b0*/  PRMT R89, R0, 0x7610, R89 ;  /* 0x0000761000597816 */ /* 0x000fe40000000059 */
[----:B------:R-:W-:-:S02]  /*b9c0*/  CS2R R30, SRZ ;  /* 0x00000000001e7805 */ /* 0x000fc4000001ff00 */
[----:B------:R-:W-:Y:S02]  /*b9d0*/  MOV R10, R47 ;  /* 0x0000002f000a7202 */ /* 0x000fe40000000f00 */
        /* <DEDUP_REMOVED lines=17> */
[----:B------:R-:W-:Y:S02]  /*baf0*/  PRMT R89, R89, 0x5410, R0 ;  /* 0x0000541059597816 */ /* 0x000fe40000000000 */
        /* <DEDUP_REMOVED lines=15> */
.L_x_3085:
        /* <DEDUP_REMOVED lines=11> */
[----:B------:R-:W-:Y:S02]  /*bca0*/  IADD3 R7, R183, R6, RZ ;  /* 0x00000006b7077210 */ /* 0x000fe40007ffe0ff */
[----:B------:R-:W-:Y:S02]  /*bcb0*/  CS2R R40, SRZ ;  /* 0x0000000000287805 */ /* 0x000fe4000001ff00 */
[----:B------:R-:W-:-:S02]  /*bcc0*/  CS2R R34, SRZ ;  /* 0x0000000000227805 */ /* 0x000fc4000001ff00 */
[----:B------:R-:W-:Y:S02]  /*bcd0*/  CS2R R28, SRZ ;  /* 0x00000000001c7805 */ /* 0x000fe4000001ff00 */
        /* <DEDUP_REMOVED lines=12> */
[C---:B------:R-:W-:Y:S01]  /*bda0*/  @!P4 IMAD.SHL.U32 R9, R175.reuse, 0x2, RZ ;  /* 0x00000002af09c824 */ /* 0x040fe200078e00ff */
[----:B------:R-:W-:-:S03]  /*bdb0*/  @!P4 SHF.L.U64.HI R6, R175, 0x1, R205 ;  /* 0x00000001af06c819 */ /* 0x000fc600000102cd */
[C---:B------:R-:W-:Y:S02]  /*bdc0*/  @!P3 SHF.L.U32 R71, R173.reuse, 0x1, RZ ;  /* 0x00000001ad47b819 */ /* 0x040fe400000006ff */
[----:B------:R-:W-:Y:S01]  /*bdd0*/  @!P2 IMAD.SHL.U32 R67, R174, 0x2, RZ ;  /* 0x00000002ae43a824 */ /* 0x000fe200078e00ff */
[-C--:B---3--:R-:W-:Y:S01]  /*bde0*/  @!P4 IADD3 R10, P5, R0, R9.reuse, RZ ;  /* 0x00000009000ac210 */ /* 0x088fe20007fbe0ff */
[----:B------:R-:W-:Y:S01]  /*bdf0*/  @!P1 IMAD.SHL.U32 R7, R172, 0x2, RZ ;  /* 0x00000002ac079824 */ /* 0x000fe200078e00ff */
[----:B------:R-:W-:Y:S02]  /*be00*/  @!P3 SHF.L.U64.HI R12, R173, 0x1, R204 ;  /* 0x00000001ad0cb819 */ /* 0x000fe400000102cc */
[----:B0-----:R-:W-:Y:S01]  /*be10*/  @!P4 IADD3 R8, P6, R4, R9, RZ ;  /* 0x000000090408c210 */ /* 0x001fe20007fde0ff */
[----:B--2---:R-:W-:Y:S01]  /*be20*/  @!P4 IMAD.X R11, R3, 0x1, R6, P5 ;  /* 0x00000001030bc824 */ /* 0x004fe200028e0606 */
[----:B------:R-:W-:Y:S02]  /*be30*/  @!P3 IADD3 R76, P5, R0, R71, RZ ;  /* 0x00000047004cb210 */ /* 0x000fe40007fbe0ff */
[----:B------:R-:W-:-:S02]  /*be40*/  @!P4 IADD3.X R9, R5, R6, RZ, P6, !PT ;  /* 0x000000060509c210 */ /* 0x000fc400037fe4ff */
[----:B------:R-:W-:Y:S01]  /*be50*/  @!P2 SHF.L.U64.HI R14, R174, 0x1, R203 ;  /* 0x00000001ae0ea819 */ /* 0x000fe200000102cb */
[----:B------:R-:W-:Y:S01]  /*be60*/  @!P3 IMAD.X R77, R3, 0x1, R12, P5 ;  /* 0x00000001034db824 */ /* 0x000fe200028e060c */
[----:B------:R-:W-:Y:S02]  /*be70*/  @!P3 IADD3 R70, P6, R4, R71, RZ ;  /* 0x000000470446b210 */ /* 0x000fe40007fde0ff */
[-C--:B------:R-:W-:Y:S02]  /*be80*/  @!P2 IADD3 R68, P5, R0, R67.reuse, RZ ;  /* 0x000000430044a210 */ /* 0x080fe40007fbe0ff */
[----:B------:R-:W-:Y:S02]  /*be90*/  @!P3 IADD3.X R71, R5, R12, RZ, P6, !PT ;  /* 0x0000000c0547b210 */ /* 0x000fe400037fe4ff */
[----:B------:R-:W-:Y:S01]  /*bea0*/  @!P2 IADD3 R66, P6, R4, R67, RZ ;  /* 0x000000430442a210 */ /* 0x000fe20007fde0ff */
[----:B------:R-:W-:Y:S01]  /*beb0*/  @!P2 IMAD.X R69, R3, 0x1, R14, P5 ;  /* 0x000000010345a824 */ /* 0x000fe200028e060e */
[----:B------:R-:W-:-:S02]  /*bec0*/  @!P1 SHF.L.U64.HI R20, R172, 0x1, R202 ;  /* 0x00000001ac149819 */ /* 0x000fc400000102ca */
[-C--:B------:R-:W-:Y:S01]  /*bed0*/  @!P1 IADD3 R64, P5, R0, R7.reuse, RZ ;  /* 0x0000000700409210 */ /* 0x080fe20007fbe0ff */
[----:B------:R-:W-:Y:S01]  /*bee0*/  @!P2 IMAD.X R67, R5, 0x1, R14, P6 ;  /* 0x000000010543a824 */ /* 0x000fe200030e060e */
[----:B------:R-:W-:Y:S02]  /*bef0*/  ISETP.GE.AND P6, PT, R162, UR4, PT ;  /* 0x00000004a2007c0c */ /* 0x000fe4000bfc6270 */
[----:B------:R-:W-:Y:S02]  /*bf00*/  @!P1 IADD3.X R65, R3, R20, RZ, P5, !PT ;  /* 0x0000001403419210 */ /* 0x000fe40002ffe4ff */
[----:B------:R-:W-:-:S05]  /*bf10*/  @!P1 IADD3 R6, P5, R4, R7, RZ ;  /* 0x0000000704069210 */ /* 0x000fca0007fbe0ff */
[----:B------:R-:W-:Y:S01]  /*bf20*/  @!P1 IMAD.X R7, R5, 0x1, R20, P5 ;  /* 0x0000000105079824 */ /* 0x000fe200028e0614 */
[----:B------:R-:W-:-:S03]  /*bf30*/  ISETP.GE.AND P5, PT, R176, UR4, PT ;  /* 0x00000004b0007c0c */ /* 0x000fc6000bfa6270 */
[----:B------:R-:W-:Y:S01]  /*bf40*/  @!P6 MOV R13, R3 ;  /* 0x00000003000de202 */ /* 0x000fe20000000f00 */
        /* <DEDUP_REMOVED lines=9> */
[----:B------:R-:W-:Y:S01]  /*bfe0*/  CS2R R32, SRZ ;  /* 0x0000000000207805 */ /* 0x000fe2000001ff00 */
[----:B------:R-:W-:Y:S01]  /*bff0*/  @!P5 IMAD.X R75, R3, 0x1, R20, P6 ;  /* 0x00000001034bd824 */ /* 0x000fe200030e0614 */
[----:B------:R-:W-:Y:S02]  /*c000*/  @!P5 IADD3 R4, P6, R4, R21, RZ ;  /* 0x000000150404d210 */ /* 0x000fe40007fde0ff */
[----:B------:R2:W5:Y:S01]  /*c010*/  @!P4 LD.E.64 R34, desc[UR60][R10.64] ;  /* 0x0000003c0a22c980 */ /* 0x000562000c101b00 */
[----:B------:R-:W-:Y:S02]  /*c020*/  CS2R R28, SRZ ;  /* 0x00000000001c7805 */ /* 0x000fe4000001ff00 */
[----:B------:R-:W-:-:S02]  /*c030*/  CS2R R26, SRZ ;  /* 0x00000000001a7805 */ /* 0x000fc4000001ff00 */
[----:B------:R-:W-:Y:S01]  /*c040*/  @!P5 IADD3.X R5, R5, R20, RZ, P6, !PT ;  /* 0x000000140505d210 */ /* 0x000fe200037fe4ff */
[----:B------:R3:W5:Y:S01]  /*c050*/  @!P4 LD.E.64 R32, desc[UR60][R8.64] ;  /* 0x0000003c0820c980 */ /* 0x000762000c101b00 */
[----:B------:R-:W-:Y:S02]  /*c060*/  CS2R R24, SRZ ;  /* 0x0000000000187805 */ /* 0x000fe4000001ff00 */
        /* <DEDUP_REMOVED lines=13> */
.L_x_2819:
[----:B------:R-:W-:Y:S05]  /*c140*/  BSYNC B1 ;  /* 0x0000000000017941 */ /* 0x000fea0003800000 */
.L_x_2818:
[----:B01---5:R-:W-:Y:S01]  /*c150*/  MOV R4, R30 ;  /* 0x0000001e00047202 */ /* 0x023fe20000000f00 */
[C---:B------:R-:W-:Y:S01]  /*c160*/  VIADD R5, R62.reuse, 0xc400 ;  /* 0x0000c4003e057836 */ /* 0x040fe20000000000 */
[----:B--2---:R-:W-:Y:S01]  /*c170*/  LEA.HI R3, R197, R197, RZ, 0x1 ;  /* 0x000000c5c5037211 */ /* 0x004fe200078f08ff */
[----:B---3--:R-:W-:Y:S01]  /*c180*/  VIADD R0, R62, 0xc440 ;  /* 0x0000c4403e007836 */ /* 0x008fe20000000000 */
[----:B------:R-:W-:Y:S01]  /*c190*/  PRMT R75, R4, 0x7610, R75 ;  /* 0x00007610044b7816 */ /* 0x000fe2000000004b */
[----:B------:R-:W-:Y:S01]  /*c1a0*/  @P0 VIADD R0, R5, 0xffffffc0 ;  /* 0xffffffc005000836 */ /* 0x000fe20000000000 */
[----:B------:R-:W-:Y:S01]  /*c1b0*/  LOP3.LUT R4, R3, 0xfffffffe, RZ, 0xc0, !PT ;  /* 0xfffffffe03047812 */ /* 0x000fe200078ec0ff */
[----:B------:R-:W-:Y:S01]  /*c1c0*/  IMAD.MOV.U32 R5, RZ, RZ, R31 ;  /* 0x000000ffff057224 */ /* 0x000fe200078e001f */
[----:B------:R-:W-:Y:S01]  /*c1d0*/  MOV R6, R32 ;  /* 0x0000002000067202 */ /* 0x000fe20000000f00 */
        /* <DEDUP_REMOVED lines=14> */
[----:B------:R-:W-:Y:S01]  /*c2c0*/  PRMT R66, R7, 0x7610, R66 ;  /* 0x0000761007427816 */ /* 0x000fe20000000042 */
[----:B------:R-:W-:Y:S01]  /*c2d0*/  IMAD.MOV.U32 R63, RZ, RZ, R15 ;  /* 0x000000ffff3f7224 */ /* 0x000fe200078e000f */
[----:B------:R-:W-:Y:S01]  /*c2e0*/  MOV R3, R21 ;  /* 0x0000001500037202 */ /* 0x000fe20000000f00 */
[----:B------:R-:W-:Y:S01]  /*c2f0*/  BSSY B1, `(.L_x_2820) ;  /* 0x0000019000017945 */ /* 0x000fe20003800000 */
[----:B------:R-:W-:-:S02]  /*c300*/  MOV R7, R8 ;  /* 0x0000000800077202 */ /* 0x000fc40000000f00 */
[----:B------:R-:W-:Y:S01]  /*c310*/  PRMT R64, R4, 0x5410, R6 ;  /* 0x0000541004407816 */ /* 0x000fe20000000006 */
[----:B------:R-:W-:Y:S01]  /*c320*/  IMAD.MOV.U32 R4, RZ, RZ, R9 ;  /* 0x000000ffff047224 */ /* 0x000fe200078e0009 */
[--C-:B------:R-:W-:Y:S01]  /*c330*/  PRMT R66, R66, 0x5410, R3.reuse ;  /* 0x0000541042427816 */ /* 0x100fe20000000003 */
[----:B------:R-:W-:Y:S01]  /*c340*/  IMAD.MOV.U32 R6, RZ, RZ, R40 ;  /* 0x000000ffff067224 */ /* 0x000fe200078e0028 */
[----:B------:R-:W-:Y:S02]  /*c350*/  PRMT R3, R7, 0x7610, R3 ;  /* 0x0000761007037816 */ /* 0x000fe40000000003 */
[----:B------:R-:W-:Y:S02]  /*c360*/  MOV R7, R41 ;  /* 0x0000002900077202 */ /* 0x000fe40000000f00 */
        /* <DEDUP_REMOVED lines=10> */
[----:B------:R-:W-:Y:S02]  /*c410*/  VIADDMNMX R69, R84, -R185, 0x80, PT ;  /* 0x0000008054457446 */ /* 0x000fe400038009b9 */
[----:B------:R-:W-:Y:S01]  /*c420*/  PRMT R67, R4, 0x5410, R6 ;  /* 0x0000541004437816 */ /* 0x000fe20000000006 */
[----:B------:R-:W-:Y:S01]  /*c430*/  IMAD.MOV.U32 R6, RZ, RZ, R11 ;  /* 0x000000ffff067224 */ /* 0x000fe200078e000b */
[----:B------:R-:W-:-:S02]  /*c440*/  ISETP.GE.AND P1, PT, R170, R69, PT ;  /* 0x00000045aa00720c */ /* 0x000fc40003f26270 */
[----:B------:R-:W-:Y:S02]  /*c450*/  PRMT R65, R7, 0x5410, R63 ;  /* 0x0000541007417816 */ /* 0x000fe4000000003f */
[----:B------:R-:W-:Y:S01]  /*c460*/  MOV R4, R10 ;  /* 0x0000000a00047202 */ /* 0x000fe20000000f00 */
[----:B0-----:R-:W-:Y:S08]  /*c470*/  @!P0 BRA `(.L_x_2821) ;  /* 0x0000016800388947 */ /* 0x001ff00003800000 */
.L_x_3086:
[----:B------:R-:W-:Y:S05]  /*c480*/  BSYNC B1 ;  /* 0x0000000000017941 */ /* 0x000fea0003800000 */
.L_x_2820:
        /* <DEDUP_REMOVED lines=54> */
.L_x_2825:
[----:B------:R-:W-:Y:S05]  /*c7f0*/  BSYNC B2 ;  /* 0x0000000000027941 */ /* 0x000fea0003800000 */
.L_x_2824:
        /* <DEDUP_REMOVED lines=44> */
.L_x_2827:
[----:B------:R-:W-:Y:S05]  /*cac0*/  BSYNC B2 ;  /* 0x0000000000027941 */ /* 0x000fea0003800000 */
.L_x_2826:
        /* <DEDUP_REMOVED lines=44> */
.L_x_2829:
[----:B------:R-:W-:Y:S05]  /*cd90*/  BSYNC B2 ;  /* 0x0000000000027941 */ /* 0x000fea0003800000 */
.L_x_2828:
[----:B------:R-:W-:Y:S04]  /*cda0*/  BSSY B2, `(.L_x_2830) ;  /* 0x000002c000027945 */ /* 0x000fe80003800000 */
[----:B------:R-:W-:Y:S05]  /*cdb0*/  @P3 BRA `(.L_x_2831) ;  /* 0x0000000000a83947 */ /* 0x000fea0003800000 */
[----:B012---:R-:W0:Y:S01]  /*cdc0*/  LDS.128 R4, [R0+0x4000] ;  /* 0x0040000000047984 */ /* 0x007e220000000c00 */
[----:B------:R-:W-:Y:S01]  /*cdd0*/  SHF.R.U32.HI R51, RZ, 0x10, R49 ;  /* 0x00000010ff337819 */ /* 0x000fe20000011631 */
[----:B------:R-:W-:Y:S01]  /*cde0*/  HADD2.F32 R50, -RZ, R82.H0_H0 ;  /* 0x20000052ff327230 */ /* 0x000fe20000004100 */
[----:B------:R-:W-:Y:S01]  /*cdf0*/  SHF.R.U32.HI R53, RZ, 0x10, R47 ;  /* 0x00000010ff357819 */ /* 0x000fe2000001162f */
[----:B------:R-:W-:Y:S01]  /*ce00*/  HADD2.F32 R52, -RZ, R81.H1_H1 ;  /* 0x30000051ff347230 */ /* 0x000fe20000004100 */
[----:B------:R-:W-:Y:S01]  /*ce10*/  SHF.R.U64 R59, R48, 0x10, R49 ;  /* 0x00000010303b7819 */ /* 0x000fe20000001231 */
[----:B------:R-:W-:Y:S01]  /*ce20*/  HADD2.F32 R51, -RZ, R51.H0_H0 ;  /* 0x20000033ff337230 */ /* 0x000fe20000004100 */
        /* <DEDUP_REMOVED lines=35> */
.L_x_2831:
[----:B------:R-:W-:Y:S05]  /*d060*/  BSYNC B2 ;  /* 0x0000000000027941 */ /* 0x000fea0003800000 */
.L_x_2830:
[----:B------:R-:W-:Y:S04]  /*d070*/  BSSY B2, `(.L_x_2832) ;  /* 0x000002c000027945 */ /* 0x000fe80003800000 */
[----:B------:R-:W-:Y:S05]  /*d080*/  @P4 BRA `(.L_x_2833) ;  /* 0x0000000000a84947 */ /* 0x000fea0003800000 */
[----:B0123--:R-:W0:Y:S01]  /*d090*/  LDS.128 R4, [R62+0x14400] ;  /* 0x014400003e047984 */ /* 0x00fe220000000c00 */
        /* <DEDUP_REMOVED lines=41> */
.L_x_2833:
[----:B------:R-:W-:Y:S05]  /*d330*/  BSYNC B2 ;  /* 0x0000000000027941 */ /* 0x000fea0003800000 */
.L_x_2832:
        /* <DEDUP_REMOVED lines=43> */
.L_x_2823:
[----:B------:R-:W-:Y:S05]  /*d5f0*/  BSYNC B1 ;  /* 0x0000000000017941 */ /* 0x000fea0003800000 */
.L_x_2822:
        /* <DEDUP_REMOVED lines=53> */
.L_x_2836:
[----:B------:R-:W-:Y:S05]  /*d950*/  BSYNC B1 ;  /* 0x0000000000017941 */ /* 0x000fea0003800000 */
.L_x_2835:
        /* <DEDUP_REMOVED lines=44> */
.L_x_2838:
[----:B------:R-:W-:Y:S05]  /*dc20*/  BSYNC B1 ;  /* 0x0000000000017941 */ /* 0x000fea0003800000 */
.L_x_2837:
        /* <DEDUP_REMOVED lines=44> */
.L_x_2840:
[----:B------:R-:W-:Y:S05]  /*def0*/  BSYNC B1 ;  /* 0x0000000000017941 */ /* 0x000fea0003800000 */
.L_x_2839:
        /* <DEDUP_REMOVED lines=44> */
.L_x_2842:
[----:B------:R-:W-:Y:S05]  /*e1c0*/  BSYNC B1 ;  /* 0x0000000000017941 */ /* 0x000fea0003800000 */
.L_x_2841:
        /* <DEDUP_REMOVED lines=44> */
.L_x_2844:
[----:B------:R-:W-:Y:S05]  /*e490*/  BSYNC B1 ;  /* 0x0000000000017941 */ /* 0x000fea0003800000 */
.L_x_2843:
        /* <DEDUP_REMOVED lines=44> */
.L_x_2813:
[----:B------:R-:W0:Y:S01]  /*e760*/  LDC R25, c[0x0][0x448] ;  /* 0x00011200ff197b82 */ /* 0x000e220000000800 */
[----:B------:R-:W-:Y:S01]  /*e770*/  IMAD R3, R198, 0x40, R9 ;  /* 0x00000040c6037824 */ /* 0x000fe200078e0209 */
[----:B------:R-:W-:Y:S01]  /*e780*/  ULDC.64 UR4, c[0x0][0x3f8] ;  /* 0x0000fe0000047ab9 */ /* 0x000fe20000000a00 */
[----:B------:R-:W-:Y:S01]  /*e790*/  ULDC.64 UR6, c[0x0][0x408] ;  /* 0x0001020000067ab9 */ /* 0x000fe20000000a00 */
[----:B------:R-:W-:Y:S01]  /*e7a0*/  MOV R4, R26 ;  /* 0x0000001a00047202 */ /* 0x000fe20000000f00 */
[----:B------:R-:W-:Y:S01]  /*e7b0*/  IMAD.MOV.U32 R10, RZ, RZ, R24 ;  /* 0x000000ffff0a7224 */ /* 0x000fe200078e0018 */
[----:B------:R-:W-:Y:S02]  /*e7c0*/  MOV R11, R31 ;  /* 0x0000001f000b7202 */ /* 0x000fe40000000f00 */
        /* <DEDUP_REMOVED lines=18> */
[----:B------:R-:W-:Y:S01]  /*e8f0*/  LEA R20, P1, R10, UR6, 0x1 ;  /* 0x000000060a147c11 */ /* 0x000fe2000f8208ff */
[----:B------:R-:W-:-:S03]  /*e900*/  IMAD.IADD R21, R11, 0x1, R21 ;  /* 0x000000010b157824 */ /* 0x000fc600078e0215 */
[----:B------:R-:W-:Y:S02]  /*e910*/  LEA.HI.X R7, R4, UR5, R7, 0x1, P0 ;  /* 0x0000000504077c11 */ /* 0x000fe400080f0c07 */
[----:B------:R-:W-:Y:S01]  /*e920*/  LEA.HI.X R21, R10, UR7, R21, 0x1, P1 ;  /* 0x000000070a157c11 */ /* 0x000fe200088f0c15 */
[----:B------:R-:W-:Y:S06]  /*e930*/  BRA.DIV UR4, `(.L_x_2845) ;  /* 0x00000146041c7947 */ /* 0x000fec000b800000 */
[----:B------:R0:W1:Y:S04]  /*e940*/  SHFL.IDX PT, R3, R7, RZ, 0x1c1f ;  /* 0x001c1fff07037589 */ /* 0x00006800000e0000 */
[----:B------:R0:W2:Y:S04]  /*e950*/  SHFL.IDX PT, R0, R6, RZ, 0x1c1f ;  /* 0x001c1fff06007589 */ /* 0x0000a800000e0000 */
[----:B------:R0:W3:Y:S04]  /*e960*/  SHFL.IDX PT, R5, R21, RZ, 0x1c1f ;  /* 0x001c1fff15057589 */ /* 0x0000e800000e0000 */
[----:B------:R0:W4:Y:S02]  /*e970*/  SHFL.IDX PT, R14, R20, RZ, 0x1c1f ;  /* 0x001c1fff140e7589 */ /* 0x00012400000e0000 */
.L_x_3092:
        /* <DEDUP_REMOVED lines=22> */
[----:B------:R-:W-:Y:S02]  /*eae0*/  ISETP.GE.AND P4, PT, R165, UR4, PT ;  /* 0x00000004a5007c0c */ /* 0x000fe4000bf86270 */
[----:B------:R-:W-:Y:S02]  /*eaf0*/  CS2R R28, SRZ ;  /* 0x00000000001c7805 */ /* 0x000fe4000001ff00 */
[----:B---3--:R-:W-:-:S02]  /*eb00*/  MOV R25, R5 ;  /* 0x0000000500197202 */ /* 0x008fc40000000f00 */
[----:B------:R-:W-:Y:S02]  /*eb10*/  CS2R R30, SRZ ;  /* 0x00000000001e7805 */ /* 0x000fe4000001ff00 */
[----:B------:R-:W-:Y:S02]  /*eb20*/  CS2R R40, SRZ ;  /* 0x0000000000287805 */ /* 0x000fe4000001ff00 */
[----:B------:R-:W-:Y:S02]  /*eb30*/  CS2R R42, SRZ ;  /* 0x00000000002a7805 */ /* 0x000fe4000001ff00 */
[----:B------:R-:W-:Y:S02]  /*eb40*/  @!P2 SHF.L.U32 R11, R16, 0x1, RZ ;  /* 0x00000001100ba819 */ /* 0x000fe400000006ff */
[----:B------:R-:W-:Y:S01]  /*eb50*/  @!P3 SHF.L.U32 R27, R166, 0x3, RZ ;  /* 0x00000003a61bb819 */ /* 0x000fe200000006ff */
[----:B------:R-:W-:Y:S01]  /*eb60*/  @!P4 IMAD.SHL.U32 R49, R167, 0x8, RZ ;  /* 0x00000008a731c824 */ /* 0x000fe200078e00ff */
[----:B------:R-:W-:-:S02]  /*eb70*/  @!P2 IADD3 R50, P0, R0, R11, RZ ;  /* 0x0000000b0032a210 */ /* 0x000fc40007f1e0ff */
[----:B------:R-:W-:Y:S01]  /*eb80*/  @!P2 IADD3 R4, P1, R14, R11, RZ ;  /* 0x0000000b0e04a210 */ /* 0x000fe20007f3e0ff */
[----:B------:R-:W-:Y:S01]  /*eb90*/  @!P3 IMAD.WIDE R10, R27, 0x2, R12 ;  /* 0x000000021b0ab825 */ /* 0x000fe200078e020c */
[----:B------:R-:W-:Y:S02]  /*eba0*/  @!P2 SHF.L.U64.HI R0, R16, 0x1, R17 ;  /* 0x000000011000a819 */ /* 0x000fe40000010211 */
[----:B------:R-:W-:Y:S01]  /*ebb0*/  CS2R R36, SRZ ;  /* 0x0000000000247805 */ /* 0x000fe2000001ff00 */
[----:B------:R-:W-:Y:S01]  /*ebc0*/  @!P4 IMAD.WIDE R14, R49, 0x2, R12 ;  /* 0x00000002310ec825 */ /* 0x000fe200078e020c */
[----:B------:R-:W-:Y:S02]  /*ebd0*/  CS2R R38, SRZ ;  /* 0x0000000000267805 */ /* 0x000fe4000001ff00 */
[----:B------:R-:W-:Y:S02]  /*ebe0*/  CS2R R32, SRZ ;  /* 0x0000000000207805 */ /* 0x000fe4000001ff00 */
[----:B------:R-:W-:Y:S01]  /*ebf0*/  CS2R R34, SRZ ;  /* 0x0000000000227805 */ /* 0x000fe2000001ff00 */
[----:B------:R-:W-:Y:S01]  /*ec00*/  @!P3 IMAD.WIDE R12, R27, 0x2, R24 ;  /* 0x000000021b0cb825 */ /* 0x000fe200078e0218 */
[----:B------:R-:W-:-:S02]  /*ec10*/  CS2R R26, SRZ ;  /* 0x00000000001a7805 */ /* 0x000fc4000001ff00 */
[----:B------:R-:W-:Y:S02]  /*ec20*/  CS2R R44, SRZ ;  /* 0x00000000002c7805 */ /* 0x000fe4000001ff00 */
[----:B------:R-:W-:Y:S01]  /*ec30*/  CS2R R46, SRZ ;  /* 0x00000000002e7805 */ /* 0x000fe2000001ff00 */
[----:B------:R-:W-:Y:S01]  /*ec40*/  @!P4 IMAD.WIDE R48, R49, 0x2, R24 ;  /* 0x000000023130c825 */ /* 0x000fe200078e0218 */
[----:B------:R-:W-:Y:S01]  /*ec50*/  CS2R R24, SRZ ;  /* 0x0000000000187805 */ /* 0x000fe2000001ff00 */
[----:B------:R1:W5:Y:S02]  /*ec60*/  @!P3 LD.E.128 R28, desc[UR60][R10.64] ;  /* 0x0000003c0a1cb980 */ /* 0x000364000c101d00 */
[--C-:B------:R-:W-:Y:S02]  /*ec70*/  @!P2 IMAD.X R51, R3, 0x1, R0.reuse, P0 ;  /* 0x000000010333a824 */ /* 0x100fe400000e0600 */
[----:B------:R-:W-:Y:S01]  /*ec80*/  @!P2 IMAD.X R5, R5, 0x1, R0, P1 ;  /* 0x000000010505a824 */ /* 0x000fe200008e0600 */
[----:B------:R1:W5:Y:S04]  /*ec90*/  @!P3 LD.E.128 R40, desc[UR60][R12.64] ;  /* 0x0000003c0c28b980 */ /* 0x000368000c101d00 */
[----:B------:R1:W5:Y:S04]  /*eca0*/  @!P4 LD.E.128 R24, desc[UR60][R14.64] ;  /* 0x0000003c0e18c980 */ /* 0x000368000c101d00 */
[----:B------:R1:W5:Y:S04]  /*ecb0*/  @!P4 LD.E.128 R36, desc[UR60][R48.64] ;  /* 0x0000003c3024c980 */ /* 0x000368000c101d00 */
[----:B------:R1:W5:Y:S04]  /*ecc0*/  @!P2 LD.E.128 R32, desc[UR60][R50.64] ;  /* 0x0000003c3220a980 */ /* 0x000368000c101d00 */
[----:B------:R1:W5:Y:S02]  /*ecd0*/  @!P2 LD.E.128 R44, desc[UR60][R4.64] ;  /* 0x0000003c042ca980 */ /* 0x000364000c101d00 */
.L_x_2847:
[----:B------:R-:W-:Y:S05]  /*ece0*/  BSYNC B1 ;  /* 0x0000000000017941 */ /* 0x000fea0003800000 */
.L_x_2846:
[----:B-1---5:R-:W-:Y:S01]  /*ecf0*/  IMAD.MOV.U32 R3, RZ, RZ, R45 ;  /* 0x000000ffff037224 */ /* 0x022fe200078e002d */
[----:B--2---:R-:W-:Y:S01]  /*ed00*/  MOV R0, R44 ;  /* 0x0000002c00007202 */ /* 0x004fe20000000f00 */
[----:B------:R-:W-:Y:S01]  /*ed10*/  IMAD.MOV.U32 R4, RZ, RZ, R46 ;  /* 0x000000ffff047224 */ /* 0x000fe200078e002e */
[----:B---3--:R-:W-:Y:S01]  /*ed20*/  MOV R5, R47 ;  /* 0x0000002f00057202 */ /* 0x008fe20000000f00 */
[----:B------:R-:W-:Y:S01]  /*ed30*/  UMOV UR4, 0xffffffff ;  /* 0xffffffff00047882 */ /* 0x000fe20000000000 */
        /* <DEDUP_REMOVED lines=35> */
[----:B------:R-:W-:Y:S02]  /*ef70*/  PRMT R76, R4, 0x5410, R5 ;  /* 0x00005410044c7816 */ /* 0x000fe40000000005 */
[----:B------:R-:W-:Y:S01]  /*ef80*/  CS2R R4, SRZ ;  /* 0x0000000000047805 */ /* 0x000fe2000001ff00 */
[----:B------:R-:W-:Y:S06]  /*ef90*/  BRA.DIV UR4, `(.L_x_2848) ;  /* 0x0000013e04f47947 */ /* 0x000fec000b800000 */
[----:B------:R1:W2:Y:S04]  /*efa0*/  SHFL.IDX PT, R3, R7, 0x1, 0x1c1f ;  /* 0x003c1f0007037f89 */ /* 0x0002a800000e0000 */
[----:B------:R1:W3:Y:S04]  /*efb0*/  SHFL.IDX PT, R0, R6, 0x1, 0x1c1f ;  /* 0x003c1f0006007f89 */ /* 0x0002e800000e0000 */
[----:B0-----:R-:W0:Y:S04]  /*efc0*/  SHFL.IDX PT, R21, R21, 0x1, 0x1c1f ;  /* 0x003c1f0015157f89 */ /* 0x001e2800000e0000 */
[----:B-1----:R-:W0:Y:S02]  /*efd0*/  SHFL.IDX PT, R20, R20, 0x1, 0x1c1f ;  /* 0x003c1f0014147f89 */ /* 0x002e2400000e0000 */
.L_x_3098:
        /* <DEDUP_REMOVED lines=16> */
[----:B--2---:R-:W-:Y:S01]  /*f0e0*/  MOV R5, R3 ;  /* 0x0000000300057202 */ /* 0x004fe20000000f00 */
[----:B---3--:R-:W-:Y:S01]  /*f0f0*/  IMAD.MOV.U32 R4, RZ, RZ, R0 ;  /* 0x000000ffff047224 */ /* 0x008fe200078e0000 */
[----:B------:R-:W-:Y:S02]  /*f100*/  ISETP.GE.AND P2, PT, R16, UR4, PT ;  /* 0x0000000410007c0c */ /* 0x000fe4000bf46270 */
[----:B------:R-:W-:Y:S02]  /*f110*/  CS2R R52, SRZ ;  /* 0x0000000000347805 */ /* 0x000fe4000001ff00 */
[----:B------:R-:W-:Y:S02]  /*f120*/  ISETP.GE.AND P3, PT, R164, UR4, PT ;  /* 0x00000004a4007c0c */ /* 0x000fe4000bf66270 */
[----:B------:R-:W-:Y:S02]  /*f130*/  CS2R R54, SRZ ;  /* 0x0000000000367805 */ /* 0x000fe4000001ff00 */
[----:B------:R-:W-:-:S02]  /*f140*/  ISETP.GE.AND P4, PT, R165, UR4, PT ;  /* 0x00000004a5007c0c */ /* 0x000fc4000bf86270 */
[----:B------:R-:W-:Y:S02]  /*f150*/  CS2R R8, SRZ ;  /* 0x0000000000087805 */ /* 0x000fe4000001ff00 */
[----:B------:R-:W-:Y:S02]  /*f160*/  CS2R R10, SRZ ;  /* 0x00000000000a7805 */ /* 0x000fe4000001ff00 */
[----:B------:R-:W-:Y:S02]  /*f170*/  CS2R R56, SRZ ;  /* 0x0000000000387805 */ /* 0x000fe4000001ff00 */
[----:B------:R-:W-:Y:S01]  /*f180*/  CS2R R58, SRZ ;  /* 0x00000000003a7805 */ /* 0x000fe2000001ff00 */
[----:B------:R-:W-:Y:S02]  /*f190*/  @!P2 IMAD.SHL.U32 R63, R16, 0x2, RZ ;  /* 0x00000002103fa824 */ /* 0x000fe400078e00ff */
[----:B------:R-:W-:Y:S02]  /*f1a0*/  @!P3 IMAD.SHL.U32 R71, R166, 0x8, RZ ;  /* 0x00000008a647b824 */ /* 0x000fe400078e00ff */
[----:B------:R-:W-:Y:S01]  /*f1b0*/  @!P4 IMAD.SHL.U32 R65, R167, 0x8, RZ ;  /* 0x00000008a741c824 */ /* 0x000fe200078e00ff */
[-C--:B------:R-:W-:Y:S01]  /*f1c0*/  @!P2 IADD3 R60, P0, R0, R63.reuse, RZ ;  /* 0x0000003f003ca210 */ /* 0x080fe20007f1e0ff */
[----:B------:R-:W-:Y:S01]  /*f1d0*/  @!P3 IMAD.WIDE R66, R71, 0x2, R4 ;  /* 0x000000024742b825 */ /* 0x000fe200078e0204 */
[----:B0-----:R-:W-:-:S02]  /*f1e0*/  @!P2 IADD3 R62, P1, R20, R63, RZ ;  /* 0x0000003f143ea210 */ /* 0x001fc40007f3e0ff */
[----:B------:R-:W-:Y:S01]  /*f1f0*/  @!P2 SHF.L.U64.HI R0, R16, 0x1, R17 ;  /* 0x000000011000a819 */ /* 0x000fe20000010211 */
[----:B------:R-:W-:Y:S01]  /*f200*/  @!P4 IMAD.WIDE R68, R65, 0x2, R4 ;  /* 0x000000024144c825 */ /* 0x000fe200078e0204 */
[----:B------:R-:W-:Y:S02]  /*f210*/  CS2R R12, SRZ ;  /* 0x00000000000c7805 */ /* 0x000fe4000001ff00 */
[----:B------:R-:W-:Y:S02]  /*f220*/  CS2R R14, SRZ ;  /* 0x00000000000e7805 */ /* 0x000fe4000001ff00 */
[----:B------:R-:W-:Y:S02]  /*f230*/  CS2R R48, SRZ ;  /* 0x0000000000307805 */ /* 0x000fe4000001ff00 */
[----:B------:R-:W-:Y:S02]  /*f240*/  CS2R R50, SRZ ;  /* 0x0000000000327805 */ /* 0x000fe4000001ff00 */
[----:B------:R-:W-:-:S02]  /*f250*/  CS2R R4, SRZ ;  /* 0x0000000000047805 */ /* 0x000fc4000001ff00 */
[----:B------:R-:W-:Y:S01]  /*f260*/  CS2R R6, SRZ ;  /* 0x0000000000067805 */ /* 0x000fe2000001ff00 */
[--C-:B------:R-:W-:Y:S01]  /*f270*/  @!P3 IMAD.WIDE R70, R71, 0x2, R20.reuse ;  /* 0x000000024746b825 */ /* 0x100fe200078e0214 */
[----:B------:R-:W-:Y:S01]  /*f280*/  @!P2 IADD3.X R61, R3, R0, RZ, P0, !PT ;  /* 0x00000000033da210 */ /* 0x000fe200007fe4ff */
[----:B------:R1:W5:Y:S02]  /*f290*/  @!P3 LD.E.128 R52, desc[UR60][R66.64] ;  /* 0x0000003c4234b980 */ /* 0x000364000c101d00 */
[----:B------:R-:W-:Y:S02]  /*f2a0*/  @!P4 IMAD.WIDE R64, R65, 0x2, R20 ;  /* 0x000000024140c825 */ /* 0x000fe400078e0214 */
[----:B------:R1:W5:Y:S02]  /*f2b0*/  @!P3 LD.E.128 R8, desc[UR60][R70.64] ;  /* 0x0000003c4608b980 */ /* 0x000364000c101d00 */
[----:B------:R-:W-:Y:S02]  /*f2c0*/  @!P2 IMAD.X R63, R21, 0x1, R0, P1 ;  /* 0x00000001153fa824 */ /* 0x000fe400008e0600 */
[----:B------:R1:W5:Y:S04]  /*f2d0*/  @!P4 LD.E.128 R56, desc[UR60][R68.64] ;  /* 0x0000003c4438c980 */ /* 0x000368000c101d00 */
[----:B------:R1:W5:Y:S04]  /*f2e0*/  @!P4 LD.E.128 R12, desc[UR60][R64.64] ;  /* 0x0000003c400cc980 */ /* 0x000368000c101d00 */
[----:B------:R1:W5:Y:S04]  /*f2f0*/  @!P2 LD.E.128 R48, desc[UR60][R60.64] ;  /* 0x0000003c3c30a980 */ /* 0x000368000c101d00 */
[----:B------:R1:W5:Y:S02]  /*f300*/  @!P2 LD.E.128 R4, desc[UR60][R62.64] ;  /* 0x0000003c3e04a980 */ /* 0x000364000c101d00 */
.L_x_2850:
[----:B------:R-:W-:Y:S05]  /*f310*/  BSYNC B1 ;  /* 0x0000000000017941 */ /* 0x000fea0003800000 */
.L_x_2849:
[----:B--2--5:R-:W-:Y:S01]  /*f320*/  IMAD.MOV.U32 R3, RZ, RZ, R4 ;  /* 0x000000ffff037224 */ /* 0x024fe200078e0004 */
[----:B---3--:R-:W-:Y:S01]  /*f330*/  LEA.HI R0, R197, R197, RZ, 0x1 ;  /* 0x000000c5c5007211 */ /* 0x008fe200078f08ff */
[----:B0-----:R-:W-:Y:S01]  /*f340*/  IMAD.MOV.U32 R21, RZ, RZ, R7 ;  /* 0x000000ffff157224 */ /* 0x001fe200078e0007 */
[----:B------:R-:W-:Y:S01]  /*f350*/  MOV R20, R5 ;  /* 0x0000000500147202 */ /* 0x000fe20000000f00 */
[----:B-1----:R-:W-:Y:S01]  /*f360*/  IMAD.MOV.U32 R61, RZ, RZ, R49 ;  /* 0x000000ffff3d7224 */ /* 0x002fe200078e0031 */
[----:B------:R-:W-:Y:S01]  /*f370*/  LOP3.LUT R0, R0, 0xfffffffe, RZ, 0xc0, !PT ;  /* 0xfffffffe00007812 */ /* 0x000fe200078ec0ff */
[----:B------:R-:W-:Y:S01]  /*f380*/  IMAD.MOV.U32 R62, RZ, RZ, R50 ;  /* 0x000000ffff3e7224 */ /* 0x000fe200078e0032 */
[----:B------:R-:W-:Y:S01]  /*f390*/  PRMT R78, R3, 0x5410, R20 ;  /* 0x00005410034e7816 */ /* 0x000fe20000000014 */
[----:B------:R-:W-:Y:S01]  /*f3a0*/  IMAD.MOV.U32 R3, RZ, RZ, R6 ;  /* 0x000000ffff037224 */ /* 0x000fe200078e0006 */
[----:B------:R-:W-:Y:S01]  /*f3b0*/  IADD3 R0, R197, -R0, RZ ;  /* 0x80000000c5007210 */ /* 0x000fe20007ffe0ff */
[----:B------:R-:W-:Y:S01]  /*f3c0*/  IMAD.MOV.U32 R20, RZ, RZ, R9 ;  /* 0x000000ffff147224 */ /* 0x000fe200078e0009 */
[----:B------:R-:W-:Y:S01]  /*f3d0*/  MOV R60, R10 ;  /* 0x0000000a003c7202 */ /* 0x000fe20000000f00 */
[----:B------:R-:W-:Y:S01]  /*f3e0*/  BSSY B1, `(.L_x_2851) ;  /* 0x0000023000017945 */ /* 0x000fe20003800000 */
        /* <DEDUP_REMOVED lines=9> */
[----:B------:R-:W-:-:S02]  /*f480*/  MOV R20, R13 ;  /* 0x0000000d00147202 */ /* 0x000fc40000000f00 */
[----:B------:R-:W-:Y:S02]  /*f490*/  PRMT R69, R69, 0x5410, R0 ;  /* 0x0000541045457816 */ /* 0x000fe40000000000 */
[----:B------:R-:W-:Y:S02]  /*f4a0*/  PRMT R0, R0, 0x5410, R60 ;  /* 0x0000541000007816 */ /* 0x000fe4000000003c */
[----:B------:R-:W-:Y:S01]  /*f4b0*/  PRMT R3, R20, 0x5410, R3 ;  /* 0x0000541014037816 */ /* 0x000fe20000000003 */
[----:B------:R-:W-:Y:S01]  /*f4c0*/  IMAD.MOV.U32 R20, RZ, RZ, R15 ;  /* 0x000000ffff147224 */ /* 0x000fe200078e000f */
[----:B------:R-:W-:Y:S02]  /*f4d0*/  MOV R60, R48 ;  /* 0x00000030003c7202 */ /* 0x000fe40000000f00 */
[----:B------:R-:W-:Y:S02]  /*f4e0*/  PRMT R81, R62, 0x7610, R81 ;  /* 0x000076103e517816 */ /* 0x000fe40000000051 */
        /* <DEDUP_REMOVED lines=14> */
[----:B------:R-:W-:Y:S01]  /*f5d0*/  PRMT R20, R61, 0x5410, R62 ;  /* 0x000054103d147816 */ /* 0x000fe2000000003e */
[----:B------:R-:W-:Y:S01]  /*f5e0*/  IMAD.MOV.U32 R61, RZ, RZ, R59 ;  /* 0x000000ffff3d7224 */ /* 0x000fe200078e003b */
[----:B------:R-:W-:Y:S01]  /*f5f0*/  ISETP.GE.AND P1, PT, R170, R77, PT ;  /* 0x0000004daa00720c */ /* 0x000fe20003f26270 */
[----:B0-----:R-:W-:-:S12]  /*f600*/  @!P0 BRA `(.L_x_2852) ;  /* 0x0000013800cc8947 */ /* 0x001fd80003800000 */
.L_x_3099:
[----:B------:R-:W-:Y:S05]  /*f610*/  BSYNC B1 ;  /* 0x0000000000017941 */ /* 0x000fea0003800000 */
.L_x_2851:
        /* <DEDUP_REMOVED lines=13> */
[----:B------:R-:W-:Y:S02]  /*f6f0*/  SHF.R.S32.HI R63, RZ, 0x1f, R62 ;  /* 0x0000001fff3f7819 */ /* 0x000fe4000001143e */
[----:B------:R-:W-:Y:S02]  /*f700*/  SHF.L.U32 R64, R62, 0x3, RZ ;  /* 0x000000033e407819 */ /* 0x000fe400000006ff */
[----:B------:R-:W-:Y:S02]  /*f710*/  LEA.HI R62, R63, R62, RZ, 0x3 ;  /* 0x0000003e3f3e7211 */ /* 0x000fe400078f18ff */
[----:B------:R-:W-:-:S02]  /*f720*/  LOP3.LUT R63, R181, 0x38, R64, 0xf8, !PT ;  /* 0x00000038b53f7812 */ /* 0x000fc400078ef840 */
[-C--:B------:R-:W-:Y:S01]  /*f730*/  LOP3.LUT R60, R61, R182.reuse, RZ, 0x3c, !PT ;  /* 0x000000b63d3c7212 */ /* 0x080fe200078e3cff */
[----:B------:R-:W-:Y:S01]  /*f740*/  IMAD.SHL.U32 R62, R62, 0x400, RZ ;  /* 0x000004003e3e7824 */ /* 0x000fe200078e00ff */
[----:B------:R-:W-:Y:S02]  /*f750*/  LOP3.LUT R65, R63, R182, RZ, 0x3c, !PT ;  /* 0x000000b63f417212 */ /* 0x000fe400078e3cff */
[----:B------:R-:W-:Y:S01]  /*f760*/  SHF.R.U32.HI R102, RZ, 0x10, R33 ;  /* 0x00000010ff667819 */ /* 0x000fe20000011621 */
[----:B------:R-:W-:Y:S01]  /*f770*/  IMAD.IADD R61, R183, 0x1, R60 ;  /* 0x00000001b73d7824 */ /* 0x000fe200078e023c */
[----:B------:R-:W-:Y:S02]  /*f780*/  LOP3.LUT R64, R62, 0x7fffe000, RZ, 0xc0, !PT ;  /* 0x7fffe0003e407812 */ /* 0x000fe400078ec0ff */
[----:B------:R-:W-:Y:S02]  /*f790*/  SHF.R.U32.HI R103, RZ, 0x10, R45 ;  /* 0x00000010ff677819 */ /* 0x000fe4000001162d */
[----:B------:R-:W-:-:S02]  /*f7a0*/  IADD3 R65, R65, R64, R183 ;  /* 0x0000004041417210 */ /* 0x000fc40007ffe0b7 */
[----:B------:R-:W-:Y:S01]  /*f7b0*/  LEA R90, R61, R18, 0x1 ;  /* 0x000000123d5a7211 */ /* 0x000fe200078e08ff */
[----:B------:R-:W-:Y:S01]  /*f7c0*/  HADD2.F32 R103, -RZ, R103.H0_H0 ;  /* 0x20000067ff677230 */ /* 0x000fe20000004100 */
[----:B------:R-:W-:Y:S01]  /*f7d0*/  SHF.R.U64 R32, R32, 0x10, R33 ;  /* 0x0000001020207819 */ /* 0x000fe20000001221 */
[----:B------:R-:W-:Y:S01]  /*f7e0*/  IMAD R91, R65, 0x2, R18 ;  /* 0x00000002415b7824 */ /* 0x000fe200078e0212 */
[----:B------:R-:W-:Y:S01]  /*f7f0*/  SHF.R.U64 R44, R44, 0x10, R45 ;  /* 0x000000102c2c7819 */ /* 0x000fe2000000122d */
[----:B------:R-:W0:Y:S01]  /*f800*/  LDS.128 R60, [R90+0xc400] ;  /* 0x00c400005a3c7984 */ /* 0x000e220000000c00 */
[----:B------:R-:W-:Y:S02]  /*f810*/  SHF.R.U64 R33, R34, 0x10, R35 ;  /* 0x0000001022217819 */ /* 0x000fe40000001223 */
[--C-:B------:R-:W-:Y:S01]  /*f820*/  SHF.R.U64 R34, R46, 0x10, R47.reuse ;  /* 0x000000102e227819 */ /* 0x100fe2000000122f */
[----:B------:R-:W1:Y:S01]  /*f830*/  LDS.128 R64, [R91+0xc400] ;  /* 0x00c400005b407984 */ /* 0x000e620000000c00 */
[----:B------:R-:W-:Y:S01]  /*f840*/  SHF.R.U32.HI R46, RZ, 0x10, R47 ;  /* 0x00000010ff2e7819 */ /* 0x000fe2000001162f */
[----:B------:R-:W-:Y:S01]  /*f850*/  HADD2.F32 R33, -RZ, R33.H0_H0 ;  /* 0x20000021ff217230 */ /* 0x000fe20000004100 */
[----:B------:R-:W-:Y:S01]  /*f860*/  SHF.R.U32.HI R35, RZ, 0x10, R35 ;  /* 0x00000010ff237819 */ /* 0x000fe20000011623 */
[----:B0-----:R-:W-:-:S02]  /*f870*/  HADD2.F32 R94, -RZ, R61.H0_H0 ;  /* 0x2000003dff5e7230 */ /* 0x001fc40000004100 */
[----:B------:R-:W-:Y:S02]  /*f880*/  HADD2.F32 R96, -RZ, R61.H1_H1 ;  /* 0x3000003dff607230 */ /* 0x000fe40000004100 */
[--C-:B-1----:R-:W-:Y:S02]  /*f890*/  HADD2.F32 R61, -RZ, R65.reuse.H0_H0 ;  /* 0x20000041ff3d7230 */ /* 0x102fe40000004100 */
[----:B------:R-:W-:Y:S02]  /*f8a0*/  HADD2.F32 R92, -RZ, R65.H1_H1 ;  /* 0x30000041ff5c7230 */ /* 0x000fe40000004100 */
[--C-:B------:R-:W-:Y:S02]  /*f8b0*/  HADD2.F32 R99, -RZ, R67.reuse.H0_H0 ;  /* 0x20000043ff637230 */ /* 0x100fe40000004100 */
[C---:B------:R-:W-:Y:S01]  /*f8c0*/  FMUL.FTZ R65, R61.reuse, R101 ;  /* 0x000000653d417220 */ /* 0x040fe20000410000 */
[----:B------:R-:W-:Y:S02]  /*f8d0*/  HADD2.F32 R93, -RZ, R67.H1_H1 ;  /* 0x30000043ff5d7230 */ /* 0x000fe40000004100 */
[----:B------:R-:W-:Y:S01]  /*f8e0*/  FMUL.FTZ R105, R61, R100 ;  /* 0x000000643d697220 */ /* 0x000fe20000410000 */
[----:B------:R-:W-:-:S02]  /*f8f0*/  HADD2.F32 R67, -RZ, R102.H0_H0 ;  /* 0x20000066ff437230 */ /* 0x000fc40000004100 */
[C---:B------:R-:W-:Y:S01]  /*f900*/  FFMA.FTZ R61, R94.reuse, R100, -R65 ;  /* 0x000000645e3d7223 */ /* 0x040fe20000010841 */
[----:B------:R-:W-:Y:S02]  /*f910*/  HADD2.F32 R97, -RZ, R64.H0_H0 ;  /* 0x20000040ff617230 */ /* 0x000fe40000004100 */
[----:B------:R-:W-:Y:S01]  /*f920*/  FFMA.FTZ R65, R94, R101, R105 ;  /* 0x000000655e417223 */ /* 0x000fe20000010069 */
[--C-:B------:R-:W-:Y:S02]  /*f930*/  HADD2.F32 R102, -RZ, R89.reuse.H1_H1 ;  /* 0x30000059ff667230 */ /* 0x100fe40000004100 */
[C---:B------:R-:W-:Y:S01]  /*f940*/  FMUL.FTZ R107, R92.reuse, R103 ;  /* 0x000000675c6b7220 */ /* 0x040fe20000410000 */
[----:B------:R-:W-:Y:S02]  /*f950*/  HADD2.F32 R95, -RZ, R60.H0_H0 ;  /* 0x2000003cff5f7230 */ /* 0x000fe40000004100 */
[----:B------:R-:W-:Y:S01]  /*f960*/  FMUL.FTZ R101, R92, R67 ;  /* 0x000000435c657220 */ /* 0x000fe20000410000 */
[----:B------:R-:W-:-:S02]  /*f970*/  HADD2.F32 R100, -RZ, R89.H0_H0 ;  /* 0x20000059ff647230 */ /* 0x000fc40000004100 */
[C---:B------:R-:W-:Y:S01]  /*f980*/  FMUL.FTZ R104, R97.reuse, R102 ;  /* 0x0000006661687220 */ /* 0x040fe20000410000 */
[----:B------:R-:W-:Y:S02]  /*f990*/  HADD2.F32 R98, -RZ, R66.H0_H0 ;  /* 0x20000042ff627230 */ /* 0x000fe40000004100 */
[C---:B------:R-:W-:Y:S01]  /*f9a0*/  FFMA.FTZ R92, R96.reuse, R67, -R107 ;  /* 0x00000043605c7223 */ /* 0x040fe2000001086b */
[----:B------:R-:W-:Y:S02]  /*f9b0*/  HADD2.F32 R89, -RZ, R88.H1_H1 ;  /* 0x30000058ff597230 */ /* 0x000fe40000004100 */
[----:B------:R-:W-:Y:S01]  /*f9c0*/  FFMA.FTZ R94, R96, R103, R101 ;  /* 0x00000067605e7223 */ /* 0x000fe20000010065 */
[----:B------:R-:W-:Y:S02]  /*f9d0*/  HADD2.F32 R45, -RZ, R62.H0_H0 ;  /* 0x2000003eff2d7230 */ /* 0x000fe40000004100 */
        /* <DEDUP_REMOVED lines=10> */
[----:B------:R-:W-:-:S02]  /*fa80*/  HADD2.F32 R88, -RZ, R46.H0_H0 ;  /* 0x2000002eff587230 */ /* 0x000fc40000004100 */
[C---:B------:R-:W-:Y:S01]  /*fa90*/  FMUL.FTZ R102, R99.reuse, R86 ;  /* 0x0000005663667220 */ /* 0x040fe20000410000 */
[----:B------:R-:W-:Y:S02]  /*faa0*/  HADD2.F32 R46, -RZ, R35.H0_H0 ;  /* 0x20000023ff2e7230 */ /* 0x000fe40000004100 */
[-C--:B------:R-:W-:Y:S01]  /*fab0*/  FMUL.FTZ R99, R99, R96.reuse ;  /* 0x0000006063637220 */ /* 0x080fe20000410000 */
[----:B------:R-:W-:Y:S02]  /*fac0*/  HADD2.F32 R63, -RZ, R63.H1_H1 ;  /* 0x3000003fff3f7230 */ /* 0x000fe40000004100 */
[----:B------:R-:W-:Y:S01]  /*fad0*/  FFMA.FTZ R98, R45, R89, R98 ;  /* 0x000000592d627223 */ /* 0x000fe20000010062 */
[C---:B------:R-:W-:Y:S01]  /*fae0*/  FFMA.FTZ R102, R47.reuse, R96, -R102 ;  /* 0x000000602f667223 */ /* 0x040fe20000010866 */
        /* <DEDUP_REMOVED lines=10> */
[----:B------:R-:W-:Y:S01]  /*fb90*/  FMUL.FTZ R63, R64, R45 ;  /* 0x0000002d403f7220 */ /* 0x000fe20000410000 */
[----:B------:R-:W-:-:S02]  /*fba0*/  HADD2.F32 R60, -RZ, R60.H1_H1 ;  /* 0x3000003cff3c7230 */ /* 0x000fc40000004100 */
[----:B------:R-:W-:Y:S01]  /*fbb0*/  FMUL.FTZ R89, R66, R47 ;  /* 0x0000002f42597220 */ /* 0x000fe20000410000 */
[----:B------:R-:W-:Y:S02]  /*fbc0*/  HADD2.F32 R62, -RZ, R62.H1_H1 ;  /* 0x3000003eff3e7230 */ /* 0x000fe40000004100 */
[----:B------:R-:W-:Y:S01]  /*fbd0*/  FMUL.FTZ R64, R64, R35 ;  /* 0x0000002340407220 */ /* 0x000fe20000410000 */
[----:B------:R-:W-:Y:S01]  /*fbe0*/  FMUL.FTZ R66, R66, R33 ;  /* 0x0000002142427220 */ /* 0x000fe20000410000 */
[----:B------:R-:W-:Y:S01]  /*fbf0*/  FFMA.FTZ R32, R60, R35, -R63 ;  /* 0x000000233c207223 */ /* 0x000fe2000001083f */
        /* <DEDUP_REMOVED lines=13> */
.L_x_2856:
[----:B------:R-:W-:Y:S05]  /*fcd0*/  BSYNC B2 ;  /* 0x0000000000027941 */ /* 0x000fea0003800000 */
.L_x_2855:
        /* <DEDUP_REMOVED lines=21> */
[--C-:B------:R-:W-:Y:S01]  /*fe30*/  SHF.R.U64 R29, R30, 0x10, R31.reuse ;  /* 0x000000101e1d7819 */ /* 0x100fe2000000121f */
[----:B------:R-:W-:Y:S01]  /*fe40*/  IMAD R60, R45, 0x2, R18 ;  /* 0x000000022d3c7824 */ /* 0x000fe200078e0212 */
[----:B------:R-:W-:-:S02]  /*fe50*/  SHF.R.U32.HI R91, RZ, 0x10, R31 ;  /* 0x00000010ff5b7819 */ /* 0x000fc4000001161f */
[--C-:B------:R-:W-:Y:S01]  /*fe60*/  SHF.R.U32.HI R89, RZ, 0x10, R43.reuse ;  /* 0x00000010ff597819 */ /* 0x100fe2000001162b */
[----:B------:R-:W-:Y:S01]  /*fe70*/  HADD2.F32 R29, -RZ, R29.H0_H0 ;  /* 0x2000001dff1d7230 */ /* 0x000fe20000004100 */
[----:B------:R-:W1:Y:S01]  /*fe80*/  LDS.128 R44, [R60+0xc400] ;  /* 0x00c400003c2c7984 */ /* 0x000e620000000c00 */
[----:B------:R-:W-:Y:S01]  /*fe90*/  SHF.R.U64 R30, R42, 0x10, R43 ;  /* 0x000000102a1e7819 */ /* 0x000fe2000000122b */
[--C-:B0-----:R-:W-:Y:S02]  /*fea0*/  HADD2.F32 R41, -RZ, R33.reuse.H0_H0 ;  /* 0x20000021ff297230 */ /* 0x101fe40000004100 */
[----:B------:R-:W-:Y:S02]  /*feb0*/  HADD2.F32 R33, -RZ, R33.H1_H1 ;  /* 0x30000021ff217230 */ /* 0x000fe40000004100 */
[----:B------:R-:W-:Y:S02]  /*fec0*/  HADD2.F32 R31, -RZ, R32.H0_H0 ;  /* 0x20000020ff1f7230 */ /* 0x000fe40000004100 */
[----:B------:R-:W-:-:S02]  /*fed0*/  HADD2.F32 R42, -RZ, R34.H0_H0 ;  /* 0x20000022ff2a7230 */ /* 0x000fc40000004100 */
[--C-:B------:R-:W-:Y:S02]  /*fee0*/  HADD2.F32 R43, -RZ, R35.reuse.H0_H0 ;  /* 0x20000023ff2b7230 */ /* 0x100fe40000004100 */
[----:B------:R-:W-:Y:S02]  /*fef0*/  HADD2.F32 R35, -RZ, R35.H1_H1 ;  /* 0x30000023ff237230 */ /* 0x000fe40000004100 */
[----:B------:R-:W-:Y:S02]  /*ff00*/  HADD2.F32 R32, -RZ, R32.H1_H1 ;  /* 0x30000020ff207230 */ /* 0x000fe40000004100 */
[--C-:B-1----:R-:W-:Y:S02]  /*ff10*/  HADD2.F32 R61, -RZ, R45.reuse.H0_H0 ;  /* 0x2000002dff3d7230 */ /* 0x102fe40000004100 */
[----:B------:R-:W-:Y:S02]  /*ff20*/  HADD2.F32 R62, -RZ, R45.H1_H1 ;  /* 0x3000002dff3e7230 */ /* 0x000fe40000004100 */
[----:B------:R-:W-:-:S02]  /*ff30*/  HADD2.F32 R45, -RZ, R44.H0_H0 ;  /* 0x2000002cff2d7230 */ /* 0x000fc40000004100 */
[C---:B------:R-:W-:Y:S01]  /*ff40*/  FMUL.FTZ R88, R61.reuse, R86 ;  /* 0x000000563d587220 */ /* 0x040fe20000410000 */
[-C--:B------:R-:W-:Y:S01]  /*ff50*/  FMUL.FTZ R90, R61, R66.reuse ;  /* 0x000000423d5a7220 */ /* 0x080fe20000410000 */
[----:B------:R-:W-:Y:S02]  /*ff60*/  HADD2.F32 R61, -RZ, R67.H0_H0 ;  /* 0x20000043ff3d7230 */ /* 0x000fe40000004100 */
        /* <DEDUP_REMOVED lines=8> */
[----:B------:R-:W-:-:S02]  /*fff0*/  HADD2.F32 R41, -RZ, R83.H0_H0 ;  /* 0x20000053ff297230 */ /* 0x000fc40000004100 */
[-C--:B------:R-:W-:Y:S01]  /*10000*/  FMUL.FTZ R45, R45, R84.reuse ;  /* 0x000000542d2d7220 */ /* 0x080fe20000410000 */
[----:B------:R-:W-:Y:S02]  /*10010*/  HADD2.F32 R33, -RZ, R85.H0_H0 ;  /* 0x20000055ff217230 */ /* 0x000fe40000004100 */
[C---:B------:R-:W-:Y:S01]  /*10020*/  FFMA.FTZ R84, R31.reuse, R84, -R62 ;  /* 0x000000541f547223 */ /* 0x040fe2000001083e */
[----:B------:R-:W-:Y:S02]  /*10030*/  HADD2.F32 R64, -RZ, R47.H0_H0 ;  /* 0x2000002fff407230 */ /* 0x000fe40000004100 */
[----:B------:R-:W-:Y:S01]  /*10040*/  FFMA.FTZ R45, R31, R82, R45 ;  /* 0x000000521f2d7223 */ /* 0x000fe2000001002d */
[----:B------:R-:W-:Y:S02]  /*10050*/  HADD2.F32 R83, -RZ, R83.H1_H1 ;  /* 0x30000053ff537230 */ /* 0x000fe40000004100 */
[----:B------:R-:W-:Y:S01]  /*10060*/  FMUL.FTZ R31, R63, R41 ;  /* 0x000000293f1f7220 */ /* 0x000fe20000410000 */
[----:B------:R-:W-:-:S02]  /*10070*/  HADD2.F32 R85, -RZ, R85.H1_H1 ;  /* 0x30000055ff557230 */ /* 0x000fc40000004100 */
[----:B------:R-:W-:Y:S01]  /*10080*/  FMUL.FTZ R67, R63, R33 ;  /* 0x000000213f437220 */ /* 0x000fe20000410000 */
[----:B------:R-:W-:Y:S02]  /*10090*/  HADD2.F32 R47, -RZ, R47.H1_H1 ;  /* 0x3000002fff2f7230 */ /* 0x000fe40000004100 */
[----:B------:R-:W-:Y:S01]  /*100a0*/  FMUL.FTZ R82, R64, R83 ;  /* 0x0000005340527220 */ /* 0x000fe20000410000 */
[----:B------:R-:W-:Y:S02]  /*100b0*/  HADD2.F32 R66, -RZ, R89.H0_H0 ;  /* 0x20000059ff427230 */ /* 0x000fe40000004100 */
[----:B------:R-:W-:Y:S01]  /*100c0*/  FFMA.FTZ R63, R42, R33, -R31 ;  /* 0x000000212a3f7223 */ /* 0x000fe2000001081f */
[----:B------:R-:W-:Y:S02]  /*100d0*/  HADD2.F32 R62, -RZ, R91.H0_H0 ;  /* 0x2000005bff3e7230 */ /* 0x000fe40000004100 */
[----:B------:R-:W-:Y:S01]  /*100e0*/  FMUL.FTZ R64, R64, R85 ;  /* 0x0000005540407220 */ /* 0x000fe20000410000 */
[----:B------:R-:W-:Y:S01]  /*100f0*/  FFMA.FTZ R67, R42, R41, R67 ;  /* 0x000000292a437223 */ /* 0x000fe20000010043 */
[----:B------:R-:W-:-:S02]  /*10100*/  HADD2.F32 R44, -RZ, R44.H1_H1 ;  /* 0x3000002cff2c7230 */ /* 0x000fc40000004100 */
[C---:B------:R-:W-:Y:S01]  /*10110*/  FMUL.FTZ R42, R47.reuse, R66 ;  /* 0x000000422f2a7220 */ /* 0x040fe20000410000 */
[----:B------:R-:W-:Y:S02]  /*10120*/  HADD2.F32 R46, -RZ, R46.H1_H1 ;  /* 0x3000002eff2e7230 */ /* 0x000fe40000004100 */
[----:B------:R-:W-:Y:S01]  /*10130*/  FMUL.FTZ R86, R47, R62 ;  /* 0x0000003e2f567220 */ /* 0x000fe20000410000 */
[----:B------:R-:W-:Y:S02]  /*10140*/  HADD2.F32 R33, -RZ, R40.H0_H0 ;  /* 0x20000028ff217230 */ /* 0x000fe40000004100 */
[C---:B------:R-:W-:Y:S01]  /*10150*/  FFMA.FTZ R82, R43.reuse, R85, -R82 ;  /* 0x000000552b527223 */ /* 0x040fe20000010852 */
[----:B------:R-:W-:Y:S02]  /*10160*/  HADD2.F32 R41, -RZ, R30.H0_H0 ;  /* 0x2000001eff297230 */ /* 0x000fe40000004100 */
[----:B------:R-:W-:Y:S01]  /*10170*/  FFMA.FTZ R64, R43, R83, R64 ;  /* 0x000000532b407223 */ /* 0x000fe20000010040 */
[----:B------:R-:W-:-:S02]  /*10180*/  HADD2.F32 R31, -RZ, R28.H0_H0 ;  /* 0x2000001cff1f7230 */ /* 0x000fc40000004100 */
[C---:B------:R-:W-:Y:S01]  /*10190*/  FFMA.FTZ R83, R35.reuse, R62, -R42 ;  /* 0x0000003e23537223 */ /* 0x040fe2000001082a */
[----:B------:R-:W-:Y:S02]  /*101a0*/  HADD2.F32 R34, -RZ, R34.H1_H1 ;  /* 0x30000022ff227230 */ /* 0x000fe40000004100 */
[----:B------:R-:W-:Y:S01]  /*101b0*/  FFMA.FTZ R85, R35, R66, R86 ;  /* 0x0000004223557223 */ /* 0x000fe20000010056 */
        /* <DEDUP_REMOVED lines=18> */
.L_x_2858:
[----:B------:R-:W-:Y:S05]  /*102e0*/  BSYNC B2 ;  /* 0x0000000000027941 */ /* 0x000fea0003800000 */
.L_x_2857:
[----:B------:R-:W-:Y:S05]  /*102f0*/  @P2 BRA `(.L_x_2854) ;  /* 0x0000000400782947 */ /* 0x000fea0003800000 */
[----:B------:R-:W-:Y:S01]  /*10300*/  LEA.HI R87, R87, R167, RZ, 0x1d ;  /* 0x000000a757577211 */ /* 0x000fe200078fe8ff */
[----:B------:R-:W-:Y:S01]  /*10310*/  HADD2.F32 R41, -RZ, R75.H1_H1 ;  /* 0x3000004bff297230 */ /* 0x000fe20000004100 */
[----:B0-----:R-:W-:Y:S01]  /*10320*/  SHF.R.U32.HI R44, RZ, 0x10, R37 ;  /* 0x00000010ff2c7819 */ /* 0x001fe20000011625 */
[--C-:B------:R-:W-:Y:S01]  /*10330*/  HADD2.F32 R42, -RZ, R73.reuse.H1_H1 ;  /* 0x30000049ff2a7230 */ /* 0x100fe20000004100 */
[----:B-1----:R-:W-:Y:S01]  /*10340*/  SHF.R.S32.HI R30, RZ, 0x1f, R87 ;  /* 0x0000001fff1e7819 */ /* 0x002fe20000011457 */
[----:B------:R-:W-:Y:S01]  /*10350*/  IMAD.SHL.U32 R28, R87, 0x8, RZ ;  /* 0x00000008571c7824 */ /* 0x000fe200078e00ff */
[----:B------:R-:W-:Y:S01]  /*10360*/  SHF.R.U64 R61, R36, 0x10, R37 ;  /* 0x00000010243d7819 */ /* 0x000fe20000001225 */
        /* <DEDUP_REMOVED lines=9> */
[----:B------:R-:W-:Y:S02]  /*10400*/  SHF.R.U32.HI R43, RZ, 0x10, R25 ;  /* 0x00000010ff2b7819 */ /* 0x000fe40000011619 */
[----:B------:R-:W-:Y:S02]  /*10410*/  IADD3 R33, R33, R32, R183 ;  /* 0x0000002021217210 */ /* 0x000fe40007ffe0b7 */
[----:B------:R-:W-:Y:S02]  /*10420*/  SHF.R.U64 R65, R24, 0x10, R25 ;  /* 0x0000001018417819 */ /* 0x000fe40000001219 */
[--C-:B------:R-:W-:Y:S01]  /*10430*/  SHF.R.U64 R47, R38, 0x10, R39.reuse ;  /* 0x00000010262f7819 */ /* 0x100fe20000001227 */
[----:B------:R-:W-:Y:S01]  /*10440*/  IMAD R40, R33, 0x2, R18 ;  /* 0x0000000221287824 */ /* 0x000fe200078e0212 */
[----:B------:R-:W-:-:S02]  /*10450*/  SHF.R.U32.HI R45, RZ, 0x10, R39 ;  /* 0x00000010ff2d7819 */ /* 0x000fc40000011627 */
[--C-:B------:R-:W-:Y:S02]  /*10460*/  SHF.R.U32.HI R63, RZ, 0x10, R27.reuse ;  /* 0x00000010ff3f7819 */ /* 0x100fe4000001161b */
        /* <DEDUP_REMOVED lines=15> */
[----:B------:R-:W-:Y:S01]  /*10560*/  FMUL.FTZ R62, R37, R44 ;  /* 0x0000002c253e7220 */ /* 0x000fe20000410000 */
[C---:B------:R-:W-:Y:S01]  /*10570*/  FFMA.FTZ R46, R25.reuse, R41, -R46 ;  /* 0x00000029192e7223 */ /* 0x040fe2000001082e */
[----:B------:R-:W-:Y:S01]  /*10580*/  FFMA.FTZ R60, R25, R42, R60 ;  /* 0x0000002a193c7223 */ /* 0x000fe2000001003c */
[----:B------:R-:W-:Y:S01]  /*10590*/  FMUL.FTZ R25, R33, R73 ;  /* 0x0000004921197220 */ /* 0x000fe20000410000 */
[-C--:B------:R-:W-:Y:S01]  /*105a0*/  FMUL.FTZ R42, R37, R36.reuse ;  /* 0x00000024252a7220 */ /* 0x080fe20000410000 */
[----:B------:R-:W-:Y:S01]  /*105b0*/  FFMA.FTZ R41, R29, R36, -R62 ;  /* 0x000000241d297223 */ /* 0x000fe2000001083e */
[----:B------:R-:W-:Y:S01]  /*105c0*/  FMUL.FTZ R36, R33, R75 ;  /* 0x0000004b21247220 */ /* 0x000fe20000410000 */
[----:B------:R-:W-:-:S02]  /*105d0*/  HADD2.F32 R37, -RZ, R74.H0_H0 ;  /* 0x2000004aff257230 */ /* 0x000fc40000004100 */
[C---:B------:R-:W-:Y:S01]  /*105e0*/  FFMA.FTZ R75, R24.reuse, R75, -R25 ;  /* 0x0000004b184b7223 */ /* 0x040fe20000010819 */
[----:B------:R-:W-:Y:S02]  /*105f0*/  HADD2.F32 R38, -RZ, R34.H0_H0 ;  /* 0x20000022ff267230 */ /* 0x000fe40000004100 */
[----:B------:R-:W-:Y:S01]  /*10600*/  FFMA.FTZ R43, R29, R44, R42 ;  /* 0x0000002c1d2b7223 */ /* 0x000fe2000001002a */
[----:B------:R-:W-:Y:S02]  /*10610*/  HADD2.F32 R39, -RZ, R35.H0_H0 ;  /* 0x20000023ff277230 */ /* 0x000fe40000004100 */
[----:B------:R-:W-:Y:S01]  /*10620*/  FFMA.FTZ R73, R24, R73, R36 ;  /* 0x0000004918497223 */ /* 0x000fe20000010024 */
[----:B------:R-:W-:Y:S02]  /*10630*/  HADD2.F32 R25, -RZ, R76.H0_H0 ;  /* 0x2000004cff197230 */ /* 0x000fe40000004100 */
[----:B------:R-:W-:Y:S01]  /*10640*/  FMUL.FTZ R29, R38, R37 ;  /* 0x00000025261d7220 */ /* 0x000fe20000410000 */
[----:B------:R-:W-:-:S02]  /*10650*/  HADD2.F32 R74, -RZ, R74.H1_H1 ;  /* 0x3000004aff4a7230 */ /* 0x000fc40000004100 */
[----:B------:R-:W-:Y:S02]  /*10660*/  HADD2.F32 R76, -RZ, R76.H1_H1 ;  /* 0x3000004cff4c7230 */ /* 0x000fe40000004100 */
[-C--:B------:R-:W-:Y:S01]  /*10670*/  FMUL.FTZ R33, R38, R25.reuse ;  /* 0x0000001926217220 */ /* 0x080fe20000410000 */
[----:B------:R-:W-:Y:S02]  /*10680*/  HADD2.F32 R35, -RZ, R35.H1_H1 ;  /* 0x30000023ff237230 */ /* 0x000fe40000004100 */
[C---:B------:R-:W-:Y:S01]  /*10690*/  FMUL.FTZ R42, R39.reuse, R74 ;  /* 0x0000004a272a7220 */ /* 0x040fe20000410000 */
[----:B------:R-:W-:Y:S02]  /*106a0*/  HADD2.F32 R36, -RZ, R45.H0_H0 ;  /* 0x2000002dff247230 */ /* 0x000fe40000004100 */
[----:B------:R-:W-:Y:S01]  /*106b0*/  FMUL.FTZ R39, R39, R76 ;  /* 0x0000004c27277220 */ /* 0x000fe20000410000 */
[----:B------:R-:W-:Y:S02]  /*106c0*/  HADD2.F32 R24, -RZ, R63.H0_H0 ;  /* 0x2000003fff187230 */ /* 0x000fe40000004100 */
[C---:B------:R-:W-:Y:S01]  /*106d0*/  FFMA.FTZ R38, R26.reuse, R25, -R29 ;  /* 0x000000191a267223 */ /* 0x040fe2000001081d */
[----:B------:R-:W-:Y:S01]  /*106e0*/  FFMA.FTZ R37, R26, R37, R33 ;  /* 0x000000251a257223 */ /* 0x000fe20000010021 */
[----:B------:R-:W-:-:S02]  /*106f0*/  HADD2.F32 R32, -RZ, R32.H1_H1 ;  /* 0x30000020ff207230 */ /* 0x000fc40000004100 */
[----:B------:R-:W-:Y:S01]  /*10700*/  FMUL.FTZ R26, R35, R36 ;  /* 0x00000024231a7220 */ /* 0x000fe20000410000 */
[----:B------:R-:W-:Y:S02]  /*10710*/  HADD2.F32 R34, -RZ, R34.H1_H1 ;  /* 0x30000022ff227230 */ /* 0x000fe40000004100 */
[C---:B------:R-:W-:Y:S01]  /*10720*/  FFMA.FTZ R42, R27.reuse, R76, -R42 ;  /* 0x0000004c1b2a7223 */ /* 0x040fe2000001082a */
        /* <DEDUP_REMOVED lines=27> */
.L_x_2854:
[----:B------:R-:W-:Y:S05]  /*108e0*/  BSYNC B1 ;  /* 0x0000000000017941 */ /* 0x000fea0003800000 */
.L_x_2853:
        /* <DEDUP_REMOVED lines=102> */
.L_x_2860:
[----:B------:R-:W-:Y:S05]  /*10f50*/  BSYNC B1 ;  /* 0x0000000000017941 */ /* 0x000fea0003800000 */
.L_x_2859:
        /* <DEDUP_REMOVED lines=15> */
[----:B--2---:R-:W-:Y:S02]  /*11050*/  LOP3.LUT R25, R5, R220, RZ, 0x3c, !PT ;  /* 0x000000dc05197212 */ /* 0x004fe400078e3cff */
[----:B------:R-:W-:Y:S02]  /*11060*/  LOP3.LUT R24, R4, 0x7fffe000, RZ, 0xc0, !PT ;  /* 0x7fffe00004187812 */ /* 0x000fe400078ec0ff */
[----:B------:R-:W0:Y:S01]  /*11070*/  LDS.128 R4, [R216] ;  /* 0x00000000d8047984 */ /* 0x000e220000000c00 */
[----:B------:R-:W-:Y:S02]  /*11080*/  SHF.R.U64 R44, R8, 0x10, R9 ;  /* 0x00000010082c7819 */ /* 0x000fe40000001209 */
[----:B------:R-:W-:Y:S02]  /*11090*/  IADD3 R25, R25, R24, R184 ;  /* 0x0000001819197210 */ /* 0x000fe40007ffe0b8 */
[----:B------:R-:W-:Y:S02]  /*110a0*/  SHF.R.U32.HI R52, RZ, 0x10, R53 ;  /* 0x00000010ff347819 */ /* 0x000fe40000011635 */
[--C-:B------:R-:W-:Y:S01]  /*110b0*/  SHF.R.U64 R43, R10, 0x10, R11.reuse ;  /* 0x000000100a2b7819 */ /* 0x100fe2000000120b */
[----:B------:R-:W-:Y:S01]  /*110c0*/  IMAD R28, R25, 0x2, R18 ;  /* 0x00000002191c7824 */ /* 0x000fe200078e0212 */
[----:B------:R-:W-:-:S02]  /*110d0*/  SHF.R.U32.HI R38, RZ, 0x10, R11 ;  /* 0x00000010ff267819 */ /* 0x000fc4000001160b */
[--C-:B------:R-:W-:Y:S02]  /*110e0*/  SHF.R.U64 R45, R54, 0x10, R55.reuse ;  /* 0x00000010362d7819 */ /* 0x100fe40000001237 */
[----:B------:R-:W1:Y:S01]  /*110f0*/  LDS.128 R24, [R28+0xc400] ;  /* 0x00c400001c187984 */ /* 0x000e620000000c00 */
[----:B------:R-:W-:Y:S01]  /*11100*/  SHF.R.U32.HI R54, RZ, 0x10, R55 ;  /* 0x00000010ff367819 */ /* 0x000fe20000011637 */
        /* <DEDUP_REMOVED lines=13> */
[----:B------:R-:W-:Y:S01]  /*111e0*/  FFMA.FTZ R37, R8, R34, -R37 ;  /* 0x0000002208257223 */ /* 0x000fe20000010825 */
[----:B------:R-:W-:Y:S01]  /*111f0*/  FMUL.FTZ R34, R30, R36 ;  /* 0x000000241e227220 */ /* 0x000fe20000410000 */
[----:B------:R-:W-:Y:S01]  /*11200*/  FFMA.FTZ R39, R8, R35, R39 ;  /* 0x0000002308277223 */ /* 0x000fe20000010027 */
[----:B------:R-:W-:Y:S01]  /*11210*/  FMUL.FTZ R8, R25, R68 ;  /* 0x0000004419087220 */ /* 0x000fe20000410000 */
[-C--:B------:R-:W-:Y:S01]  /*11220*/  FMUL.FTZ R30, R30, R29.reuse ;  /* 0x0000001d1e1e7220 */ /* 0x080fe20000410000 */
[----:B------:R-:W-:Y:S01]  /*11230*/  FFMA.FTZ R34, R9, R29, -R34 ;  /* 0x0000001d09227223 */ /* 0x000fe20000010822 */
[----:B------:R-:W-:-:S02]  /*11240*/  HADD2.F32 R31, -RZ, R26.H0_H0 ;  /* 0x2000001aff1f7230 */ /* 0x000fc40000004100 */
        /* <DEDUP_REMOVED lines=8> */
[----:B------:R-:W-:Y:S01]  /*112d0*/  FFMA.FTZ R36, R9, R36, R30 ;  /* 0x0000002409247223 */ /* 0x000fe2000001001e */
[----:B------:R-:W-:Y:S02]  /*112e0*/  HADD2.F32 R71, -RZ, R71.H1_H1 ;  /* 0x30000047ff477230 */ /* 0x000fe40000004100 */
[-C--:B------:R-:W-:Y:S01]  /*112f0*/  FMUL.FTZ R9, R31, R8.reuse ;  /* 0x000000081f097220 */ /* 0x080fe20000410000 */
[----:B------:R-:W-:Y:S02]  /*11300*/  HADD2.F32 R30, -RZ, R38.H0_H0 ;  /* 0x20000026ff1e7230 */ /* 0x000fe40000004100 */
[----:B------:R-:W-:Y:S01]  /*11310*/  FFMA.FTZ R31, R10, R8, -R5 ;  /* 0x000000080a1f7223 */ /* 0x000fe20000010805 */
[C---:B------:R-:W-:Y:S01]  /*11320*/  FMUL.FTZ R38, R32.reuse, R69 ;  /* 0x0000004520267220 */ /* 0x040fe20000410000 */
[----:B------:R-:W-:Y:S02]  /*11330*/  HADD2.F32 R27, -RZ, R27.H1_H1 ;  /* 0x3000001bff1b7230 */ /* 0x000fe40000004100 */
[----:B------:R-:W-:Y:S01]  /*11340*/  FMUL.FTZ R32, R32, R71 ;  /* 0x0000004720207220 */ /* 0x000fe20000410000 */
[----:B------:R-:W-:-:S02]  /*11350*/  HADD2.F32 R8, -RZ, R54.H0_H0 ;  /* 0x20000036ff087230 */ /* 0x000fc40000004100 */
[C---:B------:R-:W-:Y:S01]  /*11360*/  FFMA.FTZ R38, R11.reuse, R71, -R38 ;  /* 0x000000470b267223 */ /* 0x040fe20000010826 */
[----:B------:R-:W-:Y:S02]  /*11370*/  HADD2.F32 R24, -RZ, R24.H1_H1 ;  /* 0x30000018ff187230 */ /* 0x000fe40000004100 */
[----:B------:R-:W-:Y:S01]  /*11380*/  FFMA.FTZ R32, R11, R69, R32 ;  /* 0x000000450b207223 */ /* 0x000fe20000010020 */
        /* <DEDUP_REMOVED lines=29> */
.L_x_2862:
[----:B------:R-:W-:Y:S05]  /*11560*/  BSYNC B1 ;  /* 0x0000000000017941 */ /* 0x000fea0003800000 */
.L_x_2861:
[----:B------:R-:W-:Y:S05]  /*11570*/  @P2 BRA `(.L_x_2834) ;  /* 0x0000000400782947 */ /* 0x000fea0003800000 */
[----:B------:R-:W-:Y:S01]  /*11580*/  LEA.HI R33, R33, R167, RZ, 0x1d ;  /* 0x000000a721217211 */ /* 0x000fe200078fe8ff */
[--C-:B--2---:R-:W-:Y:S01]  /*11590*/  HADD2.F32 R29, -RZ, R20.reuse.H1_H1 ;  /* 0x30000014ff1d7230 */ /* 0x104fe20000004100 */
[----:B------:R-:W-:Y:S01]  /*115a0*/  SHF.R.U64 R41, R56, 0x10, R57 ;  /* 0x0000001038297819 */ /* 0x000fe20000001239 */
[--C-:B------:R-:W-:Y:S01]  /*115b0*/  HADD2.F32 R31, -RZ, R3.reuse.H0_H0 ;  /* 0x20000003ff1f7230 */ /* 0x100fe20000004100 */
[----:B01----:R-:W-:Y:S01]  /*115c0*/  SHF.R.S32.HI R6, RZ, 0x1f, R33 ;  /* 0x0000001fff067819 */ /* 0x003fe20000011421 */
[----:B------:R-:W-:Y:S01]  /*115d0*/  IMAD.SHL.U32 R4, R33, 0x8, RZ ;  /* 0x0000000821047824 */ /* 0x000fe200078e00ff */
[----:B------:R-:W-:Y:S01]  /*115e0*/  SHF.R.U32.HI R56, RZ, 0x10, R57 ;  /* 0x00000010ff387819 */ /* 0x000fe20000011639 */
[----:B------:R-:W-:Y:S01]  /*115f0*/  HADD2.F32 R30, -RZ, R3.H1_H1 ;  /* 0x30000003ff1e7230 */ /* 0x000fe20000004100 */
[----:B------:R-:W-:Y:S01]  /*11600*/  LEA.HI R6, R6, R33, RZ, 0x3 ;  /* 0x0000002106067211 */ /* 0x000fe200078f18ff */
[----:B------:R-:W-:Y:S01]  /*11610*/  HADD2.F32 R20, -RZ, R20.H0_H0 ;  /* 0x20000014ff147230 */ /* 0x000fe20000004100 */
[----:B------:R-:W-:Y:S01]  /*11620*/  LOP3.LUT R5, R177, 0x38, R4, 0xf8, !PT ;  /* 0x00000038b1057812 */ /* 0x000fe200078ef804 */
[--C-:B------:R-:W-:Y:S01]  /*11630*/  HADD2.F32 R3, -RZ, R21.reuse.H0_H0 ;  /* 0x20000015ff037230 */ /* 0x100fe20000004100 */
[----:B------:R-:W-:Y:S01]  /*11640*/  SHF.L.U32 R6, R6, 0xa, RZ ;  /* 0x0000000a06067819 */ /* 0x000fe200000006ff */
[----:B------:R-:W-:Y:S01]  /*11650*/  HADD2.F32 R21, -RZ, R21.H1_H1 ;  /* 0x30000015ff157230 */ /* 0x000fe20000004100 */
[----:B------:R-:W-:-:S02]  /*11660*/  LOP3.LUT R9, R5, R220, RZ, 0x3c, !PT ;  /* 0x000000dc05097212 */ /* 0x000fc400078e3cff */
[----:B------:R-:W-:Y:S02]  /*11670*/  LOP3.LUT R8, R6, 0x7fffe000, RZ, 0xc0, !PT ;  /* 0x7fffe00006087812 */ /* 0x000fe400078ec0ff */
[----:B------:R-:W0:Y:S01]  /*11680*/  LDS.128 R4, [R215] ;  /* 0x00000000d7047984 */ /* 0x000e220000000c00 */
[--C-:B------:R-:W-:Y:S02]  /*11690*/  SHF.R.U32.HI R32, RZ, 0x10, R13.reuse ;  /* 0x00000010ff207819 */ /* 0x100fe4000001160d */
[----:B------:R-:W-:Y:S02]  /*116a0*/  IADD3 R9, R9, R8, R184 ;  /* 0x0000000809097210 */ /* 0x000fe40007ffe0b8 */
[----:B------:R-:W-:Y:S01]  /*116b0*/  SHF.R.U64 R39, R12, 0x10, R13 ;  /* 0x000000100c277819 */ /* 0x000fe2000000120d */
[----:B------:R-:W-:Y:S01]  /*116c0*/  HADD2.F32 R32, -RZ, R32.H0_H0 ;  /* 0x20000020ff207230 */ /* 0x000fe20000004100 */
        /* <DEDUP_REMOVED lines=22> */
[----:B------:R-:W-:Y:S02]  /*11830*/  HADD2.F32 R27, -RZ, R10.H0_H0 ;  /* 0x2000000aff1b7230 */ /* 0x000fe40000004100 */
[----:B------:R-:W-:Y:S01]  /*11840*/  FMUL.FTZ R36, R26, R25 ;  /* 0x000000191a247220 */ /* 0x000fe20000410000 */
[C---:B------:R-:W-:Y:S01]  /*11850*/  FMUL.FTZ R26, R9.reuse, R30 ;  /* 0x0000001e091a7220 */ /* 0x040fe20000410000 */
[----:B------:R-:W-:Y:S01]  /*11860*/  FMUL.FTZ R9, R9, R20 ;  /* 0x0000001409097220 */ /* 0x000fe20000410000 */
[----:B------:R-:W-:-:S02]  /*11870*/  HADD2.F32 R12, -RZ, R0.H1_H1 ;  /* 0x30000000ff0c7230 */ /* 0x000fc40000004100 */
[----:B------:R-:W-:Y:S01]  /*11880*/  FFMA.FTZ R36, R13, R32, R36 ;  /* 0x000000200d247223 */ /* 0x000fe20000010024 */
[C---:B------:R-:W-:Y:S01]  /*11890*/  FFMA.FTZ R26, R5.reuse, R20, -R26 ;  /* 0x00000014051a7223 */ /* 0x040fe2000001081a */
[----:B------:R-:W-:Y:S01]  /*118a0*/  FFMA.FTZ R30, R5, R30, R9 ;  /* 0x0000001e051e7223 */ /* 0x000fe20000010009 */
[--C-:B------:R-:W-:Y:S02]  /*118b0*/  HADD2.F32 R28, -RZ, R11.reuse.H0_H0 ;  /* 0x2000000bff1c7230 */ /* 0x100fe40000004100 */
[C---:B------:R-:W-:Y:S01]  /*118c0*/  FMUL.FTZ R9, R27.reuse, R12 ;  /* 0x0000000c1b097220 */ /* 0x040fe20000410000 */
[----:B------:R-:W-:Y:S02]  /*118d0*/  HADD2.F32 R5, -RZ, R0.H0_H0 ;  /* 0x20000000ff057230 */ /* 0x000fe40000004100 */
[----:B------:R-:W-:Y:S01]  /*118e0*/  FMUL.FTZ R27, R27, R3 ;  /* 0x000000031b1b7220 */ /* 0x000fe20000410000 */
[----:B------:R-:W-:Y:S02]  /*118f0*/  HADD2.F32 R11, -RZ, R11.H1_H1 ;  /* 0x3000000bff0b7230 */ /* 0x000fe40000004100 */
[----:B------:R-:W-:Y:S01]  /*11900*/  FFMA.FTZ R34, R13, R25, -R34 ;  /* 0x000000190d227223 */ /* 0x000fe20000010822 */
[----:B------:R-:W-:-:S02]  /*11910*/  HADD2.F32 R20, -RZ, R37.H0_H0 ;  /* 0x20000025ff147230 */ /* 0x000fc40000004100 */
[C---:B------:R-:W-:Y:S01]  /*11920*/  FMUL.FTZ R32, R28.reuse, R5 ;  /* 0x000000051c207220 */ /* 0x040fe20000410000 */
[----:B------:R-:W-:Y:S02]  /*11930*/  HADD2.F32 R0, -RZ, R58.H0_H0 ;  /* 0x2000003aff007230 */ /* 0x000fe40000004100 */
[----:B------:R-:W-:Y:S01]  /*11940*/  FMUL.FTZ R28, R28, R21 ;  /* 0x000000151c1c7220 */ /* 0x000fe20000410000 */
[C---:B------:R-:W-:Y:S01]  /*11950*/  FFMA.FTZ R25, R14.reuse, R3, -R9 ;  /* 0x000000030e197223 */ /* 0x040fe20000010809 */
[----:B------:R-:W-:Y:S01]  /*11960*/  FFMA.FTZ R27, R14, R12, R27 ;  /* 0x0000000c0e1b7223 */ /* 0x000fe2000001001b */
[C---:B------:R-:W-:Y:S01]  /*11970*/  FMUL.FTZ R12, R11.reuse, R20 ;  /* 0x000000140b0c7220 */ /* 0x040fe20000410000 */
[----:B------:R-:W-:Y:S01]  /*11980*/  FMUL.FTZ R14, R11, R0 ;  /* 0x000000000b0e7220 */ /* 0x000fe20000410000 */
[----:B------:R-:W-:Y:S02]  /*11990*/  HADD2.F32 R8, -RZ, R8.H1_H1 ;  /* 0x30000008ff087230 */ /* 0x000fe40000004100 */
[----:B------:R-:W-:Y:S01]  /*119a0*/  FFMA.FTZ R28, R15, R5, R28 ;  /* 0x000000050f1c7223 */ /* 0x000fe2000001001c */
[----:B------:R-:W-:-:S02]  /*119b0*/  HADD2.F32 R10, -RZ, R10.H1_H1 ;  /* 0x3000000aff0a7230 */ /* 0x000fc40000004100 */
[----:B------:R-:W-:Y:S01]  /*119c0*/  FFMA.FTZ R32, R15, R21, -R32 ;  /* 0x000000150f207223 */ /* 0x000fe20000010820 */
        /* <DEDUP_REMOVED lines=25> */
.L_x_2834:
[----:B------:R-:W-:Y:S05]  /*11b60*/  BSYNC B0 ;  /* 0x0000000000007941 */ /* 0x000fea0003800000 */
.L_x_2812:
        /* <DEDUP_REMOVED lines=8> */
.L_x_2810:
[----:B01-3--:R-:W3:Y:S02]  /*11bf0*/  LDL R0, [R1+0x30] ;  /* 0x0000300001007983 */ /* 0x00bee40000100800 */
[----:B---3--:R-:W-:-:S13]  /*11c00*/  R2UR UR4, R0 ;  /* 0x00000000000472ca */ /* 0x008fda00000e0000 */
[----:B------:R-:W-:-:S05]  /*11c10*/  IMAD.U32 R0, RZ, RZ, UR4 ;  /* 0x00000004ff007e24 */ /* 0x000fca000f8e00ff */
[----:B------:R-:W-:-:S13]  /*11c20*/  ISETP.NE.AND P0, PT, R0, 0x3, PT ;  /* 0x000000030000780c */ /* 0x000fda0003f05270 */
[----:B------:R-:W-:Y:S05]  /*11c30*/  @!P0 BRA `(.L_x_2863) ;  /* 0x0000000000048947 */ /* 0x000fea0003800000 */
[----:B------:R-:W-:Y:S01]  /*11c40*/  BPT.TRAP 0x1 ;  /* 0x000000040000795c */ /* 0x000fe20000300000 */
.L_x_2863:
[----:B------:R-:W-:Y:S02]  /*11c50*/  LEA R0, R161, R18, 0x3 ;  /* 0x00000012a1007211 */ /* 0x000fe400078e18ff */
[----:B------:R-:W-:-:S04]  /*11c60*/  SHF.L.U32 R3, R168, 0x1f, RZ ;  /* 0x0000001fa8037819 */ /* 0x000fc800000006ff */
[----:B------:R0:W1:Y:S01]  /*11c70*/  SYNCS.PHASECHK.TRANS64.TRYWAIT P1, [R0+URZ+0x2a830], R3 ;  /* 0x02a83003000075a7 */ /* 0x000062000802017f */
[----:B------:R-:W-:Y:S05]  /*11c80*/  @!P0 BRA `(.L_x_2864) ;  /* 0x0000000000048947 */ /* 0x000fea0003800000 */
[----:B------:R-:W-:Y:S01]  /*11c90*/  BPT.TRAP 0x1 ;  /* 0x000000040000795c */ /* 0x000fe20000300000 */
.L_x_2864:
[----:B-1----:R-:W-:Y:S05]  /*11ca0*/  @P1 BRA `(.L_x_2865) ;  /* 0x0000000000081947 */ /* 0x002fea0003800000 */
[----:B------:R-:W1:Y:S02]  /*11cb0*/  SYNCS.PHASECHK.TRANS64.TRYWAIT P1, [R0+URZ+0x2a830], R3 ;  /* 0x02a83003000075a7 */ /* 0x000e64000802017f */
[----:B-1----:R-:W-:Y:S05]  /*11cc0*/  @!P1 BRA `(.L_x_2866) ;  /* 0x0000011400309947 */ /* 0x002fea0003800000 */
.L_x_2865:
[----:B------:R-:W-:Y:S05]  /*11cd0*/  WARPSYNC.ALL ;  /* 0x0000000000007948 */ /* 0x000fea0003800000 */
[----:B01----:R-:W-:Y:S01]  /*11ce0*/  VIADD R3, R18, 0x18400 ;  /* 0x0001840012037836 */ /* 0x003fe20000000000 */
[----:B------:R-:W-:Y:S01]  /*11cf0*/  R2UR UR4, R2 ;  /* 0x00000000020472ca */ /* 0x000fe200000e0000 */
[----:B--2-4-:R-:W-:Y:S01]  /*11d00*/  WARPGROUP.ARRIVE ;  /* 0x00000000000079c5 */ /* 0x014fe20000000000 */
[----:B------:R-:W-:Y:S01]  /*11d10*/  UMOV UR9, 0x40000040 ;  /* 0x4000004000097882 */ /* 0x000fe20000000000 */
[----:B------:R-:W-:Y:S01]  /*11d20*/  MOV R5, 0x40000040 ;  /* 0x4000004000057802 */ /* 0x000fe20000000f00 */
[----:B------:R-:W-:Y:S01]  /*11d30*/  IMAD.U32 R7, RZ, RZ, UR9 ;  /* 0x00000009ff077e24 */ /* 0x000fe2000f8e00ff */
[----:B------:R-:W-:Y:S01]  /*11d40*/  SHF.R.U32.HI R3, RZ, 0x4, R3 ;  /* 0x00000004ff037819 */ /* 0x000fe20000011603 */
[----:B------:R-:W-:Y:S01]  /*11d50*/  UMOV UR57, 0x40000040 ;  /* 0x4000004000397882 */ /* 0x000fe20000000000 */
[----:B------:R-:W-:Y:S01]  /*11d60*/  UMOV UR53, 0x40000040 ;  /* 0x4000004000357882 */ /* 0x000fe20000000000 */
[----:B------:R-:W-:Y:S01]  /*11d70*/  UMOV UR49, 0x40000040 ;  /* 0x4000004000317882 */ /* 0x000fe20000000000 */
[----:B------:R-:W-:Y:S01]  /*11d80*/  LOP3.LUT R3, R3, 0x3fff, RZ, 0xc0, !PT ;  /* 0x00003fff03037812 */ /* 0x000fe200078ec0ff */
[----:B------:R-:W-:Y:S01]  /*11d90*/  UMOV UR45, 0x40000040 ;  /* 0x40000040002d7882 */ /* 0x000fe20000000000 */
[----:B------:R-:W-:Y:S01]  /*11da0*/  UMOV UR41, 0x40000040 ;  /* 0x4000004000297882 */ /* 0x000fe20000000000 */
[----:B------:R-:W-:Y:S01]  /*11db0*/  UMOV UR37, 0x40000040 ;  /* 0x4000004000257882 */ /* 0x000fe20000000000 */
[----:B------:R-:W-:Y:S01]  /*11dc0*/  LOP3.LUT R8, R3, 0x10000, RZ, 0xfc, !PT ;  /* 0x0001000003087812 */ /* 0x000fe200078efcff */
[----:B------:R-:W-:Y:S01]  /*11dd0*/  IMAD.MOV.U32 R3, RZ, RZ, 0x40000040 ;  /* 0x40000040ff037424 */ /* 0x000fe200078e00ff */
[----:B------:R-:W-:-:S03]  /*11de0*/  ULOP3.LUT UR4, UR4, 0x10000, URZ, 0xfc, !UPT ;  /* 0x0001000004047892 */ /* 0x000fc6000f8efc3f */
[----:B------:R-:W-:Y:S01]  /*11df0*/  IMAD R2, R161, 0x900, R8 ;  /* 0x00000900a1027824 */ /* 0x000fe200078e0208 */
[----:B------:R-:W-:Y:S01]  /*11e00*/  R2UR UR11, R3 ;  /* 0x00000000030b72ca */ /* 0x000fe200000e0000 */
[----:B------:R-:W-:Y:S01]  /*11e10*/  UIADD3 UR5, UR4, 0x2, URZ ;  /* 0x0000000204057890 */ /* 0x000fe2000fffe03f */
[----:B------:R-:W-:Y:S01]  /*11e20*/  MOV R3, 0x40000040 ;  /* 0x4000004000037802 */ /* 0x000fe20000000f00 */
[----:B------:R-:W-:Y:S01]  /*11e30*/  UMOV UR8, UR4 ;  /* 0x0000000400087c82 */ /* 0x000fe20008000000 */
[C---:B------:R-:W-:Y:S01]  /*11e40*/  R2UR UR10, R2.reuse ;  /* 0x00000000020a72ca */ /* 0x040fe200000e0000 */
[----:B------:R-:W-:Y:S01]  /*11e50*/  VIADD R4, R2, 0x2 ;  /* 0x0000000202047836 */ /* 0x000fe20000000000 */
[----:B------:R-:W-:Y:S01]  /*11e60*/  MOV R6, UR8 ;  /* 0x0000000800067c02 */ /* 0x000fe20008000f00 */
[----:B------:R-:W-:Y:S01]  /*11e70*/  UIADD3 UR56, UR4, 0x404, URZ ;  /* 0x0000040404387890 */ /* 0x000fe2000fffe03f */
[----:B------:R-:W-:Y:S01]  /*11e80*/  R2UR UR39, R3 ;  /* 0x00000000032772ca */ /* 0x000fe200000e0000 */
[----:B------:R-:W-:-:S02]  /*11e90*/  UIADD3 UR52, UR4, 0x406, URZ ;  /* 0x0000040604347890 */ /* 0x000fc4000fffe03f */
[----:B------:R0:W-:Y:S01]  /*11ea0*/  STL.64 [R1+0x28], R6 ;  /* 0x0000280601007387 */ /* 0x0001e20000100a00 */
[----:B------:R-:W-:Y:S02]  /*11eb0*/  UIADD3 UR48, UR4, 0x800, URZ ;  /* 0x0000080004307890 */ /* 0x000fe4000fffe03f */
[----:B------:R-:W-:Y:S02]  /*11ec0*/  UIADD3 UR44, UR4, 0x802, URZ ;  /* 0x00000802042c7890 */ /* 0x000fe4000fffe03f */
[----:B------:R-:W-:Y:S01]  /*11ed0*/  UIADD3 UR40, UR4, 0x804, URZ ;  /* 0x0000080404287890 */ /* 0x000fe2000fffe03f */
[----:B------:R-:W-:Y:S01]  /*11ee0*/  HGMMA.64x96x16.F32 R24, gdesc[UR8], RZ, !UPT, gsb0 ;  /* 0x01600000081879f0 */ /* 0x000fe2000c0008ff */
[----:B------:R-:W-:Y:S01]  /*11ef0*/  R2UR UR10, R4 ;  /* 0x00000000040a72ca */ /* 0x000fe200000e0000 */
[----:B------:R-:W-:Y:S01]  /*11f00*/  UMOV UR8, UR5 ;  /* 0x0000000500087c82 */ /* 0x000fe20008000000 */
[----:B------:R-:W-:Y:S01]  /*11f10*/  R2UR UR11, R5 ;  /* 0x00000000050b72ca */ /* 0x000fe200000e0000 */
[----:B------:R-:W-:Y:S01]  /*11f20*/  UMOV UR9, 0x40000040 ;  /* 0x4000004000097882 */ /* 0x000fe20000000000 */
[----:B------:R-:W-:Y:S01]  /*11f30*/  IMAD.MOV.U32 R5, RZ, RZ, 0x40000040 ;  /* 0x40000040ff057424 */ /* 0x000fe200078e00ff */
[----:B------:R-:W-:Y:S01]  /*11f40*/  IADD3 R4, R2, 0x4, RZ ;  /* 0x0000000402047810 */ /* 0x000fe20007ffe0ff */
[----:B------:R-:W-:Y:S01]  /*11f50*/  UIADD3 UR5, UR4, 0x4, URZ ;  /* 0x0000000404057890 */ /* 0x000fe2000fffe03f */
[----:B0-----:R-:W-:Y:S01]  /*11f60*/  IMAD.U32 R6, RZ, RZ, UR8 ;  /* 0x00000008ff067e24 */ /* 0x001fe2000f8e00ff */
[----:B------:R-:W-:Y:S01]  /*11f70*/  UIADD3 UR36, UR4, 0x806, URZ ;  /* 0x0000080604247890 */ /* 0x000fe2000fffe03f */
        /* <DEDUP_REMOVED lines=49> */
[----:B0-----:R-:W-:Y:S01]  /*12290*/  MOV R7, UR9 ;  /* 0x0000000900077c02 */ /* 0x001fe20008000f00 */
[----:B------:R-:W-:Y:S02]  /*122a0*/  IMAD.MOV.U32 R5, RZ, RZ, 0x40000040 ;  /* 0x40000040ff057424 */ /* 0x000fe400078e00ff */
[----:B------:R-:W-:Y:S01]  /*122b0*/  IMAD.U32 R6, RZ, RZ, UR8 ;  /* 0x00000008ff067e24 */ /* 0x000fe2000f8e00ff */
[----:B------:R-:W-:-:S02]  /*122c0*/  R2UR UR58, R4 ;  /* 0x00000000043a72ca */ /* 0x000fc400000e0000 */
[----:B------:R-:W-:Y:S01]  /*122d0*/  R2UR UR59, R5 ;  /* 0x00000000053b72ca */ /* 0x000fe200000e0000 */
[----:B------:R-:W-:Y:S01]  /*122e0*/  IMAD.MOV.U32 R5, RZ, RZ, 0x40000040 ;  /* 0x40000040ff057424 */ /* 0x000fe200078e00ff */
[----:B------:R-:W-:Y:S01]  /*122f0*/  IADD3 R4, R2, 0x306, RZ ;  /* 0x0000030602047810 */ /* 0x000fe20007ffe0ff */
[----:B------:R0:W-:Y:S03]  /*12300*/  STL.64 [R1], R6 ;  /* 0x0000000601007387 */ /* 0x0001e60000100a00 */
[----:B------:R-:W-:Y:S01]  /*12310*/  R2UR UR54, R4 ;  /* 0x00000000043672ca */ /* 0x000fe200000e0000 */
[----:B------:R-:W-:Y:S01]  /*12320*/  VIADD R4, R2, 0x600 ;  /* 0x0000060002047836 */ /* 0x000fe20000000000 */
[----:B------:R-:W-:Y:S02]  /*12330*/  R2UR UR55, R5 ;  /* 0x00000000053772ca */ /* 0x000fe400000e0000 */
[----:B------:R-:W-:-:S02]  /*12340*/  MOV R5, 0x40000040 ;  /* 0x4000004000057802 */ /* 0x000fc40000000f00 */
[----:B------:R-:W-:Y:S01]  /*12350*/  R2UR UR50, R4 ;  /* 0x00000000043272ca */ /* 0x000fe200000e0000 */
[----:B------:R-:W-:Y:S01]  /*12360*/  VIADD R4, R2, 0x602 ;  /* 0x0000060202047836 */ /* 0x000fe20000000000 */
[----:B------:R-:W-:Y:S01]  /*12370*/  R2UR UR51, R5 ;  /* 0x00000000053372ca */ /* 0x000fe200000e0000 */
[----:B------:R-:W-:-:S03]  /*12380*/  IMAD.MOV.U32 R5, RZ, RZ, 0x40000040 ;  /* 0x40000040ff057424 */ /* 0x000fc600078e00ff */
[----:B------:R-:W-:Y:S02]  /*12390*/  R2UR UR46, R4 ;  /* 0x00000000042e72ca */ /* 0x000fe400000e0000 */
[----:B------:R-:W-:Y:S01]  /*123a0*/  R2UR UR47, R5 ;  /* 0x00000000052f72ca */ /* 0x000fe200000e0000 */
[----:B------:R-:W-:Y:S01]  /*123b0*/  IMAD.MOV.U32 R5, RZ, RZ, 0x40000040 ;  /* 0x40000040ff057424 */ /* 0x000fe200078e00ff */
[C---:B------:R-:W-:Y:S01]  /*123c0*/  IADD3 R4, R2.reuse, 0x604, RZ ;  /* 0x0000060402047810 */ /* 0x040fe20007ffe0ff */
[----:B------:R-:W-:-:S03]  /*123d0*/  VIADD R2, R2, 0x606 ;  /* 0x0000060602027836 */ /* 0x000fc60000000000 */
[----:B------:R-:W-:Y:S02]  /*123e0*/  R2UR UR42, R4 ;  /* 0x00000000042a72ca */ /* 0x000fe400000e0000 */
[----:B------:R-:W-:Y:S02]  /*123f0*/  R2UR UR43, R5 ;  /* 0x00000000052b72ca */ /* 0x000fe400000e0000 */
[----:B------:R-:W-:Y:S01]  /*12400*/  R2UR UR38, R2 ;  /* 0x00000000022672ca */ /* 0x000fe200000e0000 */
        /* <DEDUP_REMOVED lines=24> */
.L_x_2867:
[----:B------:R-:W0:Y:S01]  /*12590*/  LDC R2, c[0x0][0x448] ;  /* 0x00011200ff027b82 */ /* 0x000e220000000800 */
[----:B------:R-:W-:Y:S01]  /*125a0*/  IMAD.MOV.U32 R7, RZ, RZ, -0x60 ;  /* 0xffffffa0ff077424 */ /* 0x000fe200078e00ff */
[----:B------:R-:W-:Y:S01]  /*125b0*/  ULDC UR4, c[0x0][0x988] ;  /* 0x0002620000047ab9 */ /* 0x000fe20000000800 */
[----:B------:R-:W-:Y:S01]  /*125c0*/  ULDC UR38, c[0x0][0x988] ;  /* 0x0002620000267ab9 */ /* 0x000fe20000000800 */
[----:B------:R-:W-:Y:S01]  /*125d0*/  ULDC UR39, c[0x0][0x988] ;  /* 0x0002620000277ab9 */ /* 0x000fe20000000800 */
[----:B------:R-:W-:Y:S01]  /*125e0*/  IMAD R6, R72, R7, 0x61 ;  /* 0x0000006148067424 */ /* 0x000fe200078e0207 */
[----:B------:R-:W-:Y:S01]  /*125f0*/  BSSY B0, `(.L_x_2868) ;  /* 0x00003f9000007945 */ /* 0x000fe20003800000 */
[----:B------:R-:W-:Y:S02]  /*12600*/  CS2R R86, SRZ ;  /* 0x0000000000567805 */ /* 0x000fe4000001ff00 */
[----:B------:R-:W-:-:S05]  /*12610*/  IMAD R6, R189, -0x2, R6 ;  /* 0xfffffffebd067824 */ /* 0x000fca00078e0206 */
[----:B------:R-:W-:Y:S02]  /*12620*/  IADD3 R6, -R186, R6, R187 ;  /* 0x00000006ba067210 */ /* 0x000fe40007ffe1bb */
[----:B0-----:R-:W-:Y:S01]  /*12630*/  ISETP.NE.AND P1, PT, R2, 0x1, PT ;  /* 0x000000010200780c */ /* 0x001fe20003f25270 */
[----:B------:R-:W-:-:S12]  /*12640*/  IMAD.IADD R2, R190, 0x1, R185 ;  /* 0x00000001be027824 */ /* 0x000fd800078e02b9 */
[----:B------:R-:W0:Y:S08]  /*12650*/  @P1 LDC R3, c[0x0][0x44c] ;  /* 0x00011300ff031b82 */ /* 0x000e300000000800 */
[----:B------:R-:W1:Y:S01]  /*12660*/  @P1 LDC R4, c[0x0][0x450] ;  /* 0x00011400ff041b82 */ /* 0x000e620000000800 */
[----:B0-----:R-:W-:-:S05]  /*12670*/  @P1 IMAD.HI.U32 R3, R2, R3, RZ ;  /* 0x0000000302031227 */ /* 0x001fca00078e00ff */
[----:B-1----:R-:W-:Y:S01]  /*12680*/  @P1 SHF.R.U32.HI R2, RZ, R4, R3 ;  /* 0x00000004ff021219 */ /* 0x002fe20000011603 */
[----:B------:R-:W-:-:S04]  /*12690*/  IMAD R3, R72, -0x60, R187 ;  /* 0xffffffa048037824 */ /* 0x000fc800078e02bb */
[----:B------:R-:W0:Y:S01]  /*126a0*/  SHFL.IDX PT, R5, R2, 0x1, 0x1c1f ;  /* 0x003c1f0002057f89 */ /* 0x000e2200000e0000 */
[----:B------:R-:W-:-:S03]  /*126b0*/  IADD3 R4, R3, 0x60, RZ ;  /* 0x0000006003047810 */ /* 0x000fc60007ffe0ff */
[----:B------:R-:W1:Y:S02]  /*126c0*/  SHFL.IDX PT, R2, R2, RZ, 0x1c1f ;  /* 0x001c1fff02027589 */ /* 0x000e6400000e0000 */
[----:B------:R-:W-:-:S05]  /*126d0*/  IMAD R3, R189, -0x2, R4 ;  /* 0xfffffffebd037824 */ /* 0x000fca00078e0204 */
        /* <DEDUP_REMOVED lines=89> */
[----:B0-----:R-:W-:Y:S02]  /*12c70*/  FMNMX.FTZ R11, R10, R11, !PT ;  /* 0x0000000b0a0b7209 */ /* 0x001fe40007810000 */
[----:B------:R-:W-:Y:S02]  /*12c80*/  ISETP.GT.AND P4, PT, R34, 0x18, PT ;  /* 0x000000182200780c */ /* 0x000fe40003f84270 */
[----:B------:R-:W-:Y:S01]  /*12c90*/  FSEL R33, R33, -INF , P2 ;  /* 0xff80000021217808 */ /* 0x000fe20001000000 */
[----:B------:R-:W0:Y:S01]  /*12ca0*/  SHFL.BFLY PT, R42, R11, 0x1, 0x1f ;  /* 0x0c201f000b2a7f89 */ /* 0x000e2200000e0000 */
[----:B------:R-:W-:-:S02]  /*12cb0*/  FMNMX.FTZ R6, R13, R6, !PT ;  /* 0x000000060d067209 */ /* 0x000fc40007810000 */
[----:B------:R-:W-:Y:S02]  /*12cc0*/  ISETP.GT.AND P2, PT, R34, 0x19, PT ;  /* 0x000000192200780c */ /* 0x000fe40003f44270 */
[----:B------:R-:W-:Y:S02]  /*12cd0*/  FSEL R15, R36, -INF , P4 ;  /* 0xff800000240f7808 */ /* 0x000fe40002000000 */
[----:B------:R-:W-:Y:S02]  /*12ce0*/  FMNMX.FTZ R6, R33, R6, !PT ;  /* 0x0000000621067209 */ /* 0x000fe40007810000 */
[----:B------:R-:W-:Y:S02]  /*12cf0*/  FSEL R37, R37, -INF , P2 ;  /* 0xff80000025257808 */ /* 0x000fe40001000000 */
[----:B------:R-:W-:Y:S02]  /*12d00*/  FMNMX.FTZ R6, R15, R6, !PT ;  /* 0x000000060f067209 */ /* 0x000fe40007810000 */
[----:B------:R-:W-:-:S02]  /*12d10*/  ISETP.GT.AND P2, PT, R34, 0x21, PT ;  /* 0x000000212200780c */ /* 0x000fc40003f44270 */
[----:B------:R-:W-:Y:S02]  /*12d20*/  FMNMX.FTZ R6, R37, R6, !PT ;  /* 0x0000000625067209 */ /* 0x000fe40007810000 */
[----:B------:R-:W-:Y:S02]  /*12d30*/  FSEL R41, R41, -INF , P2 ;  /* 0xff80000029297808 */ /* 0x000fe40001000000 */
[----:B------:R-:W-:-:S04]  /*12d40*/  ISETP.GT.AND P2, PT, R34, 0x29, PT ;  /* 0x000000292200780c */ /* 0x000fc80003f44270 */
[----:B------:R-:W-:Y:S02]  /*12d50*/  FSEL R45, R45, -INF , P2 ;  /* 0xff8000002d2d7808 */ /* 0x000fe40001000000 */
[----:B0-----:R-:W-:Y:S02]  /*12d60*/  FMNMX.FTZ R3, R11, R42, !PT ;  /* 0x0000002a0b037209 */ /* 0x001fe40007810000 */
[C---:B------:R-:W-:Y:S02]  /*12d70*/  ISETP.GT.AND P2, PT, R34.reuse, 0x31, PT ;  /* 0x000000312200780c */ /* 0x040fe40003f44270 */
[C---:B------:R-:W-:Y:S01]  /*12d80*/  FSETP.NEU.FTZ.AND P3, PT, R3.reuse, -INF , PT ;  /* 0xff8000000300780b */ /* 0x040fe20003f7d000 */
[----:B------:R-:W-:Y:S01]  /*12d90*/  FMUL.FTZ R11, R3, R2 ;  /* 0x00000002030b7220 */ /* 0x000fe20000410000 */
[----:B------:R-:W-:Y:S02]  /*12da0*/  FSEL R51, R49, -INF , P2 ;  /* 0xff80000031337808 */ /* 0x000fe40001000000 */
[----:B------:R-:W-:-:S02]  /*12db0*/  ISETP.GT.AND P2, PT, R34, 0x39, PT ;  /* 0x000000392200780c */ /* 0x000fc40003f44270 */
[----:B------:R-:W-:Y:S02]  /*12dc0*/  FSEL R11, R11, RZ, P3 ;  /* 0x000000ff0b0b7208 */ /* 0x000fe40001800000 */
[----:B------:R-:W-:Y:S02]  /*12dd0*/  ISETP.GT.AND P3, PT, R34, 0x20, PT ;  /* 0x000000202200780c */ /* 0x000fe40003f64270 */
[----:B------:R-:W-:Y:S01]  /*12de0*/  FSEL R53, R53, -INF , P2 ;  /* 0xff80000035357808 */ /* 0x000fe20001000000 */
[-CC-:B------:R-:W-:Y:S01]  /*12df0*/  FFMA.FTZ R149, R7, R2.reuse, -R11.reuse ;  /* 0x0000000207957223 */ /* 0x180fe2000001080b */
[----:B------:R-:W-:Y:S01]  /*12e00*/  FSEL R25, R40, -INF , P3 ;  /* 0xff80000028197808 */ /* 0x000fe20001800000 */
[-CC-:B------:R-:W-:Y:S01]  /*12e10*/  FFMA.FTZ R151, R5, R2.reuse, -R11.reuse ;  /* 0x0000000205977223 */ /* 0x180fe2000001080b */
[----:B------:R-:W-:Y:S01]  /*12e20*/  ISETP.GT.AND P3, PT, R34, 0x28, PT ;  /* 0x000000282200780c */ /* 0x000fe20003f64270 */
[--C-:B------:R-:W-:Y:S01]  /*12e30*/  FFMA.FTZ R155, R38, R2, -R11.reuse ;  /* 0x00000002269b7223 */ /* 0x100fe2000001080b */
[----:B------:R-:W-:Y:S01]  /*12e40*/  FMNMX.FTZ R10, R25, R6, !PT ;  /* 0x00000006190a7209 */ /* 0x000fe20007810000 */
[----:B------:R-:W0:Y:S01]  /*12e50*/  @P1 LDC R38, c[0x0][0x44c] ;  /* 0x00011300ff261b82 */ /* 0x000e220000000800 */
[----:B------:R-:W-:Y:S01]  /*12e60*/  FSEL R35, R44, -INF , P3 ;  /* 0xff8000002c237808 */ /* 0x000fe20001800000 */
[--C-:B------:R-:W-:Y:S01]  /*12e70*/  FFMA.FTZ R145, R9, R2, -R11.reuse ;  /* 0x0000000209917223 */ /* 0x100fe2000001080b */
[----:B------:R-:W-:Y:S01]  /*12e80*/  FMNMX.FTZ R10, R41, R10, !PT ;  /* 0x0000000a290a7209 */ /* 0x000fe20007810000 */
[-CC-:B------:R-:W-:Y:S01]  /*12e90*/  FFMA.FTZ R157, R74, R2.reuse, -R11.reuse ;  /* 0x000000024a9d7223 */ /* 0x180fe2000001080b */
[----:B------:R-:W-:Y:S01]  /*12ea0*/  ISETP.GT.AND P3, PT, R34, 0x30, PT ;  /* 0x000000302200780c */ /* 0x000fe20003f64270 */
[--C-:B------:R-:W-:Y:S01]  /*12eb0*/  FFMA.FTZ R76, R76, R2, -R11.reuse ;  /* 0x000000024c4c7223 */ /* 0x100fe2000001080b */
[----:B------:R-:W-:Y:S01]  /*12ec0*/  FMNMX.FTZ R10, R35, R10, !PT ;  /* 0x0000000a230a7209 */ /* 0x000fe20007810000 */
[----:B------:R-:W1:Y:S01]  /*12ed0*/  @P1 LDC R9, c[0x0][0x450] ;  /* 0x00011400ff091b82 */ /* 0x000e620000000800 */
[----:B------:R-:W-:Y:S01]  /*12ee0*/  FSEL R39, R48, -INF , P3 ;  /* 0xff80000030277808 */ /* 0x000fe20001800000 */
[--C-:B------:R-:W-:Y:S01]  /*12ef0*/  FFMA.FTZ R159, R78, R2, -R11.reuse ;  /* 0x000000024e9f7223 */ /* 0x100fe2000001080b */
[----:B------:R-:W-:Y:S01]  /*12f00*/  FMNMX.FTZ R10, R45, R10, !PT ;  /* 0x0000000a2d0a7209 */ /* 0x000fe20007810000 */
[----:B------:R-:W-:Y:S01]  /*12f10*/  MUFU.EX2 R157, R157 ;  /* 0x0000009d009d7308 */ /* 0x000fe20000000800 */
[----:B------:R-:W-:Y:S01]  /*12f20*/  ISETP.GT.AND P3, PT, R34, 0x38, PT ;  /* 0x000000382200780c */ /* 0x000fe20003f64270 */
[--C-:B------:R-:W-:Y:S01]  /*12f30*/  FFMA.FTZ R80, R80, R2, -R11.reuse ;  /* 0x0000000250507223 */ /* 0x100fe2000001080b */
[----:B------:R-:W-:Y:S01]  /*12f40*/  FMNMX.FTZ R24, R39, R10, !PT ;  /* 0x0000000a27187209 */ /* 0x000fe20007810000 */
[-CC-:B------:R-:W-:Y:S01]  /*12f50*/  FFMA.FTZ R153, R82, R2.reuse, -R11.reuse ;  /* 0x0000000252997223 */ /* 0x180fe2000001080b */
[----:B------:R-:W-:Y:S01]  /*12f60*/  FSEL R49, R52, -INF , P3 ;  /* 0xff80000034317808 */ /* 0x000fe20001800000 */
[--C-:B------:R-:W-:Y:S01]  /*12f70*/  FFMA.FTZ R84, R84, R2, -R11.reuse ;  /* 0x0000000254547223 */ /* 0x100fe2000001080b */
[----:B------:R-:W-:Y:S01]  /*12f80*/  FMNMX.FTZ R24, R51, R24, !PT ;  /* 0x0000001833187209 */ /* 0x000fe20007810000 */
[----:B------:R-:W2:Y:S01]  /*12f90*/  MUFU.EX2 R6, R76 ;  /* 0x0000004c00067308 */ /* 0x000ea20000000800 */
[----:B------:R-:W-:Y:S01]  /*12fa0*/  ISETP.GT.AND P3, PT, R34, 0x40, PT ;  /* 0x000000402200780c */ /* 0x000fe20003f64270 */
[--C-:B------:R-:W-:Y:S01]  /*12fb0*/  FFMA.FTZ R12, R12, R2, -R11.reuse ;  /* 0x000000020c0c7223 */ /* 0x100fe2000001080b */
[----:B------:R-:W-:Y:S01]  /*12fc0*/  FMNMX.FTZ R24, R49, R24, !PT ;  /* 0x0000001831187209 */ /* 0x000fe20007810000 */
[-CC-:B------:R-:W-:Y:S01]  /*12fd0*/  FFMA.FTZ R32, R47, R2.reuse, -R11.reuse ;  /* 0x000000022f207223 */ /* 0x180fe2000001080b */
[----:B------:R-:W-:Y:S01]  /*12fe0*/  ISETP.GT.AND P2, PT, R34, 0x41, PT ;  /* 0x000000412200780c */ /* 0x000fe20003f44270 */
[--C-:B------:R-:W-:Y:S01]  /*12ff0*/  FFMA.FTZ R147, R54, R2, -R11.reuse ;  /* 0x0000000236937223 */ /* 0x100fe2000001080b */
[----:B------:R-:W-:Y:S01]  /*13000*/  FSEL R55, R56, -INF , P3 ;  /* 0xff80000038377808 */ /* 0x000fe20001800000 */
[----:B------:R-:W3:Y:S01]  /*13010*/  MUFU.EX2 R159, R159 ;  /* 0x0000009f009f7308 */ /* 0x000ee20000000800 */
[----:B------:R-:W-:Y:S01]  /*13020*/  FMNMX.FTZ R24, R53, R24, !PT ;  /* 0x0000001835187209 */ /* 0x000fe20007810000 */
[-CC-:B-----5:R-:W-:Y:S01]  /*13030*/  FFMA.FTZ R141, R58, R2.reuse, -R11.reuse ;  /* 0x000000023a8d7223 */ /* 0x1a0fe2000001080b */
[----:B------:R-:W-:Y:S01]  /*13040*/  ISETP.GT.AND P3, PT, R34, 0x48, PT ;  /* 0x000000482200780c */ /* 0x000fe20003f64270 */
[-CC-:B------:R-:W-:Y:S01]  /*13050*/  FFMA.FTZ R143, R62, R2.reuse, -R11.reuse ;  /* 0x000000023e8f7223 */ /* 0x180fe2000001080b */
[----:B------:R-:W-:Y:S01]  /*13060*/  FSEL R57, R57, -INF , P2 ;  /* 0xff80000039397808 */ /* 0x000fe20001000000 */
[--C-:B------:R-:W-:Y:S01]  /*13070*/  FFMA.FTZ R137, R66, R2, -R11.reuse ;  /* 0x0000000242897223 */ /* 0x100fe2000001080b */
[----:B------:R-:W-:Y:S01]  /*13080*/  FMNMX.FTZ R28, R55, R24, !PT ;  /* 0x00000018371c7209 */ /* 0x000fe20007810000 */
[----:B------:R4:W3:Y:S01]  /*13090*/  MUFU.EX2 R10, R80 ;  /* 0x00000050000a7308 */ /* 0x0008e20000000800 */
[----:B------:R-:W-:Y:S01]  /*130a0*/  ISETP.GT.AND P2, PT, R34, 0x49, PT ;  /* 0x000000492200780c */ /* 0x000fe20003f44270 */
[-CC-:B------:R-:W-:Y:S01]  /*130b0*/  FFMA.FTZ R26, R26, R2.reuse, -R11.reuse ;  /* 0x000000021a1a7223 */ /* 0x180fe2000001080b */
[----:B------:R-:W-:Y:S01]  /*130c0*/  FSEL R59, R60, -INF , P3 ;  /* 0xff8000003c3b7808 */ /* 0x000fe20001800000 */
[----:B------:R-:W-:Y:S01]  /*130d0*/  FFMA.FTZ R139, R70, R2, -R11 ;  /* 0x00000002468b7223 */ /* 0x000fe2000001080b */
[----:B------:R-:W-:-:S02]  /*130e0*/  FMNMX.FTZ R28, R57, R28, !PT ;  /* 0x0000001c391c7209 */ /* 0x000fc40007810000 */
[----:B------:R-:W-:Y:S02]  /*130f0*/  CS2R R82, SRZ ;  /* 0x0000000000527805 */ /* 0x000fe4000001ff00 */
[----:B------:R-:W-:Y:S01]  /*13100*/  ISETP.GT.AND P3, PT, R34, 0x50, PT ;  /* 0x000000502200780c */ /* 0x000fe20003f64270 */
[----:B------:R-:W3:Y:S01]  /*13110*/  MUFU.EX2 R153, R153 ;  /* 0x0000009900997308 */ /* 0x000ee20000000800 */
[----:B------:R-:W-:Y:S02]  /*13120*/  FSEL R61, R61, -INF , P2 ;  /* 0xff8000003d3d7808 */ /* 0x000fe40001000000 */
[----:B----4-:R-:W-:Y:S02]  /*13130*/  CS2R R80, SRZ ;  /* 0x0000000000507805 */ /* 0x010fe4000001ff00 */
[----:B------:R-:W-:Y:S02]  /*13140*/  FMNMX.FTZ R28, R59, R28, !PT ;  /* 0x0000001c3b1c7209 */ /* 0x000fe40007810000 */
[----:B------:R-:W-:-:S02]  /*13150*/  CS2R R78, SRZ ;  /* 0x00000000004e7805 */ /* 0x000fc4000001ff00 */
[----:B------:R-:W-:Y:S02]  /*13160*/  ISETP.GT.AND P2, PT, R34, 0x51, PT ;  /* 0x000000512200780c */ /* 0x000fe40003f44270 */
[----:B------:R-:W-:Y:S02]  /*13170*/  CS2R R76, SRZ ;  /* 0x00000000004c7805 */ /* 0x000fe4000001ff00 */
[----:B------:R-:W-:Y:S01]  /*13180*/  FSEL R63, R64, -INF , P3 ;  /* 0xff800000403f7808 */ /* 0x000fe20001800000 */
[----:B------:R4:W3:Y:S01]  /*13190*/  MUFU.EX2 R24, R84 ;  /* 0x0000005400187308 */ /* 0x0008e20000000800 */
[----:B------:R-:W-:Y:S02]  /*131a0*/  FMNMX.FTZ R28, R61, R28, !PT ;  /* 0x0000001c3d1c7209 */ /* 0x000fe40007810000 */
[----:B------:R-:W-:Y:S02]  /*131b0*/  CS2R R74, SRZ ;  /* 0x00000000004a7805 */ /* 0x000fe4000001ff00 */
[----:B------:R-:W-:-:S02]  /*131c0*/  ISETP.GT.AND P3, PT, R34, 0x58, PT ;  /* 0x000000582200780c */ /* 0x000fc40003f64270 */
[----:B------:R-:W-:Y:S02]  /*131d0*/  CS2R R46, SRZ ;  /* 0x00000000002e7805 */ /* 0x000fe4000001ff00 */
[----:B------:R-:W-:Y:S02]  /*131e0*/  FSEL R65, R65, -INF , P2 ;  /* 0xff80000041417808 */ /* 0x000fe40001000000 */
[----:B------:R-:W-:Y:S01]  /*131f0*/  FMNMX.FTZ R28, R63, R28, !PT ;  /* 0x0000001c3f1c7209 */ /* 0x000fe20007810000 */
[----:B------:R-:W3:Y:S01]  /*13200*/  MUFU.EX2 R155, R155 ;  /* 0x0000009b009b7308 */ /* 0x000ee20000000800 */
[----:B------:R-:W-:Y:S01]  /*13210*/  ISETP.GT.AND P2, PT, R34, 0x59, PT ;  /* 0x000000592200780c */ /* 0x000fe20003f44270 */
[----:B------:R-:W-:Y:S01]  /*13220*/  FFMA.FTZ R34, R4, R2, -R11 ;  /* 0x0000000204227223 */ /* 0x000fe2000001080b */
[----:B------:R-:W-:Y:S02]  /*13230*/  FSEL R67, R68, -INF , P3 ;  /* 0xff80000044437808 */ /* 0x000fe40001800000 */
[----:B----4-:R-:W-:-:S02]  /*13240*/  CS2R R84, SRZ ;  /* 0x0000000000547805 */ /* 0x010fc4000001ff00 */
[----:B------:R-:W-:Y:S02]  /*13250*/  FMNMX.FTZ R28, R65, R28, !PT ;  /* 0x0000001c411c7209 */ /* 0x000fe40007810000 */
[----:B------:R-:W-:Y:S01]  /*13260*/  FSEL R69, R69, -INF , P2 ;  /* 0xff80000045457808 */ /* 0x000fe20001000000 */
[----:B------:R-:W-:Y:S01]  /*13270*/  MUFU.EX2 R12, R12 ;  /* 0x0000000c000c7308 */ /* 0x000fe20000000800 */
[----:B------:R-:W-:-:S04]  /*13280*/  FMNMX.FTZ R28, R67, R28, !PT ;  /* 0x0000001c431c7209 */ /* 0x000fc80007810000 */
[----:B------:R-:W-:Y:S01]  /*13290*/  FMNMX.FTZ R7, R69, R28, !PT ;  /* 0x0000001c45077209 */ /* 0x000fe20007810000 */
[--C-:B------:R-:W-:Y:S01]  /*132a0*/  FFMA.FTZ R28, R43, R2, -R11.reuse ;  /* 0x000000022b1c7223 */ /* 0x100fe2000001080b */
[----:B------:R-:W-:Y:S01]  /*132b0*/  CS2R R42, SRZ ;  /* 0x00000000002a7805 */ /* 0x000fe2000001ff00 */
[----:B------:R-:W-:Y:S02]  /*132c0*/  MUFU.EX2 R149, R149 ;  /* 0x0000009500957308 */ /* 0x000fe40000000800 */
[----:B------:R-:W4:Y:S06]  /*132d0*/  SHFL.BFLY PT, R36, R7, 0x2, 0x1f ;  /* 0x0c401f0007247f89 */ /* 0x000f2c00000e0000 */
[----:B------:R-:W-:Y:S08]  /*132e0*/  MUFU.EX2 R28, R28 ;  /* 0x0000001c001c7308 */ /* 0x000ff00000000800 */
[----:B------:R-:W-:Y:S08]  /*132f0*/  MUFU.EX2 R151, R151 ;  /* 0x0000009700977308 */ /* 0x000ff00000000800 */
[----:B------:R-:W-:Y:S01]  /*13300*/  MUFU.EX2 R32, R32 ;  /* 0x0000002000207308 */ /* 0x000fe20000000800 */
[----:B----4-:R-:W-:Y:S01]  /*13310*/  FMNMX.FTZ R5, R7, R36, !PT ;  /* 0x0000002407057209 */ /* 0x010fe20007810000 */
[-CC-:B------:R-:W-:Y:S01]  /*13320*/  FFMA.FTZ R36, R14, R2.reuse, -R11.reuse ;  /* 0x000000020e247223 */ /* 0x180fe2000001080b */
[-CC-:B------:R-:W-:Y:S01]  /*13330*/  FFMA.FTZ R14, R20, R2.reuse, -R11.reuse ;  /* 0x00000002140e7223 */ /* 0x180fe2000001080b */
[----:B------:R-:W-:Y:S01]  /*13340*/  FFMA.FTZ R20, R30, R2, -R11 ;  /* 0x000000021e147223 */ /* 0x000fe2000001080b */
[----:B------:R-:W-:Y:S01]  /*13350*/  VIADD R7, R0, 0x2a840 ;  /* 0x0002a84000077836 */ /* 0x000fe20000000000 */
[----:B------:R-:W4:Y:S01]  /*13360*/  SHFL.BFLY PT, R4, R5, 0x1, 0x1f ;  /* 0x0c201f0005047f89 */ /* 0x000f2200000e0000 */
[----:B0-----:R-:W-:-:S04]  /*13370*/  @P1 IMAD.HI.U32 R0, R185, R38, RZ ;  /* 0x00000026b9001227 */ /* 0x001fc800078e00ff */
[----:B--2---:R-:W-:Y:S01]  /*13380*/  FADD.FTZ R38, R157, R6 ;  /* 0x000000069d267221 */ /* 0x004fe20000010000 */
[----:B------:R-:W-:Y:S01]  /*13390*/  MUFU.EX2 R145, R145 ;  /* 0x0000009100917308 */ /* 0x000fe20000000800 */
[----:B------:R-:W-:Y:S01]  /*133a0*/  PRMT R7, R178, 0x654, R7 ;  /* 0x00000654b2077816 */ /* 0x000fe20000000007 */
[----:B------:R-:W-:Y:S01]  /*133b0*/  FFMA.FTZ R11, R71, R2, -R11 ;  /* 0x00000002470b7223 */ /* 0x000fe2000001080b */
[----:B------:R-:W-:Y:S02]  /*133c0*/  F2FP.F16.F32.PACK_AB R157, R6, R157 ;  /* 0x0000009d069d723e */ /* 0x000fe400000000ff */
[----:B------:R-:W-:Y:S01]  /*133d0*/  CS2R R70, SRZ ;  /* 0x0000000000467805 */ /* 0x000fe2000001ff00 */
[----:B------:R0:W-:Y:S02]  /*133e0*/  SYNCS.ARRIVE.TRANS64.RED.A1T0 RZ, [R7+URZ], RZ ;  /* 0x000000ff07ff79a7 */ /* 0x0001e4000810043f */
[----:B------:R-:W-:Y:S08]  /*133f0*/  MUFU.EX2 R34, R34 ;  /* 0x0000002200227308 */ /* 0x000ff00000000800 */
[----:B------:R-:W-:Y:S01]  /*13400*/  MUFU.EX2 R147, R147 ;  /* 0x0000009300937308 */ /* 0x000fe20000000800 */
[----:B----4-:R-:W-:-:S07]  /*13410*/  FMNMX.FTZ R4, R5, R4, !PT ;  /* 0x0000000405047209 */ /* 0x010fce0007810000 */
[----:B------:R-:W-:Y:S01]  /*13420*/  MUFU.EX2 R36, R36 ;  /* 0x0000002400247308 */ /* 0x000fe20000000800 */
[C---:B------:R-:W-:Y:S01]  /*13430*/  FSETP.NEU.FTZ.AND P2, PT, R4.reuse, -INF , PT ;  /* 0xff8000000400780b */ /* 0x040fe20003f5d000 */
[----:B------:R-:W-:-:S05]  /*13440*/  FMUL.FTZ R5, R4, R2 ;  /* 0x0000000204057220 */ /* 0x000fca0000410000 */
[----:B------:R-:W-:Y:S01]  /*13450*/  FSEL R30, R5, RZ, P2 ;  /* 0x000000ff051e7208 */ /* 0x000fe20001000000 */
[----:B------:R-:W-:Y:S04]  /*13460*/  MUFU.EX2 R141, R141 ;  /* 0x0000008d008d7308 */ /* 0x000fe80000000800 */
        /* <DEDUP_REMOVED lines=8> */
[----:B------:R-:W-:Y:S01]  /*134f0*/  MOV R27, R185 ;  /* 0x000000b9001b7202 */ /* 0x000fe20000000f00 */
[-C--:B------:R-:W-:Y:S01]  /*13500*/  FFMA.FTZ R37, R37, R2.reuse, -R30 ;  /* 0x0000000225257223 */ /* 0x080fe2000001081e */
[----:B-1----:R-:W-:Y:S01]  /*13510*/  @P1 SHF.R.U32.HI R27, RZ, R9, R0 ;  /* 0x00000009ff1b1219 */ /* 0x002fe20000011600 */
[----:B---3--:R-:W-:Y:S01]  /*13520*/  FADD.FTZ R9, R159, R38 ;  /* 0x000000269f097221 */ /* 0x008fe20000010000 */
        /* <DEDUP_REMOVED lines=10> */
[----:B------:R-:W0:Y:S01]  /*135d0*/  MUFU.EX2 R21, R21 ;  /* 0x0000001500157308 */ /* 0x000e220000000800 */
[----:B------:R-:W-:Y:S01]  /*135e0*/  FADD.FTZ R38, R24, R9 ;  /* 0x0000000918267221 */ /* 0x000fe20000010000 */
[----:B------:R-:W-:Y:S01]  /*135f0*/  IADD3 R27, R27, R187, -R186 ;  /* 0x000000bb1b1b7210 */ /* 0x000fe20007ffe8ba */
[-CC-:B------:R-:W-:Y:S01]  /*13600*/  FFMA.FTZ R53, R53, R2.reuse, -R30.reuse ;  /* 0x0000000235357223 */ /* 0x180fe2000001081e */
[-C--:B------:R-:W-:Y:S01]  /*13610*/  FFMA.FTZ R55, R55, R2.reuse, -R30 ;  /* 0x0000000237377223 */ /* 0x080fe2000001081e */
[----:B------:R-:W-:Y:S01]  /*13620*/  FADD.FTZ R9, R155, R38 ;  /* 0x000000269b097221 */ /* 0x000fe20000010000 */
[-CC-:B------:R-:W-:Y:S01]  /*13630*/  FFMA.FTZ R57, R57, R2.reuse, -R30.reuse ;  /* 0x0000000239397223 */ /* 0x180fe2000001081e */
[-CC-:B------:R-:W-:Y:S01]  /*13640*/  FFMA.FTZ R59, R59, R2.reuse, -R30.reuse ;  /* 0x000000023b3b7223 */ /* 0x180fe2000001081e */
[----:B------:R2:W3:Y:S01]  /*13650*/  MUFU.EX2 R158, R29 ;  /* 0x0000001d009e7308 */ /* 0x0004e20000000800 */
        /* <DEDUP_REMOVED lines=8> */
[----:B0-----:R-:W-:Y:S01]  /*136e0*/  FADD.FTZ R7, R21, R0 ;  /* 0x0000000015077221 */ /* 0x001fe20000010000 */
[----:B------:R-:W-:Y:S01]  /*136f0*/  FADD.FTZ R38, R28, R9 ;  /* 0x000000091c267221 */ /* 0x000fe20000010000 */
[----:B--2---:R-:W-:-:S04]  /*13700*/  IMAD.HI R29, R27, 0x2aaaaaab, RZ ;  /* 0x2aaaaaab1b1d7827 */ /* 0x004fc800078e02ff */
[-CC-:B------:R-:W-:Y:S01]  /*13710*/  FFMA.FTZ R67, R67, R2.reuse, -R30.reuse ;  /* 0x0000000243437223 */ /* 0x180fe2000001081e */
[----:B------:R-:W-:Y:S01]  /*13720*/  FFMA.FTZ R30, R69, R2, -R30 ;  /* 0x00000002451e7223 */ /* 0x000fe2000001081e */
[----:B------:R-:W-:Y:S01]  /*13730*/  FADD.FTZ R27, R151, R38 ;  /* 0x00000026971b7221 */ /* 0x000fe20000010000 */
[----:B------:R-:W-:Y:S01]  /*13740*/  F2FP.F16.F32.PACK_AB R159, R10, R159 ;  /* 0x0000009f0a9f723e */ /* 0x000fe200000000ff */
[----:B------:R-:W0:Y:S01]  /*13750*/  MUFU.EX2 R152, R33 ;  /* 0x0000002100987308 */ /* 0x000e220000000800 */
[----:B---3--:R-:W-:Y:S01]  /*13760*/  FADD.FTZ R0, R158, R7 ;  /* 0x000000079e007221 */ /* 0x008fe20000010000 */
[----:B------:R-:W-:Y:S01]  /*13770*/  FADD.FTZ R6, R32, R27 ;  /* 0x0000001b20067221 */ /* 0x000fe20000010000 */
[----:B------:R-:W-:Y:S02]  /*13780*/  SHF.R.U32.HI R40, RZ, 0x1f, R29 ;  /* 0x0000001fff287819 */ /* 0x000fe4000001161d */
[----:B------:R-:W-:Y:S02]  /*13790*/  CS2R R68, SRZ ;  /* 0x0000000000447805 */ /* 0x000fe4000001ff00 */
[----:B------:R-:W-:Y:S01]  /*137a0*/  F2FP.F16.F32.PACK_AB R153, R24, R153 ;  /* 0x000000991899723e */ /* 0x000fe200000000ff */
[----:B------:R-:W-:Y:S01]  /*137b0*/  FADD.FTZ R27, R145, R6 ;  /* 0x00000006911b7221 */ /* 0x000fe20000010000 */
[----:B------:R-:W-:Y:S01]  /*137c0*/  LEA.HI.SX32 R9, R29, R40, 0x1c ;  /* 0x000000281d097211 */ /* 0x000fe200078fe2ff */
[----:B------:R-:W2:Y:S01]  /*137d0*/  MUFU.EX2 R15, R15 ;  /* 0x0000000f000f7308 */ /* 0x000ea20000000800 */
[----:B-1----:R-:W-:Y:S01]  /*137e0*/  FADD.FTZ R7, R13, R0 ;  /* 0x000000000d077221 */ /* 0x002fe20000010000 */
[----:B------:R-:W-:Y:S01]  /*137f0*/  FADD.FTZ R6, R34, R27 ;  /* 0x0000001b22067221 */ /* 0x000fe20000010000 */
[----:B------:R-:W-:-:S02]  /*13800*/  VIMNMX R9, RZ, R9, !PT ;  /* 0x00000009ff097248 */ /* 0x000fc40007fe0100 */
[----:B------:R-:W-:Y:S01]  /*13810*/  F2FP.F16.F32.PACK_AB R149, R28, R149 ;  /* 0x000000951c95723e */ /* 0x000fe200000000ff */
[----:B------:R-:W-:Y:S01]  /*13820*/  FADD.FTZ R27, R147, R6 ;  /* 0x00000006931b7221 */ /* 0x000fe20000010000 */
[----:B------:R-:W-:Y:S01]  /*13830*/  F2FP.F16.F32.PACK_AB R151, R32, R151 ;  /* 0x000000972097723e */ /* 0x000fe200000000ff */
[----:B------:R1:W3:Y:S01]  /*13840*/  MUFU.EX2 R154, R37 ;  /* 0x00000025009a7308 */ /* 0x0002e20000000800 */
[----:B0-----:R-:W-:Y:S01]  /*13850*/  FADD.FTZ R0, R152, R7 ;  /* 0x0000000798007221 */ /* 0x001fe20000010000 */
[----:B------:R-:W-:Y:S01]  /*13860*/  FADD.FTZ R6, R36, R27 ;  /* 0x0000001b24067221 */ /* 0x000fe20000010000 */
[----:B------:R-:W-:Y:S02]  /*13870*/  F2FP.F16.F32.PACK_AB R145, R34, R145 ;  /* 0x000000912291723e */ /* 0x000fe400000000ff */
[----:B------:R-:W-:Y:S02]  /*13880*/  CS2R R32, SRZ ;  /* 0x0000000000207805 */ /* 0x000fe4000001ff00 */
[----:B------:R-:W-:-:S02]  /*13890*/  F2FP.F16.F32.PACK_AB R147, R36, R147 ;  /* 0x000000932493723e */ /* 0x000fc400000000ff */
[----:B------:R-:W-:Y:S02]  /*138a0*/  CS2R R28, SRZ ;  /* 0x00000000001c7805 */ /* 0x000fe4000001ff00 */
[----:B------:R-:W-:Y:S01]  /*138b0*/  F2FP.F16.F32.PACK_AB R155, R12, R155 ;  /* 0x0000009b0c9b723e */ /* 0x000fe200000000ff */
[----:B------:R-:W0:Y:S01]  /*138c0*/  MUFU.EX2 R25, R25 ;  /* 0x0000001900197308 */ /* 0x000e220000000800 */
[----:B--2---:R-:W-:Y:S01]  /*138d0*/  FADD.FTZ R7, R15, R0 ;  /* 0x000000000f077221 */ /* 0x004fe20000010000 */
[----:B------:R-:W-:Y:S02]  /*138e0*/  F2FP.F16.F32.PACK_AB R158, R158, R21 ;  /* 0x000000159e9e723e */ /* 0x000fe400000000ff */
[----:B-1----:R-:W-:Y:S02]  /*138f0*/  CS2R R36, SRZ ;  /* 0x0000000000247805 */ /* 0x002fe4000001ff00 */
[----:B------:R-:W-:Y:S02]  /*13900*/  F2FP.F16.F32.PACK_AB R152, R152, R13 ;  /* 0x0000000d9898723e */ /* 0x000fe400000000ff */
[----:B------:R1:W2:Y:S01]  /*13910*/  MUFU.EX2 R148, R41 ;  /* 0x0000002900947308 */ /* 0x0002a20000000800 */
[C---:B---3--:R-:W-:Y:S01]  /*13920*/  FADD.FTZ R0, R154.reuse, R7 ;  /* 0x000000079a007221 */ /* 0x048fe20000010000 */
[----:B------:R-:W-:-:S06]  /*13930*/  F2FP.F16.F32.PACK_AB R154, R154, R15 ;  /* 0x0000000f9a9a723e */ /* 0x000fcc00000000ff */
[----:B------:R-:W3:Y:S01]  /*13940*/  MUFU.EX2 R35, R35 ;  /* 0x0000002300237308 */ /* 0x000ee20000000800 */
[----:B0-----:R-:W-:Y:S01]  /*13950*/  FADD.FTZ R7, R25, R0 ;  /* 0x0000000019077221 */ /* 0x001fe20000010000 */
[----:B-1----:R-:W-:-:S06]  /*13960*/  CS2R R40, SRZ ;  /* 0x0000000000287805 */ /* 0x002fcc000001ff00 */
        /* <DEDUP_REMOVED lines=21> */
[----:B------:R-:W0:Y:S01]  /*13ac0*/  MUFU.EX2 R14, R14 ;  /* 0x0000000e000e7308 */ /* 0x000e220000000800 */
[C---:B--2---:R-:W-:Y:S01]  /*13ad0*/  FADD.FTZ R0, R146.reuse, R7 ;  /* 0x0000000792007221 */ /* 0x044fe20000010000 */
[----:B------:R-:W-:Y:S01]  /*13ae0*/  FADD.FTZ R7, R141, R6 ;  /* 0x000000068d077221 */ /* 0x000fe20000010000 */
[----:B------:R-:W-:Y:S02]  /*13af0*/  F2FP.F16.F32.PACK_AB R146, R146, R49 ;  /* 0x000000319292723e */ /* 0x000fe400000000ff */
[----:B------:R-:W-:-:S03]  /*13b00*/  CS2R R48, SRZ ;  /* 0x0000000000307805 */ /* 0x000fc6000001ff00 */
[----:B------:R1:W2:Y:S01]  /*13b10*/  MUFU.EX2 R140, R57 ;  /* 0x00000039008c7308 */ /* 0x0002a20000000800 */
[----:B---3--:R-:W-:-:S07]  /*13b20*/  FADD.FTZ R5, R55, R0 ;  /* 0x0000000037057221 */ /* 0x008fce0000010000 */
[----:B------:R-:W3:Y:S01]  /*13b30*/  MUFU.EX2 R143, R143 ;  /* 0x0000008f008f7308 */ /* 0x000ee20000000800 */
[C---:B0-----:R-:W-:Y:S01]  /*13b40*/  FADD.FTZ R6, R14.reuse, R7 ;  /* 0x000000070e067221 */ /* 0x041fe20000010000 */
[----:B------:R-:W-:Y:S01]  /*13b50*/  F2FP.F16.F32.PACK_AB R141, R14, R141 ;  /* 0x0000008d0e8d723e */ /* 0x000fe200000000ff */
[----:B------:R-:W-:Y:S01]  /*13b60*/  VIADD R14, R72, 0xfffffffe ;  /* 0xfffffffe480e7836 */ /* 0x000fe20000000000 */
[----:B------:R-:W-:Y:S02]  /*13b70*/  CS2R R72, SRZ ;  /* 0x0000000000487805 */ /* 0x000fe4000001ff00 */
[----:B-1----:R-:W-:Y:S02]  /*13b80*/  CS2R R56, SRZ ;  /* 0x0000000000387805 */ /* 0x002fe4000001ff00 */
[----:B------:R-:W0:Y:S01]  /*13b90*/  MUFU.EX2 R59, R59 ;  /* 0x0000003b003b7308 */ /* 0x000e220000000800 */
[----:B--2---:R-:W-:Y:S01]  /*13ba0*/  FADD.FTZ R0, R140, R5 ;  /* 0x000000058c007221 */ /* 0x004fe20000010000 */
[----:B------:R-:W-:-:S02]  /*13bb0*/  ISETP.GE.AND P2, PT, R14, R9, PT ;  /* 0x000000090e00720c */ /* 0x000fc40003f46270 */
[----:B------:R-:W-:Y:S02]  /*13bc0*/  F2FP.F16.F32.PACK_AB R140, R140, R55 ;  /* 0x000000378c8c723e */ /* 0x000fe400000000ff */
[----:B------:R-:W-:Y:S02]  /*13bd0*/  CS2R R54, SRZ ;  /* 0x0000000000367805 */ /* 0x000fe4000001ff00 */
[----:B------:R-:W1:Y:S01]  /*13be0*/  MUFU.EX2 R20, R20 ;  /* 0x0000001400147308 */ /* 0x000e620000000800 */
[----:B---3--:R-:W-:-:S07]  /*13bf0*/  FADD.FTZ R7, R143, R6 ;  /* 0x000000068f077221 */ /* 0x008fce0000010000 */
[----:B------:R2:W3:Y:S01]  /*13c00*/  MUFU.EX2 R142, R61 ;  /* 0x0000003d008e7308 */ /* 0x0004e20000000800 */
[----:B0-----:R-:W-:-:S07]  /*13c10*/  FADD.FTZ R5, R59, R0 ;  /* 0x000000003b057221 */ /* 0x001fce0000010000 */
[----:B------:R-:W0:Y:S01]  /*13c20*/  MUFU.EX2 R137, R137 ;  /* 0x0000008900897308 */ /* 0x000e220000000800 */
[C---:B-1----:R-:W-:Y:S01]  /*13c30*/  FADD.FTZ R10, R20.reuse, R7 ;  /* 0x00000007140a7221 */ /* 0x042fe20000010000 */
[----:B------:R-:W-:Y:S02]  /*13c40*/  F2FP.F16.F32.PACK_AB R143, R20, R143 ;  /* 0x0000008f148f723e */ /* 0x000fe400000000ff */
[----:B--2---:R-:W-:-:S04]  /*13c50*/  CS2R R60, SRZ ;  /* 0x00000000003c7805 */ /* 0x004fc8000001ff00 */
[----:B------:R-:W1:Y:S01]  /*13c60*/  MUFU.EX2 R63, R63 ;  /* 0x0000003f003f7308 */ /* 0x000e620000000800 */
[C---:B---3--:R-:W-:Y:S01]  /*13c70*/  FADD.FTZ R6, R142.reuse, R5 ;  /* 0x000000058e067221 */ /* 0x048fe20000010000 */
[----:B------:R-:W-:Y:S02]  /*13c80*/  F2FP.F16.F32.PACK_AB R142, R142, R59 ;  /* 0x0000003b8e8e723e */ /* 0x000fe400000000ff */
[----:B------:R-:W-:-:S04]  /*13c90*/  CS2R R58, SRZ ;  /* 0x00000000003a7805 */ /* 0x000fc8000001ff00 */
[----:B------:R-:W2:Y:S01]  /*13ca0*/  MUFU.EX2 R26, R26 ;  /* 0x0000001a001a7308 */ /* 0x000ea20000000800 */
[----:B0-----:R-:W-:-:S07]  /*13cb0*/  FADD.FTZ R7, R137, R10 ;  /* 0x0000000a89077221 */ /* 0x001fce0000010000 */
[----:B------:R0:W3:Y:S01]  /*13cc0*/  MUFU.EX2 R136, R65 ;  /* 0x0000004100887308 */ /* 0x0000e20000000800 */
[----:B-1----:R-:W-:-:S07]  /*13cd0*/  FADD.FTZ R5, R63, R6 ;  /* 0x000000063f057221 */ /* 0x002fce0000010000 */
[----:B------:R-:W1:Y:S01]  /*13ce0*/  MUFU.EX2 R139, R139 ;  /* 0x0000008b008b7308 */ /* 0x000e620000000800 */
[C---:B--2---:R-:W-:Y:S01]  /*13cf0*/  FADD.FTZ R10, R26.reuse, R7 ;  /* 0x000000071a0a7221 */ /* 0x044fe20000010000 */
[----:B------:R-:W-:Y:S02]  /*13d00*/  F2FP.F16.F32.PACK_AB R137, R26, R137 ;  /* 0x000000891a89723e */ /* 0x000fe400000000ff */
[----:B0-----:R-:W-:Y:S02]  /*13d10*/  CS2R R64, SRZ ;  /* 0x0000000000407805 */ /* 0x001fe4000001ff00 */
[----:B------:R-:W-:Y:S02]  /*13d20*/  CS2R R26, SRZ ;  /* 0x00000000001a7805 */ /* 0x000fe4000001ff00 */
[----:B------:R-:W0:Y:S01]  /*13d30*/  MUFU.EX2 R67, R67 ;  /* 0x0000004300437308 */ /* 0x000e220000000800 */
[C---:B---3--:R-:W-:Y:S01]  /*13d40*/  FADD.FTZ R6, R136.reuse, R5 ;  /* 0x0000000588067221 */ /* 0x048fe20000010000 */
[----:B------:R-:W-:-:S02]  /*13d50*/  F2FP.F16.F32.PACK_AB R136, R136, R63 ;  /* 0x0000003f8888723e */ /* 0x000fc400000000ff */
[----:B------:R-:W-:-:S04]  /*13d60*/  CS2R R62, SRZ ;  /* 0x00000000003e7805 */ /* 0x000fc8000001ff00 */
[----:B------:R-:W2:Y:S01]  /*13d70*/  MUFU.EX2 R30, R30 ;  /* 0x0000001e001e7308 */ /* 0x000ea20000000800 */
[----:B-1----:R-:W-:-:S07]  /*13d80*/  FADD.FTZ R5, R139, R10 ;  /* 0x0000000a8b057221 */ /* 0x002fce0000010000 */
[----:B------:R-:W1:Y:S01]  /*13d90*/  MUFU.EX2 R0, R11 ;  /* 0x0000000b00007308 */ /* 0x000e620000000800 */
[----:B0-----:R-:W-:-:S04]  /*13da0*/  FADD.FTZ R7, R67, R6 ;  /* 0x0000000643077221 */ /* 0x001fc80000010000 */
[C---:B--2---:R-:W-:Y:S01]  /*13db0*/  FADD.FTZ R7, R30.reuse, R7 ;  /* 0x000000071e077221 */ /* 0x044fe20000010000 */
[----:B------:R-:W-:Y:S02]  /*13dc0*/  F2FP.F16.F32.PACK_AB R138, R30, R67 ;  /* 0x000000431e8a723e */ /* 0x000fe400000000ff */
[----:B------:R-:W-:Y:S02]  /*13dd0*/  CS2R R66, SRZ ;  /* 0x0000000000427805 */ /* 0x000fe4000001ff00 */
[----:B------:R-:W-:Y:S01]  /*13de0*/  CS2R R30, SRZ ;  /* 0x00000000001e7805 */ /* 0x000fe2000001ff00 */
[C---:B-1----:R-:W-:Y:S01]  /*13df0*/  FADD.FTZ R6, R0.reuse, R5 ;  /* 0x0000000500067221 */ /* 0x042fe20000010000 */
[----:B------:R-:W-:Y:S01]  /*13e00*/  F2FP.F16.F32.PACK_AB R139, R0, R139 ;  /* 0x0000008b008b723e */ /* 0x000fe200000000ff */
[----:B------:R-:W-:Y:S01]  /*13e10*/  IMAD.MOV.U32 R0, RZ, RZ, 0x3f800000 ;  /* 0x3f800000ff007424 */ /* 0x000fe200078e00ff */
[----:B------:R-:W-:Y:S01]  /*13e20*/  MOV R5, 0x3f800000 ;  /* 0x3f80000000057802 */ /* 0x000fe20000000f00 */
[----:B------:R-:W-:Y:S06]  /*13e30*/  @!P2 BRA `(.L_x_2869) ;  /* 0x0000002400d0a947 */ /* 0x000fec0003800000 */
[----:B------:R-:W-:Y:S01]  /*13e40*/  BSSY B1, `(.L_x_2869) ;  /* 0x0000273000017945 */ /* 0x000fe20003800000 */
[----:B------:R-:W-:Y:S01]  /*13e50*/  IMAD.MOV.U32 R12, RZ, RZ, R3 ;  /* 0x000000ffff0c7224 */ /* 0x000fe200078e0003 */
[----:B------:R-:W-:Y:S01]  /*13e60*/  MOV R20, R168 ;  /* 0x000000a800147202 */ /* 0x000fe20000000f00 */
[----:B------:R-:W-:Y:S01]  /*13e70*/  IMAD.MOV.U32 R13, RZ, RZ, R4 ;  /* 0x000000ffff0d7224 */ /* 0x000fe200078e0004 */
[----:B------:R-:W-:Y:S01]  /*13e80*/  MOV R87, RZ ;  /* 0x000000ff00577202 */ /* 0x000fe20000000f00 */
[----:B------:R-:W-:Y:S02]  /*13e90*/  IMAD.MOV.U32 R21, RZ, RZ, R161 ;  /* 0x000000ffff157224 */ /* 0x000fe400078e00a1 */
[----:B------:R-:W-:-:S07]  /*13ea0*/  IMAD.MOV.U32 R0, RZ, RZ, 0x3f800000 ;  /* 0x3f800000ff007424 */ /* 0x000fce00078e00ff */
.L_x_2882:
[----:B------:R-:W-:-:S04]  /*13eb0*/  ISETP.NE.AND P2, PT, R21, 0x1, PT ;  /* 0x000000011500780c */ /* 0x000fc80003f45270 */
[----:B------:R-:W-:-:S04]  /*13ec0*/  SEL R3, RZ, 0x1, P2 ;  /* 0x00000001ff037807 */ /* 0x000fc80001000000 */
[----:B------:R-:W-:Y:S01]  /*13ed0*/  LOP3.LUT R168, R20, R3, RZ, 0x3c, !PT ;  /* 0x0000000314a87212 */ /* 0x000fe200078e3cff */
[----:B------:R-:W-:Y:S06]  /*13ee0*/  @!P0 BRA `(.L_x_2870) ;  /* 0x0000000000048947 */ /* 0x000fec0003800000 */
[----:B------:R-:W-:Y:S01]  /*13ef0*/  BPT.TRAP 0x1 ;  /* 0x000000040000795c */ /* 0x000fe20000300000 */
.L_x_2870:
        /* <DEDUP_REMOVED lines=8> */
.L_x_2871:
[----:B------:R-:W-:Y:S01]  /*13f80*/  BSSY B2, `(.L_x_2872) ;  /* 0x0000006000027945 */ /* 0x000fe20003800000 */
[----:B------:R-:W-:Y:S01]  /*13f90*/  IMAD R2, R161, 0x900, R8 ;  /* 0x00000900a1027824 */ /* 0x000fe200078e0208 */
[----:B------:R-:W-:Y:S02]  /*13fa0*/  MOV R3, 0x40000040 ;  /* 0x4000004000037802 */ /* 0x000fe40000000f00 */
[----:B-1----:R-:W-:Y:S05]  /*13fb0*/  @P2 BRA `(.L_x_2873) ;  /* 0x0000000000082947 */ /* 0x002fea0003800000 */
[----:B------:R-:W1:Y:S02]  /*13fc0*/  SYNCS.PHASECHK.TRANS64.TRYWAIT P2, [R15+URZ+0x2a830], R4 ;  /* 0x02a830040f0075a7 */ /* 0x000e64000804017f */
[----:B-1----:R-:W-:Y:S05]  /*13fd0*/  @!P2 BRA `(.L_x_2874) ;  /* 0x000000f00080a947 */ /* 0x002fea0003800000 */
.L_x_2873:
[----:B------:R-:W-:Y:S05]  /*13fe0*/  BSYNC B2 ;  /* 0x0000000000027941 */ /* 0x000fea0003800000 */
.L_x_2872:
[----:B------:R-:W2:Y:S04]  /*13ff0*/  LDL.64 R88, [R1+0x28] ;  /* 0x0000280001587983 */ /* 0x000ea80000100a00 */
[----:B------:R-:W3:Y:S04]  /*14000*/  LDL.64 R210, [R1+0x20] ;  /* 0x0000200001d27983 */ /* 0x000ee80000100a00 */
[----:B------:R-:W4:Y:S01]  /*14010*/  LDL.64 R208, [R1+0x18] ;  /* 0x0000180001d07983 */ /* 0x000f220000100a00 */
[C---:B------:R-:W-:Y:S02]  /*14020*/  R2UR UR6, R2.reuse ;  /* 0x00000000020672ca */ /* 0x040fe400000e0000 */
[----:B------:R-:W-:Y:S01]  /*14030*/  R2UR UR7, R3 ;  /* 0x00000000030772ca */ /* 0x000fe200000e0000 */
[----:B------:R-:W5:Y:S01]  /*14040*/  LDL.64 R212, [R1+0x10] ;  /* 0x0000100001d47983 */ /* 0x000f620000100a00 */
        /* <DEDUP_REMOVED lines=11> */
[----:B------:R-:W-:Y:S01]  /*14100*/  IMAD.MOV.U32 R11, RZ, RZ, 0x40000040 ;  /* 0x40000040ff0b7424 */ /* 0x000fe200078e00ff */
[----:B------:R-:W-:Y:S01]  /*14110*/  IADD3 R10, R2, 0x4, RZ ;  /* 0x00000004020a7810 */ /* 0x000fe20007ffe0ff */
        /* <DEDUP_REMOVED lines=15> */
[----:B-----5:R-:W-:Y:S02]  /*14210*/  R2UR UR4, R212 ;  /* 0x00000000d40472ca */ /* 0x020fe400000e0000 */
        /* <DEDUP_REMOVED lines=143> */
.L_x_2875:
[----:B------:R-:W-:Y:S01]  /*14b10*/  SHF.L.U32 R2, R20, 0x1f, RZ ;  /* 0x0000001f14027819 */ /* 0x000fe200000006ff */
[----:B------:R-:W-:-:S04]  /*14b20*/  IMAD R10, R21, 0x8, R18 ;  /* 0x00000008150a7824 */ /* 0x000fc800078e0212 */
[----:B------:R2:W3:Y:S01]  /*14b30*/  SYNCS.PHASECHK.TRANS64.TRYWAIT P2, [R10+URZ+0x2a850], R2 ;  /* 0x02a850020a0075a7 */ /* 0x0004e2000804017f */
[----:B------:R-:W-:Y:S05]  /*14b40*/  @!P0 BRA `(.L_x_2876) ;  /* 0x0000000000048947 */ /* 0x000fea0003800000 */
[----:B------:R-:W-:Y:S01]  /*14b50*/  BPT.TRAP 0x1 ;  /* 0x000000040000795c */ /* 0x000fe20000300000 */
.L_x_2876:
[----:B------:R-:W-:Y:S01]  /*14b60*/  IADD3 R0, R18, 0x400, RZ ;  /* 0x0000040012007810 */ /* 0x000fe20007ffe0ff */
[----:B------:R-:W-:Y:S03]  /*14b70*/  BSSY B2, `(.L_x_2877) ;  /* 0x0000008000027945 */ /* 0x000fe60003800000 */
[----:B------:R-:W-:-:S04]  /*14b80*/  SHF.R.U32.HI R0, RZ, 0x4, R0 ;  /* 0x00000004ff007819 */ /* 0x000fc80000011600 */
[----:B------:R-:W-:-:S04]  /*14b90*/  LOP3.LUT R0, R0, 0x3fff, RZ, 0xc0, !PT ;  /* 0x00003fff00007812 */ /* 0x000fc800078ec0ff */
[----:B------:R-:W-:-:S05]  /*14ba0*/  LOP3.LUT R0, R0, 0x3000000, RZ, 0xfc, !PT ;  /* 0x0300000000007812 */ /* 0x000fca00078efcff */
[----:B------:R-:W-:Y:S01]  /*14bb0*/  IMAD R0, R21, 0x600, R0 ;  /* 0x0000060015007824 */ /* 0x000fe200078e0200 */
[----:B---3--:R-:W-:Y:S06]  /*14bc0*/  @P2 BRA `(.L_x_2878) ;  /* 0x0000000000082947 */ /* 0x008fec0003800000 */
[----:B------:R-:W3:Y:S02]  /*14bd0*/  SYNCS.PHASECHK.TRANS64.TRYWAIT P2, [R10+URZ+0x2a850], R2 ;  /* 0x02a850020a0075a7 */ /* 0x000ee4000804017f */
[----:B---3--:R-:W-:Y:S05]  /*14be0*/  @!P2 BRA `(.L_x_2879) ;  /* 0x000000e40090a947 */ /* 0x008fea0003800000 */
.L_x_2878:
[----:B------:R-:W-:Y:S05]  /*14bf0*/  BSYNC B2 ;  /* 0x0000000000027941 */ /* 0x000fea0003800000 */
.L_x_2877:
[----:B--23--:R-:W-:Y:S01]  /*14c00*/  IMAD.MOV.U32 R2, RZ, RZ, R0 ;  /* 0x000000ffff027224 */ /* 0x00cfe200078e0000 */
[----:B------:R-:W-:Y:S01]  /*14c10*/  WARPGROUP.ARRIVE ;  /* 0x00000000000079c5 */ /* 0x000fe20000000000 */
[----:B------:R-:W-:-:S03]  /*14c20*/  IMAD.MOV.U32 R3, RZ, RZ, 0x40000040 ;  /* 0x40000040ff037424 */ /* 0x000fc600078e00ff */
[----:B------:R-:W-:Y:S02]  /*14c30*/  R2UR UR6, R2 ;  /* 0x00000000020672ca */ /* 0x000fe400000e0000 */
[----:B------:R-:W-:Y:S01]  /*14c40*/  R2UR UR7, R3 ;  /* 0x00000000030772ca */ /* 0x000fe200000e0000 */
[----:B------:R-:W-:Y:S01]  /*14c50*/  IMAD.MOV.U32 R3, RZ, RZ, 0x40000040 ;  /* 0x40000040ff037424 */ /* 0x000fe200078e00ff */
[----:B------:R-:W-:-:S11]  /*14c60*/  IADD3 R2, R0, 0x80, RZ ;  /* 0x0000008000027810 */ /* 0x000fd60007ffe0ff */
        /* <DEDUP_REMOVED lines=37> */
.L_x_2880:
[----:B------:R-:W2:Y:S01]  /*14ec0*/  @P1 LDC R3, c[0x0][0x44c] ;  /* 0x00011300ff031b82 */ /* 0x000ea20000000800 */
[----:B------:R-:W-:Y:S01]  /*14ed0*/  IMAD.IADD R20, R190, 0x1, R185 ;  /* 0x00000001be147824 */ /* 0x000fe200078e02b9 */
[----:B01----:R-:W-:Y:S01]  /*14ee0*/  IADD3 R15, R15, 0x2a840, RZ ;  /* 0x0002a8400f0f7810 */ /* 0x003fe20007ffe0ff */
[----:B------:R-:W-:-:S03]  /*14ef0*/  IMAD.MOV.U32 R5, RZ, RZ, -0x60 ;  /* 0xffffffa0ff057424 */ /* 0x000fc600078e00ff */
[----:B------:R-:W-:Y:S02]  /*14f00*/  PRMT R15, R178, 0x654, R15 ;  /* 0x00000654b20f7816 */ /* 0x000fe4000000000f */
[----:B------:R-:W0:Y:S02]  /*14f10*/  @P1 LDC R0, c[0x0][0x450] ;  /* 0x00011400ff001b82 */ /* 0x000e240000000800 */
[----:B------:R1:W-:Y:S01]  /*14f20*/  SYNCS.ARRIVE.TRANS64.RED.A1T0 RZ, [R15+URZ], RZ ;  /* 0x000000ff0fff79a7 */ /* 0x0003e2000810043f */
[----:B--2---:R-:W-:-:S05]  /*14f30*/  @P1 IMAD.HI.U32 R3, R20, R3, RZ ;  /* 0x0000000314031227 */ /* 0x004fca00078e00ff */
[----:B0-----:R-:W-:Y:S01]  /*14f40*/  @P1 SHF.R.U32.HI R20, RZ, R0, R3 ;  /* 0x00000000ff141219 */ /* 0x001fe20000011603 */
[----:B------:R-:W-:-:S04]  /*14f50*/  IMAD R0, R14, R5, 0x1 ;  /* 0x000000010e007424 */ /* 0x000fc800078e0205 */
[----:B------:R-:W0:Y:S01]  /*14f60*/  SHFL.IDX PT, R3, R20, RZ, 0x1c1f ;  /* 0x001c1fff14037589 */ /* 0x000e2200000e0000 */
[----:B------:R-:W-:-:S03]  /*14f70*/  IMAD R0, R189, -0x2, R0 ;  /* 0xfffffffebd007824 */ /* 0x000fc600078e0200 */
[----:B------:R-:W2:Y:S02]  /*14f80*/  SHFL.IDX PT, R151, R20, 0x1, 0x1c1f ;  /* 0x003c1f0014977f89 */ /* 0x000ea400000e0000 */
[----:B------:R-:W-:-:S04]  /*14f90*/  IADD3 R0, -R186, R0, R187 ;  /* 0x00000000ba007210 */ /* 0x000fc80007ffe1bb */
[----:B0-----:R-:W-:-:S04]  /*14fa0*/  IADD3 R2, R0, R3, RZ ;  /* 0x0000000300027210 */ /* 0x001fc80007ffe0ff */
[----:B------:R-:W-:Y:S01]  /*14fb0*/  ISETP.GT.AND P2, PT, R2, RZ, PT ;  /* 0x000000ff0200720c */ /* 0x000fe20003f44270 */
[----:B--2---:R-:W-:Y:S01]  /*14fc0*/  IMAD.IADD R0, R0, 0x1, R151 ;  /* 0x0000000100007824 */ /* 0x004fe200078e0297 */
        /* <DEDUP_REMOVED lines=65> */
[----:B------:R-:W-:Y:S01]  /*153e0*/  ISETP.GT.AND P3, PT, R2, 0x59, PT ;  /* 0x000000590200780c */ /* 0x000fe20003f64270 */
[----:B------:R-:W-:Y:S01]  /*153f0*/  IMAD.U32 R2, RZ, RZ, UR39 ;  /* 0x00000027ff027e24 */ /* 0x000fe2000f8e00ff */
[----:B------:R-:W-:Y:S02]  /*15400*/  FSEL R149, R132, -INF , P2 ;  /* 0xff80000084957808 */ /* 0x000fe40001000000 */
[----:B------:R-:W-:Y:S02]  /*15410*/  FMNMX.FTZ R4, R129, R4, !PT ;  /* 0x0000000481047209 */ /* 0x000fe40007810000 */
[----:B------:R-:W-:Y:S02]  /*15420*/  FSEL R133, R133, -INF , P3 ;  /* 0xff80000085857808 */ /* 0x000fe40001800000 */
[----:B------:R-:W-:Y:S02]  /*15430*/  FMNMX.FTZ R4, R149, R4, !PT ;  /* 0x0000000495047209 */ /* 0x000fe40007810000 */
[----:B------:R-:W-:-:S02]  /*15440*/  ISETP.GT.AND P2, PT, R0, RZ, PT ;  /* 0x000000ff0000720c */ /* 0x000fc40003f44270 */
[----:B------:R-:W-:Y:S02]  /*15450*/  FMNMX.FTZ R92, R133, R4, !PT ;  /* 0x00000004855c7209 */ /* 0x000fe40007810000 */
[----:B------:R-:W-:Y:S02]  /*15460*/  ISETP.GT.AND P3, PT, R0, 0x1, PT ;  /* 0x000000010000780c */ /* 0x000fe40003f64270 */
[----:B------:R-:W-:Y:S01]  /*15470*/  FSEL R151, R90, -INF , P2 ;  /* 0xff8000005a977808 */ /* 0x000fe20001000000 */
[----:B------:R-:W0:Y:S01]  /*15480*/  SHFL.BFLY PT, R153, R92, 0x2, 0x1f ;  /* 0x0c401f005c997f89 */ /* 0x000e2200000e0000 */
[----:B------:R-:W-:Y:S02]  /*15490*/  ISETP.GT.AND P4, PT, R0, 0x8, PT ;  /* 0x000000080000780c */ /* 0x000fe40003f84270 */
[----:B------:R-:W-:Y:S02]  /*154a0*/  FSEL R91, R91, -INF , P3 ;  /* 0xff8000005b5b7808 */ /* 0x000fe40001800000 */
[----:B------:R-:W-:-:S02]  /*154b0*/  FMNMX.FTZ R20, R151, R12, !PT ;  /* 0x0000000c97147209 */ /* 0x000fc40007810000 */
[C---:B------:R-:W-:Y:S02]  /*154c0*/  ISETP.GT.AND P5, PT, R0.reuse, 0x9, PT ;  /* 0x000000090000780c */ /* 0x040fe40003fa4270 */
[----:B------:R-:W-:Y:S02]  /*154d0*/  FMNMX.FTZ R90, R91, R20, !PT ;  /* 0x000000145b5a7209 */ /* 0x000fe40007810000 */
[----:B------:R-:W-:Y:S02]  /*154e0*/  ISETP.GT.AND P3, PT, R0, 0x10, PT ;  /* 0x000000100000780c */ /* 0x000fe40003f64270 */
[----:B------:R-:W-:Y:S02]  /*154f0*/  FSEL R95, R95, -INF , P5 ;  /* 0xff8000005f5f7808 */ /* 0x000fe40002800000 */
[----:B------:R-:W-:Y:S02]  /*15500*/  FSEL R155, R98, -INF , P3 ;  /* 0xff800000629b7808 */ /* 0x000fe40001800000 */
[----:B------:R-:W-:-:S04]  /*15510*/  ISETP.GT.AND P3, PT, R0, 0x18, PT ;  /* 0x000000180000780c */ /* 0x000fc80003f64270 */
[----:B------:R-:W-:Y:S02]  /*15520*/  FSEL R157, R102, -INF , P3 ;  /* 0xff800000669d7808 */ /* 0x000fe40001800000 */
[----:B------:R-:W-:Y:S02]  /*15530*/  ISETP.GT.AND P3, PT, R0, 0x20, PT ;  /* 0x000000200000780c */ /* 0x000fe40003f64270 */
[----:B0-----:R-:W-:Y:S02]  /*15540*/  FMNMX.FTZ R153, R92, R153, !PT ;  /* 0x000000995c997209 */ /* 0x001fe40007810000 */
[----:B------:R-:W-:Y:S02]  /*15550*/  FSEL R159, R106, -INF , P3 ;  /* 0xff8000006a9f7808 */ /* 0x000fe40001800000 */
[----:B------:R-:W-:Y:S01]  /*15560*/  ISETP.GT.AND P3, PT, R0, 0x28, PT ;  /* 0x000000280000780c */ /* 0x000fe20003f64270 */
[----:B------:R-:W0:Y:S03]  /*15570*/  SHFL.BFLY PT, R4, R153, 0x1, 0x1f ;  /* 0x0c201f0099047f89 */ /* 0x000e2600000e0000 */
[----:B------:R-:W-:-:S02]  /*15580*/  FSEL R207, R110, -INF , P3 ;  /* 0xff8000006ecf7808 */ /* 0x000fc40001800000 */
[----:B------:R-:W-:-:S04]  /*15590*/  ISETP.GT.AND P3, PT, R0, 0x30, PT ;  /* 0x000000300000780c */ /* 0x000fc80003f64270 */
[----:B------:R-:W-:Y:S02]  /*155a0*/  FSEL R209, R114, -INF , P3 ;  /* 0xff80000072d17808 */ /* 0x000fe40001800000 */
[----:B------:R-:W-:-:S04]  /*155b0*/  ISETP.GT.AND P3, PT, R0, 0x38, PT ;  /* 0x000000380000780c */ /* 0x000fc80003f64270 */
[----:B------:R-:W-:Y:S02]  /*155c0*/  FSEL R211, R118, -INF , P3 ;  /* 0xff80000076d37808 */ /* 0x000fe40001800000 */
[----:B------:R-:W-:-:S04]  /*155d0*/  ISETP.GT.AND P3, PT, R0, 0x40, PT ;  /* 0x000000400000780c */ /* 0x000fc80003f64270 */
[----:B------:R-:W-:Y:S02]  /*155e0*/  FSEL R213, R122, -INF , P3 ;  /* 0xff8000007ad57808 */ /* 0x000fe40001800000 */
[----:B------:R-:W-:Y:S02]  /*155f0*/  ISETP.GT.AND P3, PT, R0, 0x48, PT ;  /* 0x000000480000780c */ /* 0x000fe40003f64270 */
[----:B0-----:R-:W-:Y:S02]  /*15600*/  FMNMX.FTZ R4, R153, R4, !PT ;  /* 0x0000000499047209 */ /* 0x001fe40007810000 */
[----:B------:R-:W-:Y:S02]  /*15610*/  FSEL R153, R94, -INF , P4 ;  /* 0xff8000005e997808 */ /* 0x000fe40002000000 */
[----:B------:R-:W-:Y:S01]  /*15620*/  ISETP.GT.AND P4, PT, R0, 0x11, PT ;  /* 0x000000110000780c */ /* 0x000fe20003f84270 */
[----:B------:R-:W-:Y:S01]  /*15630*/  FMUL.FTZ R92, R4, R2 ;  /* 0x00000002045c7220 */ /* 0x000fe20000410000 */
[----:B------:R-:W-:-:S02]  /*15640*/  FMNMX.FTZ R90, R153, R90, !PT ;  /* 0x0000005a995a7209 */ /* 0x000fc40007810000 */
[----:B------:R-:W-:Y:S02]  /*15650*/  FSEL R99, R99, -INF , P4 ;  /* 0xff80000063637808 */ /* 0x000fe40002000000 */
[----:B------:R-:W-:Y:S02]  /*15660*/  FMNMX.FTZ R90, R95, R90, !PT ;  /* 0x0000005a5f5a7209 */ /* 0x000fe40007810000 */
[----:B------:R-:W-:Y:S02]  /*15670*/  ISETP.GT.AND P4, PT, R0, 0x19, PT ;  /* 0x000000190000780c */ /* 0x000fe40003f84270 */
[----:B------:R-:W-:Y:S02]  /*15680*/  FMNMX.FTZ R90, R155, R90, !PT ;  /* 0x0000005a9b5a7209 */ /* 0x000fe40007810000 */
[----:B------:R-:W-:Y:S02]  /*15690*/  FSEL R103, R103, -INF , P4 ;  /* 0xff80000067677808 */ /* 0x000fe40002000000 */
[----:B------:R-:W-:-:S02]  /*156a0*/  FMNMX.FTZ R90, R99, R90, !PT ;  /* 0x0000005a635a7209 */ /* 0x000fc40007810000 */
[C---:B------:R-:W-:Y:S02]  /*156b0*/  ISETP.GT.AND P4, PT, R0.reuse, 0x21, PT ;  /* 0x000000210000780c */ /* 0x040fe40003f84270 */
[----:B------:R-:W-:Y:S02]  /*156c0*/  FMNMX.FTZ R90, R157, R90, !PT ;  /* 0x0000005a9d5a7209 */ /* 0x000fe40007810000 */
[----:B------:R-:W-:Y:S02]  /*156d0*/  FSEL R107, R107, -INF , P4 ;  /* 0xff8000006b6b7808 */ /* 0x000fe40002000000 */
[----:B------:R-:W-:Y:S02]  /*156e0*/  FMNMX.FTZ R90, R103, R90, !PT ;  /* 0x0000005a675a7209 */ /* 0x000fe40007810000 */
[----:B------:R-:W-:Y:S02]  /*156f0*/  ISETP.GT.AND P4, PT, R0, 0x29, PT ;  /* 0x000000290000780c */ /* 0x000fe40003f84270 */
        /* <DEDUP_REMOVED lines=15> */
[----:B------:R-:W-:Y:S02]  /*157f0*/  FSETP.NEU.FTZ.AND P2, PT, R4, -INF , PT ;  /* 0xff8000000400780b */ /* 0x000fe40003f5d000 */
[----:B------:R-:W-:Y:S02]  /*15800*/  FMNMX.FTZ R90, R213, R90, !PT ;  /* 0x0000005ad55a7209 */ /* 0x000fe40007810000 */
[----:B------:R-:W-:Y:S02]  /*15810*/  ISETP.GT.AND P4, PT, R0, 0x49, PT ;  /* 0x000000490000780c */ /* 0x000fe40003f84270 */
[----:B------:R-:W-:-:S02]  /*15820*/  FSEL R223, R126, -INF , P3 ;  /* 0xff8000007edf7808 */ /* 0x000fc40001800000 */
        /* <DEDUP_REMOVED lines=16> */
[-CC-:B------:R-:W-:Y:S01]  /*15930*/  FFMA.FTZ R131, R105, R2.reuse, -R20.reuse ;  /* 0x0000000269837223 */ /* 0x180fe20000010814 */
[----:B------:R-:W-:Y:S01]  /*15940*/  FMNMX.FTZ R3, R130, R3, !PT ;  /* 0x0000000382037209 */ /* 0x000fe20007810000 */
[-CC-:B------:R-:W-:Y:S01]  /*15950*/  FFMA.FTZ R105, R121, R2.reuse, -R20.reuse ;  /* 0x0000000279697223 */ /* 0x180fe20000010814 */
[----:B------:R-:W-:Y:S01]  /*15960*/  ISETP.GT.AND P4, PT, R0, 0x59, PT ;  /* 0x000000590000780c */ /* 0x000fe20003f84270 */
[-CC-:B------:R-:W-:Y:S01]  /*15970*/  FFMA.FTZ R127, R109, R2.reuse, -R20.reuse ;  /* 0x000000026d7f7223 */ /* 0x180fe20000010814 */
[----:B------:R-:W-:Y:S01]  /*15980*/  FSEL R134, R134, -INF , P3 ;  /* 0xff80000086867808 */ /* 0x000fe20001800000 */
[-CC-:B------:R-:W-:Y:S01]  /*15990*/  FFMA.FTZ R11, R101, R2.reuse, -R20.reuse ;  /* 0x00000002650b7223 */ /* 0x180fe20000010814 */
[----:B------:R-:W-:Y:S01]  /*159a0*/  FMNMX.FTZ R3, R88, R3, !PT ;  /* 0x0000000358037209 */ /* 0x000fe20007810000 */
[-CC-:B------:R-:W-:Y:S01]  /*159b0*/  FFMA.FTZ R148, R21, R2.reuse, -R20.reuse ;  /* 0x0000000215947223 */ /* 0x180fe20000010814 */
[----:B------:R-:W-:Y:S01]  /*159c0*/  FSEL R135, R135, -INF , P4 ;  /* 0xff80000087877808 */ /* 0x000fe20002000000 */
[-CC-:B------:R-:W-:Y:S01]  /*159d0*/  FFMA.FTZ R109, R117, R2.reuse, -R20.reuse ;  /* 0x00000002756d7223 */ /* 0x180fe20000010814 */
[----:B------:R-:W-:Y:S01]  /*159e0*/  FMNMX.FTZ R0, R134, R3, !PT ;  /* 0x0000000386007209 */ /* 0x000fe20007810000 */
[-CC-:B------:R-:W-:Y:S01]  /*159f0*/  FFMA.FTZ R93, R93, R2.reuse, -R20.reuse ;  /* 0x000000025d5d7223 */ /* 0x180fe20000010814 */
[-CC-:B------:R-:W-:Y:S01]  /*15a00*/  FFMA.FTZ R97, R97, R2.reuse, -R20.reuse ;  /* 0x0000000261617223 */ /* 0x180fe20000010814 */
[--C-:B------:R-:W-:Y:S01]  /*15a10*/  FFMA.FTZ R150, R137, R2, -R20.reuse ;  /* 0x0000000289967223 */ /* 0x100fe20000010814 */
[----:B------:R-:W-:Y:S01]  /*15a20*/  FMNMX.FTZ R0, R135, R0, !PT ;  /* 0x0000000087007209 */ /* 0x000fe20007810000 */
[-CC-:B------:R-:W-:Y:S01]  /*15a30*/  FFMA.FTZ R144, R139, R2.reuse, -R20.reuse ;  /* 0x000000028b907223 */ /* 0x180fe20000010814 */
[-CC-:B------:R-:W-:Y:S01]  /*15a40*/  FFMA.FTZ R113, R113, R2.reuse, -R20.reuse ;  /* 0x0000000271717223 */ /* 0x180fe20000010814 */
[-CC-:B------:R-:W-:Y:S01]  /*15a50*/  FFMA.FTZ R146, R141, R2.reuse, -R20.reuse ;  /* 0x000000028d927223 */ /* 0x180fe20000010814 */
[-CC-:B------:R-:W-:Y:S01]  /*15a60*/  FFMA.FTZ R140, R143, R2.reuse, -R20.reuse ;  /* 0x000000028f8c7223 */ /* 0x180fe20000010814 */
[----:B------:R-:W0:Y:S01]  /*15a70*/  SHFL.BFLY PT, R3, R0, 0x2, 0x1f ;  /* 0x0c401f0000037f89 */ /* 0x000e2200000e0000 */
[-CC-:B------:R-:W-:Y:S01]  /*15a80*/  FFMA.FTZ R142, R145, R2.reuse, -R20.reuse ;  /* 0x00000002918e7223 */ /* 0x180fe20000010814 */
[-CC-:B------:R-:W-:Y:S01]  /*15a90*/  FFMA.FTZ R101, R125, R2.reuse, -R20.reuse ;  /* 0x000000027d657223 */ /* 0x180fe20000010814 */
[-CC-:B------:R-:W-:Y:S01]  /*15aa0*/  FFMA.FTZ R136, R147, R2.reuse, -R20.reuse ;  /* 0x0000000293887223 */ /* 0x180fe20000010814 */
[-CC-:B------:R-:W-:Y:S01]  /*15ab0*/  FFMA.FTZ R21, R129, R2.reuse, -R20.reuse ;  /* 0x0000000281157223 */ /* 0x180fe20000010814 */
[-CC-:B------:R-:W-:Y:S01]  /*15ac0*/  FFMA.FTZ R138, R149, R2.reuse, -R20.reuse ;  /* 0x00000002958a7223 */ /* 0x180fe20000010814 */
[----:B------:R-:W-:Y:S01]  /*15ad0*/  FFMA.FTZ R117, R133, R2, -R20 ;  /* 0x0000000285757223 */ /* 0x000fe20000010814 */
[----:B------:R-:W-:Y:S08]  /*15ae0*/  MUFU.EX2 R89, R89 ;  /* 0x0000005900597308 */ /* 0x000ff00000000800 */
[----:B------:R-:W-:Y:S08]  /*15af0*/  MUFU.EX2 R158, R158 ;  /* 0x0000009e009e7308 */ /* 0x000ff00000000800 */
[----:B------:R-:W-:Y:S01]  /*15b00*/  MUFU.EX2 R93, R93 ;  /* 0x0000005d005d7308 */ /* 0x000fe20000000800 */
[----:B0-----:R-:W-:-:S05]  /*15b10*/  FMNMX.FTZ R5, R0, R3, !PT ;  /* 0x0000000300057209 */ /* 0x001fca0007810000 */
[----:B------:R-:W0:Y:S02]  /*15b20*/  SHFL.BFLY PT, R0, R5, 0x1, 0x1f ;  /* 0x0c201f0005007f89 */ /* 0x000e2400000e0000 */
[----:B------:R-:W-:Y:S08]  /*15b30*/  MUFU.EX2 R152, R152 ;  /* 0x0000009800987308 */ /* 0x000ff00000000800 */
[----:B------:R-:W-:Y:S08]  /*15b40*/  MUFU.EX2 R97, R97 ;  /* 0x0000006100617308 */ /* 0x000ff00000000800 */
[----:B------:R-:W-:Y:S01]  /*15b50*/  MUFU.EX2 R154, R154 ;  /* 0x0000009a009a7308 */ /* 0x000fe20000000800 */
[----:B0-----:R-:W-:-:S02]  /*15b60*/  FMNMX.FTZ R3, R5, R0, !PT ;  /* 0x0000000005037209 */ /* 0x001fc40007810000 */
[----:B------:R-:W-:-:S05]  /*15b70*/  FSEL R0, R4, RZ, P2 ;  /* 0x000000ff04007208 */ /* 0x000fca0001000000 */
[----:B------:R-:W-:Y:S01]  /*15b80*/  MUFU.EX2 R11, R11 ;  /* 0x0000000b000b7308 */ /* 0x000fe20000000800 */
[C---:B------:R-:W-:Y:S01]  /*15b90*/  FSETP.NEU.FTZ.AND P3, PT, R3.reuse, -INF , PT ;  /* 0xff8000000300780b */ /* 0x040fe20003f7d000 */
[CC--:B------:R-:W-:Y:S01]  /*15ba0*/  FMUL.FTZ R90, R3.reuse, R2.reuse ;  /* 0x00000002035a7220 */ /* 0x0c0fe20000410000 */
[----:B------:R-:W-:Y:S02]  /*15bb0*/  FADD.FTZ R5, -R0, R13 ;  /* 0x0000000d00057221 */ /* 0x000fe40000010100 */
[----:B------:R-:W-:Y:S02]  /*15bc0*/  FSEL R13, R3, RZ, P3 ;  /* 0x000000ff030d7208 */ /* 0x000fe40001800000 */
[----:B------:R-:W-:Y:S01]  /*15bd0*/  FSEL R90, R90, RZ, P3 ;  /* 0x000000ff5a5a7208 */ /* 0x000fe20001800000 */
[----:B------:R-:W-:Y:S01]  /*15be0*/  FMUL.FTZ R5, R5, R2 ;  /* 0x0000000205057220 */ /* 0x000fe20000410000 */
[----:B------:R-:W-:Y:S01]  /*15bf0*/  MUFU.EX2 R148, R148 ;  /* 0x0000009400947308 */ /* 0x000fe20000000800 */
[----:B------:R-:W-:-:S02]  /*15c00*/  FADD.FTZ R13, -R13, R12 ;  /* 0x0000000c0d0d7221 */ /* 0x000fc40000010100 */
[-CC-:B------:R-:W-:Y:S01]  /*15c10*/  FFMA.FTZ R121, R151, R2.reuse, -R90.reuse ;  /* 0x0000000297797223 */ /* 0x180fe2000001085a */
[-CC-:B------:R-:W-:Y:S01]  /*15c20*/  FFMA.FTZ R98, R91, R2.reuse, -R90.reuse ;  /* 0x000000025b627223 */ /* 0x180fe2000001085a */
[-C--:B------:R-:W-:Y:S01]  /*15c30*/  FMUL.FTZ R13, R13, R2.reuse ;  /* 0x000000020d0d7220 */ /* 0x080fe20000410000 */
        /* <DEDUP_REMOVED lines=18> */
[----:B------:R2:W3:Y:S01]  /*15d60*/  MUFU.EX2 R0, R13 ;  /* 0x0000000d00007308 */ /* 0x0004e20000000800 */
[----:B0-----:R-:W-:Y:S01]  /*15d70*/  FFMA.FTZ R12, R5, R7, R156 ;  /* 0x00000007050c7223 */ /* 0x001fe2000001009c */
[-CC-:B------:R-:W-:Y:S01]  /*15d80*/  FFMA.FTZ R143, R223, R2.reuse, -R90.reuse ;  /* 0x00000002df8f7223 */ /* 0x180fe2000001085a */
[-CC-:B------:R-:W-:Y:S01]  /*15d90*/  FFMA.FTZ R100, R229, R2.reuse, -R90.reuse ;  /* 0x00000002e5647223 */ /* 0x180fe2000001085a */
[-CC-:B------:R-:W-:Y:S01]  /*15da0*/  FFMA.FTZ R137, R130, R2.reuse, -R90.reuse ;  /* 0x0000000282897223 */ /* 0x180fe2000001085a */
[----:B------:R-:W-:-:S03]  /*15db0*/  FFMA.FTZ R139, R134, R2, -R90 ;  /* 0x00000002868b7223 */ /* 0x000fc6000001085a */
[----:B------:R-:W0:Y:S01]  /*15dc0*/  MUFU.EX2 R98, R98 ;  /* 0x0000006200627308 */ /* 0x000e220000000800 */
[----:B--2---:R-:W-:-:S07]  /*15dd0*/  FADD.FTZ R13, R89, R12 ;  /* 0x0000000c590d7221 */ /* 0x004fce0000010000 */
[----:B------:R-:W2:Y:S01]  /*15de0*/  MUFU.EX2 R20, R20 ;  /* 0x0000001400147308 */ /* 0x000ea20000000800 */
[----:B---3--:R-:W-:Y:S01]  /*15df0*/  FFMA.FTZ R7, R0, R6, R121 ;  /* 0x0000000600077223 */ /* 0x008fe20000010079 */
[----:B------:R-:W-:-:S06]  /*15e00*/  FADD.FTZ R6, R158, R13 ;  /* 0x0000000d9e067221 */ /* 0x000fcc0000010000 */
[----:B------:R-:W3:Y:S01]  /*15e10*/  MUFU.EX2 R91, R91 ;  /* 0x0000005b005b7308 */ /* 0x000ee20000000800 */
[----:B0-----:R-:W-:-:S07]  /*15e20*/  FADD.FTZ R7, R98, R7 ;  /* 0x0000000762077221 */ /* 0x001fce0000010000 */
[----:B------:R-:W0:Y:S01]  /*15e30*/  MUFU.EX2 R153, R153 ;  /* 0x0000009900997308 */ /* 0x000e220000000800 */
[----:B--2---:R-:W-:Y:S01]  /*15e40*/  FADD.FTZ R12, R20, R7 ;  /* 0x00000007140c7221 */ /* 0x004fe20000010000 */
[----:B------:R-:W-:-:S04]  /*15e50*/  FADD.FTZ R7, R93, R6 ;  /* 0x000000065d077221 */ /* 0x000fc80000010000 */
[----:B------:R-:W-:Y:S02]  /*15e60*/  FADD.FTZ R6, R152, R7 ;  /* 0x0000000798067221 */ /* 0x000fe40000010000 */
[----:B------:R-:W2:Y:S01]  /*15e70*/  MUFU.EX2 R96, R96 ;  /* 0x0000006000607308 */ /* 0x000ea20000000800 */
[----:B---3--:R-:W-:Y:S01]  /*15e80*/  FADD.FTZ R12, R91, R12 ;  /* 0x0000000c5b0c7221 */ /* 0x008fe20000010000 */
[----:B------:R-:W-:-:S06]  /*15e90*/  FADD.FTZ R13, R97, R6 ;  /* 0x00000006610d7221 */ /* 0x000fcc0000010000 */
[----:B------:R-:W3:Y:S01]  /*15ea0*/  MUFU.EX2 R155, R155 ;  /* 0x0000009b009b7308 */ /* 0x000ee20000000800 */
[----:B0-----:R-:W-:Y:S01]  /*15eb0*/  FADD.FTZ R7, R153, R12 ;  /* 0x0000000c99077221 */ /* 0x001fe20000010000 */
[----:B------:R-:W-:-:S04]  /*15ec0*/  FADD.FTZ R12, R154, R13 ;  /* 0x0000000d9a0c7221 */ /* 0x000fc80000010000 */
[----:B------:R-:W-:Y:S02]  /*15ed0*/  FADD.FTZ R13, R11, R12 ;  /* 0x0000000c0b0d7221 */ /* 0x000fe40000010000 */
[----:B------:R-:W0:Y:S01]  /*15ee0*/  MUFU.EX2 R94, R94 ;  /* 0x0000005e005e7308 */ /* 0x000e220000000800 */
[----:B--2---:R-:W-:Y:S01]  /*15ef0*/  FADD.FTZ R6, R96, R7 ;  /* 0x0000000760067221 */ /* 0x004fe20000010000 */
[----:B------:R-:W-:-:S06]  /*15f00*/  FADD.FTZ R12, R148, R13 ;  /* 0x0000000d940c7221 */ /* 0x000fcc0000010000 */
[----:B------:R-:W2:Y:S01]  /*15f10*/  MUFU.EX2 R149, R149 ;  /* 0x0000009500957308 */ /* 0x000ea20000000800 */
[----:B---3--:R-:W-:-:S07]  /*15f20*/  FADD.FTZ R7, R155, R6 ;  /* 0x000000069b077221 */ /* 0x008fce0000010000 */
        /* <DEDUP_REMOVED lines=21> */
[----:B--2---:R-:W-:Y:S01]  /*16080*/  FADD.FTZ R13, R113, R12 ;  /* 0x0000000c710d7221 */ /* 0x004fe20000010000 */
[----:B------:R-:W-:-:S06]  /*16090*/  FFMA.FTZ R12, R88, R2, -R90 ;  /* 0x00000002580c7223 */ /* 0x000fcc000001085a */
        /* <DEDUP_REMOVED lines=15> */
[----:B0-----:R-:W-:Y:S01]  /*16190*/  FADD.FTZ R13, R105, R88 ;  /* 0x00000058690d7221 */ /* 0x001fe20000010000 */
[----:B------:R-:W-:-:S06]  /*161a0*/  FFMA.FTZ R88, R135, R2, -R90 ;  /* 0x0000000287587223 */ /* 0x000fcc000001085a */
        /* <DEDUP_REMOVED lines=21> */
[----:B---3--:R-:W-:Y:S01]  /*16300*/  FADD.FTZ R13, R139, R6 ;  /* 0x000000068b0d7221 */ /* 0x008fe20000010000 */
[----:B0-----:R-:W-:-:S03]  /*16310*/  FADD.FTZ R7, R117, R90 ;  /* 0x0000005a75077221 */ /* 0x001fc60000010000 */
[----:B--2---:R-:W-:Y:S01]  /*16320*/  FADD.FTZ R6, R88, R13 ;  /* 0x0000000d58067221 */ /* 0x004fe20000010000 */
[----:B-1----:R-:W-:Y:S06]  /*16330*/  @!P0 BRA `(.L_x_2881) ;  /* 0x0000000000048947 */ /* 0x002fec0003800000 */
[----:B------:R-:W-:Y:S01]  /*16340*/  BPT.TRAP 0x1 ;  /* 0x000000040000795c */ /* 0x000fe20000300000 */
.L_x_2881:
[----:B------:R-:W-:Y:S01]  /*16350*/  ISETP.GT.AND P2, PT, R14, R9, PT ;  /* 0x000000090e00720c */ /* 0x000fe20003f44270 */
[----:B------:R-:W-:Y:S01]  /*16360*/  VIADD R13, R10, 0x2a860 ;  /* 0x0002a8600a0d7836 */ /* 0x000fe20000000000 */
[----:B------:R-:W-:Y:S01]  /*16370*/  F2FP.F16.F32.PACK_AB R159, R91, R20 ;  /* 0x000000145b9f723e */ /* 0x000fe200000000ff */
[----:B------:R-:W-:Y:S01]  /*16380*/  VIADD R14, R14, 0xffffffff ;  /* 0xffffffff0e0e7836 */ /* 0x000fe20000000000 */
[----:B------:R-:W-:Y:S01]  /*16390*/  F2FP.F16.F32.PACK_AB R136, R21, R136 ;  /* 0x000000881588723e */ /* 0x000fe200000000ff */
[----:B------:R-:W-:Y:S01]  /*163a0*/  IMAD.MOV.U32 R20, RZ, RZ, R168 ;  /* 0x000000ffff147224 */ /* 0x000fe200078e00a8 */
[----:B------:R-:W-:Y:S02]  /*163b0*/  PRMT R13, R178, 0x654, R13 ;  /* 0x00000654b20d7816 */ /* 0x000fe4000000000d */
        /* <DEDUP_REMOVED lines=26> */
[----:B------:R-:W-:Y:S06]  /*16560*/  @P2 BRA `(.L_x_2882) ;  /* 0xffffffd800502947 */ /* 0x000fec000383ffff */
[----:B------:R-:W-:Y:S05]  /*16570*/  BSYNC B1 ;  /* 0x0000000000017941 */ /* 0x000fea0003800000 */
.L_x_2869:
[----:B------:R-:W-:Y:S05]  /*16580*/  BSYNC B0 ;  /* 0x0000000000007941 */ /* 0x000fea0003800000 */
.L_x_2868:
[----:B------:R-:W-:Y:S01]  /*16590*/  ISETP.GE.AND P1, PT, R14, RZ, PT ;  /* 0x000000ff0e00720c */ /* 0x000fe20003f26270 */
[----:B------:R-:W-:-:S12]  /*165a0*/  BSSY B0, `(.L_x_2883) ;  /* 0x0000200000007945 */ /* 0x000fd80003800000 */
[----:B------:R-:W-:Y:S05]  /*165b0*/  @!P1 BRA `(.L_x_2884) ;  /* 0x0000001c00f89947 */ /* 0x000fea0003800000 */
[----:B------:R-:W-:Y:S01]  /*165c0*/  IMAD.MOV.U32 R12, RZ, RZ, R3 ;  /* 0x000000ffff0c7224 */ /* 0x000fe200078e0003 */
[----:B------:R-:W-:Y:S01]  /*165d0*/  MOV R15, R168 ;  /* 0x000000a8000f7202 */ /* 0x000fe20000000f00 */
[----:B------:R-:W-:Y:S02]  /*165e0*/  IMAD.MOV.U32 R9, RZ, RZ, R4 ;  /* 0x000000ffff097224 */ /* 0x000fe400078e0004 */
[----:B------:R-:W-:-:S07]  /*165f0*/  IMAD.MOV.U32 R20, RZ, RZ, R161 ;  /* 0x000000ffff147224 */ /* 0x000fce00078e00a1 */
.L_x_2897:
[----:B------:R-:W-:-:S05]  /*16600*/  VIADD R13, R20, 0x1 ;  /* 0x00000001140d7836 */ /* 0x000fca0000000000 */
[----:B------:R-:W-:-:S04]  /*16610*/  ISETP.NE.AND P1, PT, R13, 0x2, PT ;  /* 0x000000020d00780c */ /* 0x000fc80003f25270 */
[----:B------:R-:W-:Y:S02]  /*16620*/  SEL R168, RZ, 0x1, P1 ;  /* 0x00000001ffa87807 */ /* 0x000fe40000800000 */
[----:B------:R-:W-:Y:S02]  /*16630*/  SEL R13, R13, RZ, P1 ;  /* 0x000000ff0d0d7207 */ /* 0x000fe40000800000 */
[----:B------:R-:W-:Y:S02]  /*16640*/  LOP3.LUT R168, R15, R168, RZ, 0x3c, !PT ;  /* 0x000000a80fa87212 */ /* 0x000fe400078e3cff */
[----:B------:R-:W-:Y:S01]  /*16650*/  MOV R161, R13 ;  /* 0x0000000d00a17202 */ /* 0x000fe20000000f00 */
[----:B------:R-:W-:Y:S06]  /*16660*/  @!P0 BRA `(.L_x_2885) ;  /* 0x0000000000048947 */ /* 0x000fec0003800000 */
[----:B------:R-:W-:Y:S01]  /*16670*/  BPT.TRAP 0x1 ;  /* 0x000000040000795c */ /* 0x000fe20000300000 */
.L_x_2885:
[----:B------:R-:W-:Y:S01]  /*16680*/  IMAD R4, R161, 0x8, R18 ;  /* 0x00000008a1047824 */ /* 0x000fe200078e0212 */
[----:B------:R-:W-:-:S04]  /*16690*/  SHF.L.U32 R11, R168, 0x1f, RZ ;  /* 0x0000001fa80b7819 */ /* 0x000fc800000006ff */
[----:B------:R0:W1:Y:S01]  /*166a0*/  SYNCS.PHASECHK.TRANS64.TRYWAIT P1, [R4+URZ+0x2a830], R11 ;  /* 0x02a8300b040075a7 */ /* 0x000062000802017f */
[----:B------:R-:W-:Y:S05]  /*166b0*/  @!P0 BRA `(.L_x_2886) ;  /* 0x0000000000048947 */ /* 0x000fea0003800000 */
[----:B------:R-:W-:Y:S01]  /*166c0*/  BPT.TRAP 0x1 ;  /* 0x000000040000795c */ /* 0x000fe20000300000 */
.L_x_2886:
[----:B------:R-:W-:Y:S01]  /*166d0*/  BSSY B1, `(.L_x_2887) ;  /* 0x0000006000017945 */ /* 0x000fe20003800000 */
[----:B------:R-:W-:Y:S02]  /*166e0*/  IMAD R2, R161, 0x900, R8 ;  /* 0x00000900a1027824 */ /* 0x000fe400078e0208 */
[----:B------:R-:W-:Y:S01]  /*166f0*/  IMAD.MOV.U32 R3, RZ, RZ, 0x40000040 ;  /* 0x40000040ff037424 */ /* 0x000fe200078e00ff */
[----:B-1----:R-:W-:Y:S06]  /*16700*/  @P1 BRA `(.L_x_2888) ;  /* 0x0000000000081947 */ /* 0x002fec0003800000 */
[----:B------:R-:W1:Y:S02]  /*16710*/  SYNCS.PHASECHK.TRANS64.TRYWAIT P1, [R4+URZ+0x2a830], R11 ;  /* 0x02a8300b040075a7 */ /* 0x000e64000802017f */
[----:B-1----:R-:W-:Y:S05]  /*16720*/  @!P1 BRA `(.L_x_2889) ;  /* 0x000000c800d49947 */ /* 0x002fea0003800000 */
.L_x_2888:
[----:B------:R-:W-:Y:S05]  /*16730*/  BSYNC B1 ;  /* 0x0000000000017941 */ /* 0x000fea0003800000 */
.L_x_2887:
[----:B------:R-:W2:Y:S04]  /*16740*/  LDL.64 R88, [R1+0x28] ;  /* 0x0000280001587983 */ /* 0x000ea80000100a00 */
[----:B------:R-:W3:Y:S04]  /*16750*/  LDL.64 R186, [R1+0x20] ;  /* 0x0000200001ba7983 */ /* 0x000ee80000100a00 */
[----:B------:R-:W4:Y:S01]  /*16760*/  LDL.64 R212, [R1+0x18] ;  /* 0x0000180001d47983 */ /* 0x000f220000100a00 */
[C---:B------:R-:W-:Y:S02]  /*16770*/  R2UR UR6, R2.reuse ;  /* 0x00000000020672ca */ /* 0x040fe400000e0000 */
[----:B------:R-:W-:Y:S01]  /*16780*/  R2UR UR7, R3 ;  /* 0x00000000030772ca */ /* 0x000fe200000e0000 */
[----:B------:R-:W5:Y:S01]  /*16790*/  LDL.64 R210, [R1+0x10] ;  /* 0x0000100001d27983 */ /* 0x000f620000100a00 */
[----:B01----:R-:W-:Y:S01]  /*167a0*/  IMAD.MOV.U32 R11, RZ, RZ, 0x40000040 ;  /* 0x40000040ff0b7424 */ /* 0x003fe200078e00ff */
[----:B------:R-:W-:-:S02]  /*167b0*/  IADD3 R10, R2, 0x2, RZ ;  /* 0x00000002020a7810 */ /* 0x000fc40007ffe0ff */
[----:B------:R-:W5:Y:S01]  /*167c0*/  LDL.64 R208, [R1+0x8] ;  /* 0x0000080001d07983 */ /* 0x000f620000100a00 */
        /* <DEDUP_REMOVED lines=8> */
[----:B------:R-:W-:Y:S01]  /*16850*/  VIADD R10, R2, 0x4 ;  /* 0x00000004020a7836 */ /* 0x000fe20000000000 */
[----:B------:R-:W-:Y:S01]  /*16860*/  MOV R11, 0x40000040 ;  /* 0x40000040000b7802 */ /* 0x000fe20000000f00 */
[----:B------:R-:W2:Y:S01]  /*16870*/  LDL.64 R186, [R1] ;  /* 0x0000000001ba7983 */ /* 0x000ea20000100a00 */
[----:B------:R-:W-:-:S02]  /*16880*/  WARPGROUP.DEPBAR.LE gsb0, 0x0 ;  /* 0x00008000000079c5 */ /* 0x000fc40000010000 */
[----:B------:R-:W-:-:S07]  /*16890*/  WARPGROUP.ARRIVE ;  /* 0x00000000000079c5 */ /* 0x000fce0000000000 */
[----:B------:R-:W-:Y:S01]  /*168a0*/  HGMMA.64x96x16.F32 R88, gdesc[UR4], R88, gsb0 ;  /* 0x01600000045879f0 */ /* 0x000fe20008000858 */
[----:B------:R-:W-:Y:S02]  /*168b0*/  R2UR UR6, R10 ;  /* 0x000000000a0672ca */ /* 0x000fe400000e0000 */
[----:B------:R-:W-:Y:S02]  /*168c0*/  R2UR UR7, R11 ;  /* 0x000000000b0772ca */ /* 0x000fe400000e0000 */
[----:B----4-:R-:W-:Y:S02]  /*168d0*/  R2UR UR4, R212 ;  /* 0x00000000d40472ca */ /* 0x010fe400000e0000 */
        /* <DEDUP_REMOVED lines=8> */
[----:B-----5:R-:W-:Y:S02]  /*16960*/  R2UR UR4, R210 ;  /* 0x00000000d20472ca */ /* 0x020fe400000e0000 */
        /* <DEDUP_REMOVED lines=143> */
.L_x_2890:
[----:B------:R-:W-:Y:S01]  /*17260*/  SHF.L.U32 R3, R15, 0x1f, RZ ;  /* 0x0000001f0f037819 */ /* 0x000fe200000006ff */
[----:B------:R-:W-:-:S04]  /*17270*/  IMAD R10, R20, 0x8, R18 ;  /* 0x00000008140a7824 */ /* 0x000fc800078e0212 */
[----:B------:R0:W1:Y:S01]  /*17280*/  SYNCS.PHASECHK.TRANS64.TRYWAIT P1, [R10+URZ+0x2a850], R3 ;  /* 0x02a850030a0075a7 */ /* 0x000062000802017f */
[----:B------:R-:W-:Y:S05]  /*17290*/  @!P0 BRA `(.L_x_2891) ;  /* 0x0000000000048947 */ /* 0x000fea0003800000 */
[----:B------:R-:W-:Y:S01]  /*172a0*/  BPT.TRAP 0x1 ;  /* 0x000000040000795c */ /* 0x000fe20000300000 */
.L_x_2891:
        /* <DEDUP_REMOVED lines=9> */
.L_x_2893:
[----:B------:R-:W-:Y:S05]  /*17340*/  BSYNC B1 ;  /* 0x0000000000017941 */ /* 0x000fea0003800000 */
.L_x_2892:
[----:B01----:R-:W-:Y:S01]  /*17350*/  IMAD.MOV.U32 R3, RZ, RZ, 0x40000040 ;  /* 0x40000040ff037424 */ /* 0x003fe200078e00ff */
[----:B------:R-:W-:Y:S01]  /*17360*/  MOV R2, R0 ;  /* 0x0000000000027202 */ /* 0x000fe20000000f00 */
[----:B------:R-:W-:-:S03]  /*17370*/  WARPGROUP.ARRIVE ;  /* 0x00000000000079c5 */ /* 0x000fc60000000000 */
        /* <DEDUP_REMOVED lines=41> */
.L_x_2895:
        /* <DEDUP_REMOVED lines=53> */
[----:B------:R-:W-:-:S03]  /*17960*/  MOV R2, UR38 ;  /* 0x0000002600027c02 */ /* 0x000fc60008000f00 */
[----:B------:R-:W1:Y:S01]  /*17970*/  SHFL.BFLY PT, R20, R15, 0x1, 0x1f ;  /* 0x0c201f000f147f89 */ /* 0x000e6200000e0000 */
[----:B0-----:R-:W-:Y:S02]  /*17980*/  FMNMX.FTZ R4, R11, R4, !PT ;  /* 0x000000040b047209 */ /* 0x001fe40007810000 */
[----:B-1----:R-:W-:-:S03]  /*17990*/  FMNMX.FTZ R3, R15, R20, !PT ;  /* 0x000000140f037209 */ /* 0x002fc60007810000 */
[----:B------:R-:W-:-:S04]  /*179a0*/  FADD.FTZ R9, -R4, R9 ;  /* 0x0000000904097221 */ /* 0x000fc80000010100 */
[----:B------:R-:W-:Y:S01]  /*179b0*/  FMUL.FTZ R20, R9, R2 ;  /* 0x0000000209147220 */ /* 0x000fe20000410000 */
[----:B------:R-:W-:-:S03]  /*179c0*/  FADD.FTZ R9, -R3, R12 ;  /* 0x0000000c03097221 */ /* 0x000fc60000010100 */
[----:B------:R-:W-:Y:S01]  /*179d0*/  MUFU.EX2 R5, R20 ;  /* 0x0000001400057308 */ /* 0x000fe20000000800 */
[-C--:B------:R-:W-:Y:S01]  /*179e0*/  FMUL.FTZ R0, R9, R2.reuse ;  /* 0x0000000209007220 */ /* 0x080fe20000410000 */
[----:B------:R-:W-:-:S04]  /*179f0*/  FMUL.FTZ R9, R4, R2 ;  /* 0x0000000204097220 */ /* 0x000fc80000410000 */
[-CC-:B------:R-:W-:Y:S01]  /*17a00*/  FFMA.FTZ R137, R101, R2.reuse, -R9.reuse ;  /* 0x0000000265897223 */ /* 0x180fe20000010809 */
[-CC-:B------:R-:W-:Y:S01]  /*17a10*/  FFMA.FTZ R101, R105, R2.reuse, -R9.reuse ;  /* 0x0000000269657223 */ /* 0x180fe20000010809 */
[-C--:B------:R-:W-:Y:S01]  /*17a20*/  FMUL.FTZ R105, R3, R2.reuse ;  /* 0x0000000203697220 */ /* 0x080fe20000410000 */
[-CC-:B------:R-:W-:Y:S01]  /*17a30*/  FFMA.FTZ R156, R88, R2.reuse, -R9.reuse ;  /* 0x00000002589c7223 */ /* 0x180fe20000010809 */
        /* <DEDUP_REMOVED lines=17> */
[----:B------:R-:W1:Y:S01]  /*17b50*/  MUFU.EX2 R157, R157 ;  /* 0x0000009d009d7308 */ /* 0x000e620000000800 */
[-CC-:B------:R-:W-:Y:S01]  /*17b60*/  FFMA.FTZ R149, R106, R2.reuse, -R105.reuse ;  /* 0x000000026a957223 */ /* 0x180fe20000010869 */
[-C--:B------:R-:W-:Y:S01]  /*17b70*/  FFMA.FTZ R98, R107, R2.reuse, -R105 ;  /* 0x000000026b627223 */ /* 0x080fe20000010869 */
[-C--:B------:R-:W-:Y:S01]  /*17b80*/  FFMA.FTZ R150, R108, R2.reuse, -R9 ;  /* 0x000000026c967223 */ /* 0x080fe20000010809 */
[-C--:B------:R-:W-:Y:S01]  /*17b90*/  FFMA.FTZ R151, R110, R2.reuse, -R105 ;  /* 0x000000026e977223 */ /* 0x080fe20000010869 */
[-C--:B------:R-:W-:Y:S01]  /*17ba0*/  FFMA.FTZ R97, R109, R2.reuse, -R9 ;  /* 0x000000026d617223 */ /* 0x080fe20000010809 */
[-C--:B------:R-:W-:Y:S01]  /*17bb0*/  FFMA.FTZ R100, R111, R2.reuse, -R105 ;  /* 0x000000026f647223 */ /* 0x080fe20000010869 */
[-C--:B------:R-:W-:Y:S01]  /*17bc0*/  FFMA.FTZ R144, R112, R2.reuse, -R9 ;  /* 0x0000000270907223 */ /* 0x080fe20000010809 */
[----:B------:R-:W2:Y:S01]  /*17bd0*/  MUFU.EX2 R143, R143 ;  /* 0x0000008f008f7308 */ /* 0x000ea20000000800 */
[----:B0-----:R-:W-:Y:S01]  /*17be0*/  FFMA.FTZ R12, R5, R7, R156 ;  /* 0x00000007050c7223 */ /* 0x001fe2000001009c */
[-C--:B------:R-:W-:Y:S01]  /*17bf0*/  FFMA.FTZ R145, R114, R2.reuse, -R105 ;  /* 0x0000000272917223 */ /* 0x080fe20000010869 */
[-C--:B------:R-:W-:Y:S01]  /*17c00*/  FFMA.FTZ R93, R113, R2.reuse, -R9 ;  /* 0x00000002715d7223 */ /* 0x080fe20000010809 */
[-C--:B------:R-:W-:Y:S01]  /*17c10*/  FFMA.FTZ R102, R115, R2.reuse, -R105 ;  /* 0x0000000273667223 */ /* 0x080fe20000010869 */
[-C--:B------:R-:W-:Y:S01]  /*17c20*/  FFMA.FTZ R146, R116, R2.reuse, -R9 ;  /* 0x0000000274927223 */ /* 0x080fe20000010809 */
[-C--:B------:R-:W-:Y:S01]  /*17c30*/  FFMA.FTZ R147, R118, R2.reuse, -R105 ;  /* 0x0000000276937223 */ /* 0x080fe20000010869 */
[----:B------:R-:W-:Y:S01]  /*17c40*/  FFMA.FTZ R89, R117, R2, -R9 ;  /* 0x0000000275597223 */ /* 0x000fe20000010809 */
[----:B------:R-:W0:Y:S01]  /*17c50*/  MUFU.EX2 R90, R90 ;  /* 0x0000005a005a7308 */ /* 0x000e220000000800 */
[----:B-1----:R-:W-:Y:S01]  /*17c60*/  FFMA.FTZ R7, R0, R6, R157 ;  /* 0x0000000600077223 */ /* 0x002fe2000001009d */
[-C--:B------:R-:W-:Y:S01]  /*17c70*/  FFMA.FTZ R104, R119, R2.reuse, -R105 ;  /* 0x0000000277687223 */ /* 0x080fe20000010869 */
[-CC-:B------:R-:W-:Y:S01]  /*17c80*/  FFMA.FTZ R140, R120, R2.reuse, -R9.reuse ;  /* 0x00000002788c7223 */ /* 0x180fe20000010809 */
[-CC-:B------:R-:W-:Y:S01]  /*17c90*/  FFMA.FTZ R21, R121, R2.reuse, -R9.reuse ;  /* 0x0000000279157223 */ /* 0x180fe20000010809 */
[-CC-:B------:R-:W-:Y:S01]  /*17ca0*/  FFMA.FTZ R142, R124, R2.reuse, -R9.reuse ;  /* 0x000000027c8e7223 */ /* 0x180fe20000010809 */
[-CC-:B------:R-:W-:Y:S01]  /*17cb0*/  FFMA.FTZ R15, R125, R2.reuse, -R9.reuse ;  /* 0x000000027d0f7223 */ /* 0x180fe20000010809 */
[-CC-:B------:R-:W-:Y:S01]  /*17cc0*/  FFMA.FTZ R136, R128, R2.reuse, -R9.reuse ;  /* 0x0000000280887223 */ /* 0x180fe20000010809 */
[----:B------:R-:W1:Y:S01]  /*17cd0*/  MUFU.EX2 R158, R158 ;  /* 0x0000009e009e7308 */ /* 0x000e620000000800 */
[----:B--2---:R-:W-:Y:S01]  /*17ce0*/  FADD.FTZ R91, R143, R12 ;  /* 0x0000000c8f5b7221 */ /* 0x004fe20000010000 */
[-CC-:B------:R-:W-:Y:S01]  /*17cf0*/  FFMA.FTZ R11, R129, R2.reuse, -R9.reuse ;  /* 0x00000002810b7223 */ /* 0x180fe20000010809 */
[-CC-:B------:R-:W-:Y:S01]  /*17d00*/  FFMA.FTZ R138, R132, R2.reuse, -R9.reuse ;  /* 0x00000002848a7223 */ /* 0x180fe20000010809 */
[----:B------:R-:W-:-:S04]  /*17d10*/  FFMA.FTZ R9, R133, R2, -R9 ;  /* 0x0000000285097223 */ /* 0x000fc80000010809 */
        /* <DEDUP_REMOVED lines=8> */
[----:B------:R-:W-:-:S06]  /*17da0*/  FFMA.FTZ R12, R122, R2, -R105 ;  /* 0x000000027a0c7223 */ /* 0x000fcc0000010869 */
[----:B------:R-:W0:Y:S01]  /*17db0*/  MUFU.EX2 R153, R153 ;  /* 0x0000009900997308 */ /* 0x000e220000000800 */
[----:B-1----:R-:W-:-:S07]  /*17dc0*/  FADD.FTZ R6, R92, R7 ;  /* 0x000000075c067221 */ /* 0x002fce0000010000 */
[----:B------:R-:W1:Y:S01]  /*17dd0*/  MUFU.EX2 R139, R139 ;  /* 0x0000008b008b7308 */ /* 0x000e620000000800 */
[----:B--2---:R-:W-:Y:S01]  /*17de0*/  FADD.FTZ R20, R152, R91 ;  /* 0x0000005b98147221 */ /* 0x004fe20000010000 */
[----:B------:R-:W-:-:S06]  /*17df0*/  FFMA.FTZ R91, R123, R2, -R105 ;  /* 0x000000027b5b7223 */ /* 0x000fcc0000010869 */
        /* <DEDUP_REMOVED lines=16> */
[----:B-1----:R-:W-:Y:S01]  /*17f00*/  FADD.FTZ R88, R148, R95 ;  /* 0x0000005f94587221 */ /* 0x002fe20000010000 */
[----:B------:R-:W-:-:S06]  /*17f10*/  FFMA.FTZ R95, R127, R2, -R105 ;  /* 0x000000027f5f7223 */ /* 0x000fcc0000010869 */
        /* <DEDUP_REMOVED lines=28> */
[----:B------:R-:W-:Y:S02]  /*180e0*/  IMAD R6, R13, 0x8, R18 ;  /* 0x000000080d067824 */ /* 0x000fe400078e0212 */
        /* <DEDUP_REMOVED lines=9> */
[----:B------:R-:W-:-:S05]  /*18180*/  VIADD R7, R6, 0x2a840 ;  /* 0x0002a84006077836 */ /* 0x000fca0000000000 */
[----:B------:R-:W-:Y:S01]  /*18190*/  PRMT R7, R178, 0x654, R7 ;  /* 0x00000654b2077816 */ /* 0x000fe20000000007 */
[----:B------:R-:W0:Y:S01]  /*181a0*/  MUFU.EX2 R142, R142 ;  /* 0x0000008e008e7308 */ /* 0x000e220000000800 */
[----:B-1----:R-:W-:Y:S01]  /*181b0*/  FADD.FTZ R103, R21, R106 ;  /* 0x0000006a15677221 */ /* 0x002fe20000010000 */
[----:B------:R-:W-:Y:S01]  /*181c0*/  FFMA.FTZ R106, R135, R2, -R105 ;  /* 0x00000002876a7223 */ /* 0x000fe20000010869 */
[----:B------:R1:W-:Y:S05]  /*181d0*/  SYNCS.ARRIVE.TRANS64.RED.A1T0 RZ, [R7+URZ], RZ ;  /* 0x000000ff07ff79a7 */ /* 0x0003ea000810043f */
[----:B------:R-:W3:Y:S01]  /*181e0*/  MUFU.EX2 R20, R20 ;  /* 0x0000001400147308 */ /* 0x000ee20000000800 */
[----:B--2---:R-:W-:-:S07]  /*181f0*/  FADD.FTZ R107, R91, R108 ;  /* 0x0000006c5b6b7221 */ /* 0x004fce0000010000 */
[----:B------:R-:W1:Y:S01]  /*18200*/  MUFU.EX2 R15, R15 ;  /* 0x0000000f000f7308 */ /* 0x000e620000000800 */
[----:B0-----:R-:W-:-:S07]  /*18210*/  FADD.FTZ R6, R142, R103 ;  /* 0x000000678e067221 */ /* 0x001fce0000010000 */
        /* <DEDUP_REMOVED lines=22> */
.L_x_2896:
[C---:B------:R-:W-:Y:S01]  /*18380*/  ISETP.GT.AND P1, PT, R14.reuse, RZ, PT ;  /* 0x000000ff0e00720c */ /* 0x040fe20003f24270 */
[----:B------:R-:W-:Y:S01]  /*18390*/  VIADD R14, R14, 0xffffffff ;  /* 0xffffffff0e0e7836 */ /* 0x000fe20000000000 */
[----:B------:R-:W-:Y:S02]  /*183a0*/  IADD3 R103, R10, 0x2a860, RZ ;  /* 0x0002a8600a677810 */ /* 0x000fe40007ffe0ff */
[----:B------:R-:W-:Y:S02]  /*183b0*/  F2FP.F16.F32.PACK_AB R156, R143, R156 ;  /* 0x0000009c8f9c723e */ /* 0x000fe400000000ff */
[----:B------:R-:W-:Y:S02]  /*183c0*/  PRMT R103, R178, 0x654, R103 ;  /* 0x00000654b2677816 */ /* 0x000fe40000000067 */
[----:B------:R-:W-:Y:S02]  /*183d0*/  F2FP.F16.F32.PACK_AB R158, R141, R158 ;  /* 0x0000009e8d9e723e */ /* 0x000fe400000000ff */
[----:B------:R0:W-:Y:S01]  /*183e0*/  SYNCS.ARRIVE.TRANS64.RED.A1T0 RZ, [R103+URZ], RZ ;  /* 0x000000ff67ff79a7 */ /* 0x0001e2000810043f */
[----:B------:R-:W-:-:S02]  /*183f0*/  F2FP.F16.F32.PACK_AB R152, R139, R152 ;  /* 0x000000988b98723e */ /* 0x000fc400000000ff */
[----:B------:R-:W-:Y:S02]  /*18400*/  F2FP.F16.F32.PACK_AB R154, R137, R154 ;  /* 0x0000009a899a723e */ /* 0x000fe400000000ff */
[----:B------:R-:W-:Y:S01]  /*18410*/  F2FP.F16.F32.PACK_AB R141, R91, R12 ;  /* 0x0000000c5b8d723e */ /* 0x000fe200000000ff */
[----:B------:R-:W-:Y:S01]  /*18420*/  IMAD.MOV.U32 R12, RZ, RZ, R3 ;  /* 0x000000ffff0c7224 */ /* 0x000fe200078e0003 */
        /* <DEDUP_REMOVED lines=23> */
.L_x_2884:
[----:B------:R-:W-:Y:S05]  /*185a0*/  BSYNC B0 ;  /* 0x0000000000007941 */ /* 0x000fea0003800000 */
.L_x_2883:
        /* <DEDUP_REMOVED lines=67> */
.L_x_2898:
[----:B------:R-:W-:Y:S02]  /*189e0*/  LEA R12, R161, R18, 0x3 ;  /* 0x00000012a10c7211 */ /* 0x000fe400078e18ff */
[----:B------:R-:W-:-:S04]  /*189f0*/  SHF.L.U32 R5, R168, 0x1f, RZ ;  /* 0x0000001fa8057819 */ /* 0x000fc800000006ff */
[----:B------:R0:W1:Y:S01]  /*18a00*/  SYNCS.PHASECHK.TRANS64.TRYWAIT P1, [R12+URZ+0x2a850], R5 ;  /* 0x02a850050c0075a7 */ /* 0x000062000802017f */
[----:B------:R-:W-:Y:S05]  /*18a10*/  @!P0 BRA `(.L_x_2899) ;  /* 0x0000000000048947 */ /* 0x000fea0003800000 */
[----:B------:R-:W-:Y:S01]  /*18a20*/  BPT.TRAP 0x1 ;  /* 0x000000040000795c */ /* 0x000fe20000300000 */
.L_x_2899:
        /* <DEDUP_REMOVED lines=9> */
.L_x_2901:
[----:B------:R-:W-:Y:S05]  /*18ac0*/  BSYNC B0 ;  /* 0x0000000000007941 */ /* 0x000fea0003800000 */
.L_x_2900:
[----:B------:R-:W-:Y:S01]  /*18ad0*/  IMAD.MOV.U32 R8, RZ, RZ, R0 ;  /* 0x000000ffff087224 */ /* 0x000fe200078e0000 */
[----:B------:R-:W-:Y:S01]  /*18ae0*/  MOV R9, 0x40000040 ;  /* 0x4000004000097802 */ /* 0x000fe20000000f00 */
[----:B------:R-:W-:Y:S01]  /*18af0*/  WARPGROUP.ARRIVE ;  /* 0x00000000000079c5 */ /* 0x000fe20000000000 */
[----:B01----:R-:W-:Y:S01]  /*18b00*/  SHFL.BFLY PT, R5, R6, 0x2, 0x1f ;  /* 0x0c401f0006057f89 */ /* 0x003fe200000e0000 */
[----:B------:R-:W-:Y:S01]  /*18b10*/  IMAD.MOV.U32 R88, RZ, RZ, -0x800000 ;  /* 0xff800000ff587424 */ /* 0x000fe200078e00ff */
        /* <DEDUP_REMOVED lines=39> */
[----:B------:R-:W-:-:S03]  /*18d90*/  MOV R6, RZ ;  /* 0x000000ff00067202 */ /* 0x000fc60000000f00 */
[----:B------:R-:W1:Y:S01]  /*18da0*/  SHFL.BFLY PT, R9, R8, 0x1, 0x1f ;  /* 0x0c201f0008097f89 */ /* 0x000e6200000e0000 */
[----:B0-----:R-:W-:Y:S01]  /*18db0*/  FADD.FTZ R11, R0, R5 ;  /* 0x00000005000b7221 */ /* 0x001fe20000010000 */
[----:B------:R-:W-:Y:S02]  /*18dc0*/  IMAD.MOV.U32 R5, RZ, RZ, RZ ;  /* 0x000000ffff057224 */ /* 0x000fe400078e00ff */
[----:B------:R-:W-:Y:S02]  /*18dd0*/  IMAD.MOV.U32 R0, RZ, RZ, -0x800000 ;  /* 0xff800000ff007424 */ /* 0x000fe400078e00ff */
[----:B-1----:R-:W-:Y:S01]  /*18de0*/  FADD.FTZ R13, R8, R9 ;  /* 0x00000009080d7221 */ /* 0x002fe20000010000 */
[----:B------:R-:W-:-:S04]  /*18df0*/  FSETP.NE.FTZ.AND P1, PT, R11, RZ, PT ;  /* 0x000000ff0b00720b */ /* 0x000fc80003f35000 */
        /* <DEDUP_REMOVED lines=17> */
.L_x_2903:
[----:B------:R-:W-:Y:S01]  /*18f10*/  IADD3 R3, R12, 0x2a860, RZ ;  /* 0x0002a8600c037810 */ /* 0x000fe20007ffe0ff */
[----:B------:R-:W-:Y:S02]  /*18f20*/  VIADD R161, R161, 0x1 ;  /* 0x00000001a1a17836 */ /* 0x000fe40000000000 */
[-C--:B------:R-:W-:Y:S01]  /*18f30*/  FMUL.FTZ R89, R32, R5.reuse ;  /* 0x0000000520597220 */ /* 0x080fe20000410000 */
[-C--:B------:R-:W-:Y:S01]  /*18f40*/  FMUL.FTZ R92, R33, R5.reuse ;  /* 0x00000005215c7220 */ /* 0x080fe20000410000 */
[----:B------:R-:W-:Y:S01]  /*18f50*/  PRMT R3, R178, 0x654, R3 ;  /* 0x00000654b2037816 */ /* 0x000fe20000000003 */
[-C--:B------:R-:W-:Y:S01]  /*18f60*/  FMUL.FTZ R32, R64, R5.reuse ;  /* 0x0000000540207220 */ /* 0x080fe20000410000 */
[----:B------:R-:W-:Y:S01]  /*18f70*/  ISETP.NE.AND P0, PT, R161, 0x2, PT ;  /* 0x00000002a100780c */ /* 0x000fe20003f05270 */
[-C--:B0-----:R-:W-:Y:S01]  /*18f80*/  FMUL.FTZ R94, R34, R6.reuse ;  /* 0x00000006225e7220 */ /* 0x081fe20000410000 */
        /* <DEDUP_REMOVED lines=8> */
[----:B0-----:R-:W-:Y:S01]  /*19010*/  SEL R3, RZ, 0x1, P0 ;  /* 0x00000001ff037807 */ /* 0x001fe20000000000 */
        /* <DEDUP_REMOVED lines=56> */
[----:B------:R-:W-:-:S07]  /*193a0*/  SEL R161, R161, RZ, P0 ;  /* 0x000000ffa1a17207 */ /* 0x000fce0000000000 */
.L_x_2804:
[----:B------:R-:W0:Y:S08]  /*193b0*/  S2UR UR4, SR_CgaCtaId ;  /* 0x00000000000479c3 */ /* 0x000e300000008800 */
[----:B------:R-:W-:Y:S01]  /*193c0*/  BAR.SYNC.DEFER_BLOCKING 0x5, 0x180 ;  /* 0x0146000000007b1d */ /* 0x000fe20000010000 */
[----:B------:R-:W-:-:S05]  /*193d0*/  MOV R3, 0x400 ;  /* 0x0000040000037802 */ /* 0x000fca0000000f00 */
[----:B------:R-:W-:Y:S01]  /*193e0*/  BSSY B0, `(.L_x_2904) ;  /* 0x00001f1000007945 */ /* 0x000fe20003800000 */
[----:B0-----:R-:W-:-:S04]  /*193f0*/  MOV R178, UR4 ;  /* 0x0000000400b27c02 */ /* 0x001fc80008000f00 */
[----:B------:R-:W-:-:S05]  /*19400*/  LEA R18, R178, R3, 0x18 ;  /* 0x00000003b2127211 */ /* 0x000fca00078ec0ff */
        /* <DEDUP_REMOVED lines=20> */
[C---:B------:R-:W-:Y:S01]  /*19550*/  IADD3 R79, P4, R8.reuse, 0x60, RZ ;  /* 0x00000060084f7810 */ /* 0x040fe20007f9e0ff */
[----:B------:R-:W-:Y:S01]  /*19560*/  IMAD.X R7, RZ, RZ, R9, P5 ;  /* 0x000000ffff077224 */ /* 0x000fe200028e0609 */
[----:B------:R-:W-:-:S02]  /*19570*/  IADD3 R101, P3, R8, 0x4000, RZ ;  /* 0x0000400008657810 */ /* 0x000fc40007f7e0ff */
[C---:B------:R-:W-:Y:S02]  /*19580*/  IADD3 R103, P2, R8.reuse, 0x4020, RZ ;  /* 0x0000402008677810 */ /* 0x040fe40007f5e0ff */
[C---:B------:R-:W-:Y:S02]  /*19590*/  IADD3 R105, P1, R8.reuse, 0x4040, RZ ;  /* 0x0000404008697810 */ /* 0x040fe40007f3e0ff */
[----:B------:R-:W-:Y:S01]  /*195a0*/  IADD3 R107, P0, R8, 0x4060, RZ ;  /* 0x00004060086b7810 */ /* 0x000fe20007f1e0ff */
[--C-:B----4-:R-:W-:Y:S01]  /*195b0*/  IMAD.X R29, RZ, RZ, R9.reuse, P2 ;  /* 0x000000ffff1d7224 */ /* 0x110fe200010e0609 */
[----:B------:R-:W-:Y:S02]  /*195c0*/  LOP3.LUT R4, R71, 0x380, RZ, 0xc0, !PT ;  /* 0x0000038047047812 */ /* 0x000fe400078ec0ff */
[----:B------:R-:W-:Y:S01]  /*195d0*/  LOP3.LUT R6, R75, 0x380, RZ, 0xc0, !PT ;  /* 0x000003804b067812 */ /* 0x000fe200078ec0ff */
[--C-:B------:R-:W-:Y:S01]  /*195e0*/  IMAD.X R21, RZ, RZ, R9.reuse, P0 ;  /* 0x000000ffff157224 */ /* 0x100fe200000e0609 */
[----:B------:R-:W-:Y:S01]  /*195f0*/  LOP3.LUT R8, R15, R8, RZ, 0x3c, !PT ;  /* 0x000000080f087212 */ /* 0x000fe200078e3cff */
[----:B------:R-:W-:Y:S01]  /*19600*/  IMAD.X R15, RZ, RZ, R9, P3 ;  /* 0x000000ffff0f7224 */ /* 0x000fe200018e0609 */
[----:B------:R-:W-:-:S02]  /*19610*/  SHF.R.U64 R4, R4, 0x3, RZ ;  /* 0x0000000304047819 */ /* 0x000fc400000012ff */
[----:B------:R-:W-:Y:S02]  /*19620*/  SHF.R.U64 R6, R6, 0x3, RZ ;  /* 0x0000000306067819 */ /* 0x000fe400000012ff */
[----:B------:R-:W-:Y:S02]  /*19630*/  MOV R78, R8 ;  /* 0x00000008004e7202 */ /* 0x000fe40000000f00 */
[----:B------:R-:W-:Y:S02]  /*19640*/  LOP3.LUT R12, R79, 0x380, RZ, 0xc0, !PT ;  /* 0x000003804f0c7812 */ /* 0x000fe400078ec0ff */
[----:B------:R-:W-:Y:S02]  /*19650*/  LOP3.LUT R14, R101, 0x380, RZ, 0xc0, !PT ;  /* 0x00000380650e7812 */ /* 0x000fe400078ec0ff */
[----:B------:R-:W-:Y:S02]  /*19660*/  F2FP.F16.F32.PACK_AB R8, R20, R11 ;  /* 0x0000000b1408723e */ /* 0x000fe400000000ff */
[----:B------:R-:W-:-:S02]  /*19670*/  IADD3.X R13, RZ, R9, RZ, P4, !PT ;  /* 0x00000009ff0d7210 */ /* 0x000fc400027fe4ff */
[----:B------:R-:W-:Y:S02]  /*19680*/  IADD3.X R31, RZ, R9, RZ, P1, !PT ;  /* 0x00000009ff1f7210 */ /* 0x000fe40000ffe4ff */
[----:B------:R-:W-:Y:S02]  /*19690*/  LOP3.LUT R20, R103, 0x380, RZ, 0xc0, !PT ;  /* 0x0000038067147812 */ /* 0x000fe400078ec0ff */
[----:B-1----:R-:W-:Y:S02]  /*196a0*/  LOP3.LUT R24, R105, 0x380, RZ, 0xc0, !PT ;  /* 0x0000038069187812 */ /* 0x002fe400078ec0ff */
[----:B------:R-:W-:Y:S02]  /*196b0*/  LOP3.LUT R4, R4, R71, RZ, 0x3c, !PT ;  /* 0x0000004704047212 */ /* 0x000fe400078e3cff */
[----:B------:R-:W-:Y:S02]  /*196c0*/  LOP3.LUT R6, R6, R75, RZ, 0x3c, !PT ;  /* 0x0000004b06067212 */ /* 0x000fe400078e3cff */
[----:B------:R-:W-:-:S02]  /*196d0*/  F2FP.F16.F32.PACK_AB R9, R28, R99 ;  /* 0x000000631c09723e */ /* 0x000fc400000000ff */
[----:B------:R-:W-:Y:S01]  /*196e0*/  F2FP.F16.F32.PACK_AB R11, R97, R30 ;  /* 0x0000001e610b723e */ /* 0x000fe200000000ff */
[----:B------:R-:W-:Y:S01]  /*196f0*/  BAR.SYNC.DEFER_BLOCKING 0x1, 0x100 ;  /* 0x0044000000007b1d */ /* 0x000fe20000010000 */
[----:B------:R-:W-:Y:S02]  /*19700*/  SHF.R.U64 R12, R12, 0x3, RZ ;  /* 0x000000030c0c7819 */ /* 0x000fe400000012ff */
[----:B------:R-:W-:Y:S02]  /*19710*/  SHF.R.U64 R14, R14, 0x3, RZ ;  /* 0x000000030e0e7819 */ /* 0x000fe400000012ff */
[----:B------:R-:W-:Y:S02]  /*19720*/  LOP3.LUT R70, R107, 0x380, RZ, 0xc0, !PT ;  /* 0x000003806b467812 */ /* 0x000fe400078ec0ff */
[----:B------:R-:W-:Y:S02]  /*19730*/  SHF.R.U64 R20, R20, 0x3, RZ ;  /* 0x0000000314147819 */ /* 0x000fe400000012ff */
[----:B------:R-:W-:-:S02]  /*19740*/  SHF.R.U64 R24, R24, 0x3, RZ ;  /* 0x0000000318187819 */ /* 0x000fc400000012ff */
[----:B------:R-:W-:Y:S02]  /*19750*/  MOV R75, R4 ;  /* 0x00000004004b7202 */ /* 0x000fe40000000f00 */
[----:B------:R-:W-:Y:S02]  /*19760*/  MOV R74, R6 ;  /* 0x00000006004a7202 */ /* 0x000fe40000000f00 */
[----:B------:R-:W-:Y:S02]  /*19770*/  F2FP.F16.F32.PACK_AB R4, R92, R89 ;  /* 0x000000595c04723e */ /* 0x000fe400000000ff */
[----:B------:R-:W-:Y:S02]  /*19780*/  F2FP.F16.F32.PACK_AB R5, R95, R94 ;  /* 0x0000005e5f05723e */ /* 0x000fe400000000ff */
[----:B------:R-:W-:Y:S02]  /*19790*/  F2FP.F16.F32.PACK_AB R6, R90, R33 ;  /* 0x000000215a06723e */ /* 0x000fe400000000ff */
[----:B------:R-:W-:-:S02]  /*197a0*/  F2FP.F16.F32.PACK_AB R7, R96, R93 ;  /* 0x0000005d6007723e */ /* 0x000fc400000000ff */
[----:B------:R-:W-:Y:S01]  /*197b0*/  LOP3.LUT R12, R12, R79, RZ, 0x3c, !PT ;  /* 0x0000004f0c0c7212 */ /* 0x000fe200078e3cff */
[----:B------:R1:W-:Y:S01]  /*197c0*/  STSM.16.M88.4 [R78], R8 ;  /* 0x000000084e007844 */ /* 0x0003e20000000200 */
[----:B------:R-:W-:Y:S02]  /*197d0*/  LOP3.LUT R14, R14, R101, RZ, 0x3c, !PT ;  /* 0x000000650e0e7212 */ /* 0x000fe400078e3cff */
[----:B------:R-:W-:Y:S01]  /*197e0*/  SHF.R.U64 R70, R70, 0x3, RZ ;  /* 0x0000000346467819 */ /* 0x000fe200000012ff */
[----:B------:R-:W-:Y:S01]  /*197f0*/  STSM.16.M88.4 [R75], R4 ;  /* 0x000000044b007844 */ /* 0x000fe20000000200 */
[----:B------:R-:W-:Y:S02]  /*19800*/  LOP3.LUT R28, R20, R103, RZ, 0x3c, !PT ;  /* 0x00000067141c7212 */ /* 0x000fe400078e3cff */
[----:B------:R-:W-:Y:S02]  /*19810*/  LOP3.LUT R30, R24, R105, RZ, 0x3c, !PT ;  /* 0x00000069181e7212 */ /* 0x000fe400078e3cff */
[----:B------:R-:W-:-:S02]  /*19820*/  LOP3.LUT R20, R70, R107, RZ, 0x3c, !PT ;  /* 0x0000006b46147212 */ /* 0x000fc400078e3cff */
[----:B------:R-:W-:Y:S02]  /*19830*/  MOV R72, R12 ;  /* 0x0000000c00487202 */ /* 0x000fe40000000f00 */
[----:B------:R-:W-:Y:S02]  /*19840*/  MOV R24, R14 ;  /* 0x0000000e00187202 */ /* 0x000fe40000000f00 */
[----:B------:R-:W-:Y:S02]  /*19850*/  MOV R71, R28 ;  /* 0x0000001c00477202 */ /* 0x000fe40000000f00 */
[----:B-1----:R-:W-:Y:S02]  /*19860*/  F2FP.F16.F32.PACK_AB R8, R41, R40 ;  /* 0x000000282908723e */ /* 0x002fe400000000ff */
[----:B------:R-:W-:Y:S02]  /*19870*/  F2FP.F16.F32.PACK_AB R9, R43, R64 ;  /* 0x000000402b09723e */ /* 0x000fe400000000ff */
[----:B------:R-:W-:-:S02]  /*19880*/  F2FP.F16.F32.PACK_AB R10, R45, R44 ;  /* 0x0000002c2d0a723e */ /* 0x000fc400000000ff */
[----:B------:R-:W-:Y:S02]  /*19890*/  F2FP.F16.F32.PACK_AB R11, R47, R34 ;  /* 0x000000222f0b723e */ /* 0x000fe400000000ff */
[----:B------:R-:W-:Y:S02]  /*198a0*/  MOV R70, R30 ;  /* 0x0000001e00467202 */ /* 0x000fe40000000f00 */
[----:B------:R-:W-:Y:S01]  /*198b0*/  F2FP.F16.F32.PACK_AB R12, R49, R48 ;  /* 0x00000030310c723e */ /* 0x000fe200000000ff */
[----:B------:R1:W-:Y:S01]  /*198c0*/  STSM.16.M88.4 [R74], R8 ;  /* 0x000000084a007844 */ /* 0x0003e20000000200 */
        /* <DEDUP_REMOVED lines=8> */
[----:B------:R-:W-:Y:S02]  /*19950*/  ISETP.NE.U32.AND P0, PT, RZ, UR4, PT ;  /* 0x00000004ff007c0c */ /* 0x000fe4000bf05070 */
[----:B-1----:R-:W-:Y:S01]  /*19960*/  IADD3 R8, P1, R194, UR4, RZ ;  /* 0x00000004c2087c10 */ /* 0x002fe2000ff3e0ff */
[----:B------:R1:W-:Y:S01]  /*19970*/  STSM.16.M88.4 [R24], R28 ;  /* 0x0000001c18007844 */ /* 0x0003e20000000200 */
[----:B------:R-:W-:-:S02]  /*19980*/  F2FP.F16.F32.PACK_AB R33, R67, R66 ;  /* 0x000000424321723e */ /* 0x000fc400000000ff */
[----:B------:R-:W-:Y:S02]  /*19990*/  F2FP.F16.F32.PACK_AB R34, R69, R68 ;  /* 0x000000444522723e */ /* 0x000fe400000000ff */
[----:B------:R-:W-:Y:S01]  /*199a0*/  MOV R21, R20 ;  /* 0x0000001400157202 */ /* 0x000fe20000000f00 */
[----:B------:R-:W-:Y:S01]  /*199b0*/  IMAD.MOV.U32 R20, RZ, RZ, RZ ;  /* 0x000000ffff147224 */ /* 0x000fe200078e00ff */
[----:B------:R-:W-:Y:S01]  /*199c0*/  F2FP.F16.F32.PACK_AB R4, R81, R80 ;  /* 0x000000505104723e */ /* 0x000fe200000000ff */
[----:B------:R-:W-:Y:S01]  /*199d0*/  STSM.16.M88.4 [R71], R32 ;  /* 0x0000002047007844 */ /* 0x000fe20000000200 */
[----:B------:R-:W-:Y:S02]  /*199e0*/  F2FP.F16.F32.PACK_AB R5, R83, R82 ;  /* 0x000000525305723e */ /* 0x000fe400000000ff */
[----:B------:R-:W-:Y:S01]  /*199f0*/  F2FP.F16.F32.PACK_AB R6, R85, R84 ;  /* 0x000000545506723e */ /* 0x000fe200000000ff */
[----:B------:R-:W-:Y:S01]  /*19a00*/  STSM.16.M88.4 [R70], R36 ;  /* 0x0000002446007844 */ /* 0x000fe20000000200 */
[----:B------:R-:W-:-:S02]  /*19a10*/  F2FP.F16.F32.PACK_AB R7, R87, R86 ;  /* 0x000000565707723e */ /* 0x000fc400000000ff */
[----:B------:R-:W-:Y:S01]  /*19a20*/  ISETP.NE.AND.EX P0, PT, RZ, UR5, PT, P0 ;  /* 0x00000005ff007c0c */ /* 0x000fe2000bf05300 */
[----:B-1----:R-:W1:Y:S01]  /*19a30*/  LDC R24, c[0x0][0xbe8] ;  /* 0x0002fa00ff187b82 */ /* 0x002e620000000800 */
[----:B------:R-:W-:Y:S01]  /*19a40*/  IADD3.X R9, R195, UR5, RZ, P1, !PT ;  /* 0x00000005c3097c10 */ /* 0x000fe20008ffe4ff */
[----:B------:R-:W-:Y:S01]  /*19a50*/  ULDC.64 UR4, c[0x0][0xc08] ;  /* 0x0003020000047ab9 */ /* 0x000fe20000000a00 */
[----:B------:R2:W-:Y:S05]  /*19a60*/  STSM.16.M88.4 [R21], R4 ;  /* 0x0000000415007844 */ /* 0x0005ea0000000200 */
[----:B------:R-:W-:Y:S01]  /*19a70*/  BAR.SYNC.DEFER_BLOCKING 0x1, 0x100 ;  /* 0x0044000000007b1d */ /* 0x000fe20000010000 */
[----:B------:R-:W-:-:S04]  /*19a80*/  ISETP.NE.U32.AND P2, PT, RZ, UR4, PT ;  /* 0x00000004ff007c0c */ /* 0x000fc8000bf45070 */
[----:B------:R-:W-:-:S13]  /*19a90*/  ISETP.NE.AND.EX P2, PT, RZ, UR5, PT, P2 ;  /* 0x00000005ff007c0c */ /* 0x000fda000bf45320 */
[----:B------:R-:W-:Y:S01]  /*19aa0*/  @P2 IADD3 R194, P3, R194, UR4, RZ ;  /* 0x00000004c2c22c10 */ /* 0x000fe2000ff7e0ff */
[----:B------:R-:W-:Y:S02]  /*19ab0*/  ULDC UR4, c[0x0][0xa88] ;  /* 0x0002a20000047ab9 */ /* 0x000fe40000000800 */
[----:B--2---:R-:W-:Y:S02]  /*19ac0*/  MOV R7, UR4 ;  /* 0x0000000400077c02 */ /* 0x004fe40008000f00 */
[----:B------:R-:W-:Y:S01]  /*19ad0*/  @P2 IADD3.X R195, R195, UR5, RZ, P3, !PT ;  /* 0x00000005c3c32c10 */ /* 0x000fe20009ffe4ff */
        /* <DEDUP_REMOVED lines=10> */
.L_x_2906:
[----:B------:R-:W-:Y:S01]  /*19b80*/  SHF.R.S32.HI R52, RZ, 0x1f, R193 ;  /* 0x0000001fff347819 */ /* 0x000fe200000114c1 */
[--C-:B------:R-:W-:Y:S01]  /*19b90*/  IMAD.IADD R15, R190, 0x1, R185.reuse ;  /* 0x00000001be0f7824 */ /* 0x100fe200078e02b9 */
[----:B------:R-:W-:Y:S01]  /*19ba0*/  ULDC.64 UR4, c[0x0][0xb90] ;  /* 0x0002e40000047ab9 */ /* 0x000fe20000000a00 */
[----:B-----5:R-:W-:Y:S01]  /*19bb0*/  SHF.R.S32.HI R21, RZ, 0x1f, R20 ;  /* 0x0000001fff157819 */ /* 0x020fe20000011414 */
[----:B------:R-:W-:Y:S01]  /*19bc0*/  IMAD.IADD R14, R224, 0x1, R185 ;  /* 0x00000001e00e7824 */ /* 0x000fe200078e02b9 */
[----:B------:R-:W-:Y:S01]  /*19bd0*/  SEL R200, R200, RZ, !P0 ;  /* 0x000000ffc8c87207 */ /* 0x000fe20004000000 */
[----:B------:R-:W-:Y:S01]  /*19be0*/  IMAD R4, R52, UR4, RZ ;  /* 0x0000000434047c24 */ /* 0x000fe2000f8e02ff */
[----:B------:R-:W-:Y:S01]  /*19bf0*/  MOV R9, R15 ;  /* 0x0000000f00097202 */ /* 0x000fe20000000f00 */
[----:B-1----:R-:W-:Y:S01]  /*19c00*/  @P1 IMAD.HI.U32 R6, R15, R10, RZ ;  /* 0x0000000a0f061227 */ /* 0x002fe200078e00ff */
[----:B------:R-:W-:-:S03]  /*19c10*/  SEL R53, R196, RZ, !P0 ;  /* 0x000000ffc4357207 */ /* 0x000fc60004000000 */
[C---:B------:R-:W-:Y:S01]  /*19c20*/  IMAD R13, R193.reuse, UR5, R4 ;  /* 0x00000005c10d7c24 */ /* 0x040fe2000f8e0204 */
[----:B---3--:R-:W-:Y:S01]  /*19c30*/  @P1 SHF.R.U32.HI R9, RZ, R11, R6 ;  /* 0x0000000bff091219 */ /* 0x008fe20000011606 */
[----:B------:R-:W-:Y:S01]  /*19c40*/  IMAD.WIDE.U32 R4, R193, UR4, R20 ;  /* 0x00000004c1047c25 */ /* 0x000fe2000f8e0014 */
[----:B------:R-:W-:-:S03]  /*19c50*/  ULDC.64 UR4, c[0x0][0xb98] ;  /* 0x0002e60000047ab9 */ /* 0x000fc60000000a00 */
[----:B------:R-:W-:Y:S01]  /*19c60*/  IMAD.IADD R5, R5, 0x1, R13 ;  /* 0x0000000105057824 */ /* 0x000fe200078e020d */
[----:B------:R-:W-:Y:S01]  /*19c70*/  IADD3 R13, -R9, RZ, RZ ;  /* 0x000000ff090d7210 */ /* 0x000fe20007ffe1ff */
[----:B------:R-:W-:Y:S02]  /*19c80*/  IMAD R11, R199, 0x40, R188 ;  /* 0x00000040c70b7824 */ /* 0x000fe400078e02bc */
[----:B------:R-:W-:Y:S02]  /*19c90*/  IMAD R6, R200, UR4, RZ ;  /* 0x00000004c8067c24 */ /* 0x000fe4000f8e02ff */
[----:B------:R-:W-:-:S04]  /*19ca0*/  IMAD.WIDE R2, R11, 0x2, R2 ;  /* 0x000000020b027825 */ /* 0x000fc800078e0202 */
        /* <DEDUP_REMOVED lines=8> */
[----:B------:R-:W-:Y:S01]  /*19d30*/  SHF.R.S32.HI R6, RZ, 0x1f, R11 ;  /* 0x0000001fff067819 */ /* 0x000fe2000001140b */
[----:B------:R-:W-:Y:S01]  /*19d40*/  IMAD R55, R7, R24, RZ ;  /* 0x0000001807377224 */ /* 0x000fe200078e02ff */
[----:B------:R-:W-:-:S02]  /*19d50*/  IADD3.X R5, R13, R5, R8, P2, !PT ;  /* 0x000000050d057210 */ /* 0x000fc400017fe408 */
[----:B------:R-:W-:Y:S01]  /*19d60*/  IADD3 R9, P3, R2, 0x2000, RZ ;  /* 0x0000200002097810 */ /* 0x000fe20007f7e0ff */
[----:B------:R-:W-:Y:S01]  /*19d70*/  IMAD R6, R6, UR4, RZ ;  /* 0x0000000406067c24 */ /* 0x000fe2000f8e02ff */
[----:B------:R-:W-:Y:S01]  /*19d80*/  IADD3 R29, P2, R2, 0x3000, RZ ;  /* 0x00003000021d7810 */ /* 0x000fe20007f5e0ff */
[----:B------:R-:W-:Y:S01]  /*19d90*/  IMAD.WIDE.U32 R4, R11, UR4, R4 ;  /* 0x000000040b047c25 */ /* 0x000fe2000f8e0004 */
[----:B------:R-:W-:Y:S02]  /*19da0*/  LOP3.LUT R12, R9, 0x380, RZ, 0xc0, !PT ;  /* 0x00000380090c7812 */ /* 0x000fe400078ec0ff */
[----:B------:R-:W-:Y:S01]  /*19db0*/  LOP3.LUT R28, R29, 0x380, RZ, 0xc0, !PT ;  /* 0x000003801d1c7812 */ /* 0x000fe200078ec0ff */
[----:B------:R-:W-:Y:S01]  /*19dc0*/  IMAD R13, R11, UR5, R6 ;  /* 0x000000050b0d7c24 */ /* 0x000fe2000f8e0206 */
[----:B------:R-:W-:Y:S01]  /*19dd0*/  ULDC.64 UR4, c[0x0][0xb50] ;  /* 0x0002d40000047ab9 */ /* 0x000fe20000000a00 */
[----:B------:R-:W-:Y:S02]  /*19de0*/  SHF.R.U64 R12, R12, 0x3, RZ ;  /* 0x000000030c0c7819 */ /* 0x000fe400000012ff */
[----:B------:R-:W-:Y:S01]  /*19df0*/  IMAD.IADD R5, R5, 0x1, R13 ;  /* 0x0000000105057824 */ /* 0x000fe200078e020d */
[----:B------:R-:W-:Y:S01]  /*19e00*/  LEA R6, P4, R4, UR4, 0x2 ;  /* 0x0000000404067c11 */ /* 0x000fe2000f8810ff */
[----:B------:R-:W-:Y:S01]  /*19e10*/  IMAD.X R13, RZ, RZ, R3, P3 ;  /* 0x000000ffff0d7224 */ /* 0x000fe200018e0603 */
[----:B------:R-:W-:-:S02]  /*19e20*/  IADD3 R15, P0, R2, 0x1000, RZ ;  /* 0x00001000020f7810 */ /* 0x000fc40007f1e0ff */
[----:B------:R-:W-:Y:S01]  /*19e30*/  LEA.HI.X R10, R4, UR5, R5, 0x2, P4 ;  /* 0x00000005040a7c11 */ /* 0x000fe2000a0f1405 */
[----:B------:R-:W-:Y:S01]  /*19e40*/  SHFL.IDX PT, R48, R6, RZ, 0x1c1f ;  /* 0x001c1fff06307589 */ /* 0x000fe200000e0000 */
[----:B------:R-:W-:Y:S01]  /*19e50*/  LOP3.LUT R12, R12, R9, RZ, 0x3c, !PT ;  /* 0x000000090c0c7212 */ /* 0x000fe200078e3cff */
[----:B------:R-:W-:Y:S01]  /*19e60*/  VIADD R4, R14, 0x8 ;  /* 0x000000080e047836 */ /* 0x000fe20000000000 */
[----:B------:R-:W-:Y:S01]  /*19e70*/  SHF.R.U64 R28, R28, 0x3, RZ ;  /* 0x000000031c1c7819 */ /* 0x000fe200000012ff */
[----:B------:R-:W1:Y:S01]  /*19e80*/  SHFL.IDX PT, R49, R10, RZ, 0x1c1f ;  /* 0x001c1fff0a317589 */ /* 0x000e6200000e0000 */
[----:B------:R-:W-:Y:S01]  /*19e90*/  IADD3.X R9, RZ, R3, RZ, P0, !PT ;  /* 0x00000003ff097210 */ /* 0x000fe200007fe4ff */
[----:B------:R-:W-:Y:S01]  /*19ea0*/  ULDC.64 UR4, c[0x0][0xaa0] ;  /* 0x0002a80000047ab9 */ /* 0x000fe20000000a00 */
[----:B------:R-:W-:Y:S01]  /*19eb0*/  LOP3.LUT P0, RZ, R214, 0x3, RZ, 0xc0, !PT ;  /* 0x00000003d6ff7812 */ /* 0x000fe2000780c0ff */
[----:B------:R-:W-:Y:S01]  /*19ec0*/  SHFL.IDX PT, R50, R6, 0x1, 0x1c1f ;  /* 0x003c1f0006327f89 */ /* 0x000fe200000e0000 */
[----:B------:R-:W-:-:S02]  /*19ed0*/  LOP3.LUT R28, R28, R29, RZ, 0x3c, !PT ;  /* 0x0000001d1c1c7212 */ /* 0x000fc400078e3cff */
[----:B------:R-:W-:Y:S01]  /*19ee0*/  IADD3.X R29, RZ, R3, RZ, P2, !PT ;  /* 0x00000003ff1d7210 */ /* 0x000fe200017fe4ff */
[----:B------:R-:W2:Y:S01]  /*19ef0*/  SHFL.IDX PT, R51, R10, 0x1, 0x1c1f ;  /* 0x003c1f000a337f89 */ /* 0x000ea200000e0000 */
[-C--:B------:R-:W-:Y:S02]  /*19f00*/  ISETP.GE.OR P2, PT, R14, R55.reuse, P0 ;  /* 0x000000370e00720c */ /* 0x080fe40000746670 */
[----:B------:R-:W-:Y:S02]  /*19f10*/  ISETP.GE.OR P0, PT, R4, R55, P0 ;  /* 0x000000370400720c */ /* 0x000fe40000706670 */
[C---:B------:R-:W-:Y:S02]  /*19f20*/  IADD3 R5, P3, R2.reuse, 0x7000, RZ ;  /* 0x0000700002057810 */ /* 0x040fe40007f7e0ff */
[C---:B------:R-:W-:Y:S02]  /*19f30*/  IADD3 R41, P4, R2.reuse, 0x6000, RZ ;  /* 0x0000600002297810 */ /* 0x040fe40007f9e0ff */
[----:B------:R-:W-:-:S02]  /*19f40*/  LOP3.LUT R7, R2, 0x380, RZ, 0xc0, !PT ;  /* 0x0000038002077812 */ /* 0x000fc400078ec0ff */
[----:B------:R-:W-:Y:S02]  /*19f50*/  LOP3.LUT R32, R33, 0x380, RZ, 0xc0, !PT ;  /* 0x0000038021207812 */ /* 0x000fe400078ec0ff */
[----:B------:R-:W-:Y:S01]  /*19f60*/  LOP3.LUT R36, R37, 0x380, RZ, 0xc0, !PT ;  /* 0x0000038025247812 */ /* 0x000fe200078ec0ff */
[----:B------:R-:W-:Y:S01]  /*19f70*/  IMAD R21, R21, UR4, RZ ;  /* 0x0000000415157c24 */ /* 0x000fe2000f8e02ff */
[----:B------:R-:W-:Y:S01]  /*19f80*/  LOP3.LUT R4, R5, 0x380, RZ, 0xc0, !PT ;  /* 0x0000038005047812 */ /* 0x000fe200078ec0ff */
[----:B-1----:R1:W-:Y:S01]  /*19f90*/  @!P2 ST.E desc[UR60][R48.64], R88 ;  /* 0x000000583000a985 */ /* 0x0023e2000c10193c */
[----:B------:R-:W-:Y:S01]  /*19fa0*/  LOP3.LUT R40, R41, 0x380, RZ, 0xc0, !PT ;  /* 0x0000038029287812 */ /* 0x000fe200078ec0ff */
[----:B------:R-:W-:Y:S01]  /*19fb0*/  IMAD.X R45, RZ, RZ, R3, P3 ;  /* 0x000000ffff2d7224 */ /* 0x000fe200018e0603 */
[----:B------:R-:W-:Y:S02]  /*19fc0*/  SHF.R.U64 R7, R7, 0x3, RZ ;  /* 0x0000000307077819 */ /* 0x000fe400000012ff */
[----:B------:R-:W-:-:S02]  /*19fd0*/  SHF.R.U64 R4, R4, 0x3, RZ ;  /* 0x0000000304047819 */ /* 0x000fc400000012ff */
[----:B------:R-:W-:Y:S01]  /*19fe0*/  SHF.R.U64 R32, R32, 0x3, RZ ;  /* 0x0000000320207819 */ /* 0x000fe200000012ff */
[----:B--2---:R2:W-:Y:S01]  /*19ff0*/  @!P0 ST.E desc[UR60][R50.64], R0 ;  /* 0x0000000032008985 */ /* 0x0045e2000c10193c */
[----:B------:R-:W-:Y:S02]  /*1a000*/  SHF.R.U64 R36, R36, 0x3, RZ ;  /* 0x0000000324247819 */ /* 0x000fe400000012ff */
[----:B------:R-:W-:Y:S01]  /*1a010*/  SHF.R.U64 R40, R40, 0x3, RZ ;  /* 0x0000000328287819 */ /* 0x000fe200000012ff */
[----:B-1----:R-:W1:Y:S01]  /*1a020*/  @P1 LDC R49, c[0x0][0xbec] ;  /* 0x0002fb00ff311b82 */ /* 0x002e620000000800 */
[----:B------:R-:W-:Y:S01]  /*1a030*/  LOP3.LUT R2, R7, R2, RZ, 0x3c, !PT ;  /* 0x0000000207027212 */ /* 0x000fe200078e3cff */
[----:B------:R-:W-:Y:S01]  /*1a040*/  IMAD R21, R20, UR5, R21 ;  /* 0x0000000514157c24 */ /* 0x000fe2000f8e0215 */
[----:B------:R-:W-:Y:S01]  /*1a050*/  LOP3.LUT R32, R32, R33, RZ, 0x3c, !PT ;  /* 0x0000002120207212 */ /* 0x000fe200078e3cff */
[--C-:B------:R-:W-:Y:S01]  /*1a060*/  IMAD.X R33, RZ, RZ, R3.reuse, P6 ;  /* 0x000000ffff217224 */ /* 0x100fe200030e0603 */
[----:B------:R-:W-:Y:S01]  /*1a070*/  LOP3.LUT R36, R36, R37, RZ, 0x3c, !PT ;  /* 0x0000002524247212 */ /* 0x000fe200078e3cff */
[----:B------:R-:W-:Y:S01]  /*1a080*/  IMAD.X R37, RZ, RZ, R3, P5 ;  /* 0x000000ffff257224 */ /* 0x000fe200028e0603 */
[----:B------:R-:W-:Y:S01]  /*1a090*/  LOP3.LUT R40, R40, R41, RZ, 0x3c, !PT ;  /* 0x0000002928287212 */ /* 0x000fe200078e3cff */
[----:B--2---:R-:W2:Y:S01]  /*1a0a0*/  @P1 LDC R51, c[0x0][0xbf0] ;  /* 0x0002fc00ff331b82 */ /* 0x004ea20000000800 */
[----:B------:R-:W-:Y:S01]  /*1a0b0*/  LOP3.LUT R44, R4, R5, RZ, 0x3c, !PT ;  /* 0x00000005042c7212 */ /* 0x000fe200078e3cff */
[----:B------:R-:W5:Y:S01]  /*1a0c0*/  LD.E.128 R28, desc[UR60][R28.64] ;  /* 0x0000003c1c1c7980 */ /* 0x000f62000c101d00 */
[----:B------:R-:W-:-:S02]  /*1a0d0*/  IADD3.X R41, RZ, R3, RZ, P4, !PT ;  /* 0x00000003ff297210 */ /* 0x000fc400027fe4ff */
[----:B------:R-:W-:Y:S01]  /*1a0e0*/  LEA R0, R192, R199, 0x5 ;  /* 0x000000c7c0007211 */ /* 0x000fe200078e28ff */
[----:B------:R3:W5:Y:S01]  /*1a0f0*/  LD.E.128 R4, desc[UR60][R2.64] ;  /* 0x0000003c02047980 */ /* 0x000762000c101d00 */
[----:B------:R-:W-:-:S03]  /*1a100*/  LOP3.LUT R8, R15, 0x380, RZ, 0xc0, !PT ;  /* 0x000003800f087812 */ /* 0x000fc600078ec0ff */
[----:B------:R-:W-:Y:S01]  /*1a110*/  IMAD.IADD R48, R185, 0x1, R0 ;  /* 0x00000001b9307824 */ /* 0x000fe200078e0200 */
[----:B------:R-:W-:Y:S01]  /*1a120*/  SHF.R.U64 R8, R8, 0x3, RZ ;  /* 0x0000000308087819 */ /* 0x000fe200000012ff */
[----:B------:R-:W5:Y:S03]  /*1a130*/  LD.E.128 R32, desc[UR60][R32.64] ;  /* 0x0000003c20207980 */ /* 0x000f66000c101d00 */
[----:B------:R-:W-:Y:S01]  /*1a140*/  LOP3.LUT R8, R8, R15, RZ, 0x3c, !PT ;  /* 0x0000000f08087212 */ /* 0x000fe200078e3cff */
[----:B---3--:R-:W-:Y:S01]  /*1a150*/  IMAD.WIDE.U32 R2, R20, UR4, RZ ;  /* 0x0000000414027c25 */ /* 0x008fe2000f8e00ff */
[----:B------:R-:W-:Y:S01]  /*1a160*/  ULDC.64 UR4, c[0x0][0xae8] ;  /* 0x0002ba0000047ab9 */ /* 0x000fe20000000a00 */
[----:B------:R-:W5:Y:S02]  /*1a170*/  LD.E.128 R12, desc[UR60][R12.64] ;  /* 0x0000003c0c0c7980 */ /* 0x000f64000c101d00 */
        /* <DEDUP_REMOVED lines=8> */
[----:B------:R-:W5:Y:S03]  /*1a200*/  LD.E.128 R40, desc[UR60][R40.64] ;  /* 0x0000003c28287980 */ /* 0x000f66000c101d00 */
[----:B------:R-:W-:Y:S01]  /*1a210*/  IMAD.IADD R3, R3, 0x1, R21 ;  /* 0x0000000103037824 */ /* 0x000fe200078e0215 */
[----:B------:R-:W-:Y:S01]  /*1a220*/  MOV R21, R48 ;  /* 0x0000003000157202 */ /* 0x000fe20000000f00 */
[----:B------:R-:W-:Y:S01]  /*1a230*/  IMAD R20, R200, UR4, RZ ;  /* 0x00000004c8147c24 */ /* 0x000fe2000f8e02ff */
[----:B--2---:R-:W-:Y:S01]  /*1a240*/  @P1 SHF.R.U32.HI R21, RZ, R51, R0 ;  /* 0x00000033ff151219 */ /* 0x004fe20000011600 */
[C---:B------:R-:W-:Y:S01]  /*1a250*/  IMAD.WIDE.U32 R2, R53.reuse, UR4, R2 ;  /* 0x0000000435027c25 */ /* 0x040fe2000f8e0002 */
[----:B------:R-:W5:Y:S02]  /*1a260*/  LD.E.128 R44, desc[UR60][R44.64] ;  /* 0x0000003c2c2c7980 */ /* 0x000f64000c101d00 */
[--C-:B------:R-:W-:Y:S01]  /*1a270*/  SHF.R.S32.HI R0, RZ, 0x1f, R21.reuse ;  /* 0x0000001fff007819 */ /* 0x100fe20000011415 */
[----:B------:R-:W-:Y:S01]  /*1a280*/  IMAD R49, R53, UR5, R20 ;  /* 0x0000000535317c24 */ /* 0x000fe2000f8e0214 */
[----:B------:R-:W-:Y:S01]  /*1a290*/  ULDC.64 UR4, c[0x0][0xae0] ;  /* 0x0002b80000047ab9 */ /* 0x000fe20000000a00 */
[----:B------:R-:W-:Y:S01]  /*1a2a0*/  IMAD.MOV R51, RZ, RZ, -R21 ;  /* 0x000000ffff337224 */ /* 0x000fe200078e0a15 */
[----:B------:R-:W-:Y:S01]  /*1a2b0*/  @!PT LDS RZ, [RZ] ;  /* 0x00000000fffff984 */ /* 0x000fe20000000800 */
[----:B------:R-:W-:Y:S01]  /*1a2c0*/  @!PT LDS RZ, [RZ] ;  /* 0x00000000fffff984 */ /* 0x000fe20000000800 */
[----:B------:R-:W-:Y:S01]  /*1a2d0*/  @!PT LDS RZ, [RZ] ;  /* 0x00000000fffff984 */ /* 0x000fe20000000800 */
[----:B------:R-:W-:Y:S01]  /*1a2e0*/  @!PT LDS RZ, [RZ] ;  /* 0x00000000fffff984 */ /* 0x000fe20000000800 */
[----:B------:R1:W-:Y:S06]  /*1a2f0*/  MEMBAR.ALL.CTA ;  /* 0x0000000000007992 */ /* 0x0003ec0000008000 */
[----:B-1----:R-:W1:Y:S01]  /*1a300*/  FENCE.VIEW.ASYNC.S ;  /* 0x00000000000073c6 */ /* 0x002e620000000000 */
[----:B------:R-:W-:-:S02]  /*1a310*/  IMAD.IADD R3, R3, 0x1, R49 ;  /* 0x0000000103037824 */ /* 0x000fc400078e0231 */
[----:B------:R-:W-:Y:S02]  /*1a320*/  IMAD R0, R0, UR4, RZ ;  /* 0x0000000400007c24 */ /* 0x000fe4000f8e02ff */
[----:B------:R-:W-:Y:S02]  /*1a330*/  IMAD R49, R24, R51, R48 ;  /* 0x0000003318317224 */ /* 0x000fe400078e0230 */
[----:B------:R-:W-:Y:S01]  /*1a340*/  IMAD R51, R21, UR5, R0 ;  /* 0x0000000515337c24 */ /* 0x000fe2000f8e0200 */
[----:B------:R-:W-:Y:S01]  /*1a350*/  IADD3 R50, R199, R185, RZ ;  /* 0x000000b9c7327210 */ /* 0x000fe20007ffe0ff */
[----:B------:R-:W-:Y:S01]  /*1a360*/  IMAD.WIDE.U32 R2, R21, UR4, R2 ;  /* 0x0000000415027c25 */ /* 0x000fe2000f8e0002 */
[----:B------:R-:W-:Y:S01]  /*1a370*/  SHF.R.S32.HI R0, RZ, 0x1f, R49 ;  /* 0x0000001fff007819 */ /* 0x000fe20000011431 */
[----:B------:R-:W-:Y:S02]  /*1a380*/  ULDC.64 UR4, c[0x0][0xad8] ;  /* 0x0002b60000047ab9 */ /* 0x000fe40000000a00 */
[----:B------:R-:W-:-:S02]  /*1a390*/  IMAD.IADD R3, R3, 0x1, R51 ;  /* 0x0000000103037824 */ /* 0x000fc400078e0233 */
[----:B------:R-:W-:Y:S02]  /*1a3a0*/  IMAD R20, R0, UR4, RZ ;  /* 0x0000000400147c24 */ /* 0x000fe4000f8e02ff */
[C---:B------:R-:W-:Y:S02]  /*1a3b0*/  VIADD R0, R50.reuse, 0x20 ;  /* 0x0000002032007836 */ /* 0x040fe40000000000 */
[C---:B------:R-:W-:Y:S02]  /*1a3c0*/  IMAD R21, R49.reuse, UR5, R20 ;  /* 0x0000000531157c24 */ /* 0x040fe4000f8e0214 */
[----:B------:R-:W-:Y:S01]  /*1a3d0*/  IMAD.WIDE.U32 R2, R49, UR4, R2 ;  /* 0x0000000431027c25 */ /* 0x000fe2000f8e0002 */
[-C--:B------:R-:W-:Y:S01]  /*1a3e0*/  ISETP.GE.AND P2, PT, R50, R55.reuse, PT ;  /* 0x000000373200720c */ /* 0x080fe20003f46270 */
[----:B------:R-:W-:Y:S01]  /*1a3f0*/  ULDC.64 UR4, c[0x0][0xa80] ;  /* 0x0002a00000047ab9 */ /* 0x000fe20000000a00 */
[----:B------:R-:W-:Y:S01]  /*1a400*/  ISETP.GE.AND P0, PT, R0, R55, PT ;  /* 0x000000370000720c */ /* 0x000fe20003f06270 */
[----:B------:R-:W-:Y:S01]  /*1a410*/  IMAD.IADD R3, R3, 0x1, R21 ;  /* 0x0000000103037824 */ /* 0x000fe200078e0215 */
[----:B------:R-:W-:-:S02]  /*1a420*/  IADD3 R0, R18, 0x2a820, RZ ;  /* 0x0002a82012007810 */ /* 0x000fc40007ffe0ff */
        /* <DEDUP_REMOVED lines=19> */
.L_x_2908:
[----:B------:R-:W-:Y:S05]  /*1a560*/  BSYNC B1 ;  /* 0x0000000000017941 */ /* 0x000fea0003800000 */
.L_x_2907:
        /* <DEDUP_REMOVED lines=13> */
.L_x_2910:
[----:B------:R-:W-:Y:S05]  /*1a640*/  BSYNC B1 ;  /* 0x0000000000017941 */ /* 0x000fea0003800000 */
.L_x_2909:
        /* <DEDUP_REMOVED lines=13> */
.L_x_2912:
[----:B------:R-:W-:Y:S05]  /*1a720*/  BSYNC B1 ;  /* 0x0000000000017941 */ /* 0x000fea0003800000 */
.L_x_2911:
[----:B0-----:R-:W-:Y:S01]  /*1a730*/  IADD3 R0, R50, 0x60, RZ ;  /* 0x0000006032007810 */ /* 0x001fe20007ffe0ff */
[----:B-12---:R-:W0:Y:S03]  /*1a740*/  SHFL.IDX PT, R48, R48, 0x3, 0x181f ;  /* 0x00781f0030307f89 */ /* 0x006e2600000e0000 */
        /* <DEDUP_REMOVED lines=14> */
.L_x_2905:
        /* <DEDUP_REMOVED lines=13> */
[----:B------:R-:W-:Y:S01]  /*1a900*/  IMAD.U32 R0, RZ, RZ, UR4 ;  /* 0x00000004ff007e24 */ /* 0x000fe2000f8e00ff */
[----:B------:R-:W-:-:S05]  /*1a910*/  @P1 IADD3.X R195, R195, UR5, RZ, P2, !PT ;  /* 0x00000005c3c31c10 */ /* 0x000fca00097fe4ff */
[----:B------:R3:W5:Y:S01]  /*1a920*/  @P1 LDG.E R0, desc[UR60][R194.64] ;  /* 0x0000003cc2001981 */ /* 0x000762000c1e1900 */
[----:B--2---:R-:W-:Y:S01]  /*1a930*/  ISETP.NE.AND P2, PT, R21, 0x1, PT ;  /* 0x000000011500780c */ /* 0x004fe20003f45270 */
[----:B------:R-:W2:-:S12]  /*1a940*/  S2R R4, SR_TID.X ;  /* 0x0000000000047919 */ /* 0x000e980000002100 */
[----:B------:R-:W0:Y:S08]  /*1a950*/  @P2 LDC R14, c[0x0][0xbec] ;  /* 0x0002fb00ff0e2b82 */ /* 0x000e300000000800 */
[----:B----4-:R-:W4:Y:S01]  /*1a960*/  @P2 LDC R29, c[0x0][0xbf0] ;  /* 0x0002fc00ff1d2b82 */ /* 0x010f220000000800 */
[----:B--2---:R-:W-:-:S04]  /*1a970*/  IADD3 R5, R4, -0x80, RZ ;  /* 0xffffff8004057810 */ /* 0x004fc80007ffe0ff */
[----:B------:R-:W-:Y:S01]  /*1a980*/  ISETP.GE.AND P3, PT, R5, 0x80, PT ;  /* 0x000000800500780c */ /* 0x000fe20003f66270 */
[----:B---3--:R-:W-:-:S12]  /*1a990*/  @P1 BRA `(.L_x_2914) ;  /* 0x0000000000101947 */ /* 0x008fd80003800000 */
[----:B------:R-:W-:Y:S05]  /*1a9a0*/  @!P0 BRA `(.L_x_2914) ;  /* 0x00000000000c8947 */ /* 0x000fea0003800000 */
[----:B------:R-:W2:Y:S04]  /*1a9b0*/  LDG.E R5, desc[UR60][R2.64] ;  /* 0x0000003c02057981 */ /* 0x000ea8000c1e1900 */
[----:B-----5:R-:W2:Y:S02]  /*1a9c0*/  LDG.E R0, desc[UR60][R2.64+0x4] ;  /* 0x0000043c02007981 */ /* 0x020ea4000c1e1900 */
[----:B--2---:R-:W-:-:S07]  /*1a9d0*/  IMAD.IADD R0, R0, 0x1, -R5 ;  /* 0x0000000100007824 */ /* 0x004fce00078e0a05 */
.L_x_2914:
        /* <DEDUP_REMOVED lines=18> */
[----:B------:R-:W2:Y:S01]  /*1ab00*/  @P0 LDC R4, c[0x0][0xbec] ;  /* 0x0002fb00ff040b82 */ /* 0x000ea20000000800 */
[----:B------:R-:W-:Y:S01]  /*1ab10*/  IMAD R7, R193, UR5, R8 ;  /* 0x00000005c1077c24 */ /* 0x000fe2000f8e0208 */
[----:B------:R-:W-:-:S03]  /*1ab20*/  ULDC.64 UR4, c[0x0][0xb98] ;  /* 0x0002e60000047ab9 */ /* 0x000fc60000000a00 */
[----:B------:R-:W-:-:S03]  /*1ab30*/  IMAD.IADD R3, R3, 0x1, R7 ;  /* 0x0000000103037824 */ /* 0x000fc600078e0207 */
[----:B------:R-:W3:Y:S01]  /*1ab40*/  @P0 LDC R15, c[0x0][0xbf0] ;  /* 0x0002fc00ff0f0b82 */ /* 0x000ee20000000800 */
[----:B------:R-:W-:-:S04]  /*1ab50*/  IMAD.WIDE.U32 R2, R13, UR4, R2 ;  /* 0x000000040d027c25 */ /* 0x000fc8000f8e0002 */
[----:B--2---:R-:W-:-:S05]  /*1ab60*/  @P0 IMAD.HI.U32 R4, R9, R4, RZ ;  /* 0x0000000409040227 */ /* 0x004fca00078e00ff */
[----:B---3--:R-:W-:Y:S01]  /*1ab70*/  @P0 SHF.R.U32.HI R5, RZ, R15, R4 ;  /* 0x0000000fff050219 */ /* 0x008fe20000011604 */
        /* <DEDUP_REMOVED lines=18> */
.L_x_2916:
[----:B------:R-:W-:Y:S05]  /*1aca0*/  BSYNC B1 ;  /* 0x0000000000017941 */ /* 0x000fea0003800000 */
.L_x_2915:
[----:B------:R-:W-:Y:S01]  /*1acb0*/  ULDC.64 UR4, c[0x0][0xaa0] ;  /* 0x0002a80000047ab9 */ /* 0x000fe20000000a00 */
[----:B--2---:R-:W-:Y:S01]  /*1acc0*/  LEA R4, R192, R199, 0x5 ;  /* 0x000000c7c0047211 */ /* 0x004fe200078e28ff */
[----:B------:R-:W-:Y:S01]  /*1acd0*/  IMAD R3, R11, UR4, RZ ;  /* 0x000000040b037c24 */ /* 0x000fe2000f8e02ff */
[----:B------:R-:W-:Y:S03]  /*1ace0*/  BSSY B1, `(.L_x_2917) ;  /* 0x0000036000017945 */ /* 0x000fe60003800000 */
[C---:B------:R-:W-:Y:S02]  /*1acf0*/  IMAD R5, R6.reuse, UR5, R3 ;  /* 0x0000000506057c24 */ /* 0x040fe4000f8e0203 */
[----:B------:R-:W-:Y:S01]  /*1ad00*/  IMAD.WIDE.U32 R2, R6, UR4, RZ ;  /* 0x0000000406027c25 */ /* 0x000fe2000f8e00ff */
[----:B------:R-:W-:-:S03]  /*1ad10*/  ULDC.64 UR4, c[0x0][0xae8] ;  /* 0x0002ba0000047ab9 */ /* 0x000fc60000000a00 */
[----:B------:R-:W-:Y:S02]  /*1ad20*/  IMAD.IADD R3, R3, 0x1, R5 ;  /* 0x0000000103037824 */ /* 0x000fe400078e0205 */
[----:B------:R-:W-:Y:S02]  /*1ad30*/  IMAD.IADD R9, R185, 0x1, R4 ;  /* 0x00000001b9097824 */ /* 0x000fe400078e0204 */
[----:B------:R-:W-:Y:S02]  /*1ad40*/  IMAD R6, R10, UR4, RZ ;  /* 0x000000040a067c24 */ /* 0x000fe4000f8e02ff */
[----:B0-----:R-:W-:Y:S01]  /*1ad50*/  @P2 IMAD.HI.U32 R4, R9, R14, RZ ;  /* 0x0000000e09042227 */ /* 0x001fe200078e00ff */
[----:B------:R-:W-:-:S03]  /*1ad60*/  MOV R5, R9 ;  /* 0x0000000900057202 */ /* 0x000fc60000000f00 */
[C---:B------:R-:W-:Y:S01]  /*1ad70*/  IMAD R7, R193.reuse, UR5, R6 ;  /* 0x00000005c1077c24 */ /* 0x040fe2000f8e0206 */
[----:B----4-:R-:W-:Y:S01]  /*1ad80*/  @P2 SHF.R.U32.HI R5, RZ, R29, R4 ;  /* 0x0000001dff052219 */ /* 0x010fe20000011604 */
        /* <DEDUP_REMOVED lines=8> */
[----:B------:R-:W-:Y:S01]  /*1ae10*/  IMAD.MOV R6, RZ, RZ, -R5 ;  /* 0x000000ffff067224 */ /* 0x000fe200078e0a05 */
[----:B------:R-:W-:Y:S01]  /*1ae20*/  IADD3 R3, R3, R7, RZ ;  /* 0x0000000703037210 */ /* 0x000fe20007ffe0ff */
        /* <DEDUP_REMOVED lines=33> */
.L_x_2918:
[----:B------:R-:W-:Y:S05]  /*1b040*/  BSYNC B1 ;  /* 0x0000000000017941 */ /* 0x000fea0003800000 */
.L_x_2917:
        /* <DEDUP_REMOVED lines=13> */
.L_x_2920:
[----:B------:R-:W-:Y:S05]  /*1b120*/  BSYNC B1 ;  /* 0x0000000000017941 */ /* 0x000fea0003800000 */
.L_x_2919:
        /* <DEDUP_REMOVED lines=13> */
.L_x_2922:
[----:B------:R-:W-:Y:S05]  /*1b200*/  BSYNC B1 ;  /* 0x0000000000017941 */ /* 0x000fea0003800000 */
.L_x_2921:
        /* <DEDUP_REMOVED lines=14> */
.L_x_2913:
[----:B------:R-:W-:Y:S05]  /*1b2f0*/  BSYNC B0 ;  /* 0x0000000000007941 */ /* 0x000fea0003800000 */
.L_x_2904:
[----:B------:R-:W-:Y:S02]  /*1b300*/  ULDC UR4, c[0x0][0xc3c] ;  /* 0x00030f0000047ab9 */ /* 0x000fe40000000800 */
[----:B-1----:R-:W-:-:S13]  /*1b310*/  ISETP.GE.AND P0, PT, R27, UR4, PT ;  /* 0x000000041b007c0c */ /* 0x002fda000bf06270 */
[----:B------:R-:W-:Y:S05]  /*1b320*/  @!P0 BRA `(.L_x_2923) ;  /* 0xfffffe5c00e88947 */ /* 0x000fea000383ffff */
[----:B------:R-:W-:Y:S05]  /*1b330*/  BRA `(.L_x_2687) ;  /* 0x0000006c00847947 */ /* 0x000fea0003800000 */
.L_x_2685:
        /* <DEDUP_REMOVED lines=16> */
.L_x_2924:
        /* <DEDUP_REMOVED lines=31> */
[----:B------:R-:W1:Y:S02]  /*1b630*/  SHFL.IDX PT, R6, R8, 0x1f, 0x1f ;  /* 0x03e01f0008067f89 */ /* 0x000e6400000e0000 */
[----:B-1----:R-:W-:-:S04]  /*1b640*/  IMAD R6, R6, UR5, RZ ;  /* 0x0000000506067c24 */ /* 0x002fc8000f8e02ff */
[----:B------:R-:W-:Y:S01]  /*1b650*/  IMAD.MOV.U32 R3, RZ, RZ, R6 ;  /* 0x000000ffff037224 */ /* 0x000fe200078e0006 */
[----:B0-----:R-:W-:-:S13]  /*1b660*/  ISETP.GT.AND P6, PT, R6, UR6, PT ;  /* 0x0000000606007c0c */ /* 0x001fda000bfc4270 */
[----:B------:R-:W-:Y:S05]  /*1b670*/  @P6 BRA `(.L_x_2926) ;  /* 0x0000000000986947 */ /* 0x000fea0003800000 */
[----:B------:R-:W0:Y:S01]  /*1b680*/  LDC R10, c[0x0][0xc3c] ;  /* 0x00030f00ff0a7b82 */ /* 0x000e220000000800 */
[----:B------:R-:W-:Y:S01]  /*1b690*/  MOV R6, R3 ;  /* 0x0000000300067202 */ /* 0x000fe20000000f00 */
[----:B------:R-:W-:Y:S01]  /*1b6a0*/  UMOV UR4, URZ ;  /* 0x0000003f00047c82 */ /* 0x000fe20008000000 */
[----:B------:R-:W-:Y:S01]  /*1b6b0*/  ULDC UR7, c[0x0][0xc3c] ;  /* 0x00030f0000077ab9 */ /* 0x000fe20000000800 */
[----:B------:R-:W-:-:S05]  /*1b6c0*/  ULDC UR5, c[0x0][0xc38] ;  /* 0x00030e0000057ab9 */ /* 0x000fca0000000800 */
.L_x_2930:
[----:B------:R-:W-:Y:S01]  /*1b6d0*/  UIADD3 UR4, UR4, 0x1f, URZ ;  /* 0x0000001f04047890 */ /* 0x000fe2000fffe03f */
[----:B------:R-:W-:-:S05]  /*1b6e0*/  IMAD.U32 R19, RZ, RZ, UR7 ;  /* 0x00000007ff137e24 */ /* 0x000fca000f8e00ff */
        /* <DEDUP_REMOVED lines=10> */
.L_x_2929:
[----:B------:R-:W-:Y:S05]  /*1b790*/  BSYNC B0 ;  /* 0x0000000000007941 */ /* 0x000fea0003800000 */
.L_x_2928:
        /* <DEDUP_REMOVED lines=20> */
.L_x_2926:
        /* <DEDUP_REMOVED lines=15> */
[----:B0-----:R-:W-:-:S06]  /*1b9d0*/  IADD3 R11, R10, 0xffffffe, RZ ;  /* 0x0ffffffe0a0b7810 */ /* 0x001fcc0007ffe0ff */
[----:B------:R0:W1:Y:S01]  /*1b9e0*/  F2I.FTZ.U32.TRUNC.NTZ R3, R11 ;  /* 0x0000000b00037305 */ /* 0x000062000021f000 */
[----:B------:R-:W-:Y:S05]  /*1b9f0*/  @!P0 BRA `(.L_x_2931) ;  /* 0x0000000000088947 */ /* 0x000fea0003800000 */
[----:B------:R-:W-:-:S05]  /*1ba00*/  VIADD R9, R15, 0xffffffff ;  /* 0xffffffff0f097836 */ /* 0x000fca0000000000 */
[----:B------:R2:W3:Y:S02]  /*1ba10*/  SHFL.IDX PT, R16, R8, R9, 0x1f ;  /* 0x00001f0908107589 */ /* 0x0004e400000e0000 */
.L_x_2931:
[----:B---3--:R-:W-:Y:S01]  /*1ba20*/  IMAD R16, R16, UR5, R13 ;  /* 0x0000000510107c24 */ /* 0x008fe2000f8e020d */
[----:B------:R-:W-:Y:S01]  /*1ba30*/  IABS R2, R6 ;  /* 0x0000000600027213 */ /* 0x000fe20000000000 */
[----:B01----:R-:W-:-:S03]  /*1ba40*/  IMAD.MOV R11, RZ, RZ, -R3 ;  /* 0x000000ffff0b7224 */ /* 0x003fc600078e0a03 */
[----:B--2---:R-:W-:Y:S01]  /*1ba50*/  IADD3 R9, -R16, UR6, RZ ;  /* 0x0000000610097c10 */ /* 0x004fe2000fffe1ff */
[----:B------:R-:W-:Y:S01]  /*1ba60*/  IMAD R11, R11, R12, RZ ;  /* 0x0000000c0b0b7224 */ /* 0x000fe200078e02ff */
[----:B------:R-:W-:Y:S01]  /*1ba70*/  IADD3 R10, RZ, -R2, RZ ;  /* 0x80000002ff0a7210 */ /* 0x000fe20007ffe0ff */
[----:B------:R-:W-:Y:S01]  /*1ba80*/  IMAD.MOV.U32 R2, RZ, RZ, RZ ;  /* 0x000000ffff027224 */ /* 0x000fe200078e00ff */
[----:B------:R-:W-:-:S03]  /*1ba90*/  IABS R8, R9 ;  /* 0x0000000900087213 */ /* 0x000fc60000000000 */
        /* <DEDUP_REMOVED lines=25> */
[----:B0-----:R-:W-:-:S06]  /*1bc30*/  IADD3 R3, R7, 0xffffffe, RZ ;  /* 0x0ffffffe07037810 */ /* 0x001fcc0007ffe0ff */
[----:B------:R-:W0:Y:S02]  /*1bc40*/  F2I.FTZ.U32.TRUNC.NTZ R3, R3 ;  /* 0x0000000300037305 */ /* 0x000e24000021f000 */
[----:B0-----:R-:W-:-:S05]  /*1bc50*/  IMAD.MOV R11, RZ, RZ, -R3 ;  /* 0x000000ffff0b7224 */ /* 0x001fca00078e0a03 */
[----:B------:R-:W-:Y:S02]  /*1bc60*/  MOV R9, R11 ;  /* 0x0000000b00097202 */ /* 0x000fe40000000f00 */
[----:B------:R-:W-:-:S03]  /*1bc70*/  IABS R11, R13 ;  /* 0x0000000d000b7213 */ /* 0x000fc60000000000 */
[----:B------:R-:W-:-:S04]  /*1bc80*/  IMAD R9, R9, R10, RZ ;  /* 0x0000000a09097224 */ /* 0x000fc800078e02ff */
[----:B------:R-:W-:-:S04]  /*1bc90*/  IMAD.HI.U32 R2, R3, R9, R2 ;  /* 0x0000000903027227 */ /* 0x000fc800078e0002 */
[----:B------:R-:W-:Y:S02]  /*1bca0*/  IMAD.MOV R3, RZ, RZ, -R6 ;  /* 0x000000ffff037224 */ /* 0x000fe400078e0a06 */
        /* <DEDUP_REMOVED lines=8> */
[----:B------:R-:W-:Y:S01]  /*1bd30*/  ISETP.GE.AND P2, PT, R3, RZ, PT ;  /* 0x000000ff0300720c */ /* 0x000fe20003f46270 */
[----:B------:R-:W-:-:S06]  /*1bd40*/  IMAD.IADD R3, R13, 0x1, R8 ;  /* 0x000000010d037824 */ /* 0x000fcc00078e0208 */
[----:B------:R-:W-:-:S06]  /*1bd50*/  @P0 VIADD R2, R2, 0x1 ;  /* 0x0000000102020836 */ /* 0x000fcc0000000000 */
[----:B------:R-:W-:Y:S02]  /*1bd60*/  @!P2 IADD3 R2, -R2, RZ, RZ ;  /* 0x000000ff0202a210 */ /* 0x000fe40007ffe1ff */
[----:B------:R-:W-:Y:S01]  /*1bd70*/  @!P1 LOP3.LUT R2, RZ, R18, RZ, 0x33, !PT ;  /* 0x00000012ff029212 */ /* 0x000fe200078e33ff */
[----:B------:R-:W-:-:S03]  /*1bd80*/  IMAD.MOV R18, RZ, RZ, -R18 ;  /* 0x000000ffff127224 */ /* 0x000fc600078e0a12 */
[----:B------:R-:W-:Y:S01]  /*1bd90*/  LOP3.LUT R17, RZ, R2, RZ, 0x33, !PT ;  /* 0x00000002ff117212 */ /* 0x000fe200078e33ff */
[----:B------:R-:W-:-:S03]  /*1bda0*/  IMAD R18, R2, R18, R3 ;  /* 0x0000001202127224 */ /* 0x000fc600078e0203 */
[----:B------:R-:W-:Y:S01]  /*1bdb0*/  IADD3 R17, R4, R17, RZ ;  /* 0x0000001104117210 */ /* 0x000fe20007ffe0ff */
[----:B------:R-:W-:Y:S06]  /*1bdc0*/  BRA `(.L_x_2932) ;  /* 0x00000000000c7947 */ /* 0x000fec0003800000 */
.L_x_2927:
[----:B------:R-:W-:Y:S01]  /*1bdd0*/  IMAD.MOV.U32 R17, RZ, RZ, RZ ;  /* 0x000000ffff117224 */ /* 0x000fe200078e00ff */
[----:B------:R-:W-:Y:S01]  /*1bde0*/  MOV R18, RZ ;  /* 0x000000ff00127202 */ /* 0x000fe20000000f00 */
[----:B------:R-:W-:-:S07]  /*1bdf0*/  IMAD.U32 R16, RZ, RZ, UR6 ;  /* 0x00000006ff107e24 */ /* 0x000fce000f8e00ff */
.L_x_2932:
[----:B------:R-:W-:-:S13]  /*1be00*/  ISETP.NE.AND P0, PT, R5, RZ, PT ;  /* 0x000000ff0500720c */ /* 0x000fda0003f05270 */
[----:B------:R-:W0:Y:S01]  /*1be10*/  @!P0 S2R R3, SR_CgaCtaId ;  /* 0x0000000000038919 */ /* 0x000e220000008800 */
[----:B------:R-:W-:-:S04]  /*1be20*/  @!P0 MOV R2, 0x400 ;  /* 0x0000040000028802 */ /* 0x000fc80000000f00 */
[----:B0-----:R-:W-:-:S05]  /*1be30*/  @!P0 LEA R2, R3, R2, 0x18 ;  /* 0x0000000203028211 */ /* 0x001fca00078ec0ff */
[----:B------:R0:W-:Y:S01]  /*1be40*/  @!P0 STS.128 [R2+0x2a8d0], R16 ;  /* 0x02a8d01002008388 */ /* 0x0001e20000000c00 */
[----:B------:R-:W-:Y:S06]  /*1be50*/  BAR.ARV 0x5, 0x180 ;  /* 0x0146000000007b1d */ /* 0x000fec0000002000 */
.L_x_2925:
[----:B------:R2:W-:Y:S01]  /*1be60*/  STL [R1+0x28], RZ ;  /* 0x000028ff01007387 */ /* 0x0005e20000100800 */
[----:B------:R-:W-:Y:S01]  /*1be70*/  ULDC UR4, c[0x0][0xc3c] ;  /* 0x00030f0000047ab9 */ /* 0x000fe20000000800 */
[----:B------:R-:W-:Y:S01]  /*1be80*/  IMAD.MOV.U32 R29, RZ, RZ, 0x1 ;  /* 0x00000001ff1d7424 */ /* 0x000fe200078e00ff */
[----:B-1----:R-:W-:Y:S01]  /*1be90*/  ISETP.GE.AND P0, PT, R19, UR4, PT ;  /* 0x0000000413007c0c */ /* 0x002fe2000bf06270 */
[----:B------:R-:W-:-:S12]  /*1bea0*/  IMAD.MOV.U32 R28, RZ, RZ, RZ ;  /* 0x000000ffff1c7224 */ /* 0x000fd800078e00ff */
[----:B--2---:R-:W-:Y:S05]  /*1beb0*/  @P0 BRA `(.L_x_2933) ;  /* 0x0000005c00c00947 */ /* 0x004fea0003800000 */
[----:B0-----:R-:W2:Y:S01]  /*1bec0*/  LDL R2, [R1+0x40] ;  /* 0x0000400001027983 */ /* 0x001ea20000100800 */
[----:B------:R-:W0:Y:S01]  /*1bed0*/  S2UR UR5, SR_CgaCtaId ;  /* 0x00000000000579c3 */ /* 0x000e220000008800 */
[----:B------:R-:W-:Y:S01]  /*1bee0*/  LOP3.LUT R4, R0, 0x7f, RZ, 0xc0, !PT ;  /* 0x0000007f00047812 */ /* 0x000fe200078ec0ff */
[----:B------:R-:W-:Y:S01]  /*1bef0*/  BSSY B8, `(.L_x_2933) ;  /* 0x00005ec000087945 */ /* 0x000fe20003800000 */
[----:B------:R1:W-:Y:S01]  /*1bf00*/  STL [R1+0x28], RZ ;  /* 0x000028ff01007387 */ /* 0x0003e20000100800 */
[----:B------:R-:W-:Y:S01]  /*1bf10*/  MOV R29, 0x1 ;  /* 0x00000001001d7802 */ /* 0x000fe20000000f00 */
[----:B------:R-:W-:Y:S01]  /*1bf20*/  IMAD.MOV.U32 R28, RZ, RZ, RZ ;  /* 0x000000ffff1c7224 */ /* 0x000fe200078e00ff */
[----:B------:R-:W-:Y:S01]  /*1bf30*/  MOV R31, 0x1 ;  /* 0x00000001001f7802 */ /* 0x000fe20000000f00 */
[----:B------:R-:W-:Y:S01]  /*1bf40*/  IMAD.SHL.U32 R36, R4, 0x8, RZ ;  /* 0x0000000804247824 */ /* 0x000fe200078e00ff */
[----:B------:R-:W-:Y:S01]  /*1bf50*/  ULDC.64 UR36, c[0x0][0x198] ;  /* 0x0000660000247ab9 */ /* 0x000fe20000000a00 */
[----:B------:R-:W-:Y:S01]  /*1bf60*/  IMAD.MOV.U32 R26, RZ, RZ, RZ ;  /* 0x000000ffff1a7224 */ /* 0x000fe200078e00ff */
[----:B------:R-:W-:Y:S01]  /*1bf70*/  ULDC UR38, c[0x0][0xc] ;  /* 0x0000030000267ab9 */ /* 0x000fe20000000800 */
[----:B--2---:R-:W-:-:S02]  /*1bf80*/  R2UR UR4, R2 ;  /* 0x00000000020472ca */ /* 0x004fc400000e0000 */
[----:B------:R-:W-:-:S04]  /*1bf90*/  SHF.L.U32 R2, R0, 0x3, RZ ;  /* 0x0000000300027819 */ /* 0x000fc800000006ff */
        /* <DEDUP_REMOVED lines=14> */
.L_x_3034:
[----:B0-----:R-:W0:Y:S02]  /*1c080*/  LDC.64 R32, c[0x0][0xc88] ;  /* 0x00032200ff207b82 */ /* 0x001e240000000a00 */
[----:B0-----:R-:W-:-:S06]  /*1c090*/  IMAD.WIDE R32, R19, 0x4, R32 ;  /* 0x0000000413207825 */ /* 0x001fcc00078e0220 */
[----:B--2---:R-:W2:Y:S01]  /*1c0a0*/  LDG.E R32, desc[UR60][R32.64] ;  /* 0x0000003c20207981 */ /* 0x004ea2000c1e1900 */
[----:B------:R-:W-:Y:S05]  /*1c0b0*/  YIELD ;  /* 0x0000000000007946 */ /* 0x000fea0003800000 */
[----:B------:R-:W-:Y:S01]  /*1c0c0*/  ULDC.64 UR4, c[0x0][0xa28] ;  /* 0x00028a0000047ab9 */ /* 0x000fe20000000a00 */
[----:B------:R-:W-:Y:S01]  /*1c0d0*/  ULDC.64 UR8, c[0x0][0xa18] ;  /* 0x0002860000087ab9 */ /* 0x000fe20000000a00 */
[----:B------:R-:W-:Y:S01]  /*1c0e0*/  ISETP.NE.U32.AND P0, PT, RZ, UR4, PT ;  /* 0x00000004ff007c0c */ /* 0x000fe2000bf05070 */
[----:B------:R-:W-:Y:S01]  /*1c0f0*/  ULDC.64 UR6, c[0x0][0xa10] ;  /* 0x0002840000067ab9 */ /* 0x000fe20000000a00 */
[----:B------:R-:W-:-:S02]  /*1c100*/  MOV R11, RZ ;  /* 0x000000ff000b7202 */ /* 0x000fc40000000f00 */
[----:B------:R-:W-:Y:S02]  /*1c110*/  ISETP.NE.AND.EX P0, PT, RZ, UR5, PT, P0 ;  /* 0x00000005ff007c0c */ /* 0x000fe4000bf05300 */
[----:B------:R-:W-:-:S04]  /*1c120*/  ISETP.NE.U32.AND P2, PT, RZ, UR8, PT ;  /* 0x00000008ff007c0c */ /* 0x000fc8000bf45070 */
[----:B------:R-:W-:Y:S01]  /*1c130*/  ISETP.NE.AND.EX P2, PT, RZ, UR9, PT, P2 ;  /* 0x00000009ff007c0c */ /* 0x000fe2000bf45320 */
[----:B------:R-:W-:Y:S01]  /*1c140*/  IMAD.MOV.U32 R35, RZ, RZ, RZ ;  /* 0x000000ffff237224 */ /* 0x000fe200078e00ff */
[----:B--2---:R-:W-:-:S05]  /*1c150*/  SHF.R.S32.HI R0, RZ, 0x1f, R32 ;  /* 0x0000001fff007819 */ /* 0x004fca0000011420 */
[C---:B------:R-:W-:Y:S01]  /*1c160*/  @P0 LEA R2, P1, R32.reuse, UR4, 0x2 ;  /* 0x0000000420020c11 */ /* 0x040fe2000f8210ff */
[C---:B------:R-:W-:Y:S01]  /*1c170*/  IMAD.SHL.U32 R24, R32.reuse, 0x4, RZ ;  /* 0x0000000420187824 */ /* 0x040fe200078e00ff */
[C-C-:B------:R-:W-:Y:S01]  /*1c180*/  SHF.L.U64.HI R25, R32.reuse, 0x2, R0.reuse ;  /* 0x0000000220197819 */ /* 0x140fe20000010200 */
[----:B------:R0:W-:Y:S01]  /*1c190*/  STL [R1+0x1c], R0 ;  /* 0x00001c0001007387 */ /* 0x0001e20000100800 */
[----:B------:R-:W-:Y:S01]  /*1c1a0*/  @P0 LEA.HI.X R3, R32, UR5, R0, 0x2, P1 ;  /* 0x0000000520030c11 */ /* 0x000fe200088f1400 */
[----:B------:R-:W-:-:S04]  /*1c1b0*/  ULDC.64 UR4, c[0x0][0xa00] ;  /* 0x0002800000047ab9 */ /* 0x000fc80000000a00 */
        /* <DEDUP_REMOVED lines=26> */
[----:B------:R-:W-:Y:S01]  /*1c360*/  IMAD.U32 R7, RZ, RZ, UR4 ;  /* 0x00000004ff077e24 */ /* 0x000fe2000f8e00ff */
[----:B---3--:R0:W-:Y:S01]  /*1c370*/  STL [R1+0x14], R8 ;  /* 0x0000140801007387 */ /* 0x0081e20000100800 */
[----:B------:R-:W-:-:S03]  /*1c380*/  IMAD.MOV.U32 R10, RZ, RZ, R8 ;  /* 0x000000ffff0a7224 */ /* 0x000fc600078e0008 */
[----:B--2---:R0:W-:Y:S01]  /*1c390*/  STL [R1+0x4], R11 ;  /* 0x0000040b01007387 */ /* 0x0041e20000100800 */
[----:B------:R-:W-:Y:S05]  /*1c3a0*/  @P2 BRA `(.L_x_2934) ;  /* 0x0000000000142947 */ /* 0x000fea0003800000 */
[----:B------:R-:W-:Y:S05]  /*1c3b0*/  @!P0 BRA `(.L_x_2934) ;  /* 0x0000000000108947 */ /* 0x000fea0003800000 */
[----:B------:R-:W2:Y:S04]  /*1c3c0*/  LDG.E R9, desc[UR60][R2.64] ;  /* 0x0000003c02097981 */ /* 0x000ea8000c1e1900 */
[----:B0-----:R-:W2:Y:S02]  /*1c3d0*/  LDG.E R8, desc[UR60][R2.64+0x4] ;  /* 0x0000043c02087981 */ /* 0x001ea4000c1e1900 */
[----:B--2---:R-:W-:-:S05]  /*1c3e0*/  IMAD.IADD R10, R8, 0x1, -R9 ;  /* 0x00000001080a7824 */ /* 0x004fca00078e0a09 */
[----:B------:R1:W-:Y:S02]  /*1c3f0*/  STL [R1+0x14], R10 ;  /* 0x0000140a01007387 */ /* 0x0003e40000100800 */
.L_x_2934:
[----:B------:R-:W-:Y:S01]  /*1c400*/  ULDC.64 UR4, c[0x0][0xa20] ;  /* 0x0002880000047ab9 */ /* 0x000fe20000000a00 */
[----:B------:R-:W-:Y:S02]  /*1c410*/  MOV R33, R32 ;  /* 0x0000002000217202 */ /* 0x000fe40000000f00 */
[----:B------:R-:W-:-:S04]  /*1c420*/  ISETP.NE.U32.AND P0, PT, RZ, UR4, PT ;  /* 0x00000004ff007c0c */ /* 0x000fc8000bf05070 */
[----:B------:R-:W-:-:S13]  /*1c430*/  ISETP.NE.AND.EX P0, PT, RZ, UR5, PT, P0 ;  /* 0x00000005ff007c0c */ /* 0x000fda000bf05300 */
[----:B------:R-:W-:Y:S05]  /*1c440*/  @!P0 BRA `(.L_x_2935) ;  /* 0x0000000000108947 */ /* 0x000fea0003800000 */
[----:B------:R-:W-:-:S04]  /*1c450*/  IADD3 R2, P0, R24, UR4, RZ ;  /* 0x0000000418027c10 */ /* 0x000fc8000ff1e0ff */
[----:B------:R-:W-:-:S05]  /*1c460*/  IADD3.X R3, R25, UR5, RZ, P0, !PT ;  /* 0x0000000519037c10 */ /* 0x000fca00087fe4ff */
[----:B------:R2:W5:Y:S01]  /*1c470*/  LDG.E R7, desc[UR60][R2.64] ;  /* 0x0000003c02077981 */ /* 0x000562000c1e1900 */
[----:B------:R-:W-:Y:S05]  /*1c480*/  BRA `(.L_x_2936) ;  /* 0x0000000000247947 */ /* 0x000fea0003800000 */
.L_x_2935:
[----:B------:R-:W-:Y:S02]  /*1c490*/  ULDC.64 UR4, c[0x0][0xa08] ;  /* 0x0002820000047ab9 */ /* 0x000fe40000000a00 */
[----:B------:R-:W-:-:S04]  /*1c4a0*/  ISETP.NE.U32.AND P0, PT, RZ, UR4, PT ;  /* 0x00000004ff007c0c */ /* 0x000fc8000bf05070 */
[----:B------:R-:W-:-:S13]  /*1c4b0*/  ISETP.NE.AND.EX P0, PT, RZ, UR5, PT, P0 ;  /* 0x00000005ff007c0c */ /* 0x000fda000bf05300 */
[----:B------:R-:W-:Y:S05]  /*1c4c0*/  @!P0 BRA `(.L_x_2936) ;  /* 0x0000000000148947 */ /* 0x000fea0003800000 */
[----:B------:R-:W2:Y:S02]  /*1c4d0*/  LDC.64 R2, c[0x0][0xa08] ;  /* 0x00028200ff027b82 */ /* 0x000ea40000000a00 */
[----:B--2---:R-:W-:-:S05]  /*1c4e0*/  IMAD.WIDE R2, R33, 0x4, R2 ;  /* 0x0000000421027825 */ /* 0x004fca00078e0202 */
[----:B------:R-:W2:Y:S04]  /*1c4f0*/  LDG.E R7, desc[UR60][R2.64] ;  /* 0x0000003c02077981 */ /* 0x000ea8000c1e1900 */
[----:B0-----:R-:W2:Y:S02]  /*1c500*/  LDG.E R8, desc[UR60][R2.64+0x4] ;  /* 0x0000043c02087981 */ /* 0x001ea4000c1e1900 */
[----:B--2---:R-:W-:-:S07]  /*1c510*/  IMAD.IADD R7, R8, 0x1, -R7 ;  /* 0x0000000108077824 */ /* 0x004fce00078e0a07 */
.L_x_2936:
[----:B--2---:R-:W2:Y:S01]  /*1c520*/  @P1 LDG.E R2, desc[UR60][R4.64] ;  /* 0x0000003c04021981 */ /* 0x004ea2000c1e1900 */
[----:B------:R-:W3:Y:S03]  /*1c530*/  LDC R3, c[0x0][0x448] ;  /* 0x00011200ff037b82 */ /* 0x000ee60000000800 */
[----:B------:R-:W2:Y:S01]  /*1c540*/  @P1 LDG.E R9, desc[UR60][R4.64+0x4] ;  /* 0x0000043c04091981 */ /* 0x000ea2000c1e1900 */
[----:B-----5:R-:W-:Y:S01]  /*1c550*/  IMAD.IADD R7, R7, 0x1, -R11 ;  /* 0x0000000107077824 */ /* 0x020fe200078e0a0b */
[----:B------:R-:W-:Y:S01]  /*1c560*/  BSSY B0, `(.L_x_2937) ;  /* 0x0000146000007945 */ /* 0x000fe20003800000 */
[----:B---3--:R-:W-:-:S13]  /*1c570*/  ISETP.NE.AND P0, PT, R3, 0x1, PT ;  /* 0x000000010300780c */ /* 0x008fda0003f05270 */
[----:B0-----:R-:W0:Y:S08]  /*1c580*/  @P0 LDC R8, c[0x0][0x44c] ;  /* 0x00011300ff080b82 */ /* 0x001e300000000800 */
[----:B------:R-:W3:Y:S01]  /*1c590*/  @P0 LDC R3, c[0x0][0x450] ;  /* 0x00011400ff030b82 */ /* 0x000ee20000000800 */
[----:B--2---:R-:W-:Y:S01]  /*1c5a0*/  @P1 IMAD.IADD R6, R9, 0x1, -R2 ;  /* 0x0000000109061824 */ /* 0x004fe200078e0a02 */
[----:B------:R-:W-:-:S05]  /*1c5b0*/  SHF.L.U32 R2, R17, 0x7, RZ ;  /* 0x0000000711027819 */ /* 0x000fca00000006ff */
[----:B------:R-:W-:-:S04]  /*1c5c0*/  VIADD R2, R2, 0x7f ;  /* 0x0000007f02027836 */ /* 0x000fc80000000000 */
[----:B0-----:R-:W-:-:S05]  /*1c5d0*/  @P0 IMAD.HI.U32 R8, R2, R8, RZ ;  /* 0x0000000802080227 */ /* 0x001fca00078e00ff */
[----:B---3--:R-:W-:Y:S02]  /*1c5e0*/  @P0 SHF.R.U32.HI R2, RZ, R3, R8 ;  /* 0x00000003ff020219 */ /* 0x008fe40000011608 */
[----:B------:R-:W-:-:S05]  /*1c5f0*/  IADD3 R8, R7, R6, RZ ;  /* 0x0000000607087210 */ /* 0x000fca0007ffe0ff */
[----:B------:R-:W-:Y:S01]  /*1c600*/  VIADD R3, R8, 0x5f ;  /* 0x0000005f08037836 */ /* 0x000fe20000000000 */
[----:B------:R0:W-:Y:S03]  /*1c610*/  STL [R1], R8 ;  /* 0x0000000801007387 */ /* 0x0001e60000100800 */
[----:B------:R-:W-:-:S05]  /*1c620*/  IMAD.HI R3, R3, 0x2aaaaaab, RZ ;  /* 0x2aaaaaab03037827 */ /* 0x000fca00078e02ff */
[----:B------:R-:W-:-:S04]  /*1c630*/  SHF.R.U32.HI R4, RZ, 0x1f, R3 ;  /* 0x0000001fff047819 */ /* 0x000fc80000011603 */
[----:B------:R-:W-:Y:S02]  /*1c640*/  LEA.HI.SX32 R5, R3, R4, 0x1c ;  /* 0x0000000403057211 */ /* 0x000fe400078fe2ff */
[----:B------:R-:W-:-:S05]  /*1c650*/  IADD3 R4, R8, 0x60, -R10 ;  /* 0x0000006008047810 */ /* 0x000fca0007ffe80a */
[----:B------:R-:W-:-:S04]  /*1c660*/  IMAD.IADD R2, R4, 0x1, R2 ;  /* 0x0000000104027824 */ /* 0x000fc800078e0202 */
[----:B------:R-:W-:-:S05]  /*1c670*/  IMAD.HI R2, R2, 0x2aaaaaab, RZ ;  /* 0x2aaaaaab02027827 */ /* 0x000fca00078e02ff */
[----:B------:R-:W-:-:S04]  /*1c680*/  SHF.R.U32.HI R3, RZ, 0x1f, R2 ;  /* 0x0000001fff037819 */ /* 0x000fc80000011602 */
[----:B------:R-:W-:-:S04]  /*1c690*/  LEA.HI.SX32 R2, R2, R3, 0x1c ;  /* 0x0000000302027211 */ /* 0x000fc800078fe2ff */
[----:B------:R-:W-:-:S05]  /*1c6a0*/  VIMNMX R2, R5, R2, PT ;  /* 0x0000000205027248 */ /* 0x000fca0003fe0100 */
[----:B------:R-:W-:Y:S01]  /*1c6b0*/  IMAD R3, R2, 0x60, -R7 ;  /* 0x0000006002037824 */ /* 0x000fe200078e0a07 */
[----:B------:R-:W-:-:S04]  /*1c6c0*/  IADD3 R7, -R7, RZ, RZ ;  /* 0x000000ff07077210 */ /* 0x000fc80007ffe1ff */
[----:B------:R-:W-:Y:S02]  /*1c6d0*/  VIMNMX R3, R3, R6, PT ;  /* 0x0000000603037248 */ /* 0x000fe40003fe0100 */
[----:B------:R-:W-:-:S04]  /*1c6e0*/  VIMNMX R2, RZ, R7, !PT ;  /* 0x00000007ff027248 */ /* 0x000fc80007fe0100 */
[----:B------:R-:W-:-:S13]  /*1c6f0*/  ISETP.GT.AND P0, PT, R3, R2, PT ;  /* 0x000000020300720c */ /* 0x000fda0003f04270 */
[----:B------:R-:W-:Y:S02]  /*1c700*/  @P0 VIADD R7, R3, 0x5f ;  /* 0x0000005f03070836 */ /* 0x000fe40000000000 */
[----:B------:R-:W-:-:S04]  /*1c710*/  IMAD.WIDE.U32 R2, R2, -0x55555555, RZ ;  /* 0xaaaaaaab02027825 */ /* 0x000fc800078e00ff */
[----:B------:R-:W-:Y:S01]  /*1c720*/  @P0 IMAD.HI R7, R7, 0x2aaaaaab, RZ ;  /* 0x2aaaaaab07070827 */ /* 0x000fe200078e02ff */
[----:B------:R-:W-:-:S04]  /*1c730*/  SHF.R.U32.HI R6, RZ, 0x6, R3 ;  /* 0x00000006ff067819 */ /* 0x000fc80000011603 */
[----:B------:R-:W-:Y:S01]  /*1c740*/  @P0 SHF.R.U32.HI R2, RZ, 0x1f, R7 ;  /* 0x0000001fff020819 */ /* 0x000fe20000011607 */
[----:B------:R-:W-:-:S03]  /*1c750*/  IMAD.MOV.U32 R3, RZ, RZ, R6 ;  /* 0x000000ffff037224 */ /* 0x000fc600078e0006 */
[----:B------:R-:W-:Y:S02]  /*1c760*/  @P0 LEA.HI.SX32 R3, R7, R2, 0x1c ;  /* 0x0000000207030211 */ /* 0x000fe400078fe2ff */
[----:B------:R-:W-:Y:S02]  /*1c770*/  PLOP3.LUT P0, PT, PT, PT, PT, 0x80, 0x0 ;  /* 0x000000000000781c */ /* 0x000fe40003f0f070 */
[----:B------:R-:W-:-:S13]  /*1c780*/  ISETP.GT.AND P2, PT, R3, R6, PT ;  /* 0x000000060300720c */ /* 0x000fda0003f44270 */
[----:B0-----:R-:W-:Y:S05]  /*1c790*/  @!P2 BRA `(.L_x_2938) ;  /* 0x000000100088a947 */ /* 0x001fea0003800000 */
[----:B------:R-:W-:Y:S01]  /*1c7a0*/  UMOV UR4, 0xffffffff ;  /* 0xffffffff00047882 */ /* 0x000fe20000000000 */
[----:B------:R-:W-:Y:S02]  /*1c7b0*/  SEL R2, R33, RZ, !P1 ;  /* 0x000000ff21027207 */ /* 0x000fe40004800000 */
[----:B------:R-:W-:Y:S05]  /*1c7c0*/  BRA.DIV UR4, `(.L_x_2939) ;  /* 0x0000006a04e87947 */ /* 0x000fea000b800000 */
[----:B------:R-:W0:Y:S02]  /*1c7d0*/  S2R R7, SR_TID.X ;  /* 0x0000000000077919 */ /* 0x000e240000002100 */
[----:B0-----:R-:W-:-:S04]  /*1c7e0*/  SHF.R.U32.HI R7, RZ, 0x5, R7 ;  /* 0x00000005ff077819 */ /* 0x001fc80000011607 */
[----:B------:R-:W-:-:S05]  /*1c7f0*/  LOP3.LUT R7, R7, 0x3, RZ, 0xc0, !PT ;  /* 0x0000000307077812 */ /* 0x000fca00078ec0ff */
[----:B------:R0:W2:Y:S02]  /*1c800*/  SHFL.IDX PT, R14, R7, RZ, 0x1f ;  /* 0x00001fff070e7589 */ /* 0x0000a400000e0000 */
.L_x_3102:
[----:B--2---:R-:W-:Y:S02]  /*1c810*/  ISETP.NE.AND P0, PT, R14, RZ, PT ;  /* 0x000000ff0e00720c */ /* 0x004fe40003f05270 */
[----:B------:R-:W-:-:S11]  /*1c820*/  PLOP3.LUT P6, PT, PT, PT, PT, 0x8, 0x0 ;  /* 0x000000000000781c */ /* 0x000fd60003fce170 */
[----:B------:R-:W-:Y:S05]  /*1c830*/  @P0 BRA `(.L_x_2940) ;  /* 0x00000000000c0947 */ /* 0x000fea0003800000 */
[----:B------:R-:W-:-:S03]  /*1c840*/  UMOV UR4, 0xffffffff ;  /* 0xffffffff00047882 */ /* 0x000fc60000000000 */
[----:B------:R-:W-:Y:S05]  /*1c850*/  BRA.DIV UR4, `(.L_x_2941) ;  /* 0x0000006a04f87947 */ /* 0x000fea000b800000 */
[----:B------:R-:W-:-:S13]  /*1c860*/  ELECT P6, URZ, PT ;  /* 0x00000000003f782f */ /* 0x000fda00038c0000 */
.L_x_2940:
        /* <DEDUP_REMOVED lines=9> */
.L_x_3105:
[----:B------:R-:W-:Y:S05]  /*1c900*/  BSYNC B1 ;  /* 0x0000000000017941 */ /* 0x000fea0003800000 */
.L_x_2942:
[----:B------:R-:W-:Y:S04]  /*1c910*/  BSSY B1, `(.L_x_2944) ;  /* 0x000007c000017945 */ /* 0x000fe80003800000 */
[----:B------:R-:W-:Y:S05]  /*1c920*/  @!P6 BRA `(.L_x_2945) ;  /* 0x0000000400e8e947 */ /* 0x000fea0003800000 */
[----:B------:R-:W-:Y:S01]  /*1c930*/  IMAD R11, R26, 0x8, R22 ;  /* 0x000000081a0b7824 */ /* 0x000fe200078e0216 */
[----:B-1----:R-:W-:Y:S01]  /*1c940*/  SHF.L.U32 R10, R31, 0x1f, RZ ;  /* 0x0000001f1f0a7819 */ /* 0x002fe200000006ff */
[----:B------:R-:W1:Y:S01]  /*1c950*/  S2R R8, SR_TID.X ;  /* 0x0000000000087919 */ /* 0x000e620000002100 */
[----:B------:R-:W-:Y:S02]  /*1c960*/  BSSY B2, `(.L_x_2946) ;  /* 0x0000005000027945 */ /* 0x000fe40003800000 */
[----:B------:R-:W2:Y:S01]  /*1c970*/  SYNCS.PHASECHK.TRANS64.TRYWAIT P0, [R11+URZ+0x2a8a0], R10 ;  /* 0x02a8a00a0b0075a7 */ /* 0x000ea2000800017f */
[----:B-1----:R-:W-:-:S04]  /*1c980*/  LOP3.LUT R8, R8, 0x7f, RZ, 0xc0, !PT ;  /* 0x0000007f08087812 */ /* 0x002fc800078ec0ff */
[----:B------:R-:W-:Y:S01]  /*1c990*/  ISETP.NE.AND P1, PT, R8, RZ, PT ;  /* 0x000000ff0800720c */ /* 0x000fe20003f25270 */
[----:B--2---:R-:W-:-:S12]  /*1c9a0*/  @!P0 BRA `(.L_x_2947) ;  /* 0x0000006800d88947 */ /* 0x004fd80003800000 */
.L_x_3106:
[----:B------:R-:W-:Y:S05]  /*1c9b0*/  BSYNC B2 ;  /* 0x0000000000027941 */ /* 0x000fea0003800000 */
.L_x_2946:
        /* <DEDUP_REMOVED lines=9> */
.L_x_2949:
[----:B------:R-:W-:Y:S05]  /*1ca50*/  BSYNC B2 ;  /* 0x0000000000027941 */ /* 0x000fea0003800000 */
.L_x_2948:
[----:B------:R-:W-:Y:S01]  /*1ca60*/  IMAD.MOV.U32 R14, RZ, RZ, RZ ;  /* 0x000000ffff0e7224 */ /* 0x000fe200078e00ff */
[----:B------:R-:W-:Y:S01]  /*1ca70*/  UIADD3 UR4, UP0, UR36, 0x570, URZ ;  /* 0x0000057024047890 */ /* 0x000fe2000ff1e03f */
[----:B------:R-:W-:Y:S01]  /*1ca80*/  IMAD R8, R3, 0x60, R0 ;  /* 0x0000006003087824 */ /* 0x000fe200078e0200 */
[----:B------:R-:W-:Y:S01]  /*1ca90*/  PLOP3.LUT P0, PT, PT, PT, PT, 0x80, 0x0 ;  /* 0x000000000000781c */ /* 0x000fe20003f0f070 */
[----:B------:R-:W-:Y:S01]  /*1caa0*/  IMAD R9, R26, 0x9000, R22 ;  /* 0x000090001a097824 */ /* 0x000fe200078e0216 */
[----:B------:R-:W-:Y:S01]  /*1cab0*/  R2UR UR10, R14 ;  /* 0x000000000e0a72ca */ /* 0x000fe200000e0000 */
[----:B------:R-:W-:Y:S01]  /*1cac0*/  VIADD R8, R8, 0xffffffa0 ;  /* 0xffffffa008087836 */ /* 0x000fe20000000000 */
[----:B0-----:R-:W-:Y:S01]  /*1cad0*/  IADD3 R7, R11, 0x2a890, RZ ;  /* 0x0002a8900b077810 */ /* 0x001fe20007ffe0ff */
[----:B------:R-:W-:Y:S01]  /*1cae0*/  VIADD R12, R9, 0x18400 ;  /* 0x00018400090c7836 */ /* 0x000fe20000000000 */
[----:B------:R-:W-:Y:S01]  /*1caf0*/  UIADD3.X UR5, URZ, UR37, URZ, UP0, !UPT ;  /* 0x000000253f057290 */ /* 0x000fe200087fe43f */
[----:B------:R-:W-:Y:S01]  /*1cb00*/  UMOV UR6, 0x0 ;  /* 0x0000000000067882 */ /* 0x000fe20000000000 */
[----:B------:R-:W-:-:S10]  /*1cb10*/  UMOV UR7, 0x12f00000 ;  /* 0x12f0000000077882 */ /* 0x000fd40000000000 */
.L_x_2950:
        /* <DEDUP_REMOVED lines=16> */
.L_x_2951:
        /* <DEDUP_REMOVED lines=15> */
.L_x_2952:
        /* <DEDUP_REMOVED lines=13> */
.L_x_3107:
[----:B------:R-:W-:Y:S05]  /*1cde0*/  BSYNC B2 ;  /* 0x0000000000027941 */ /* 0x000fea0003800000 */
.L_x_2953:
        /* <DEDUP_REMOVED lines=11> */
.L_x_2956:
[----:B------:R-:W-:Y:S05]  /*1cea0*/  BSYNC B2 ;  /* 0x0000000000027941 */ /* 0x000fea0003800000 */
.L_x_2955:
[----:B------:R-:W-:Y:S01]  /*1ceb0*/  R2UR UR10, R14 ;  /* 0x000000000e0a72ca */ /* 0x000fe200000e0000 */
[----:B------:R-:W-:Y:S01]  /*1cec0*/  IMAD R7, R26, 0x6000, R22 ;  /* 0x000060001a077824 */ /* 0x000fe200078e0216 */
[----:B------:R-:W-:Y:S01]  /*1ced0*/  R2UR UR6, R12 ;  /* 0x000000000c0672ca */ /* 0x000fe200000e0000 */
[----:B------:R-:W-:Y:S01]  /*1cee0*/  UIADD3 UR4, UP0, UR36, 0x670, URZ ;  /* 0x0000067024047890 */ /* 0x000fe2000ff1e03f */
[----:B------:R-:W-:Y:S01]  /*1cef0*/  R2UR UR7, R13 ;  /* 0x000000000d0772ca */ /* 0x000fe200000e0000 */
[----:B01----:R-:W-:Y:S01]  /*1cf00*/  VIADD R11, R11, 0x2a8b0 ;  /* 0x0002a8b00b0b7836 */ /* 0x003fe20000000000 */
[----:B------:R-:W-:Y:S01]  /*1cf10*/  PLOP3.LUT P0, PT, PT, PT, PT, 0x80, 0x0 ;  /* 0x000000000000781c */ /* 0x000fe20003f0f070 */
[----:B------:R-:W-:Y:S01]  /*1cf20*/  UIADD3.X UR5, URZ, UR37, URZ, UP0, !UPT ;  /* 0x000000253f057290 */ /* 0x000fe200087fe43f */
[----:B------:R-:W-:-:S11]  /*1cf30*/  IADD3 R9, R7, 0x400, RZ ;  /* 0x0000040007097810 */ /* 0x000fd60007ffe0ff */
.L_x_2957:
        /* <DEDUP_REMOVED lines=15> */
.L_x_2958:
        /* <DEDUP_REMOVED lines=9> */
[----:B--2---:R-:W-:Y:S05]  /*1d0c0*/  @P0 BRA.U.ANY `(.L_x_2958) ;  /* 0xfffffffd00d80947 */ /* 0x004fea000393ffff */
.L_x_2945:
[----:B------:R-:W-:Y:S05]  /*1d0d0*/  BSYNC B1 ;  /* 0x0000000000017941 */ /* 0x000fea0003800000 */
.L_x_2944:
        /* <DEDUP_REMOVED lines=9> */
.L_x_2974:
[----:B------:R-:W-:Y:S05]  /*1d170*/  YIELD ;  /* 0x0000000000007946 */ /* 0x000fea0003800000 */
[----:B------:R-:W-:Y:S04]  /*1d180*/  BSSY B1, `(.L_x_2959) ;  /* 0x000007b000017945 */ /* 0x000fe80003800000 */
[----:B------:R-:W-:Y:S05]  /*1d190*/  @!P6 BRA `(.L_x_2960) ;  /* 0x0000000400e4e947 */ /* 0x000fea0003800000 */
[----:B-1----:R-:W-:Y:S01]  /*1d1a0*/  IMAD R10, R26, 0x8, R22 ;  /* 0x000000081a0a7824 */ /* 0x002fe200078e0216 */
[----:B------:R-:W-:Y:S01]  /*1d1b0*/  SHF.L.U32 R9, R31, 0x1f, RZ ;  /* 0x0000001f1f097819 */ /* 0x000fe200000006ff */
[----:B------:R-:W1:Y:S01]  /*1d1c0*/  S2R R3, SR_TID.X ;  /* 0x0000000000037919 */ /* 0x000e620000002100 */
[----:B------:R-:W-:Y:S02]  /*1d1d0*/  BSSY B2, `(.L_x_2961) ;  /* 0x0000005000027945 */ /* 0x000fe40003800000 */
[----:B------:R-:W2:Y:S01]  /*1d1e0*/  SYNCS.PHASECHK.TRANS64.TRYWAIT P1, [R10+URZ+0x2a8a0], R9 ;  /* 0x02a8a0090a0075a7 */ /* 0x000ea2000802017f */
[----:B-1----:R-:W-:-:S04]  /*1d1f0*/  LOP3.LUT R3, R3, 0x7f, RZ, 0xc0, !PT ;  /* 0x0000007f03037812 */ /* 0x002fc800078ec0ff */
[----:B------:R-:W-:Y:S01]  /*1d200*/  ISETP.NE.AND P2, PT, R3, RZ, PT ;  /* 0x000000ff0300720c */ /* 0x000fe20003f45270 */
[----:B--2---:R-:W-:-:S12]  /*1d210*/  @!P1 BRA `(.L_x_2962) ;  /* 0x0000006000e49947 */ /* 0x004fd80003800000 */
.L_x_3108:
[----:B------:R-:W-:Y:S05]  /*1d220*/  BSYNC B2 ;  /* 0x0000000000027941 */ /* 0x000fea0003800000 */
.L_x_2961:
[----:B------:R-:W-:Y:S04]  /*1d230*/  BSSY B2, `(.L_x_2963) ;  /* 0x0000009000027945 */ /* 0x000fe80003800000 */
[----:B------:R-:W-:Y:S05]  /*1d240*/  @P2 BRA `(.L_x_2964) ;  /* 0x00000000001c2947 */ /* 0x000fea0003800000 */
[----:B0-----:R-:W0:Y:S01]  /*1d250*/  S2R R7, SR_TID.X ;  /* 0x0000000000077919 */ /* 0x001e220000002100 */
[----:B------:R-:W-:-:S04]  /*1d260*/  IMAD.MOV.U32 R3, RZ, RZ, 0x9000 ;  /* 0x00009000ff037424 */ /* 0x000fc800078e00ff */
[----:B------:R2:W-:Y:S01]  /*1d270*/  SYNCS.ARRIVE.TRANS64 RZ, [R10+URZ+0x2a890], R3 ;  /* 0x02a890030aff79a7 */ /* 0x0005e2000800003f */
[----:B0-----:R-:W-:-:S04]  /*1d280*/  LOP3.LUT R7, R7, 0x1f, RZ, 0xc0, !PT ;  /* 0x0000001f07077812 */ /* 0x001fc800078ec0ff */
[----:B------:R-:W-:-:S13]  /*1d290*/  ISETP.NE.AND P1, PT, R7, RZ, PT ;  /* 0x000000ff0700720c */ /* 0x000fda0003f25270 */
[----:B--2---:R-:W-:Y:S05]  /*1d2a0*/  @!P1 BRA `(.L_x_2964) ;  /* 0x0000000000049947 */ /* 0x004fea0003800000 */
[----:B------:R-:W-:Y:S01]  /*1d2b0*/  BPT.TRAP 0x1 ;  /* 0x000000040000795c */ /* 0x000fe20000300000 */
.L_x_2964:
[----:B------:R-:W-:Y:S05]  /*1d2c0*/  BSYNC B2 ;  /* 0x0000000000027941 */ /* 0x000fea0003800000 */
.L_x_2963:
[----:B------:R-:W-:Y:S01]  /*1d2d0*/  MOV R14, RZ ;  /* 0x000000ff000e7202 */ /* 0x000fe20000000f00 */
[----:B------:R-:W-:Y:S01]  /*1d2e0*/  IMAD R8, R26, 0x9000, R22 ;  /* 0x000090001a087824 */ /* 0x000fe200078e0216 */
[----:B------:R-:W-:Y:S01]  /*1d2f0*/  UIADD3 UR4, UP0, UR36, 0x570, URZ ;  /* 0x0000057024047890 */ /* 0x000fe2000ff1e03f */
        /* <DEDUP_REMOVED lines=8> */
.L_x_2965:
        /* <DEDUP_REMOVED lines=16> */
.L_x_2966:
        /* <DEDUP_REMOVED lines=15> */
.L_x_2967:
        /* <DEDUP_REMOVED lines=13> */
.L_x_3109:
[----:B------:R-:W-:Y:S05]  /*1d640*/  BSYNC B2 ;  /* 0x0000000000027941 */ /* 0x000fea0003800000 */
.L_x_2968:
[----:B------:R-:W-:Y:S01]  /*1d650*/  BSSY B2, `(.L_x_2970) ;  /* 0x000000b000027945 */ /* 0x000fe20003800000 */
[----:B------:R-:W-:Y:S01]  /*1d660*/  MOV R12, 0x0 ;  /* 0x00000000000c7802 */ /* 0x000fe20000000f00 */
[----:B------:R-:W-:Y:S02]  /*1d670*/  IMAD.MOV.U32 R13, RZ, RZ, 0x12f00000 ;  /* 0x12f00000ff0d7424 */ /* 0x000fe400078e00ff */
        /* <DEDUP_REMOVED lines=8> */
.L_x_2971:
[----:B------:R-:W-:Y:S05]  /*1d700*/  BSYNC B2 ;  /* 0x0000000000027941 */ /* 0x000fea0003800000 */
.L_x_2970:
        /* <DEDUP_REMOVED lines=9> */
.L_x_2972:
        /* <DEDUP_REMOVED lines=15> */
.L_x_2973:
        /* <DEDUP_REMOVED lines=10> */
.L_x_2960:
[----:B------:R-:W-:Y:S05]  /*1d930*/  BSYNC B1 ;  /* 0x0000000000017941 */ /* 0x000fea0003800000 */
.L_x_2959:
[C---:B------:R-:W-:Y:S01]  /*1d940*/  ISETP.GT.AND P2, PT, R11.reuse, R6, PT ;  /* 0x000000060b00720c */ /* 0x040fe20003f44270 */
[----:B------:R-:W-:Y:S01]  /*1d950*/  VIADD R11, R11, 0xffffffff ;  /* 0xffffffff0b0b7836 */ /* 0x000fe20000000000 */
[----:B------:R-:W-:-:S04]  /*1d960*/  IADD3 R26, R26, 0x1, RZ ;  /* 0x000000011a1a7810 */ /* 0x000fc80007ffe0ff */
[----:B------:R-:W-:-:S04]  /*1d970*/  ISETP.NE.AND P1, PT, R26, 0x2, PT ;  /* 0x000000021a00780c */ /* 0x000fc80003f25270 */
[----:B------:R-:W-:Y:S02]  /*1d980*/  SEL R3, RZ, 0x1, P1 ;  /* 0x00000001ff037807 */ /* 0x000fe40000800000 */
[----:B------:R-:W-:Y:S02]  /*1d990*/  SEL R26, R26, RZ, P1 ;  /* 0x000000ff1a1a7207 */ /* 0x000fe40000800000 */
[----:B------:R-:W-:Y:S01]  /*1d9a0*/  LOP3.LUT R31, R31, R3, RZ, 0x3c, !PT ;  /* 0x000000031f1f7212 */ /* 0x000fe200078e3cff */
[----:B------:R-:W-:Y:S06]  /*1d9b0*/  @P2 BRA `(.L_x_2974) ;  /* 0xfffffff400ec2947 */ /* 0x000fec000383ffff */
.L_x_2938:
[----:B------:R-:W-:Y:S05]  /*1d9c0*/  BSYNC B0 ;  /* 0x0000000000007941 */ /* 0x000fea0003800000 */
.L_x_2937:
[----:B------:R-:W2:Y:S01]  /*1d9d0*/  LDC R0, c[0x0][0x448] ;  /* 0x00011200ff007b82 */ /* 0x000ea20000000800 */
[----:B------:R-:W-:Y:S01]  /*1d9e0*/  LEA R3, R17, 0x7f, 0x7 ;  /* 0x0000007f11037811 */ /* 0x000fe200078e38ff */
[----:B------:R-:W-:Y:S05]  /*1d9f0*/  @!P0 WARPSYNC.ALL ;  /* 0x0000000000008948 */ /* 0x000fea0003800000 */
[----:B------:R-:W-:Y:S01]  /*1da00*/  BSSY B7, `(.L_x_2975) ;  /* 0x0000379000077945 */ /* 0x000fe20003800000 */
[----:B------:R-:W-:Y:S01]  /*1da10*/  @!P0 BAR.SYNC.DEFER_BLOCKING 0xc, 0x180 ;  /* 0x0306000000008b1d */ /* 0x000fe20000010000 */
[----:B--2---:R-:W-:-:S13]  /*1da20*/  ISETP.NE.AND P1, PT, R0, 0x1, PT ;  /* 0x000000010000780c */ /* 0x004fda0003f25270 */
[----:B------:R-:W0:Y:S08]  /*1da30*/  @P1 LDC R2, c[0x0][0x44c] ;  /* 0x00011300ff021b82 */ /* 0x000e300000000800 */
[----:B------:R-:W2:Y:S01]  /*1da40*/  @P1 LDC R0, c[0x0][0x450] ;  /* 0x00011400ff001b82 */ /* 0x000ea20000000800 */
[----:B0-----:R-:W-:-:S05]  /*1da50*/  @P1 IMAD.HI.U32 R7, R3, R2, RZ ;  /* 0x0000000203071227 */ /* 0x001fca00078e00ff */
[----:B--2---:R-:W-:-:S05]  /*1da60*/  @P1 SHF.R.U32.HI R3, RZ, R0, R7 ;  /* 0x00000000ff031219 */ /* 0x004fca0000011607 */
[----:B------:R-:W-:-:S04]  /*1da70*/  IMAD.IADD R3, R4, 0x1, R3 ;  /* 0x0000000104037824 */ /* 0x000fc800078e0203 */
[----:B------:R-:W-:-:S05]  /*1da80*/  IMAD.HI R3, R3, 0x2aaaaaab, RZ ;  /* 0x2aaaaaab03037827 */ /* 0x000fca00078e02ff */
        /* <DEDUP_REMOVED lines=12> */
[----:B------:R-:W2:Y:S01]  /*1db50*/  LDC.64 R2, c[0x0][0xc60] ;  /* 0x00031800ff027b82 */ /* 0x000ea20000000a00 */
[----:B------:R-:W0:Y:S02]  /*1db60*/  FLO.U32 R0, UR4 ;  /* 0x0000000400007d00 */ /* 0x000e2400080e0000 */
[----:B0-----:R-:W-:-:S06]  /*1db70*/  ISETP.EQ.U32.AND P0, PT, R0, R5, PT ;  /* 0x000000050000720c */ /* 0x001fcc0003f02070 */
[----:B------:R-:W2:Y:S07]  /*1db80*/  POPC R5, UR4 ;  /* 0x0000000400057d09 */ /* 0x000eae0008000000 */
[----:B--2---:R-:W2:Y:S01]  /*1db90*/  @P0 ATOMG.E.ADD.STRONG.GPU PT, R3, desc[UR60][R2.64], R5 ;  /* 0x00000005020309a8 */ /* 0x004ea200081ee1fc */
[----:B------:R-:W0:Y:S02]  /*1dba0*/  S2R R4, SR_LTMASK ;  /* 0x0000000000047919 */ /* 0x000e240000003900 */
[----:B0-----:R-:W-:-:S04]  /*1dbb0*/  LOP3.LUT R4, R4, UR4, RZ, 0xc0, !PT ;  /* 0x0000000404047c12 */ /* 0x001fc8000f8ec0ff */
[----:B------:R-:W0:Y:S01]  /*1dbc0*/  POPC R7, R4 ;  /* 0x0000000400077309 */ /* 0x000e220000000000 */
[----:B--2---:R-:W0:Y:S02]  /*1dbd0*/  SHFL.IDX PT, R0, R3, R0, 0x1f ;  /* 0x00001f0003007589 */ /* 0x004e2400000e0000 */
[----:B0-----:R-:W-:Y:S01]  /*1dbe0*/  IADD3 R16, R0, UR38, R7 ;  /* 0x0000002600107c10 */ /* 0x001fe2000fffe007 */
[----:B------:R-:W-:Y:S06]  /*1dbf0*/  BRA `(.L_x_2977) ;  /* 0x0000003400647947 */ /* 0x000fec0003800000 */
.L_x_2976:
[----:B------:R-:W-:Y:S01]  /*1dc00*/  IADD3 R0, R22, 0x18400, RZ ;  /* 0x0001840016007810 */ /* 0x000fe20007ffe0ff */
[----:B------:R-:W-:Y:S03]  /*1dc10*/  BSSY B6, `(.L_x_2978) ;  /* 0x0000013000067945 */ /* 0x000fe60003800000 */
        /* <DEDUP_REMOVED lines=9> */
[----:B------:R-:W-:Y:S01]  /*1dcb0*/  IMAD.U32 R5, RZ, RZ, UR7 ;  /* 0x00000007ff057e24 */ /* 0x000fe2000f8e00ff */
[----:B------:R-:W-:Y:S01]  /*1dcc0*/  MOV R11, UR5 ;  /* 0x00000005000b7c02 */ /* 0x000fe20008000f00 */
[----:B------:R-:W-:Y:S01]  /*1dcd0*/  IMAD.U32 R7, RZ, RZ, UR9 ;  /* 0x00000009ff077e24 */ /* 0x000fe2000f8e00ff */
[----:B------:R-:W-:Y:S01]  /*1dce0*/  MOV R13, RZ ;  /* 0x000000ff000d7202 */ /* 0x000fe20000000f00 */
[----:B-1----:R-:W-:-:S02]  /*1dcf0*/  IMAD.U32 R10, RZ, RZ, UR4 ;  /* 0x00000004ff0a7e24 */ /* 0x002fc4000f8e00ff */
[----:B------:R-:W-:Y:S02]  /*1dd00*/  IMAD.MOV.U32 R8, RZ, RZ, 0x70 ;  /* 0x00000070ff087424 */ /* 0x000fe400078e00ff */
[----:B------:R-:W-:-:S07]  /*1dd10*/  IMAD.MOV.U32 R12, RZ, RZ, 0x1 ;  /* 0x00000001ff0c7424 */ /* 0x000fce00078e00ff */
[----:B------:R-:W-:-:S07]  /*1dd20*/  LEPC R20, `(.L_x_2979) ;  /* 0x000000001014794e */ /* 0x000fce0000000000 */
[----:B0-----:R-:W-:Y:S05]  /*1dd30*/  CALL.ABS.NOINC R2 ;  /* 0x0000000002007343 */ /* 0x001fea0003c00000 */
.L_x_2979:
[----:B------:R-:W-:Y:S05]  /*1dd40*/  BSYNC B6 ;  /* 0x0000000000067941 */ /* 0x000fea0003800000 */
.L_x_2978:
        /* <DEDUP_REMOVED lines=12> */
[----:B-1----:R-:W-:Y:S01]  /*1de10*/  MOV R10, UR4 ;  /* 0x00000004000a7c02 */ /* 0x002fe20008000f00 */
[----:B------:R-:W-:Y:S01]  /*1de20*/  IMAD.U32 R7, RZ, RZ, UR9 ;  /* 0x00000009ff077e24 */ /* 0x000fe2000f8e00ff */
[----:B------:R-:W-:Y:S01]  /*1de30*/  MOV R12, 0x1 ;  /* 0x00000001000c7802 */ /* 0x000fe20000000f00 */
[----:B------:R-:W-:-:S02]  /*1de40*/  IMAD.U32 R11, RZ, RZ, UR5 ;  /* 0x00000005ff0b7e24 */ /* 0x000fc4000f8e00ff */
[----:B------:R-:W-:Y:S02]  /*1de50*/  IMAD.MOV.U32 R8, RZ, RZ, 0x70 ;  /* 0x00000070ff087424 */ /* 0x000fe400078e00ff */
[----:B0-----:R-:W-:-:S07]  /*1de60*/  IMAD.MOV.U32 R13, RZ, RZ, RZ ;  /* 0x000000ffff0d7224 */ /* 0x001fce00078e00ff */
[----:B------:R-:W-:-:S07]  /*1de70*/  LEPC R20, `(.L_x_2982) ;  /* 0x000000001014794e */ /* 0x000fce0000000000 */
[----:B--2---:R-:W-:Y:S05]  /*1de80*/  CALL.ABS.NOINC R2 ;  /* 0x0000000002007343 */ /* 0x004fea0003c00000 */
.L_x_2982:
        /* <DEDUP_REMOVED lines=15> */
.L_x_2981:
[----:B------:R-:W-:Y:S05]  /*1df80*/  BSYNC B6 ;  /* 0x0000000000067941 */ /* 0x000fea0003800000 */
.L_x_2980:
[----:B------:R-:W2:Y:S01]  /*1df90*/  LDL R20, [R1] ;  /* 0x0000000001147983 */ /* 0x000ea20000100800 */
[----:B------:R-:W-:Y:S01]  /*1dfa0*/  ULDC.64 UR4, c[0x0][0x9f8] ;  /* 0x00027e0000047ab9 */ /* 0x000fe20000000a00 */
[----:B------:R-:W0:Y:S01]  /*1dfb0*/  LDC R0, c[0x0][0x430] ;  /* 0x00010c00ff007b82 */ /* 0x000e220000000800 */
[----:B------:R-:W-:Y:S01]  /*1dfc0*/  ISETP.NE.U32.AND P0, PT, RZ, UR4, PT ;  /* 0x00000004ff007c0c */ /* 0x000fe2000bf05070 */
[----:B------:R-:W3:Y:S03]  /*1dfd0*/  LDL R2, [R1+0x4] ;  /* 0x0000040001027983 */ /* 0x000ee60000100800 */
[----:B------:R-:W-:Y:S01]  /*1dfe0*/  ISETP.NE.AND.EX P0, PT, RZ, UR5, PT, P0 ;  /* 0x00000005ff007c0c */ /* 0x000fe2000bf05300 */
[----:B------:R-:W4:-:S12]  /*1dff0*/  S2R R21, SR_TID.X ;  /* 0x0000000000157919 */ /* 0x000f180000002100 */
[----:B------:R-:W-:Y:S01]  /*1e000*/  @P0 IADD3 R24, P1, R24, UR4, RZ ;  /* 0x0000000418180c10 */ /* 0x000fe2000ff3e0ff */
[----:B------:R-:W1:Y:S01]  /*1e010*/  S2R R34, SR_TID.X ;  /* 0x0000000000227919 */ /* 0x000e620000002100 */
[----:B------:R-:W-:Y:S01]  /*1e020*/  IADD3 R27, R30, -0x1, RZ ;  /* 0xffffffff1e1b7810 */ /* 0x000fe20007ffe0ff */
[----:B------:R-:W-:Y:S01]  /*1e030*/  ULDC UR4, c[0x0][0x320] ;  /* 0x0000c80000047ab9 */ /* 0x000fe20000000800 */
[----:B------:R-:W-:-:S05]  /*1e040*/  @P0 IADD3.X R25, R25, UR5, RZ, P1, !PT ;  /* 0x0000000519190c10 */ /* 0x000fca0008ffe4ff */
[----:B------:R-:W3:Y:S01]  /*1e050*/  @P0 LDG.E R33, desc[UR60][R24.64] ;  /* 0x0000003c18210981 */ /* 0x000ee2000c1e1900 */
[----:B0-----:R-:W-:Y:S02]  /*1e060*/  ISETP.NE.AND P1, PT, R0, 0x1, PT ;  /* 0x000000010000780c */ /* 0x001fe40003f25270 */
[----:B----4-:R-:W-:-:S11]  /*1e070*/  LOP3.LUT R21, R21, 0x7f, RZ, 0xc0, !PT ;  /* 0x0000007f15157812 */ /* 0x010fd600078ec0ff */
[----:B------:R-:W0:Y:S01]  /*1e080*/  @P1 LDC R7, c[0x0][0x434] ;  /* 0x00010d00ff071b82 */ /* 0x000e220000000800 */
[----:B------:R-:W-:-:S07]  /*1e090*/  SHF.R.U32.HI R21, RZ, 0x3, R21 ;  /* 0x00000003ff157819 */ /* 0x000fce0000011615 */
[----:B------:R-:W4:Y:S01]  /*1e0a0*/  @P1 LDC R5, c[0x0][0x438] ;  /* 0x00010e00ff051b82 */ /* 0x000f220000000800 */
[----:B-1----:R-:W-:-:S05]  /*1e0b0*/  IMAD.SHL.U32 R34, R34, 0x10, RZ ;  /* 0x0000001022227824 */ /* 0x002fca00078e00ff */
[----:B------:R-:W-:Y:S02]  /*1e0c0*/  LOP3.LUT R34, R21, 0x70, R34, 0xf8, !PT ;  /* 0x0000007015227812 */ /* 0x000fe400078ef822 */
[----:B------:R-:W1:Y:S03]  /*1e0d0*/  S2R R21, SR_TID.X ;  /* 0x0000000000157919 */ /* 0x000e660000002100 */
[----:B------:R-:W-:Y:S02]  /*1e0e0*/  IMAD R6, R27, 0x60, R34 ;  /* 0x000000601b067824 */ /* 0x000fe400078e0222 */
[----:B-1----:R-:W-:-:S05]  /*1e0f0*/  IMAD.SHL.U32 R21, R21, 0x8, RZ ;  /* 0x0000000815157824 */ /* 0x002fca00078e00ff */
[----:B------:R-:W-:Y:S02]  /*1e100*/  LOP3.LUT R21, R21, 0x38, RZ, 0xc0, !PT ;  /* 0x0000003815157812 */ /* 0x000fe400078ec0ff */
[----:B------:R-:W-:Y:S01]  /*1e110*/  LOP3.LUT R23, R23, 0xfffffff7, RZ, 0xc0, !PT ;  /* 0xfffffff717177812 */ /* 0x000fe200078ec0ff */
[----:B------:R-:W-:Y:S01]  /*1e120*/  UMOV UR5, 0xffffffff ;  /* 0xffffffff00057882 */ /* 0x000fe20000000000 */
[----:B--2---:R-:W-:-:S04]  /*1e130*/  ISETP.GE.AND P0, PT, R6, R20, PT ;  /* 0x000000140600720c */ /* 0x004fc80003f06270 */
[----:B------:R-:W-:Y:S01]  /*1e140*/  ISETP.GT.U32.OR P0, PT, R34, 0x5f, P0 ;  /* 0x0000005f2200780c */ /* 0x000fe20000704470 */
[----:B---3--:R-:W-:-:S04]  /*1e150*/  IMAD.IADD R6, R6, 0x1, R2 ;  /* 0x0000000106067824 */ /* 0x008fc800078e0202 */
[----:B0-----:R-:W-:-:S08]  /*1e160*/  @P1 IMAD.HI.U32 R7, R6, R7, RZ ;  /* 0x0000000706071227 */ /* 0x001fd000078e00ff */
[----:B------:R-:W0:Y:S01]  /*1e170*/  @!P0 LDC.64 R2, c[0x0][0x428] ;  /* 0x00010a00ff028b82 */ /* 0x000e220000000a00 */
[----:B------:R-:W-:Y:S01]  /*1e180*/  IMAD.MOV.U32 R4, RZ, RZ, R6 ;  /* 0x000000ffff047224 */ /* 0x000fe200078e0006 */
[----:B----4-:R-:W-:Y:S02]  /*1e190*/  @P1 SHF.R.U32.HI R4, RZ, R5, R7 ;  /* 0x00000005ff041219 */ /* 0x010fe40000011607 */
[----:B------:R-:W-:Y:S02]  /*1e1a0*/  LOP3.LUT R20, R21, 0x40, RZ, 0xfc, !PT ;  /* 0x0000004015147812 */ /* 0x000fe400078efcff */
[----:B------:R-:W-:Y:S02]  /*1e1b0*/  IADD3 R5, -R4, RZ, RZ ;  /* 0x000000ff04057210 */ /* 0x000fe40007ffe1ff */
[----:B------:R-:W-:-:S03]  /*1e1c0*/  ISETP.GE.AND P2, PT, R20, UR4, PT ;  /* 0x0000000414007c0c */ /* 0x000fc6000bf46270 */
[----:B------:R-:W-:Y:S01]  /*1e1d0*/  IMAD R0, R0, R5, R6 ;  /* 0x0000000500007224 */ /* 0x000fe200078e0206 */
[----:B------:R-:W-:Y:S02]  /*1e1e0*/  SHF.R.S32.HI R8, RZ, 0x1f, R33 ;  /* 0x0000001fff087819 */ /* 0x000fe40000011421 */
[----:B------:R-:W-:Y:S02]  /*1e1f0*/  @!P0 SHF.R.S32.HI R5, RZ, 0x1f, R4 ;  /* 0x0000001fff058819 */ /* 0x000fe40000011404 */
[----:B------:R-:W-:Y:S02]  /*1e200*/  SEL R30, RZ, 0xffffffff, P2 ;  /* 0xffffffffff1e7807 */ /* 0x000fe40001000000 */
[----:B------:R-:W-:Y:S01]  /*1e210*/  ISETP.GE.AND P1, PT, R21, UR4, PT ;  /* 0x0000000415007c0c */ /* 0x000fe2000bf26270 */
[----:B------:R-:W-:Y:S02]  /*1e220*/  ULDC UR4, c[0x0][0x2f4] ;  /* 0x0000bd0000047ab9 */ /* 0x000fe40000000800 */
[----:B------:R-:W-:-:S02]  /*1e230*/  IMAD.SHL.U32 R30, R30, 0x2, RZ ;  /* 0x000000021e1e7824 */ /* 0x000fc400078e00ff */
[-C--:B0-----:R-:W-:Y:S02]  /*1e240*/  @!P0 IMAD R6, R8, R2.reuse, RZ ;  /* 0x0000000208068224 */ /* 0x081fe400078e02ff */
[----:B------:R-:W-:Y:S01]  /*1e250*/  @!P0 IMAD.WIDE.U32 R4, R33, R2, R4 ;  /* 0x0000000221048225 */ /* 0x000fe200078e0004 */
[----:B------:R-:W-:-:S03]  /*1e260*/  SEL R2, RZ, 0x1, P1 ;  /* 0x00000001ff027807 */ /* 0x000fc60000800000 */
[----:B------:R-:W-:Y:S01]  /*1e270*/  @!P0 IMAD R6, R33, R3, R6 ;  /* 0x0000000321068224 */ /* 0x000fe200078e0206 */
[----:B------:R-:W-:Y:S02]  /*1e280*/  LOP3.LUT R30, R30, 0x2, R2, 0xe2, !PT ;  /* 0x000000021e1e7812 */ /* 0x000fe400078ee202 */
[----:B------:R-:W0:Y:S02]  /*1e290*/  @!P0 LDC.64 R2, c[0x0][0x418] ;  /* 0x00010600ff028b82 */ /* 0x000e240000000a00 */
[----:B------:R-:W-:Y:S01]  /*1e2a0*/  @!P0 IADD3 R6, R5, R6, RZ ;  /* 0x0000000605068210 */ /* 0x000fe20007ffe0ff */
[----:B------:R-:W-:Y:S01]  /*1e2b0*/  IMAD.U32 R5, RZ, RZ, UR39 ;  /* 0x00000027ff057e24 */ /* 0x000fe2000f8e00ff */
[----:B0-----:R-:W-:-:S04]  /*1e2c0*/  @!P0 LEA R2, P1, R4, R2, 0x2 ;  /* 0x0000000204028211 */ /* 0x001fc800078210ff */
[----:B------:R-:W-:Y:S01]  /*1e2d0*/  @!P0 LEA.HI.X R3, R4, R3, R6, 0x2, P1 ;  /* 0x0000000304038211 */ /* 0x000fe200008f1406 */
[----:B------:R-:W-:-:S06]  /*1e2e0*/  IMAD.MOV.U32 R4, RZ, RZ, RZ ;  /* 0x000000ffff047224 */ /* 0x000fcc00078e00ff */
        /* <DEDUP_REMOVED lines=18> */
.L_x_3112:
[----:B------:R-:W-:Y:S01]  /*1e410*/  SHF.R.S32.HI R34, RZ, 0x1f, R18 ;  /* 0x0000001fff227819 */ /* 0x000fe20000011412 */
[----:B------:R-:W-:Y:S06]  /*1e420*/  @!P3 BRA `(.L_x_2984) ;  /* 0x000000000004b947 */ /* 0x000fec0003800000 */
[----:B------:R-:W-:Y:S01]  /*1e430*/  BPT.TRAP 0x1 ;  /* 0x000000040000795c */ /* 0x000fe20000300000 */
.L_x_2984:
        /* <DEDUP_REMOVED lines=21> */
[----:B------:R-:W-:Y:S02]  /*1e590*/  LEA R7, R28, R22, 0x3 ;  /* 0x000000161c077211 */ /* 0x000fe400078e18ff */
[----:B------:R-:W-:-:S04]  /*1e5a0*/  SHF.L.U32 R2, R29, 0x1f, RZ ;  /* 0x0000001f1d027819 */ /* 0x000fc800000006ff */
[----:B------:R-:W0:Y:S02]  /*1e5b0*/  SYNCS.PHASECHK.TRANS64.TRYWAIT P0, [R7+URZ+0x2a840], R2 ;  /* 0x02a84002070075a7 */ /* 0x000e24000800017f */
[----:B0-----:R-:W-:Y:S05]  /*1e5c0*/  @!P0 BRA `(.L_x_2986) ;  /* 0x0000005000548947 */ /* 0x001fea0003800000 */
.L_x_3113:
[----:B------:R-:W-:Y:S05]  /*1e5d0*/  BSYNC B0 ;  /* 0x0000000000007941 */ /* 0x000fea0003800000 */
.L_x_2985:
        /* <DEDUP_REMOVED lines=37> */
[----:B0-----:R-:W-:-:S04]  /*1e830*/  @P0 LEA R3, P1, R9, R3, 0x1 ;  /* 0x0000000309030211 */ /* 0x001fc800078208ff */
[----:B-1----:R-:W-:Y:S02]  /*1e840*/  @P0 IADD3.X R2, RZ, R2, RZ, P1, !PT ;  /* 0x00000002ff020210 */ /* 0x002fe40000ffe4ff */
[----:B------:R-:W-:Y:S02]  /*1e850*/  ISETP.GE.AND P1, PT, R6, 0x11, PT ;  /* 0x000000110600780c */ /* 0x000fe40003f26270 */
        /* <DEDUP_REMOVED lines=56> */
.L_x_3127:
        /* <DEDUP_REMOVED lines=12> */
.L_x_2988:
        /* <DEDUP_REMOVED lines=10> */
.L_x_2989:
        /* <DEDUP_REMOVED lines=8> */
[----:B------:R-:W-:-:S02]  /*1edc0*/  IADD3 R2, R22, 0xc400, RZ ;  /* 0x0000c40016027810 */ /* 0x000fc40007ffe0ff */
[----:B------:R-:W-:Y:S01]  /*1edd0*/  ISETP.NE.AND.EX P0, PT, RZ, UR7, PT, P0 ;  /* 0x00000007ff007c0c */ /* 0x000fe2000bf05300 */
[----:B------:R-:W-:Y:S01]  /*1ede0*/  BSSY B6, `(.L_x_2990) ;  /* 0x000001b000067945 */ /* 0x000fe20003800000 */
[----:B------:R-:W-:Y:S02]  /*1edf0*/  SHF.R.S32.HI R0, RZ, 0x1f, R35 ;  /* 0x0000001fff007819 */ /* 0x000fe40000011423 */
[----:B------:R-:W-:-:S03]  /*1ee00*/  SEL R32, R32, RZ, !P0 ;  /* 0x000000ff20207207 */ /* 0x000fc60004000000 */
[----:B------:R-:W-:-:S04]  /*1ee10*/  IMAD R0, R0, UR4, RZ ;  /* 0x0000000400007c24 */ /* 0x000fc8000f8e02ff */
[----:B------:R-:W-:-:S04]  /*1ee20*/  IMAD R0, R35, UR5, R0 ;  /* 0x0000000523007c24 */ /* 0x000fc8000f8e0200 */
[----:B------:R-:W-:Y:S01]  /*1ee30*/  IMAD.IADD R35, R5, 0x1, R0 ;  /* 0x0000000105237824 */ /* 0x000fe200078e0200 */
        /* <DEDUP_REMOVED lines=13> */
[----:B------:R-:W-:Y:S01]  /*1ef10*/  MOV R10, UR8 ;  /* 0x00000008000a7c02 */ /* 0x000fe20008000f00 */
[----:B-1----:R-:W-:Y:S01]  /*1ef20*/  IMAD.U32 R7, RZ, RZ, UR7 ;  /* 0x00000007ff077e24 */ /* 0x002fe2000f8e00ff */
[----:B------:R-:W-:Y:S01]  /*1ef30*/  MOV R12, 0x1 ;  /* 0x00000001000c7802 */ /* 0x000fe20000000f00 */
[----:B------:R-:W-:-:S02]  /*1ef40*/  IMAD.U32 R11, RZ, RZ, UR9 ;  /* 0x00000009ff0b7e24 */ /* 0x000fc4000f8e00ff */
[----:B------:R-:W-:Y:S02]  /*1ef50*/  IMAD.MOV.U32 R8, RZ, RZ, 0x70 ;  /* 0x00000070ff087424 */ /* 0x000fe400078e00ff */
[----:B------:R-:W-:-:S07]  /*1ef60*/  IMAD.MOV.U32 R13, RZ, RZ, RZ ;  /* 0x000000ffff0d7224 */ /* 0x000fce00078e00ff */
[----:B------:R-:W-:-:S07]  /*1ef70*/  LEPC R20, `(.L_x_2991) ;  /* 0x000000001014794e */ /* 0x000fce0000000000 */
[----:B0-----:R-:W-:Y:S05]  /*1ef80*/  CALL.ABS.NOINC R2 ;  /* 0x0000000002007343 */ /* 0x001fea0003c00000 */
.L_x_2991:
[----:B------:R-:W-:Y:S05]  /*1ef90*/  BSYNC B6 ;  /* 0x0000000000067941 */ /* 0x000fea0003800000 */
.L_x_2990:
[----:B------:R-:W2:Y:S01]  /*1efa0*/  LDL.LU R20, [R1+0x1c] ;  /* 0x00001c0001147983 */ /* 0x000ea20000300800 */
[----:B------:R-:W-:Y:S01]  /*1efb0*/  ULDC.64 UR4, c[0x0][0x2d8] ;  /* 0x0000b60000047ab9 */ /* 0x000fe20000000a00 */
[----:B-1----:R-:W1:Y:S02]  /*1efc0*/  LDC R7, c[0x0][0x448] ;  /* 0x00011200ff077b82 */ /* 0x002e640000000800 */
[----:B0-----:R-:W3:Y:S01]  /*1efd0*/  LDL.LU.64 R2, [R1+0x20] ;  /* 0x0000200001027983 */ /* 0x001ee20000300a00 */
[----:B------:R-:W-:-:S03]  /*1efe0*/  IMAD R0, R34, UR4, RZ ;  /* 0x0000000422007c24 */ /* 0x000fc6000f8e02ff */
[----:B------:R0:W5:Y:S01]  /*1eff0*/  LDL R10, [R1+0x14] ;  /* 0x00001400010a7983 */ /* 0x0001620000100800 */
[----:B------:R-:W-:Y:S01]  /*1f000*/  IMAD R0, R18, UR5, R0 ;  /* 0x0000000512007c24 */ /* 0x000fe2000f8e0200 */
[----:B-1----:R-:W-:-:S13]  /*1f010*/  ISETP.NE.AND P0, PT, R7, 0x1, PT ;  /* 0x000000010700780c */ /* 0x002fda0003f05270 */
[----:B------:R-:W1:Y:S01]  /*1f020*/  @P0 LDC R6, c[0x0][0x44c] ;  /* 0x00011300ff060b82 */ /* 0x000e620000000800 */
[----:B------:R-:W4:Y:S02]  /*1f030*/  S2R R8, SR_TID.X ;  /* 0x0000000000087919 */ /* 0x000f240000002100 */
[----:B----4-:R-:W-:-:S05]  /*1f040*/  IMAD.SHL.U32 R8, R8, 0x8, RZ ;  /* 0x0000000808087824 */ /* 0x010fca00078e00ff */
[----:B------:R-:W-:Y:S01]  /*1f050*/  LOP3.LUT R8, R8, 0x38, RZ, 0xc0, !PT ;  /* 0x0000003808087812 */ /* 0x000fe200078ec0ff */
[----:B---3--:R-:W-:Y:S02]  /*1f060*/  IMAD.MOV.U32 R3, RZ, RZ, R35 ;  /* 0x000000ffff037224 */ /* 0x008fe400078e0023 */
[----:B------:R-:W-:Y:S01]  /*1f070*/  IMAD.WIDE.U32 R2, R18, UR4, R2 ;  /* 0x0000000412027c25 */ /* 0x000fe2000f8e0002 */
[----:B------:R-:W-:-:S03]  /*1f080*/  ULDC.64 UR4, c[0x0][0x2e0] ;  /* 0x0000b80000047ab9 */ /* 0x000fc60000000a00 */
[----:B--2---:R-:W-:Y:S01]  /*1f090*/  IMAD R5, R20, UR4, RZ ;  /* 0x0000000414057c24 */ /* 0x004fe2000f8e02ff */
[----:B------:R-:W-:Y:S01]  /*1f0a0*/  IADD3 R3, R3, R0, RZ ;  /* 0x0000000003037210 */ /* 0x000fe20007ffe0ff */
[----:B------:R-:W2:Y:S02]  /*1f0b0*/  S2R R20, SR_TID.X ;  /* 0x0000000000147919 */ /* 0x000ea40000002100 */
[C---:B------:R-:W-:Y:S02]  /*1f0c0*/  IMAD R0, R32.reuse, UR5, R5 ;  /* 0x0000000520007c24 */ /* 0x040fe4000f8e0205 */
[----:B------:R-:W-:Y:S01]  /*1f0d0*/  IMAD.WIDE.U32 R2, R32, UR4, R2 ;  /* 0x0000000420027c25 */ /* 0x000fe2000f8e0002 */
[----:B------:R-:W-:-:S03]  /*1f0e0*/  ULDC.64 UR4, c[0x0][0x2d0] ;  /* 0x0000b40000047ab9 */ /* 0x000fc60000000a00 */
[----:B------:R-:W-:Y:S02]  /*1f0f0*/  IMAD.IADD R3, R3, 0x1, R0 ;  /* 0x0000000103037824 */ /* 0x000fe400078e0200 */
[----:B------:R-:W3:Y:S01]  /*1f100*/  @P0 LDC R0, c[0x0][0x450] ;  /* 0x00011400ff000b82 */ /* 0x000ee20000000800 */
[----:B--2---:R-:W-:-:S04]  /*1f110*/  LOP3.LUT R20, R20, 0x7f, RZ, 0xc0, !PT ;  /* 0x0000007f14147812 */ /* 0x004fc800078ec0ff */
[----:B------:R-:W-:Y:S02]  /*1f120*/  SHF.R.U32.HI R21, RZ, 0x3, R20 ;  /* 0x00000003ff157819 */ /* 0x000fe40000011614 */
[----:B------:R-:W2:Y:S02]  /*1f130*/  S2R R20, SR_TID.X ;  /* 0x0000000000147919 */ /* 0x000ea40000002100 */
[----:B--2---:R-:W-:-:S05]  /*1f140*/  IMAD.SHL.U32 R20, R20, 0x10, RZ ;  /* 0x0000001014147824 */ /* 0x004fca00078e00ff */
[----:B------:R-:W-:-:S04]  /*1f150*/  LOP3.LUT R20, R21, 0x70, R20, 0xf8, !PT ;  /* 0x0000007015147812 */ /* 0x000fc800078ef814 */
[----:B------:R-:W-:Y:S01]  /*1f160*/  LEA R5, R17, R20, 0x7 ;  /* 0x0000001411057211 */ /* 0x000fe200078e38ff */
[----:B------:R-:W2:Y:S04]  /*1f170*/  S2R R21, SR_TID.X ;  /* 0x0000000000157919 */ /* 0x000ea80000002100 */
[----:B-1----:R-:W-:-:S04]  /*1f180*/  @P0 IMAD.HI.U32 R6, R5, R6, RZ ;  /* 0x0000000605060227 */ /* 0x002fc800078e00ff */
[----:B------:R-:W-:Y:S01]  /*1f190*/  IMAD.MOV.U32 R4, RZ, RZ, R5 ;  /* 0x000000ffff047224 */ /* 0x000fe200078e0005 */
[----:B---3--:R-:W-:Y:S01]  /*1f1a0*/  @P0 SHF.R.U32.HI R4, RZ, R0, R6 ;  /* 0x00000000ff040219 */ /* 0x008fe20000011606 */
[----:B------:R-:W1:Y:S04]  /*1f1b0*/  S2R R20, SR_TID.X ;  /* 0x0000000000147919 */ /* 0x000e680000002100 */
[----:B------:R-:W-:-:S04]  /*1f1c0*/  IMAD.MOV R0, RZ, RZ, -R4 ;  /* 0x000000ffff007224 */ /* 0x000fc800078e0a04 */
[----:B------:R-:W-:Y:S01]  /*1f1d0*/  IMAD R0, R7, R0, R5 ;  /* 0x0000000007007224 */ /* 0x000fe200078e0205 */
[----:B------:R-:W-:Y:S01]  /*1f1e0*/  SHF.R.S32.HI R5, RZ, 0x1f, R4 ;  /* 0x0000001fff057819 */ /* 0x000fe20000011404 */
[----:B------:R-:W-:-:S04]  /*1f1f0*/  IMAD.WIDE.U32 R2, R4, UR4, R2 ;  /* 0x0000000404027c25 */ /* 0x000fc8000f8e0002 */
[----:B------:R-:W-:-:S04]  /*1f200*/  IMAD R5, R5, UR4, RZ ;  /* 0x0000000405057c24 */ /* 0x000fc8000f8e02ff */
[----:B------:R-:W-:Y:S01]  /*1f210*/  IMAD R5, R4, UR5, R5 ;  /* 0x0000000504057c24 */ /* 0x000fe2000f8e0205 */
[----:B------:R-:W-:Y:S01]  /*1f220*/  SHF.R.S32.HI R4, RZ, 0x1f, R0 ;  /* 0x0000001fff047819 */ /* 0x000fe20000011400 */
[----:B------:R-:W-:-:S03]  /*1f230*/  ULDC.64 UR4, c[0x0][0x2c8] ;  /* 0x0000b20000047ab9 */ /* 0x000fc60000000a00 */
[----:B------:R-:W-:Y:S01]  /*1f240*/  IADD3 R3, R3, R5, RZ ;  /* 0x0000000503037210 */ /* 0x000fe20007ffe0ff */
[----:B------:R-:W-:Y:S01]  /*1f250*/  IMAD R4, R4, UR4, RZ ;  /* 0x0000000404047c24 */ /* 0x000fe2000f8e02ff */
[----:B--2---:R-:W-:Y:S01]  /*1f260*/  SHF.L.U32 R21, R21, 0x3, RZ ;  /* 0x0000000315157819 */ /* 0x004fe200000006ff */
[----:B------:R-:W-:-:S04]  /*1f270*/  IMAD.WIDE.U32 R2, R0, UR4, R2 ;  /* 0x0000000400027c25 */ /* 0x000fc8000f8e0002 */
[----:B------:R-:W-:Y:S01]  /*1f280*/  IMAD R5, R0, UR5, R4 ;  /* 0x0000000500057c24 */ /* 0x000fe2000f8e0204 */
[----:B------:R-:W-:Y:S01]  /*1f290*/  ULDC.64 UR4, c[0x0][0x280] ;  /* 0x0000a00000047ab9 */ /* 0x000fe20000000a00 */
[----:B------:R-:W-:Y:S02]  /*1f2a0*/  LOP3.LUT R21, R21, 0x38, RZ, 0xc0, !PT ;  /* 0x0000003815157812 */ /* 0x000fe400078ec0ff */
[----:B------:R-:W-:Y:S01]  /*1f2b0*/  IMAD.IADD R4, R3, 0x1, R5 ;  /* 0x0000000103047824 */ /* 0x000fe200078e0205 */
[C---:B------:R-:W-:Y:S01]  /*1f2c0*/  LEA R0, P0, R2.reuse, UR4, 0x1 ;  /* 0x0000000402007c11 */ /* 0x040fe2000f8008ff */
[----:B------:R-:W-:Y:S01]  /*1f2d0*/  ULDC UR4, c[0x0][0x2b8] ;  /* 0x0000ae0000047ab9 */ /* 0x000fe20000000800 */
[C---:B------:R-:W-:Y:S02]  /*1f2e0*/  LOP3.LUT R9, R21.reuse, 0x40, RZ, 0xfc, !PT ;  /* 0x0000004015097812 */ /* 0x040fe400078efcff */
[----:B------:R-:W-:Y:S02]  /*1f2f0*/  LOP3.LUT R11, R21, 0x80, RZ, 0xfc, !PT ;  /* 0x00000080150b7812 */ /* 0x000fe400078efcff */
[----:B------:R-:W-:Y:S01]  /*1f300*/  LEA.HI.X R4, R2, UR5, R4, 0x1, P0 ;  /* 0x0000000502047c11 */ /* 0x000fe200080f0c04 */
[----:B------:R-:W-:Y:S01]  /*1f310*/  UMOV UR5, 0xffffffff ;  /* 0xffffffff00057882 */ /* 0x000fe20000000000 */
[----:B-1----:R-:W-:-:S02]  /*1f320*/  LOP3.LUT R20, R20, 0x7f, RZ, 0xc0, !PT ;  /* 0x0000007f14147812 */ /* 0x002fc400078ec0ff */
        /* <DEDUP_REMOVED lines=8> */
[----:B------:R-:W1:Y:S04]  /*1f3b0*/  SHFL.IDX PT, R2, R4, RZ, 0x181f ;  /* 0x00181fff04027589 */ /* 0x000e6800000e0000 */
[----:B------:R-:W-:Y:S01]  /*1f3c0*/  ISETP.GE.AND P1, PT, R17, R5, PT ;  /* 0x000000051100720c */ /* 0x000fe20003f26270 */
[----:B------:R-:W-:-:S12]  /*1f3d0*/  SHFL.IDX PT, R14, R0, 0x7, 0x181f ;  /* 0x00f81f00000e7f89 */ /* 0x000fd800000e0000 */
[----:B0-----:R-:W-:-:S05]  /*1f3e0*/  @!P1 LEA R6, P4, R8, R3, 0x1 ;  /* 0x0000000308069211 */ /* 0x001fca00078808ff */
[----:B-1----:R-:W-:Y:S01]  /*1f3f0*/  @!P1 IMAD.X R3, RZ, RZ, R2, P4 ;  /* 0x000000ffff039224 */ /* 0x002fe200020e0602 */
[----:B------:R-:W-:Y:S01]  /*1f400*/  @!P1 MOV R2, R6 ;  /* 0x0000000600029202 */ /* 0x000fe20000000f00 */
[----:B------:R-:W-:-:S04]  /*1f410*/  VIADD R6, R17, 0x10 ;  /* 0x0000001011067836 */ /* 0x000fc80000000000 */
        /* <DEDUP_REMOVED lines=17> */
[----:B0-----:R-:W-:-:S04]  /*1f530*/  @!P1 LEA R6, P4, R8, R3, 0x1 ;  /* 0x0000000308069211 */ /* 0x001fc800078808ff */
[----:B-1----:R-:W-:Y:S01]  /*1f540*/  @!P1 IADD3.X R7, RZ, R2, RZ, P4, !PT ;  /* 0x00000002ff079210 */ /* 0x002fe200027fe4ff */
[----:B------:R-:W-:Y:S01]  /*1f550*/  @!P1 IMAD.MOV.U32 R2, RZ, RZ, R6 ;  /* 0x000000ffff029224 */ /* 0x000fe200078e0006 */
[----:B------:R-:W-:-:S03]  /*1f560*/  IADD3 R6, R17, 0x30, RZ ;  /* 0x0000003011067810 */ /* 0x000fc60007ffe0ff */
        /* <DEDUP_REMOVED lines=10> */
[----:B------:R-:W-:Y:S01]  /*1f610*/  VIADD R6, R17, 0x40 ;  /* 0x0000004011067836 */ /* 0x000fe20000000000 */
[----:B------:R-:W-:-:S05]  /*1f620*/  @!P1 MOV R3, R7 ;  /* 0x0000000700039202 */ /* 0x000fca0000000f00 */
        /* <DEDUP_REMOVED lines=31> */
[----:B------:R-:W-:-:S03]  /*1f820*/  @!P1 IMAD.MOV.U32 R2, RZ, RZ, R6 ;  /* 0x000000ffff029224 */ /* 0x000fc600078e0006 */
[----:B------:R-:W-:-:S05]  /*1f830*/  @!P1 MOV R3, R7 ;  /* 0x0000000700039202 */ /* 0x000fca0000000f00 */
[----:B------:R0:W-:Y:S04]  /*1f840*/  @!P1 LDGSTS.E.BYPASS.LTC128B.128 [R37+0xf400], desc[UR60][R2.64], !P3 ;  /* 0x0f40000002259fae */ /* 0x0001e8000d901d7c */
[----:B------:R0:W-:Y:S04]  /*1f850*/  @!P1 LDGSTS.E.BYPASS.LTC128B.128 [R37+0x13400], desc[UR60][R2.64+0x80], !P2 ;  /* 0x1340008002259fae */ /* 0x0001e8000d101d7c */
[----:B--2---:R0:W-:Y:S02]  /*1f860*/  @!P1 LDGSTS.E.BYPASS.LTC128B.128 [R37+0x17400], desc[UR60][R2.64+0x100], !P0 ;  /* 0x1740010002259fae */ /* 0x0041e4000c101d7c */
.L_x_3144:
        /* <DEDUP_REMOVED lines=12> */
.L_x_2994:
[----:B------:R-:W-:Y:S05]  /*1f930*/  BSYNC B0 ;  /* 0x0000000000007941 */ /* 0x000fea0003800000 */
.L_x_2993:
[----:B------:R-:W-:Y:S01]  /*1f940*/  NOP ;  /* 0x0000000000007918 */ /* 0x000fe20000000000 */
[----:B------:R-:W-:-:S13]  /*1f950*/  PLOP3.LUT P0, PT, PT, PT, PT, 0x80, 0x0 ;  /* 0x000000000000781c */ /* 0x000fda0003f0f070 */
.L_x_2995:
[----:B------:R-:W-:Y:S02]  /*1f960*/  PLOP3.LUT P1, PT, P1, P0, PT, 0xa2, 0x0 ;  /* 0x000000000000781c */ /* 0x000fe40000f21472 */
[----:B------:R-:W-:-:S08]  /*1f970*/  @P0 R2UR P1, UR4, R22 ;  /* 0x00000000160402ca */ /* 0x000fd00000020000 */
[----:B------:R-:W-:-:S05]  /*1f980*/  @P0 PLOP3.LUT P0, PT, P1, PT, PT, 0x80, 0x0 ;  /* 0x000000000000081c */ /* 0x000fca0000f0f070 */
[----:B------:R-:W-:Y:S01]  /*1f990*/  @!P1 SYNCS.ARRIVE.TRANS64.RED.A0T1 RZ, [UR4+0x2a800], RZ ;  /* 0x02a800ffffff99a7 */ /* 0x000fe20008200404 */
[----:B------:R-:W-:Y:S07]  /*1f9a0*/  @!P1 ARRIVES.LDGSTSBAR.64.TRANSCNT [UR4+0x2a800] ;  /* 0x02a80000ff0099b0 */ /* 0x000fee0008000a84 */
[----:B------:R-:W-:Y:S05]  /*1f9b0*/  @P0 BRA.U.ANY `(.L_x_2995) ;  /* 0xfffffffd00e80947 */ /* 0x000fea000393ffff */
[----:B01----:R-:W2:Y:S02]  /*1f9c0*/  LDL.LU R2, [R1+0x28] ;  /* 0x0000280001027983 */ /* 0x003ea40000300800 */
        /* <DEDUP_REMOVED lines=11> */
.L_x_3145:
[----:B------:R-:W-:Y:S05]  /*1fa80*/  BSYNC B0 ;  /* 0x0000000000007941 */ /* 0x000fea0003800000 */
.L_x_2996:
[----:B------:R-:W2:Y:S01]  /*1fa90*/  LDL R0, [R1+0x18] ;  /* 0x0000180001007983 */ /* 0x000ea20000100800 */
[----:B------:R-:W-:Y:S01]  /*1faa0*/  BSSY B0, `(.L_x_2998) ;  /* 0x00000fd000007945 */ /* 0x000fe20003800000 */
[----:B--2---:R-:W-:-:S13]  /*1fab0*/  ISETP.GE.AND P0, PT, R0, 0x2, PT ;  /* 0x000000020000780c */ /* 0x004fda0003f06270 */
[----:B------:R-:W-:Y:S05]  /*1fac0*/  @!P0 BRA `(.L_x_2999) ;  /* 0x0000000c00e88947 */ /* 0x000fea0003800000 */
[----:B------:R-:W-:Y:S01]  /*1fad0*/  VIADD R0, R0, 0xfffffffe ;  /* 0xfffffffe00007836 */ /* 0x000fe20000000000 */
[----:B------:R-:W-:Y:S01]  /*1fae0*/  MOV R17, R29 ;  /* 0x0000001d00117202 */ /* 0x000fe20000000f00 */
[----:B------:R-:W-:Y:S02]  /*1faf0*/  IMAD.MOV.U32 R10, RZ, RZ, R28 ;  /* 0x000000ffff0a7224 */ /* 0x000fe400078e001c */
[----:B------:R-:W-:-:S07]  /*1fb00*/  IMAD.MOV.U32 R32, RZ, RZ, R27 ;  /* 0x000000ffff207224 */ /* 0x000fce00078e001b */
.L_x_3012:
        /* <DEDUP_REMOVED lines=15> */
[----:B-1----:R-:W-:-:S04]  /*1fc00*/  @P0 IMAD.HI.U32 R6, R4, R5, RZ ;  /* 0x0000000504060227 */ /* 0x002fc800078e00ff */
[----:B------:R-:W-:Y:S01]  /*1fc10*/  IMAD.MOV.U32 R2, RZ, RZ, R4 ;  /* 0x000000ffff027224 */ /* 0x000fe200078e0004 */
[----:B0-----:R-:W-:-:S04]  /*1fc20*/  @P0 SHF.R.U32.HI R2, RZ, R3, R6 ;  /* 0x00000003ff020219 */ /* 0x001fc80000011606 */
[----:B------:R-:W-:-:S05]  /*1fc30*/  IADD3 R3, -R2, RZ, RZ ;  /* 0x000000ff02037210 */ /* 0x000fca0007ffe1ff */
[----:B------:R-:W-:Y:S02]  /*1fc40*/  IMAD R7, R7, R3, R4 ;  /* 0x0000000307077224 */ /* 0x000fe400078e0204 */
[----:B------:R-:W0:Y:S01]  /*1fc50*/  @!P2 LDC.64 R4, c[0x0][0x428] ;  /* 0x00010a00ff04ab82 */ /* 0x000e220000000a00 */
[----:B------:R-:W-:-:S03]  /*1fc60*/  @!P2 SHF.R.S32.HI R3, RZ, 0x1f, R2 ;  /* 0x0000001fff03a819 */ /* 0x000fc60000011402 */
[----:B0-----:R-:W-:-:S04]  /*1fc70*/  @!P2 IMAD.WIDE.U32 R2, R33, R4, R2 ;  /* 0x000000042102a225 */ /* 0x001fc800078e0002 */
[----:B---3--:R-:W-:-:S04]  /*1fc80*/  @!P2 IMAD R4, R8, R4, RZ ;  /* 0x000000040804a224 */ /* 0x008fc800078e02ff */
        /* <DEDUP_REMOVED lines=17> */
.L_x_3000:
[----:B------:R-:W-:Y:S01]  /*1fda0*/  IMAD R5, R28, 0x8, R22 ;  /* 0x000000081c057824 */ /* 0x000fe200078e0216 */
[----:B------:R-:W-:Y:S01]  /*1fdb0*/  SHF.L.U32 R0, R29, 0x1f, RZ ;  /* 0x0000001f1d007819 */ /* 0x000fe200000006ff */
[----:B------:R-:W-:Y:S03]  /*1fdc0*/  BSSY B1, `(.L_x_3001) ;  /* 0x0000003000017945 */ /* 0x000fe60003800000 */
[----:B------:R-:W0:Y:S02]  /*1fdd0*/  SYNCS.PHASECHK.TRANS64.TRYWAIT P0, [R5+URZ+0x2a840], R0 ;  /* 0x02a84000050075a7 */ /* 0x000e24000800017f */
[----:B0-----:R-:W-:Y:S05]  /*1fde0*/  @!P0 BRA `(.L_x_3002) ;  /* 0x0000004c00608947 */ /* 0x001fea0003800000 */
.L_x_3146:
[----:B------:R-:W-:Y:S05]  /*1fdf0*/  BSYNC B1 ;  /* 0x0000000000017941 */ /* 0x000fea0003800000 */
.L_x_3001:
        /* <DEDUP_REMOVED lines=29> */
[----:B------:R-:W2:Y:S04]  /*1ffd0*/  SHFL.IDX PT, R3, R8, RZ, 0x181f ;  /* 0x00181fff08037589 */ /* 0x000ea800000e0000 */
[----:B------:R-:W-:Y:S01]  /*1ffe0*/  SHFL.IDX PT, R35, R8, 0x2, 0x181f ;  /* 0x00581f0008237f89 */ /* 0x000fe200000e0000 */
[----:B0-----:R-:W-:-:S04]  /*1fff0*/  SHF.L.U32 R11, R11, 0x3, RZ ;  /* 0x000000030b0b7819 */ /* 0x001fc800000006ff */
        /* <DEDUP_REMOVED lines=36> */
.L_x_3160:
        /* <DEDUP_REMOVED lines=10> */
.L_x_3004:
        /* <DEDUP_REMOVED lines=10> */
.L_x_3005:
[----:B------:R2:W-:Y:S01]  /*20380*/  SYNCS.ARRIVE.TRANS64.A1T0 RZ, [R5+URZ+0x2a830], RZ ;  /* 0x02a830ff05ff79a7 */ /* 0x0005e2000810003f */
[----:B------:R-:W-:Y:S05]  /*20390*/  @!P2 BRA `(.L_x_3006) ;  /* 0x000000000004a947 */ /* 0x000fea0003800000 */
[----:B------:R-:W-:Y:S01]  /*203a0*/  BPT.TRAP 0x1 ;  /* 0x000000040000795c */ /* 0x000fe20000300000 */
.L_x_3006:
[----:B-1----:R-:W-:Y:S01]  /*203b0*/  SHF.L.U32 R2, R17, 0x1f, RZ ;  /* 0x0000001f11027819 */ /* 0x002fe200000006ff */
[----:B------:R-:W-:Y:S01]  /*203c0*/  BSSY B1, `(.L_x_3007) ;  /* 0x0000004000017945 */ /* 0x000fe20003800000 */
[----:B--2---:R-:W-:-:S04]  /*203d0*/  LEA R5, R10, R22, 0x3 ;  /* 0x000000160a057211 */ /* 0x004fc800078e18ff */
[----:B------:R-:W1:Y:S02]  /*203e0*/  SYNCS.PHASECHK.TRANS64.TRYWAIT P0, [R5+URZ+0x2a860], R2 ;  /* 0x02a86002050075a7 */ /* 0x000e64000800017f */
[----:B-1----:R-:W-:Y:S05]  /*203f0*/  @!P0 BRA `(.L_x_3008) ;  /* 0x0000004c00cc8947 */ /* 0x002fea0003800000 */
.L_x_3161:
[----:B------:R-:W-:Y:S05]  /*20400*/  BSYNC B1 ;  /* 0x0000000000017941 */ /* 0x000fea0003800000 */
.L_x_3007:
        /* <DEDUP_REMOVED lines=55> */
.L_x_3175:
        /* <DEDUP_REMOVED lines=21> */
.L_x_3010:
        /* <DEDUP_REMOVED lines=10> */
.L_x_3011:
[----:B------:R-:W-:Y:S01]  /*20970*/  ULDC.64 UR4, c[0x0][0x330] ;  /* 0x0000cc0000047ab9 */ /* 0x000fe20000000a00 */
[----:B------:R1:W-:Y:S01]  /*20980*/  SYNCS.ARRIVE.TRANS64.A1T0 RZ, [R5+URZ+0x2a850], RZ ;  /* 0x02a850ff05ff79a7 */ /* 0x0003e2000810003f */
[----:B------:R-:W-:Y:S01]  /*20990*/  IMAD.MOV.U32 R3, RZ, RZ, R21 ;  /* 0x000000ffff037224 */ /* 0x000fe200078e0015 */
[----:B------:R-:W-:Y:S01]  /*209a0*/  MOV R10, R28 ;  /* 0x0000001c000a7202 */ /* 0x000fe20000000f00 */
[----:B------:R-:W-:Y:S02]  /*209b0*/  VIADD R0, R27, 0xffffffff ;  /* 0xffffffff1b007836 */ /* 0x000fe40000000000 */
[----:B------:R-:W-:-:S04]  /*209c0*/  IMAD.WIDE.U32 R2, R18, UR4, R2 ;  /* 0x0000000412027c25 */ /* 0x000fc8000f8e0002 */
[----:B-1----:R-:W-:Y:S02]  /*209d0*/  IMAD R5, R34, UR4, RZ ;  /* 0x0000000422057c24 */ /* 0x002fe4000f8e02ff */
[----:B------:R-:W-:Y:S02]  /*209e0*/  IMAD.MOV.U32 R17, RZ, RZ, R29 ;  /* 0x000000ffff117224 */ /* 0x000fe400078e001d */
[----:B------:R-:W-:Y:S01]  /*209f0*/  IMAD R5, R18, UR5, R5 ;  /* 0x0000000512057c24 */ /* 0x000fe2000f8e0205 */
[----:B------:R-:W-:Y:S01]  /*20a00*/  ULDC.64 UR4, c[0x0][0x318] ;  /* 0x0000c60000047ab9 */ /* 0x000fe20000000a00 */
[----:B------:R-:W-:Y:S01]  /*20a10*/  IMAD.MOV.U32 R32, RZ, RZ, R27 ;  /* 0x000000ffff207224 */ /* 0x000fe200078e001b */
[----:B0-----:R-:W-:Y:S02]  /*20a20*/  LEA R24, P0, R2, UR4, 0x1 ;  /* 0x0000000402187c11 */ /* 0x001fe4000f8008ff */
[----:B------:R-:W-:-:S04]  /*20a30*/  IADD3 R25, R5, R3, RZ ;  /* 0x0000000305197210 */ /* 0x000fc80007ffe0ff */
[----:B------:R-:W-:Y:S02]  /*20a40*/  LEA.HI.X R25, R2, UR5, R25, 0x1, P0 ;  /* 0x0000000502197c11 */ /* 0x000fe400080f0c19 */
[----:B------:R-:W-:-:S13]  /*20a50*/  ISETP.GT.AND P0, PT, R27, RZ, PT ;  /* 0x000000ff1b00720c */ /* 0x000fda0003f04270 */
[----:B------:R-:W-:Y:S05]  /*20a60*/  @P0 BRA `(.L_x_3012) ;  /* 0xfffffff000280947 */ /* 0x000fea000383ffff */
.L_x_2999:
[----:B------:R-:W-:Y:S05]  /*20a70*/  BSYNC B0 ;  /* 0x0000000000007941 */ /* 0x000fea0003800000 */
.L_x_2998:
        /* <DEDUP_REMOVED lines=17> */
.L_x_3014:
[----:B------:R-:W-:Y:S05]  /*20b90*/  BSYNC B0 ;  /* 0x0000000000007941 */ /* 0x000fea0003800000 */
.L_x_3013:
[----:B------:R-:W-:-:S13]  /*20ba0*/  LOP3.LUT P0, RZ, R23, 0x10, RZ, 0xc0, !PT ;  /* 0x0000001017ff7812 */ /* 0x000fda000780c0ff */
[----:B------:R-:W-:Y:S05]  /*20bb0*/  @!P0 BRA `(.L_x_3015) ;  /* 0x0000000000048947 */ /* 0x000fea0003800000 */
[----:B------:R-:W-:Y:S01]  /*20bc0*/  BPT.TRAP 0x1 ;  /* 0x000000040000795c */ /* 0x000fe20000300000 */
.L_x_3015:
[----:B------:R-:W2:Y:S01]  /*20bd0*/  LDL.LU R2, [R1] ;  /* 0x0000000001027983 */ /* 0x000ea20000300800 */
[----:B------:R-:W-:Y:S01]  /*20be0*/  IMAD R0, R28, 0x8, R22 ;  /* 0x000000081c007824 */ /* 0x000fe200078e0216 */
[----:B0-----:R-:W-:Y:S01]  /*20bf0*/  SHF.L.U32 R3, R29, 0x1f, RZ ;  /* 0x0000001f1d037819 */ /* 0x001fe200000006ff */
[----:B------:R-:W-:Y:S03]  /*20c00*/  BSSY B0, `(.L_x_3016) ;  /* 0x0000004000007945 */ /* 0x000fe60003800000 */
[----:B------:R-:W0:Y:S01]  /*20c10*/  SYNCS.PHASECHK.TRANS64.TRYWAIT P0, [R0+URZ+0x2a860], R3 ;  /* 0x02a86003000075a7 */ /* 0x000e22000800017f */
[----:B--2---:R-:W-:Y:S01]  /*20c20*/  IMAD R6, R27, -0x60, R2 ;  /* 0xffffffa01b067824 */ /* 0x004fe200078e0202 */
[----:B0-----:R-:W-:Y:S06]  /*20c30*/  @!P0 BRA `(.L_x_3017) ;  /* 0x0000004c00c08947 */ /* 0x001fec0003800000 */
.L_x_3176:
[----:B------:R-:W-:Y:S05]  /*20c40*/  BSYNC B0 ;  /* 0x0000000000007941 */ /* 0x000fea0003800000 */
.L_x_3016:
        /* <DEDUP_REMOVED lines=57> */
.L_x_3190:
        /* <DEDUP_REMOVED lines=11> */
.L_x_3019:
        /* <DEDUP_REMOVED lines=10> */
.L_x_3020:
[----:B------:R-:W-:Y:S01]  /*21130*/  VIADD R28, R28, 0x1 ;  /* 0x000000011c1c7836 */ /* 0x000fe20000000000 */
[----:B------:R1:W-:Y:S04]  /*21140*/  SYNCS.ARRIVE.TRANS64.A1T0 RZ, [R0+URZ+0x2a850], RZ ;  /* 0x02a850ff00ff79a7 */ /* 0x0003e8000810003f */
[----:B------:R-:W-:-:S04]  /*21150*/  ISETP.NE.AND P0, PT, R28, 0x2, PT ;  /* 0x000000021c00780c */ /* 0x000fc80003f05270 */
[----:B-1----:R-:W-:Y:S02]  /*21160*/  SEL R0, RZ, 0x1, P0 ;  /* 0x00000001ff007807 */ /* 0x002fe40000000000 */
[----:B------:R-:W-:Y:S02]  /*21170*/  SEL R28, R28, RZ, P0 ;  /* 0x000000ff1c1c7207 */ /* 0x000fe40000000000 */
[----:B------:R-:W-:-:S07]  /*21180*/  LOP3.LUT R29, R29, R0, RZ, 0x3c, !PT ;  /* 0x000000001d1d7212 */ /* 0x000fce00078e3cff */
.L_x_2977:
[----:B------:R-:W-:Y:S05]  /*21190*/  BSYNC B7 ;  /* 0x0000000000077941 */ /* 0x000fea0003800000 */
.L_x_2975:
[----:B------:R-:W-:-:S13]  /*211a0*/  LOP3.LUT P0, RZ, R23, 0x20, RZ, 0xc0, !PT ;  /* 0x0000002017ff7812 */ /* 0x000fda000780c0ff */
[----:B------:R-:W-:Y:S05]  /*211b0*/  @!P0 BRA `(.L_x_3021) ;  /* 0x0000000000248947 */ /* 0x000fea0003800000 */
[----:B------:R-:W-:Y:S05]  /*211c0*/  WARPSYNC.ALL ;  /* 0x0000000000007948 */ /* 0x000fea0003800000 */
[----:B------:R-:W2:Y:S08]  /*211d0*/  S2UR UR5, SR_CgaCtaId ;  /* 0x00000000000579c3 */ /* 0x000eb00000008800 */
[----:B------:R-:W-:Y:S06]  /*211e0*/  BAR.SYNC.DEFER_BLOCKING 0x5, 0x180 ;  /* 0x0146000000007b1d */ /* 0x000fec0000010000 */
[----:B------:R-:W-:-:S02]  /*211f0*/  UMOV UR4, 0x400 ;  /* 0x0000040000047882 */ /* 0x000fc40000000000 */
[----:B--2---:R-:W-:-:S06]  /*21200*/  ULEA UR4, UR5, UR4, 0x18 ;  /* 0x0000000405047291 */ /* 0x004fcc000f8ec03f */
[----:B------:R-:W-:-:S05]  /*21210*/  IMAD.U32 R22, RZ, RZ, UR4 ;  /* 0x00000004ff167e24 */ /* 0x000fca000f8e00ff */
[----:B------:R2:W3:Y:S01]  /*21220*/  LDS.128 R16, [R22+0x2a8d0] ;  /* 0x02a8d00016107984 */ /* 0x0004e20000000c00 */
[----:B------:R-:W-:Y:S06]  /*21230*/  BAR.ARV 0x4, 0x180 ;  /* 0x0106000000007b1d */ /* 0x000fec0000002000 */
[----:B------:R-:W-:Y:S05]  /*21240*/  BRA `(.L_x_3022) ;  /* 0x0000000800cc7947 */ /* 0x000fea0003800000 */
.L_x_3021:
        /* <DEDUP_REMOVED lines=35> */
[----:B------:R0:W2:Y:S02]  /*21480*/  SHFL.IDX PT, R14, R2, 0x1f, 0x1f ;  /* 0x03e01f00020e7f89 */ /* 0x0000a400000e0000 */
.L_x_3200:
[----:B------:R-:W-:Y:S02]  /*21490*/  ULDC UR4, c[0x0][0xc38] ;  /* 0x00030e0000047ab9 */ /* 0x000fe40000000800 */
[----:B------:R-:W-:-:S04]  /*214a0*/  IMAD.U32 R7, RZ, RZ, UR4 ;  /* 0x00000004ff077e24 */ /* 0x000fc8000f8e00ff */
[----:B--2---:R-:W-:-:S05]  /*214b0*/  IMAD R14, R14, R7, RZ ;  /* 0x000000070e0e7224 */ /* 0x004fca00078e02ff */
[----:B------:R-:W-:-:S04]  /*214c0*/  IADD3 R9, R4, R14, RZ ;  /* 0x0000000e04097210 */ /* 0x000fc80007ffe0ff */
[----:B------:R-:W-:-:S13]  /*214d0*/  ISETP.GT.AND P6, PT, R9, R0, PT ;  /* 0x000000000900720c */ /* 0x000fda0003fc4270 */
[----:B------:R-:W-:Y:S05]  /*214e0*/  @P6 BRA `(.L_x_3024) ;  /* 0x00000000009c6947 */ /* 0x000fea0003800000 */
.L_x_3029:
[----:B0-----:R-:W0:Y:S01]  /*214f0*/  LDC R2, c[0x0][0xc3c] ;  /* 0x00030f00ff027b82 */ /* 0x001e220000000800 */
[----:B------:R-:W-:-:S05]  /*21500*/  VIADD R19, R19, 0x1f ;  /* 0x0000001f13137836 */ /* 0x000fca0000000000 */
[----:B0-----:R-:W-:-:S13]  /*21510*/  ISETP.GE.AND P6, PT, R19, R2, PT ;  /* 0x000000021300720c */ /* 0x001fda0003fc6270 */
[----:B------:R-:W-:Y:S05]  /*21520*/  @P6 BRA `(.L_x_3025) ;  /* 0x0000000400d06947 */ /* 0x000fea0003800000 */
[----:B------:R-:W0:Y:S01]  /*21530*/  S2R R3, SR_TID.X ;  /* 0x0000000000037919 */ /* 0x000e220000002100 */
[----:B------:R-:W-:Y:S01]  /*21540*/  BSSY B0, `(.L_x_3026) ;  /* 0x0000009000007945 */ /* 0x000fe20003800000 */
[----:B------:R-:W-:Y:S02]  /*21550*/  MOV R5, RZ ;  /* 0x000000ff00057202 */ /* 0x000fe40000000f00 */
[----:B0-----:R-:W-:-:S05]  /*21560*/  LOP3.LUT R3, R3, 0x1f, RZ, 0xc0, !PT ;  /* 0x0000001f03037812 */ /* 0x001fca00078ec0ff */
[----:B------:R-:W-:-:S05]  /*21570*/  IMAD.IADD R7, R19, 0x1, R3 ;  /* 0x0000000113077824 */ /* 0x000fca00078e0203 */
[----:B------:R-:W-:-:S13]  /*21580*/  ISETP.GE.OR P6, PT, R7, R2, !P0 ;  /* 0x000000020700720c */ /* 0x000fda00047c6670 */
[----:B------:R-:W-:Y:S05]  /*21590*/  @P6 BRA `(.L_x_3027) ;  /* 0x00000000000c6947 */ /* 0x000fea0003800000 */
[----:B------:R-:W0:Y:S02]  /*215a0*/  LDC.64 R2, c[0x0][0xc80] ;  /* 0x00032000ff027b82 */ /* 0x000e240000000a00 */
[----:B0-----:R-:W-:-:S05]  /*215b0*/  IMAD.WIDE R2, R7, 0x4, R2 ;  /* 0x0000000407027825 */ /* 0x001fca00078e0202 */
[----:B------:R0:W5:Y:S02]  /*215c0*/  LDG.E R5, desc[UR60][R2.64] ;  /* 0x0000003c02057981 */ /* 0x000164000c1e1900 */
.L_x_3027:
[----:B------:R-:W-:Y:S05]  /*215d0*/  BSYNC B0 ;  /* 0x0000000000007941 */ /* 0x000fea0003800000 */
.L_x_3026:
        /* <DEDUP_REMOVED lines=18> */
.L_x_3208:
[----:B------:R-:W-:Y:S02]  /*21700*/  ULDC UR4, c[0x0][0xc38] ;  /* 0x00030e0000047ab9 */ /* 0x000fe40000000800 */
[----:B------:R-:W-:-:S05]  /*21710*/  MOV R7, UR4 ;  /* 0x0000000400077c02 */ /* 0x000fca0008000f00 */
[----:B--2---:R-:W-:-:S04]  /*21720*/  IMAD R14, R14, R7, RZ ;  /* 0x000000070e0e7224 */ /* 0x004fc800078e02ff */
[----:B------:R-:W-:-:S05]  /*21730*/  IMAD.IADD R9, R14, 0x1, R9 ;  /* 0x000000010e097824 */ /* 0x000fca00078e0209 */
[----:B------:R-:W-:-:S13]  /*21740*/  ISETP.GT.AND P6, PT, R9, R0, PT ;  /* 0x000000000900720c */ /* 0x000fda0003fc4270 */
[----:B------:R-:W-:Y:S05]  /*21750*/  @!P6 BRA `(.L_x_3029) ;  /* 0xfffffffc0064e947 */ /* 0x000fea000383ffff */
.L_x_3024:
        /* <DEDUP_REMOVED lines=8> */
.L_x_3212:
[----:B------:R-:W-:Y:S02]  /*217e0*/  ISETP.NE.AND P0, PT, R3, RZ, PT ;  /* 0x000000ff0300720c */ /* 0x000fe40003f05270 */
[----:B------:R-:W-:-:S11]  /*217f0*/  MOV R14, RZ ;  /* 0x000000ff000e7202 */ /* 0x000fd60000000f00 */
[----:B------:R-:W-:Y:S05]  /*21800*/  @!P0 BRA `(.L_x_3031) ;  /* 0x0000000000108947 */ /* 0x000fea0003800000 */
[----:B------:R-:W-:Y:S01]  /*21810*/  UMOV UR4, 0xffffffff ;  /* 0xffffffff00047882 */ /* 0x000fe20000000000 */
[----:B------:R-:W-:Y:S02]  /*21820*/  VIADD R12, R4, 0xffffffff ;  /* 0xffffffff040c7836 */ /* 0x000fe40000000000 */
[----:B------:R-:W-:Y:S05]  /*21830*/  BRA.DIV UR4, `(.L_x_3032) ;  /* 0x0000005204e87947 */ /* 0x000fea000b800000 */
[----:B------:R4:W0:Y:S02]  /*21840*/  SHFL.IDX PT, R14, R2, R12, 0x1f ;  /* 0x00001f0c020e7589 */ /* 0x00082400000e0000 */
.L_x_3031:
        /* <DEDUP_REMOVED lines=8> */
[----:B-1----:R-:W0:Y:S08]  /*218d0*/  I2F.RP R10, R8 ;  /* 0x00000008000a7306 */ /* 0x002e300000209400 */
[----:B0-----:R-:W0:Y:S02]  /*218e0*/  MUFU.RCP R10, R10 ;  /* 0x0000000a000a7308 */ /* 0x001e240000001000 */
[----:B0-----:R-:W-:-:S06]  /*218f0*/  IADD3 R11, R10, 0xffffffe, RZ ;  /* 0x0ffffffe0a0b7810 */ /* 0x001fcc0007ffe0ff */
[----:B------:R-:W0:Y:S02]  /*21900*/  F2I.FTZ.U32.TRUNC.NTZ R3, R11 ;  /* 0x0000000b00037305 */ /* 0x000e24000021f000 */
[----:B0-----:R-:W-:-:S04]  /*21910*/  IMAD.MOV R9, RZ, RZ, -R3 ;  /* 0x000000ffff097224 */ /* 0x001fc800078e0a03 */
[----:B------:R-:W-:-:S04]  /*21920*/  IMAD R9, R9, R8, RZ ;  /* 0x0000000809097224 */ /* 0x000fc800078e02ff */
[----:B------:R-:W-:Y:S01]  /*21930*/  IMAD.HI.U32 R2, R3, R9, R2 ;  /* 0x0000000903027227 */ /* 0x000fe200078e0002 */
[----:B------:R-:W-:Y:S02]  /*21940*/  IADD3 R9, R0, -R16, RZ ;  /* 0x8000001000097210 */ /* 0x000fe40007ffe0ff */
[----:B------:R-:W-:Y:S02]  /*21950*/  IABS R0, R4 ;  /* 0x0000000400007213 */ /* 0x000fe40000000000 */
[----:B------:R-:W-:-:S03]  /*21960*/  IABS R3, R9 ;  /* 0x0000000900037213 */ /* 0x000fc60000000000 */
[----:B------:R-:W-:Y:S02]  /*21970*/  IMAD.MOV R0, RZ, RZ, -R0 ;  /* 0x000000ffff007224 */ /* 0x000fe400078e0a00 */
        /* <DEDUP_REMOVED lines=12> */
[----:B------:R-:W-:Y:S02]  /*21a40*/  IMAD R0, R6, R2, RZ ;  /* 0x0000000206007224 */ /* 0x000fe400078e02ff */
[----:B------:R-:W-:-:S03]  /*21a50*/  IMAD.MOV R2, RZ, RZ, -R2 ;  /* 0x000000ffff027224 */ /* 0x000fc600078e0a02 */
[----:B------:R-:W-:Y:S01]  /*21a60*/  IADD3 R3, -R0, RZ, RZ ;  /* 0x000000ff00037210 */ /* 0x000fe20007ffe1ff */
        /* <DEDUP_REMOVED lines=9> */
[----:B0-----:R-:W-:-:S05]  /*21b00*/  IADD3 R2, RZ, -R3, RZ ;  /* 0x80000003ff027210 */ /* 0x001fca0007ffe0ff */
        /* <DEDUP_REMOVED lines=10> */
[-C--:B------:R-:W-:Y:S01]  /*21bb0*/  @!P1 IADD3 R4, R4, -R7.reuse, RZ ;  /* 0x8000000704049210 */ /* 0x080fe20007ffe0ff */
        /* <DEDUP_REMOVED lines=8> */
[----:B------:R-:W-:-:S04]  /*21c40*/  LOP3.LUT R2, RZ, R2, RZ, 0x33, !PT ;  /* 0x00000002ff027212 */ /* 0x000fc800078e33ff */
[----:B------:R-:W-:Y:S01]  /*21c50*/  IADD3 R17, R5, R2, RZ ;  /* 0x0000000205117210 */ /* 0x000fe20007ffe0ff */
[----:B------:R-:W-:Y:S06]  /*21c60*/  BRA `(.L_x_3033) ;  /* 0x00000000001c7947 */ /* 0x000fec0003800000 */
.L_x_3025:
[----:B------:R-:W-:Y:S01]  /*21c70*/  UMOV UR4, URZ ;  /* 0x0000003f00047c82 */ /* 0x000fe20008000000 */
[----:B------:R-:W-:Y:S01]  /*21c80*/  UMOV UR5, URZ ;  /* 0x0000003f00057c82 */ /* 0x000fe20008000000 */
[----:B------:R-:W-:Y:S01]  /*21c90*/  ULDC UR6, c[0x0][0xc3c] ;  /* 0x00030f0000067ab9 */ /* 0x000fe20000000800 */
[----:B------:R-:W-:Y:S01]  /*21ca0*/  IMAD.MOV.U32 R16, RZ, RZ, R0 ;  /* 0x000000ffff107224 */ /* 0x000fe200078e0000 */
[----:B------:R-:W-:Y:S01]  /*21cb0*/  MOV R18, UR5 ;  /* 0x0000000500127c02 */ /* 0x000fe20008000f00 */
[----:B------:R-:W-:Y:S02]  /*21cc0*/  IMAD.U32 R17, RZ, RZ, UR4 ;  /* 0x00000004ff117e24 */ /* 0x000fe4000f8e00ff */
[----:B------:R-:W-:-:S07]  /*21cd0*/  IMAD.U32 R19, RZ, RZ, UR6 ;  /* 0x00000006ff137e24 */ /* 0x000fce000f8e00ff */
.L_x_3033:
        /* <DEDUP_REMOVED lines=10> */
.L_x_3022:
[----:B------:R-:W-:Y:S02]  /*21d80*/  ULDC UR4, c[0x0][0xc3c] ;  /* 0x00030f0000047ab9 */ /* 0x000fe40000000800 */
[----:B---3--:R-:W-:-:S13]  /*21d90*/  ISETP.GE.AND P0, PT, R19, UR4, PT ;  /* 0x0000000413007c0c */ /* 0x008fda000bf06270 */
[----:B------:R-:W-:Y:S05]  /*21da0*/  @!P0 BRA `(.L_x_3034) ;  /* 0xffffffa000b48947 */ /* 0x000fea000383ffff */
[----:B------:R-:W-:Y:S05]  /*21db0*/  BSYNC B8 ;  /* 0x0000000000087941 */ /* 0x000fea0003800000 */
.L_x_2933:
[----:B------:R-:W3:Y:S01]  /*21dc0*/  LDL.LU R0, [R1+0x28] ;  /* 0x0000280001007983 */ /* 0x000ee20000300800 */
[----:B------:R-:W-:Y:S01]  /*21dd0*/  BSSY B0, `(.L_x_3035) ;  /* 0x000000b000007945 */ /* 0x000fe20003800000 */
[----:B------:R-:W4:Y:S01]  /*21de0*/  S2R R5, SR_CgaCtaId ;  /* 0x0000000000057919 */ /* 0x000f220000008800 */
[----:B---3--:R-:W-:-:S05]  /*21df0*/  VIADD R0, R0, 0x1 ;  /* 0x0000000100007836 */ /* 0x008fca0000000000 */
[----:B0-----:R-:W-:-:S04]  /*21e00*/  LEA.HI R2, R0, R0, RZ, 0x1 ;  /* 0x0000000000027211 */ /* 0x001fc800078f08ff */
[----:B------:R-:W-:Y:S02]  /*21e10*/  LOP3.LUT R3, R2, 0xfffffffe, RZ, 0xc0, !PT ;  /* 0xfffffffe02037812 */ /* 0x000fe400078ec0ff */
[----:B------:R-:W-:Y:S02]  /*21e20*/  MOV R2, 0x400 ;  /* 0x0000040000027802 */ /* 0x000fe40000000f00 */
[----:B------:R-:W-:Y:S02]  /*21e30*/  IADD3 R0, R0, -R3, RZ ;  /* 0x8000000300007210 */ /* 0x000fe40007ffe0ff */
[----:B----4-:R-:W-:Y:S02]  /*21e40*/  LEA R5, R5, R2, 0x18 ;  /* 0x0000000205057211 */ /* 0x010fe400078ec0ff */
[----:B------:R-:W-:-:S04]  /*21e50*/  SHF.L.U32 R0, R0, 0x1f, RZ ;  /* 0x0000001f00007819 */ /* 0x000fc800000006ff */
[----:B------:R-:W0:Y:S02]  /*21e60*/  SYNCS.PHASECHK.TRANS64.TRYWAIT P0, [R5+URZ+0x2a820], R0 ;  /* 0x02a82000050075a7 */ /* 0x000e24000800017f */
[----:B0-----:R-:W-:Y:S05]  /*21e70*/  @!P0 BRA `(.L_x_3036) ;  /* 0x0000004c007c8947 */ /* 0x001fea0003800000 */
.L_x_3215:
[----:B------:R-:W-:Y:S05]  /*21e80*/  BSYNC B0 ;  /* 0x0000000000007941 */ /* 0x000fea0003800000 */
.L_x_3035:
[----:B------:R-:W-:-:S03]  /*21e90*/  UMOV UR4, 0xffffffff ;  /* 0xffffffff00047882 */ /* 0x000fc60000000000 */
[----:B------:R-:W-:Y:S05]  /*21ea0*/  BRA.DIV UR4, `(.L_x_3037) ;  /* 0x0000004e04847947 */ /* 0x000fea000b800000 */
[----:B0-----:R-:W0:Y:S02]  /*21eb0*/  S2R R0, SR_TID.X ;  /* 0x0000000000007919 */ /* 0x001e240000002100 */
[----:B0-----:R-:W-:-:S04]  /*21ec0*/  SHF.R.U32.HI R0, RZ, 0x5, R0 ;  /* 0x00000005ff007819 */ /* 0x001fc80000011600 */
[----:B------:R-:W-:-:S05]  /*21ed0*/  LOP3.LUT R0, R0, 0x3, RZ, 0xc0, !PT ;  /* 0x0000000300007812 */ /* 0x000fca00078ec0ff */
[----:B------:R0:W3:Y:S02]  /*21ee0*/  SHFL.IDX PT, R14, R0, RZ, 0x1f ;  /* 0x00001fff000e7589 */ /* 0x0000e400000e0000 */
.L_x_3218:
[----:B---3--:R-:W-:-:S13]  /*21ef0*/  ISETP.NE.AND P0, PT, R14, RZ, PT ;  /* 0x000000ff0e00720c */ /* 0x008fda0003f05270 */
[----:B------:R-:W-:Y:S05]  /*21f00*/  @P0 BRA `(.L_x_2687) ;  /* 0x0000000000900947 */ /* 0x000fea0003800000 */
[----:B------:R-:W-:-:S03]  /*21f10*/  UMOV UR4, 0xffffffff ;  /* 0xffffffff00047882 */ /* 0x000fc60000000000 */
[----:B------:R-:W-:Y:S05]  /*21f20*/  BRA.DIV UR4, `(.L_x_3038) ;  /* 0x0000004e04987947 */ /* 0x000fea000b800000 */
[----:B------:R-:W-:-:S13]  /*21f30*/  ELECT P6, URZ, PT ;  /* 0x00000000003f782f */ /* 0x000fda00038c0000 */
.L_x_3221:
        /* <DEDUP_REMOVED lines=8> */
.L_x_3039:
[C---:B------:R-:W-:Y:S01]  /*21fc0*/  IMAD R3, R28.reuse, 0x8, R5 ;  /* 0x000000081c037824 */ /* 0x040fe200078e0205 */
[----:B------:R-:W-:Y:S02]  /*21fd0*/  SHF.L.U32 R2, R29, 0x1f, RZ ;  /* 0x0000001f1d027819 */ /* 0x000fe400000006ff */
[----:B------:R-:W-:Y:S02]  /*21fe0*/  IADD3 R28, R28, 0x1, RZ ;  /* 0x000000011c1c7810 */ /* 0x000fe40007ffe0ff */
[----:B------:R-:W0:Y:S02]  /*21ff0*/  SYNCS.PHASECHK.TRANS64.TRYWAIT P1, [R3+URZ+0x2a840], R2 ;  /* 0x02a84002030075a7 */ /* 0x000e24000802017f */
[----:B------:R-:W-:-:S04]  /*22000*/  ISETP.NE.AND P2, PT, R28, 0x2, PT ;  /* 0x000000021c00780c */ /* 0x000fc80003f45270 */
[----:B------:R-:W-:Y:S01]  /*22010*/  SEL R0, RZ, 0x1, P2 ;  /* 0x00000001ff007807 */ /* 0x000fe20001000000 */
[----:B0-----:R-:W-:Y:S08]  /*22020*/  @!P1 BRA `(.L_x_3040) ;  /* 0x0000004c00789947 */ /* 0x001ff00003800000 */
.L_x_3222:
[----:B------:R-:W-:Y:S02]  /*22030*/  SEL R28, R28, RZ, P2 ;  /* 0x000000ff1c1c7207 */ /* 0x000fe40001000000 */
[----:B------:R-:W-:Y:S01]  /*22040*/  LOP3.LUT R0, R29, R0, RZ, 0x3c, !PT ;  /* 0x000000001d007212 */ /* 0x000fe200078e3cff */
[----:B------:R-:W-:Y:S06]  /*22050*/  @!P0 BRA `(.L_x_3041) ;  /* 0x0000000000048947 */ /* 0x000fec0003800000 */
[----:B------:R-:W-:Y:S01]  /*22060*/  BPT.TRAP 0x1 ;  /* 0x000000040000795c */ /* 0x000fe20000300000 */
.L_x_3041:
[----:B------:R-:W-:Y:S01]  /*22070*/  IMAD R5, R28, 0x8, R5 ;  /* 0x000000081c057824 */ /* 0x000fe200078e0205 */
[----:B------:R-:W-:-:S04]  /*22080*/  SHF.L.U32 R0, R0, 0x1f, RZ ;  /* 0x0000001f00007819 */ /* 0x000fc800000006ff */
[----:B------:R-:W3:Y:S02]  /*22090*/  SYNCS.PHASECHK.TRANS64.TRYWAIT P1, [R5+URZ+0x2a840], R0 ;  /* 0x02a84000050075a7 */ /* 0x000ee4000802017f */
[----:B---3--:R-:W-:Y:S05]  /*220a0*/  @!P1 BRA `(.L_x_3042) ;  /* 0x0000004c006c9947 */ /* 0x008fea0003800000 */
.L_x_3223:
[----:B------:R-:W-:Y:S05]  /*220b0*/  @!P0 BRA `(.L_x_3043) ;  /* 0x0000000000048947 */ /* 0x000fea0003800000 */
[----:B------:R-:W-:Y:S01]  /*220c0*/  BPT.TRAP 0x1 ;  /* 0x000000040000795c */ /* 0x000fe20000300000 */
.L_x_3043:
[----:B------:R-:W4:Y:S02]  /*220d0*/  SYNCS.PHASECHK.TRANS64.TRYWAIT P1, [R3+URZ+0x2a860], R2 ;  /* 0x02a86002030075a7 */ /* 0x000f24000802017f */
[----:B----4-:R-:W-:Y:S05]  /*220e0*/  @!P1 BRA `(.L_x_3044) ;  /* 0x0000004c00709947 */ /* 0x010fea0003800000 */
.L_x_3224:
[----:B------:R-:W-:Y:S05]  /*220f0*/  @!P0 BRA `(.L_x_3045) ;  /* 0x0000000000048947 */ /* 0x000fea0003800000 */
[----:B------:R-:W-:Y:S01]  /*22100*/  BPT.TRAP 0x1 ;  /* 0x000000040000795c */ /* 0x000fe20000300000 */
.L_x_3045:
[----:B------:R0:W0:Y:S02]  /*22110*/  SYNCS.PHASECHK.TRANS64.TRYWAIT P0, [R5+URZ+0x2a860], R0 ;  /* 0x02a86000050075a7 */ /* 0x000024000800017f */
[----:B0-----:R-:W-:Y:S05]  /*22120*/  @!P0 NANOSLEEP.SYNCS 0x989680 ;  /* 0x009896800000895d */ /* 0x001fea0003900000 */
[----:B------:R-:W0:Y:S02]  /*22130*/  @!P0 SYNCS.PHASECHK.TRANS64 P0, [R5+URZ+0x2a860], R0 ;  /* 0x02a86000050085a7 */ /* 0x000e24000800007f */
[----:B0-----:R-:W-:Y:S05]  /*22140*/  @!P0 BRA `(.L_x_3045) ;  /* 0xfffffffc00f08947 */ /* 0x001fea000383ffff */
.L_x_2687:
[----:B------:R-:W-:Y:S05]  /*22150*/  BSYNC B9 ;  /* 0x0000000000097941 */ /* 0x000fea0003800000 */
.L_x_2684:
[----:B------:R-:W-:Y:S05]  /*22160*/  EXIT ;  /* 0x000000000000794d */ /* 0x000fea0003800000 */
.L_x_2705:
[----:B0-----:R0:W1:Y:S02]  /*22170*/  SYNCS.PHASECHK.TRANS64.TRYWAIT P6, [R85+URZ+0x2a890], R86 ;  /* 0x02a89056550075a7 */ /* 0x00106400080c017f */
[----:B-1----:R-:W-:Y:S05]  /*22180*/  @!P6 NANOSLEEP.SYNCS 0x989680 ;  /* 0x009896800000e95d */ /* 0x002fea0003900000 */
[----:B------:R-:W1:Y:S02]  /*22190*/  @!P6 SYNCS.PHASECHK.TRANS64 P6, [R85+URZ+0x2a890], R86 ;  /* 0x02a890565500e5a7 */ /* 0x000e6400080c007f */
[----:B-1----:R-:W-:Y:S05]  /*221a0*/  @!P6 BRA `(.L_x_2705) ;  /* 0xfffffffc00f0e947 */ /* 0x002fea000383ffff */
[----:B------:R-:W-:Y:S05]  /*221b0*/  BRA `(.L_x_3046) ;  /* 0xfffffe1400507947 */ /* 0x000fea000383ffff */
.L_x_2706:
        /* <DEDUP_REMOVED lines=8> */
.L_x_3048:
[----:B------:R-:W-:Y:S05]  /*22240*/  BSYNC B1 ;  /* 0x0000000000017941 */ /* 0x000fea0003800000 */
.L_x_3047:
[----:B------:R-:W-:Y:S01]  /*22250*/  IMAD.MOV.U32 R13, RZ, RZ, R117 ;  /* 0x000000ffff0d7224 */ /* 0x000fe200078e0075 */
[----:B------:R-:W-:Y:S01]  /*22260*/  MOV R11, 0x1c1f ;  /* 0x00001c1f000b7802 */ /* 0x000fe20000000f00 */
[----:B------:R-:W-:Y:S01]  /*22270*/  IMAD.MOV.U32 R12, RZ, RZ, RZ ;  /* 0x000000ffff0c7224 */ /* 0x000fe200078e00ff */
[----:B------:R-:W-:Y:S01]  /*22280*/  MOV R78, R14 ;  /* 0x0000000e004e7202 */ /* 0x000fe20000000f00 */
[----:B------:R-:W-:-:S07]  /*22290*/  IMAD.MOV.U32 R15, RZ, RZ, -0x1 ;  /* 0xffffffffff0f7424 */ /* 0x000fce00078e00ff */
[----:B------:R-:W-:Y:S05]  /*222a0*/  WARPSYNC.COLLECTIVE R15, `(.L_x_3049) ;  /* 0x000000000f087348 */ /* 0x000fea0003c00000 */
[----:B------:R0:W1:Y:S02]  /*222b0*/  SHFL.IDX P6, R14, R13, R12, R11 ;  /* 0x0000000c0d0e7389 */ /* 0x00006400000c000b */
[----:B01----:R-:W-:Y:S01]  /*222c0*/  ENDCOLLECTIVE ;  /* 0x000000000000791b */ /* 0x003fe20003800000 */
.L_x_3049:
[----:B------:R-:W-:Y:S01]  /*222d0*/  IMAD.MOV.U32 R11, RZ, RZ, R14 ;  /* 0x000000ffff0b7224 */ /* 0x000fe200078e000e */
[----:B------:R-:W-:Y:S06]  /*222e0*/  BRA `(.L_x_3050) ;  /* 0xfffffe1400187947 */ /* 0x000fec000383ffff */
.L_x_2731:
[----:B------:R-:W-:Y:S01]  /*222f0*/  BSSY B1, `(.L_x_3051) ;  /* 0x0000008000017945 */ /* 0x000fe20003800000 */
[----:B0---4-:R-:W-:Y:S01]  /*22300*/  MOV R13, R116 ;  /* 0x00000074000d7202 */ /* 0x011fe20000000f00 */
[----:B------:R-:W-:Y:S01]  /*22310*/  IMAD.MOV.U32 R12, RZ, RZ, 0x1 ;  /* 0x00000001ff0c7424 */ /* 0x000fe200078e00ff */
[----:B------:R-:W-:Y:S01]  /*22320*/  MOV R15, 0xffffffff ;  /* 0xffffffff000f7802 */ /* 0x000fe20000000f00 */
[----:B---3--:R-:W-:-:S07]  /*22330*/  IMAD.MOV.U32 R11, RZ, RZ, 0x1c1f ;  /* 0x00001c1fff0b7424 */ /* 0x008fce00078e00ff */
[----:B-12---:R-:W-:Y:S05]  /*22340*/  WARPSYNC.COLLECTIVE R15, `(.L_x_3052) ;  /* 0x000000000f087348 */ /* 0x006fea0003c00000 */
[----:B------:R0:W3:Y:S02]  /*22350*/  SHFL.IDX P6, R14, R13, R12, R11 ;  /* 0x0000000c0d0e7389 */ /* 0x0000e400000c000b */
[----:B0123--:R-:W-:Y:S01]  /*22360*/  ENDCOLLECTIVE ;  /* 0x000000000000791b */ /* 0x00ffe20003800000 */
.L_x_3052:
[----:B------:R-:W-:Y:S05]  /*22370*/  BSYNC B1 ;  /* 0x0000000000017941 */ /* 0x000fea0003800000 */
.L_x_3051:
        /* <DEDUP_REMOVED lines=8> */
.L_x_3053:
[----:B------:R-:W-:Y:S01]  /*22400*/  MOV R117, R14 ;  /* 0x0000000e00757202 */ /* 0x000fe20000000f00 */
[----:B------:R-:W-:Y:S06]  /*22410*/  BRA `(.L_x_3054) ;  /* 0xfffffe2800507947 */ /* 0x000fec000383ffff */
.L_x_2761:
[----:B-1----:R1:W2:Y:S02]  /*22420*/  SYNCS.PHASECHK.TRANS64.TRYWAIT P6, [R85+URZ+0x2a890], R86 ;  /* 0x02a89056550075a7 */ /* 0x0022a400080c017f */
[----:B--2---:R-:W-:Y:S05]  /*22430*/  @!P6 NANOSLEEP.SYNCS 0x989680 ;  /* 0x009896800000e95d */ /* 0x004fea0003900000 */
[----:B------:R-:W2:Y:S02]  /*22440*/  @!P6 SYNCS.PHASECHK.TRANS64 P6, [R85+URZ+0x2a890], R86 ;  /* 0x02a890565500e5a7 */ /* 0x000ea400080c007f */
[----:B--2---:R-:W-:Y:S05]  /*22450*/  @!P6 BRA `(.L_x_2761) ;  /* 0xfffffffc00f0e947 */ /* 0x004fea000383ffff */
[----:B------:R-:W-:Y:S05]  /*22460*/  BRA `(.L_x_3055) ;  /* 0xfffffe4800147947 */ /* 0x000fea000383ffff */
.L_x_2762:
[----:B------:R-:W-:Y:S01]  /*22470*/  BSSY B1, `(.L_x_3056) ;  /* 0x0000008000017945 */ /* 0x000fe20003800000 */
[----:B------:R-:W-:Y:S01]  /*22480*/  IMAD.MOV.U32 R13, RZ, RZ, R116 ;  /* 0x000000ffff0d7224 */ /* 0x000fe200078e0074 */
[----:B------:R-:W-:Y:S01]  /*22490*/  MOV R11, 0x1c1f ;  /* 0x00001c1f000b7802 */ /* 0x000fe20000000f00 */
[----:B------:R-:W-:Y:S02]  /*224a0*/  IMAD.MOV.U32 R12, RZ, RZ, RZ ;  /* 0x000000ffff0c7224 */ /* 0x000fe400078e00ff */
[----:B------:R-:W-:-:S07]  /*224b0*/  IMAD.MOV.U32 R15, RZ, RZ, -0x1 ;  /* 0xffffffffff0f7424 */ /* 0x000fce00078e00ff */
[----:B-1----:R-:W-:Y:S05]  /*224c0*/  WARPSYNC.COLLECTIVE R15, `(.L_x_3057) ;  /* 0x000000000f087348 */ /* 0x002fea0003c00000 */
[----:B------:R0:W2:Y:S02]  /*224d0*/  SHFL.IDX P6, R14, R13, R12, R11 ;  /* 0x0000000c0d0e7389 */ /* 0x0000a400000c000b */
[----:B012---:R-:W-:Y:S01]  /*224e0*/  ENDCOLLECTIVE ;  /* 0x000000000000791b */ /* 0x007fe20003800000 */
.L_x_3057:
[----:B------:R-:W-:Y:S05]  /*224f0*/  BSYNC B1 ;  /* 0x0000000000017941 */ /* 0x000fea0003800000 */
.L_x_3056:
[----:B------:R-:W-:Y:S01]  /*22500*/  MOV R13, R117 ;  /* 0x00000075000d7202 */ /* 0x000fe20000000f00 */
[----:B------:R-:W-:Y:S01]  /*22510*/  IMAD.MOV.U32 R12, RZ, RZ, RZ ;  /* 0x000000ffff0c7224 */ /* 0x000fe200078e00ff */
[----:B------:R-:W-:Y:S01]  /*22520*/  MOV R15, 0xffffffff ;  /* 0xffffffff000f7802 */ /* 0x000fe20000000f00 */
[----:B------:R-:W-:Y:S02]  /*22530*/  IMAD.MOV.U32 R11, RZ, RZ, 0x1c1f ;  /* 0x00001c1fff0b7424 */ /* 0x000fe400078e00ff */
[----:B------:R-:W-:-:S07]  /*22540*/  IMAD.MOV.U32 R121, RZ, RZ, R14 ;  /* 0x000000ffff797224 */ /* 0x000fce00078e000e */
[----:B------:R-:W-:Y:S05]  /*22550*/  WARPSYNC.COLLECTIVE R15, `(.L_x_3058) ;  /* 0x000000000f087348 */ /* 0x000fea0003c00000 */
[----:B------:R0:W1:Y:S02]  /*22560*/  SHFL.IDX P6, R14, R13, R12, R11 ;  /* 0x0000000c0d0e7389 */ /* 0x00006400000c000b */
[----:B01----:R-:W-:Y:S01]  /*22570*/  ENDCOLLECTIVE ;  /* 0x000000000000791b */ /* 0x003fe20003800000 */
.L_x_3058:
[----:B------:R-:W-:Y:S01]  /*22580*/  IMAD.MOV.U32 R11, RZ, RZ, R14 ;  /* 0x000000ffff0b7224 */ /* 0x000fe200078e000e */
[----:B------:R-:W-:Y:S06]  /*22590*/  BRA `(.L_x_3059) ;  /* 0xfffffe4400e07947 */ /* 0x000fec000383ffff */
.L_x_2775:
[----:B------:R-:W-:Y:S01]  /*225a0*/  BSSY B1, `(.L_x_3060) ;  /* 0x0000008000017945 */ /* 0x000fe20003800000 */
[----:B--234-:R-:W-:Y:S01]  /*225b0*/  IMAD.MOV.U32 R13, RZ, RZ, R116 ;  /* 0x000000ffff0d7224 */ /* 0x01cfe200078e0074 */
[----:B------:R-:W-:Y:S01]  /*225c0*/  MOV R12, 0x1 ;  /* 0x00000001000c7802 */ /* 0x000fe20000000f00 */
[----:B------:R-:W-:Y:S02]  /*225d0*/  IMAD.MOV.U32 R11, RZ, RZ, 0x1c1f ;  /* 0x00001c1fff0b7424 */ /* 0x000fe400078e00ff */
[----:B------:R-:W-:-:S07]  /*225e0*/  IMAD.MOV.U32 R15, RZ, RZ, -0x1 ;  /* 0xffffffffff0f7424 */ /* 0x000fce00078e00ff */
[----:B01----:R-:W-:Y:S05]  /*225f0*/  WARPSYNC.COLLECTIVE R15, `(.L_x_3061) ;  /* 0x000000000f087348 */ /* 0x003fea0003c00000 */
[----:B------:R2:W3:Y:S02]  /*22600*/  SHFL.IDX P6, R14, R13, R12, R11 ;  /* 0x0000000c0d0e7389 */ /* 0x0004e400000c000b */
[----:B0123--:R-:W-:Y:S01]  /*22610*/  ENDCOLLECTIVE ;  /* 0x000000000000791b */ /* 0x00ffe20003800000 */
.L_x_3061:
[----:B------:R-:W-:Y:S05]  /*22620*/  BSYNC B1 ;  /* 0x0000000000017941 */ /* 0x000fea0003800000 */
.L_x_3060:
[----:B------:R-:W-:Y:S01]  /*22630*/  IMAD.MOV.U32 R13, RZ, RZ, R117 ;  /* 0x000000ffff0d7224 */ /* 0x000fe200078e0075 */
[----:B------:R-:W-:Y:S01]  /*22640*/  MOV R11, 0x1c1f ;  /* 0x00001c1f000b7802 */ /* 0x000fe20000000f00 */
[----:B------:R-:W-:Y:S01]  /*22650*/  IMAD.MOV.U32 R12, RZ, RZ, 0x1 ;  /* 0x00000001ff0c7424 */ /* 0x000fe200078e00ff */
[----:B------:R-:W-:Y:S01]  /*22660*/  MOV R116, R14 ;  /* 0x0000000e00747202 */ /* 0x000fe20000000f00 */
[----:B------:R-:W-:-:S07]  /*22670*/  IMAD.MOV.U32 R15, RZ, RZ, -0x1 ;  /* 0xffffffffff0f7424 */ /* 0x000fce00078e00ff */
[----:B------:R-:W-:Y:S05]  /*22680*/  WARPSYNC.COLLECTIVE R15, `(.L_x_3062) ;  /* 0x000000000f087348 */ /* 0x000fea0003c00000 */
[----:B------:R0:W1:Y:S02]  /*22690*/  SHFL.IDX P6, R14, R13, R12, R11 ;  /* 0x0000000c0d0e7389 */ /* 0x00006400000c000b */
[----:B01----:R-:W-:Y:S01]  /*226a0*/  ENDCOLLECTIVE ;  /* 0x000000000000791b */ /* 0x003fe20003800000 */
.L_x_3062:
[----:B------:R-:W-:Y:S01]  /*226b0*/  IMAD.MOV.U32 R117, RZ, RZ, R14 ;  /* 0x000000ffff757224 */ /* 0x000fe200078e000e */
[----:B------:R-:W-:Y:S06]  /*226c0*/  BRA `(.L_x_3063) ;  /* 0xfffffe5c00687947 */ /* 0x000fec000383ffff */
.L_x_2788:
[----:B0-----:R0:W1:Y:S02]  /*226d0*/  SYNCS.PHASECHK.TRANS64.TRYWAIT P4, [R85+URZ+0x2a890], R86 ;  /* 0x02a89056550075a7 */ /* 0x001064000808017f */
[----:B-1----:R-:W-:Y:S05]  /*226e0*/  @!P4 NANOSLEEP.SYNCS 0x989680 ;  /* 0x009896800000c95d */ /* 0x002fea0003900000 */
[----:B------:R-:W1:Y:S02]  /*226f0*/  @!P4 SYNCS.PHASECHK.TRANS64 P4, [R85+URZ+0x2a890], R86 ;  /* 0x02a890565500c5a7 */ /* 0x000e64000808007f */
[----:B-1----:R-:W-:Y:S05]  /*22700*/  @!P4 BRA `(.L_x_2788) ;  /* 0xfffffffc00f0c947 */ /* 0x002fea000383ffff */
[----:B------:R-:W-:Y:S05]  /*22710*/  BRA `(.L_x_3064) ;  /* 0xfffffe7400007947 */ /* 0x000fea000383ffff */
.L_x_2789:
[----:B------:R-:W-:Y:S01]  /*22720*/  BSSY B1, `(.L_x_3065) ;  /* 0x0000008000017945 */ /* 0x000fe20003800000 */
[----:B------:R-:W-:Y:S01]  /*22730*/  MOV R13, R35 ;  /* 0x00000023000d7202 */ /* 0x000fe20000000f00 */
[----:B------:R-:W-:Y:S01]  /*22740*/  IMAD.MOV.U32 R12, RZ, RZ, RZ ;  /* 0x000000ffff0c7224 */ /* 0x000fe200078e00ff */
[----:B------:R-:W-:Y:S01]  /*22750*/  MOV R15, 0xffffffff ;  /* 0xffffffff000f7802 */ /* 0x000fe20000000f00 */
[----:B------:R-:W-:-:S07]  /*22760*/  IMAD.MOV.U32 R11, RZ, RZ, 0x1c1f ;  /* 0x00001c1fff0b7424 */ /* 0x000fce00078e00ff */
[----:B0-----:R-:W-:Y:S05]  /*22770*/  WARPSYNC.COLLECTIVE R15, `(.L_x_3066) ;  /* 0x000000000f087348 */ /* 0x001fea0003c00000 */
[----:B------:R1:W2:Y:S02]  /*22780*/  SHFL.IDX P6, R14, R13, R12, R11 ;  /* 0x0000000c0d0e7389 */ /* 0x0002a400000c000b */
[----:B012---:R-:W-:Y:S01]  /*22790*/  ENDCOLLECTIVE ;  /* 0x000000000000791b */ /* 0x007fe20003800000 */
.L_x_3066:
[----:B------:R-:W-:Y:S05]  /*227a0*/  BSYNC B1 ;  /* 0x0000000000017941 */ /* 0x000fea0003800000 */
.L_x_3065:
[----:B------:R-:W-:Y:S01]  /*227b0*/  IMAD.MOV.U32 R13, RZ, RZ, R34 ;  /* 0x000000ffff0d7224 */ /* 0x000fe200078e0022 */
[----:B------:R-:W-:Y:S01]  /*227c0*/  MOV R12, RZ ;  /* 0x000000ff000c7202 */ /* 0x000fe20000000f00 */
[----:B------:R-:W-:Y:S02]  /*227d0*/  IMAD.MOV.U32 R11, RZ, RZ, 0x1c1f ;  /* 0x00001c1fff0b7424 */ /* 0x000fe400078e00ff */
[----:B------:R-:W-:Y:S02]  /*227e0*/  IMAD.MOV.U32 R15, RZ, RZ, -0x1 ;  /* 0xffffffffff0f7424 */ /* 0x000fe400078e00ff */
[----:B------:R-:W-:-:S07]  /*227f0*/  IMAD.MOV.U32 R33, RZ, RZ, R14 ;  /* 0x000000ffff217224 */ /* 0x000fce00078e000e */
[----:B------:R-:W-:Y:S05]  /*22800*/  WARPSYNC.COLLECTIVE R15, `(.L_x_3067) ;  /* 0x000000000f087348 */ /* 0x000fea0003c00000 */
[----:B------:R0:W1:Y:S02]  /*22810*/  SHFL.IDX P6, R14, R13, R12, R11 ;  /* 0x0000000c0d0e7389 */ /* 0x00006400000c000b */
[----:B01----:R-:W-:Y:S01]  /*22820*/  ENDCOLLECTIVE ;  /* 0x000000000000791b */ /* 0x003fe20003800000 */
.L_x_3067:
[----:B------:R-:W-:Y:S01]  /*22830*/  MOV R32, R14 ;  /* 0x0000000e00207202 */ /* 0x000fe20000000f00 */
[----:B------:R-:W-:Y:S06]  /*22840*/  BRA `(.L_x_3068) ;  /* 0xfffffe7400247947 */ /* 0x000fec000383ffff */
.L_x_2792:
[----:B------:R-:W-:Y:S01]  /*22850*/  BSSY B1, `(.L_x_3069) ;  /* 0x0000008000017945 */ /* 0x000fe20003800000 */
[----:B----4-:R-:W-:Y:S01]  /*22860*/  IMAD.MOV.U32 R13, RZ, RZ, R35 ;  /* 0x000000ffff0d7224 */ /* 0x010fe200078e0023 */
[----:B------:R-:W-:Y:S01]  /*22870*/  MOV R11, 0x1c1f ;  /* 0x00001c1f000b7802 */ /* 0x000fe20000000f00 */
[----:B------:R-:W-:Y:S02]  /*22880*/  IMAD.MOV.U32 R12, RZ, RZ, 0x1 ;  /* 0x00000001ff0c7424 */ /* 0x000fe400078e00ff */
[----:B------:R-:W-:-:S07]  /*22890*/  IMAD.MOV.U32 R15, RZ, RZ, -0x1 ;  /* 0xffffffffff0f7424 */ /* 0x000fce00078e00ff */
[----:B0123--:R-:W-:Y:S05]  /*228a0*/  WARPSYNC.COLLECTIVE R15, `(.L_x_3070) ;  /* 0x000000000f087348 */ /* 0x00ffea0003c00000 */
[----:B------:R4:W0:Y:S02]  /*228b0*/  SHFL.IDX P6, R14, R13, R12, R11 ;  /* 0x0000000c0d0e7389 */ /* 0x00082400000c000b */
[----:B01234-:R-:W-:Y:S01]  /*228c0*/  ENDCOLLECTIVE ;  /* 0x000000000000791b */ /* 0x01ffe20003800000 */
.L_x_3070:
[----:B------:R-:W-:Y:S05]  /*228d0*/  BSYNC B1 ;  /* 0x0000000000017941 */ /* 0x000fea0003800000 */
.L_x_3069:
[----:B------:R-:W-:Y:S01]  /*228e0*/  MOV R13, R34 ;  /* 0x00000022000d7202 */ /* 0x000fe20000000f00 */
[----:B------:R-:W-:Y:S01]  /*228f0*/  IMAD.MOV.U32 R12, RZ, RZ, 0x1 ;  /* 0x00000001ff0c7424 */ /* 0x000fe200078e00ff */
[----:B------:R-:W-:Y:S01]  /*22900*/  MOV R15, 0xffffffff ;  /* 0xffffffff000f7802 */ /* 0x000fe20000000f00 */
[----:B------:R-:W-:Y:S02]  /*22910*/  IMAD.MOV.U32 R11, RZ, RZ, 0x1c1f ;  /* 0x00001c1fff0b7424 */ /* 0x000fe400078e00ff */
[----:B------:R-:W-:-:S07]  /*22920*/  IMAD.MOV.U32 R33, RZ, RZ, R14 ;  /* 0x000000ffff217224 */ /* 0x000fce00078e000e */
[----:B------:R-:W-:Y:S05]  /*22930*/  WARPSYNC.COLLECTIVE R15, `(.L_x_3071) ;  /* 0x000000000f087348 */ /* 0x000fea0003c00000 */
[----:B------:R0:W1:Y:S02]  /*22940*/  SHFL.IDX P6, R14, R13, R12, R11 ;  /* 0x0000000c0d0e7389 */ /* 0x00006400000c000b */
[----:B01----:R-:W-:Y:S01]  /*22950*/  ENDCOLLECTIVE ;  /* 0x000000000000791b */ /* 0x003fe20003800000 */
.L_x_3071:
[----:B------:R-:W-:Y:S01]  /*22960*/  IMAD.MOV.U32 R32, RZ, RZ, R14 ;  /* 0x000000ffff207224 */ /* 0x000fe200078e000e */
[----:B------:R-:W-:Y:S06]  /*22970*/  BRA `(.L_x_3072) ;  /* 0xfffffe7400807947 */ /* 0x000fec000383ffff */
.L_x_2796:
[----:B---3--:R3:W0:Y:S02]  /*22980*/  SYNCS.PHASECHK.TRANS64.TRYWAIT P0, [R85+URZ+0x2a8b0], R86 ;  /* 0x02a8b056550075a7 */ /* 0x008624000800017f */
[----:B0-----:R-:W-:Y:S05]  /*22990*/  @!P0 NANOSLEEP.SYNCS 0x989680 ;  /* 0x009896800000895d */ /* 0x001fea0003900000 */
[----:B------:R-:W0:Y:S02]  /*229a0*/  @!P0 SYNCS.PHASECHK.TRANS64 P0, [R85+URZ+0x2a8b0], R86 ;  /* 0x02a8b056550085a7 */ /* 0x000e24000800007f */
[----:B0-----:R-:W-:Y:S05]  /*229b0*/  @!P0 BRA `(.L_x_2796) ;  /* 0xfffffffc00f08947 */ /* 0x001fea000383ffff */
[----:B------:R-:W-:Y:S05]  /*229c0*/  BRA `(.L_x_3073) ;  /* 0xfffffe7800587947 */ /* 0x000fea000383ffff */
.L_x_2814:
        /* <DEDUP_REMOVED lines=8> */
.L_x_3075:
[----:B------:R-:W-:Y:S05]  /*22a50*/  BSYNC B1 ;  /* 0x0000000000017941 */ /* 0x000fea0003800000 */
.L_x_3074:
        /* <DEDUP_REMOVED lines=8> */
.L_x_3076:
[----:B------:R-:W-:Y:S01]  /*22ae0*/  MOV R13, R8 ;  /* 0x00000008000d7202 */ /* 0x000fe20000000f00 */
[----:B------:R-:W-:-:S07]  /*22af0*/  IMAD.MOV.U32 R0, RZ, RZ, R14 ;  /* 0x000000ffff007224 */ /* 0x000fce00078e000e */
[----:B------:R-:W-:Y:S05]  /*22b00*/  WARPSYNC.COLLECTIVE R15, `(.L_x_3077) ;  /* 0x000000000f087348 */ /* 0x000fea0003c00000 */
[----:B------:R0:W1:Y:S02]  /*22b10*/  SHFL.IDX P6, R14, R13, R12, R11 ;  /* 0x0000000c0d0e7389 */ /* 0x00006400000c000b */
[----:B01----:R-:W-:Y:S01]  /*22b20*/  ENDCOLLECTIVE ;  /* 0x000000000000791b */ /* 0x003fe20003800000 */
.L_x_3077:
[----:B------:R-:W-:Y:S02]  /*22b30*/  IMAD.MOV.U32 R13, RZ, RZ, R4 ;  /* 0x000000ffff0d7224 */ /* 0x000fe400078e0004 */
[----:B------:R-:W-:-:S07]  /*22b40*/  IMAD.MOV.U32 R5, RZ, RZ, R14 ;  /* 0x000000ffff057224 */ /* 0x000fce00078e000e */
[----:B------:R-:W-:Y:S05]  /*22b50*/  WARPSYNC.COLLECTIVE R15, `(.L_x_3078) ;  /* 0x000000000f087348 */ /* 0x000fea0003c00000 */
[----:B------:R0:W1:Y:S02]  /*22b60*/  SHFL.IDX P6, R14, R13, R12, R11 ;  /* 0x0000000c0d0e7389 */ /* 0x00006400000c000b */
[----:B01----:R-:W-:Y:S01]  /*22b70*/  ENDCOLLECTIVE ;  /* 0x000000000000791b */ /* 0x003fe20003800000 */
.L_x_3078:
[----:B------:R-:W-:Y:S05]  /*22b80*/  BRA `(.L_x_3079) ;  /* 0xfffffe8800187947 */ /* 0x000fea000383ffff */
.L_x_2817:
[----:B------:R-:W-:Y:S01]  /*22b90*/  BSSY B1, `(.L_x_3080) ;  /* 0x0000008000017945 */ /* 0x000fe20003800000 */
[----:B------:R-:W-:Y:S01]  /*22ba0*/  MOV R13, R7 ;  /* 0x00000007000d7202 */ /* 0x000fe20000000f00 */
[----:B------:R-:W-:Y:S01]  /*22bb0*/  IMAD.MOV.U32 R12, RZ, RZ, 0x1 ;  /* 0x00000001ff0c7424 */ /* 0x000fe200078e00ff */
[----:B------:R-:W-:Y:S01]  /*22bc0*/  MOV R15, 0xffffffff ;  /* 0xffffffff000f7802 */ /* 0x000fe20000000f00 */
[----:B------:R-:W-:-:S07]  /*22bd0*/  IMAD.MOV.U32 R11, RZ, RZ, 0x1c1f ;  /* 0x00001c1fff0b7424 */ /* 0x000fce00078e00ff */
[----:B0---4-:R-:W-:Y:S05]  /*22be0*/  WARPSYNC.COLLECTIVE R15, `(.L_x_3081) ;  /* 0x000000000f087348 */ /* 0x011fea0003c00000 */
[----:B----4-:R1:W2:Y:S02]  /*22bf0*/  SHFL.IDX P6, R14, R13, R12, R11 ;  /* 0x0000000c0d0e7389 */ /* 0x0102a400000c000b */
[----:B012---:R-:W-:Y:S01]  /*22c00*/  ENDCOLLECTIVE ;  /* 0x000000000000791b */ /* 0x007fe20003800000 */
.L_x_3081:
[----:B------:R-:W-:Y:S05]  /*22c10*/  BSYNC B1 ;  /* 0x0000000000017941 */ /* 0x000fea0003800000 */
.L_x_3080:
        /* <DEDUP_REMOVED lines=8> */
.L_x_3082:
[----:B------:R-:W-:Y:S01]  /*22ca0*/  IMAD.MOV.U32 R13, RZ, RZ, R8 ;  /* 0x000000ffff0d7224 */ /* 0x000fe200078e0008 */
[----:B------:R-:W-:-:S07]  /*22cb0*/  MOV R0, R14 ;  /* 0x0000000e00007202 */ /* 0x000fce0000000f00 */
[----:B------:R-:W-:Y:S05]  /*22cc0*/  WARPSYNC.COLLECTIVE R15, `(.L_x_3083) ;  /* 0x000000000f087348 */ /* 0x000fea0003c00000 */
[----:B------:R0:W1:Y:S02]  /*22cd0*/  SHFL.IDX P6, R14, R13, R12, R11 ;  /* 0x0000000c0d0e7389 */ /* 0x00006400000c000b */
[----:B01----:R-:W-:Y:S01]  /*22ce0*/  ENDCOLLECTIVE ;  /* 0x000000000000791b */ /* 0x003fe20003800000 */
.L_x_3083:
[----:B------:R-:W-:Y:S01]  /*22cf0*/  MOV R13, R4 ;  /* 0x00000004000d7202 */ /* 0x000fe20000000f00 */
[----:B------:R-:W-:-:S07]  /*22d00*/  IMAD.MOV.U32 R5, RZ, RZ, R14 ;  /* 0x000000ffff057224 */ /* 0x000fce00078e000e */
[----:B------:R-:W-:Y:S05]  /*22d10*/  WARPSYNC.COLLECTIVE R15, `(.L_x_3084) ;  /* 0x000000000f087348 */ /* 0x000fea0003c00000 */
[----:B------:R0:W1:Y:S02]  /*22d20*/  SHFL.IDX P6, R14, R13, R12, R11 ;  /* 0x0000000c0d0e7389 */ /* 0x00006400000c000b */
[----:B01----:R-:W-:Y:S01]  /*22d30*/  ENDCOLLECTIVE ;  /* 0x000000000000791b */ /* 0x003fe20003800000 */
.L_x_3084:
[----:B------:R-:W-:Y:S01]  /*22d40*/  IMAD.MOV.U32 R4, RZ, RZ, R14 ;  /* 0x000000ffff047224 */ /* 0x000fe200078e000e */
[----:B------:R-:W-:Y:S06]  /*22d50*/  BRA `(.L_x_3085) ;  /* 0xfffffe8c00a47947 */ /* 0x000fec000383ffff */
.L_x_2821:
[----:B0-----:R0:W1:Y:S02]  /*22d60*/  SYNCS.PHASECHK.TRANS64.TRYWAIT P0, [R18+URZ+0x2a800], R5 ;  /* 0x02a80005120075a7 */ /* 0x001064000800017f */
[----:B-1----:R-:W-:Y:S05]  /*22d70*/  @!P0 NANOSLEEP.SYNCS 0x989680 ;  /* 0x009896800000895d */ /* 0x002fea0003900000 */
[----:B------:R-:W1:Y:S02]  /*22d80*/  @!P0 SYNCS.PHASECHK.TRANS64 P0, [R18+URZ+0x2a800], R5 ;  /* 0x02a80005120085a7 */ /* 0x000e64000800007f */
[----:B-1----:R-:W-:Y:S05]  /*22d90*/  @!P0 BRA `(.L_x_2821) ;  /* 0xfffffffc00f08947 */ /* 0x002fea000383ffff */
[----:B------:R-:W-:Y:S05]  /*22da0*/  BRA `(.L_x_3086) ;  /* 0xfffffe9400b47947 */ /* 0x000fea000383ffff */
.L_x_2845:
        /* <DEDUP_REMOVED lines=8> */
.L_x_3088:
[----:B------:R-:W-:Y:S05]  /*22e30*/  BSYNC B1 ;  /* 0x0000000000017941 */ /* 0x000fea0003800000 */
.L_x_3087:
        /* <DEDUP_REMOVED lines=8> */
.L_x_3089:
[----:B------:R-:W-:Y:S01]  /*22ec0*/  MOV R13, R21 ;  /* 0x00000015000d7202 */ /* 0x000fe20000000f00 */
[----:B------:R-:W-:-:S07]  /*22ed0*/  IMAD.MOV.U32 R0, RZ, RZ, R14 ;  /* 0x000000ffff007224 */ /* 0x000fce00078e000e */
[----:B------:R-:W-:Y:S05]  /*22ee0*/  WARPSYNC.COLLECTIVE R15, `(.L_x_3090) ;  /* 0x000000000f087348 */ /* 0x000fea0003c00000 */
[----:B------:R0:W1:Y:S02]  /*22ef0*/  SHFL.IDX P6, R14, R13, R12, R11 ;  /* 0x0000000c0d0e7389 */ /* 0x00006400000c000b */
[----:B01----:R-:W-:Y:S01]  /*22f00*/  ENDCOLLECTIVE ;  /* 0x000000000000791b */ /* 0x003fe20003800000 */
.L_x_3090:
[----:B------:R-:W-:Y:S02]  /*22f10*/  IMAD.MOV.U32 R13, RZ, RZ, R20 ;  /* 0x000000ffff0d7224 */ /* 0x000fe400078e0014 */
[----:B------:R-:W-:-:S07]  /*22f20*/  IMAD.MOV.U32 R5, RZ, RZ, R14 ;  /* 0x000000ffff057224 */ /* 0x000fce00078e000e */
[----:B------:R-:W-:Y:S05]  /*22f30*/  WARPSYNC.COLLECTIVE R15, `(.L_x_3091) ;  /* 0x000000000f087348 */ /* 0x000fea0003c00000 */
[----:B------:R0:W1:Y:S02]  /*22f40*/  SHFL.IDX P6, R14, R13, R12, R11 ;  /* 0x0000000c0d0e7389 */ /* 0x00006400000c000b */
[----:B01----:R-:W-:Y:S01]  /*22f50*/  ENDCOLLECTIVE ;  /* 0x000000000000791b */ /* 0x003fe20003800000 */
.L_x_3091:
[----:B------:R-:W-:Y:S05]  /*22f60*/  BRA `(.L_x_3092) ;  /* 0xfffffeb800847947 */ /* 0x000fea000383ffff */
.L_x_2848:
        /* <DEDUP_REMOVED lines=8> */
.L_x_3094:
[----:B------:R-:W-:Y:S05]  /*22ff0*/  BSYNC B1 ;  /* 0x0000000000017941 */ /* 0x000fea0003800000 */
.L_x_3093:
        /* <DEDUP_REMOVED lines=8> */
.L_x_3095:
[----:B------:R-:W-:Y:S01]  /*23080*/  IMAD.MOV.U32 R13, RZ, RZ, R21 ;  /* 0x000000ffff0d7224 */ /* 0x000fe200078e0015 */
[----:B------:R-:W-:-:S07]  /*23090*/  MOV R0, R14 ;  /* 0x0000000e00007202 */ /* 0x000fce0000000f00 */
[----:B------:R-:W-:Y:S05]  /*230a0*/  WARPSYNC.COLLECTIVE R15, `(.L_x_3096) ;  /* 0x000000000f087348 */ /* 0x000fea0003c00000 */
[----:B------:R0:W1:Y:S02]  /*230b0*/  SHFL.IDX P6, R14, R13, R12, R11 ;  /* 0x0000000c0d0e7389 */ /* 0x00006400000c000b */
[----:B01----:R-:W-:Y:S01]  /*230c0*/  ENDCOLLECTIVE ;  /* 0x000000000000791b */ /* 0x003fe20003800000 */
.L_x_3096:
[----:B------:R-:W-:Y:S01]  /*230d0*/  MOV R13, R20 ;  /* 0x00000014000d7202 */ /* 0x000fe20000000f00 */
[----:B------:R-:W-:-:S07]  /*230e0*/  IMAD.MOV.U32 R21, RZ, RZ, R14 ;  /* 0x000000ffff157224 */ /* 0x000fce00078e000e */
[----:B------:R-:W-:Y:S05]  /*230f0*/  WARPSYNC.COLLECTIVE R15, `(.L_x_3097) ;  /* 0x000000000f087348 */ /* 0x000fea0003c00000 */
[----:B------:R0:W1:Y:S02]  /*23100*/  SHFL.IDX P6, R14, R13, R12, R11 ;  /* 0x0000000c0d0e7389 */ /* 0x00006400000c000b */
[----:B01----:R-:W-:Y:S01]  /*23110*/  ENDCOLLECTIVE ;  /* 0x000000000000791b */ /* 0x003fe20003800000 */
.L_x_3097:
[----:B------:R-:W-:Y:S01]  /*23120*/  IMAD.MOV.U32 R20, RZ, RZ, R14 ;  /* 0x000000ffff147224 */ /* 0x000fe200078e000e */
[----:B------:R-:W-:Y:S06]  /*23130*/  BRA `(.L_x_3098) ;  /* 0xfffffebc00a87947 */ /* 0x000fec000383ffff */
.L_x_2852:
[----:B0-----:R0:W1:Y:S02]  /*23140*/  SYNCS.PHASECHK.TRANS64.TRYWAIT P0, [R18+URZ+0x2a800], R21 ;  /* 0x02a80015120075a7 */ /* 0x001064000800017f */
[----:B-1----:R-:W-:Y:S05]  /*23150*/  @!P0 NANOSLEEP.SYNCS 0x989680 ;  /* 0x009896800000895d */ /* 0x002fea0003900000 */
[----:B------:R-:W1:Y:S02]  /*23160*/  @!P0 SYNCS.PHASECHK.TRANS64 P0, [R18+URZ+0x2a800], R21 ;  /* 0x02a80015120085a7 */ /* 0x000e64000800007f */
[----:B-1----:R-:W-:Y:S05]  /*23170*/  @!P0 BRA `(.L_x_2852) ;  /* 0xfffffffc00f08947 */ /* 0x002fea000383ffff */
[----:B------:R-:W-:Y:S05]  /*23180*/  BRA `(.L_x_3099) ;  /* 0xfffffec400207947 */ /* 0x000fea000383ffff */
.L_x_2866:
[----:B-1----:R1:W3:Y:S02]  /*23190*/  SYNCS.PHASECHK.TRANS64.TRYWAIT P1, [R0+URZ+0x2a830], R3 ;  /* 0x02a83003000075a7 */ /* 0x0022e4000802017f */
[----:B---3--:R-:W-:Y:S05]  /*231a0*/  @!P1 NANOSLEEP.SYNCS 0x989680 ;  /* 0x009896800000995d */ /* 0x008fea0003900000 */
[----:B------:R-:W3:Y:S02]  /*231b0*/  @!P1 SYNCS.PHASECHK.TRANS64 P1, [R0+URZ+0x2a830], R3 ;  /* 0x02a83003000095a7 */ /* 0x000ee4000802007f */
[----:B---3--:R-:W-:Y:S05]  /*231c0*/  @!P1 BRA `(.L_x_2866) ;  /* 0xfffffffc00f09947 */ /* 0x008fea000383ffff */
[----:B------:R-:W-:Y:S05]  /*231d0*/  BRA `(.L_x_2865) ;  /* 0xfffffee800bc7947 */ /* 0x000fea000383ffff */
.L_x_2874:
[----:B-1----:R1:W2:Y:S02]  /*231e0*/  SYNCS.PHASECHK.TRANS64.TRYWAIT P2, [R15+URZ+0x2a830], R4 ;  /* 0x02a830040f0075a7 */ /* 0x0022a4000804017f */
[----:B--2---:R-:W-:Y:S05]  /*231f0*/  @!P2 NANOSLEEP.SYNCS 0x989680 ;  /* 0x009896800000a95d */ /* 0x004fea0003900000 */
[----:B------:R-:W2:Y:S02]  /*23200*/  @!P2 SYNCS.PHASECHK.TRANS64 P2, [R15+URZ+0x2a830], R4 ;  /* 0x02a830040f00a5a7 */ /* 0x000ea4000804007f */
[----:B--2---:R-:W-:Y:S05]  /*23210*/  @!P2 BRA `(.L_x_2874) ;  /* 0xfffffffc00f0a947 */ /* 0x004fea000383ffff */
[----:B------:R-:W-:Y:S05]  /*23220*/  BRA `(.L_x_2873) ;  /* 0xffffff0c006c7947 */ /* 0x000fea000383ffff */
.L_x_2879:
[----:B---3--:R3:W4:Y:S02]  /*23230*/  SYNCS.PHASECHK.TRANS64.TRYWAIT P2, [R10+URZ+0x2a850], R2 ;  /* 0x02a850020a0075a7 */ /* 0x008724000804017f */
[----:B----4-:R-:W-:Y:S05]  /*23240*/  @!P2 NANOSLEEP.SYNCS 0x989680 ;  /* 0x009896800000a95d */ /* 0x010fea0003900000 */
[----:B------:R-:W4:Y:S02]  /*23250*/  @!P2 SYNCS.PHASECHK.TRANS64 P2, [R10+URZ+0x2a850], R2 ;  /* 0x02a850020a00a5a7 */ /* 0x000f24000804007f */
[----:B----4-:R-:W-:Y:S05]  /*23260*/  @!P2 BRA `(.L_x_2879) ;  /* 0xfffffffc00f0a947 */ /* 0x010fea000383ffff */
[----:B------:R-:W-:Y:S05]  /*23270*/  BRA `(.L_x_2878) ;  /* 0xffffff18005c7947 */ /* 0x000fea000383ffff */
.L_x_2889:
[----:B-1----:R1:W2:Y:S02]  /*23280*/  SYNCS.PHASECHK.TRANS64.TRYWAIT P1, [R4+URZ+0x2a830], R11 ;  /* 0x02a8300b040075a7 */ /* 0x0022a4000802017f */
[----:B--2---:R-:W-:Y:S05]  /*23290*/  @!P1 NANOSLEEP.SYNCS 0x989680 ;  /* 0x009896800000995d */ /* 0x004fea0003900000 */
[----:B------:R-:W2:Y:S02]  /*232a0*/  @!P1 SYNCS.PHASECHK.TRANS64 P1, [R4+URZ+0x2a830], R11 ;  /* 0x02a8300b040095a7 */ /* 0x000ea4000802007f */
[----:B--2---:R-:W-:Y:S05]  /*232b0*/  @!P1 BRA `(.L_x_2889) ;  /* 0xfffffffc00f09947 */ /* 0x004fea000383ffff */
[----:B------:R-:W-:Y:S05]  /*232c0*/  BRA `(.L_x_2888) ;  /* 0xffffff3400187947 */ /* 0x000fea000383ffff */
.L_x_2894:
[----:B-1----:R1:W2:Y:S02]  /*232d0*/  SYNCS.PHASECHK.TRANS64.TRYWAIT P1, [R10+URZ+0x2a850], R3 ;  /* 0x02a850030a0075a7 */ /* 0x0022a4000802017f */
[----:B--2---:R-:W-:Y:S05]  /*232e0*/  @!P1 NANOSLEEP.SYNCS 0x989680 ;  /* 0x009896800000995d */ /* 0x004fea0003900000 */
[----:B------:R-:W2:Y:S02]  /*232f0*/  @!P1 SYNCS.PHASECHK.TRANS64 P1, [R10+URZ+0x2a850], R3 ;  /* 0x02a850030a0095a7 */ /* 0x000ea4000802007f */
[----:B--2---:R-:W-:Y:S05]  /*23300*/  @!P1 BRA `(.L_x_2894) ;  /* 0xfffffffc00f09947 */ /* 0x004fea000383ffff */
[----:B------:R-:W-:Y:S05]  /*23310*/  BRA `(.L_x_2893) ;  /* 0xffffff4000087947 */ /* 0x000fea000383ffff */
.L_x_2902:
[----:B-1----:R1:W2:Y:S02]  /*23320*/  SYNCS.PHASECHK.TRANS64.TRYWAIT P1, [R12+URZ+0x2a850], R5 ;  /* 0x02a850050c0075a7 */ /* 0x0022a4000802017f */
[----:B--2---:R-:W-:Y:S05]  /*23330*/  @!P1 NANOSLEEP.SYNCS 0x989680 ;  /* 0x009896800000995d */ /* 0x004fea0003900000 */
[----:B------:R-:W2:Y:S02]  /*23340*/  @!P1 SYNCS.PHASECHK.TRANS64 P1, [R12+URZ+0x2a850], R5 ;  /* 0x02a850050c0095a7 */ /* 0x000ea4000802007f */
[----:B--2---:R-:W-:Y:S05]  /*23350*/  @!P1 BRA `(.L_x_2902) ;  /* 0xfffffffc00f09947 */ /* 0x004fea000383ffff */
[----:B------:R-:W-:Y:S05]  /*23360*/  BRA `(.L_x_2901) ;  /* 0xffffff5400d47947 */ /* 0x000fea000383ffff */
.L_x_2939:
[----:B------:R-:W0:Y:S01]  /*23370*/  S2R R8, SR_TID.X ;  /* 0x0000000000087919 */ /* 0x000e220000002100 */
[----:B------:R-:W-:Y:S01]  /*23380*/  BSSY B1, `(.L_x_3100) ;  /* 0x000000a000017945 */ /* 0x000fe20003800000 */
[----:B------:R-:W-:Y:S01]  /*23390*/  MOV R12, RZ ;  /* 0x000000ff000c7202 */ /* 0x000fe20000000f00 */
[----:B------:R-:W-:Y:S02]  /*233a0*/  IMAD.MOV.U32 R11, RZ, RZ, 0x1f ;  /* 0x0000001fff0b7424 */ /* 0x000fe400078e00ff */
[----:B------:R-:W-:Y:S01]  /*233b0*/  IMAD.MOV.U32 R15, RZ, RZ, -0x1 ;  /* 0xffffffffff0f7424 */ /* 0x000fe200078e00ff */
[----:B0-----:R-:W-:-:S04]  /*233c0*/  SHF.R.U32.HI R8, RZ, 0x5, R8 ;  /* 0x00000005ff087819 */ /* 0x001fc80000011608 */
[----:B------:R-:W-:-:S05]  /*233d0*/  LOP3.LUT R8, R8, 0x3, RZ, 0xc0, !PT ;  /* 0x0000000308087812 */ /* 0x000fca00078ec0ff */
[----:B------:R-:W-:-:S07]  /*233e0*/  IMAD.MOV.U32 R13, RZ, RZ, R8 ;  /* 0x000000ffff0d7224 */ /* 0x000fce00078e0008 */
[----:B-1----:R-:W-:Y:S05]  /*233f0*/  WARPSYNC.COLLECTIVE R15, `(.L_x_3101) ;  /* 0x000000000f087348 */ /* 0x002fea0003c00000 */
[----:B------:R0:W2:Y:S02]  /*23400*/  SHFL.IDX P6, R14, R13, R12, R11 ;  /* 0x0000000c0d0e7389 */ /* 0x0000a400000c000b */
[----:B012---:R-:W-:Y:S01]  /*23410*/  ENDCOLLECTIVE ;  /* 0x000000000000791b */ /* 0x007fe20003800000 */
.L_x_3101:
[----:B------:R-:W-:Y:S05]  /*23420*/  BSYNC B1 ;  /* 0x0000000000017941 */ /* 0x000fea0003800000 */
.L_x_3100:
[----:B------:R-:W-:Y:S05]  /*23430*/  BRA `(.L_x_3102) ;  /* 0xffffff9000f47947 */ /* 0x000fea000383ffff */
.L_x_2941:
[----:B------:R-:W-:Y:S01]  /*23440*/  BSSY B1, `(.L_x_3103) ;  /* 0x0000006000017945 */ /* 0x000fe20003800000 */
[----:B------:R-:W-:-:S07]  /*23450*/  MOV R15, 0xffffffff ;  /* 0xffffffff000f7802 */ /* 0x000fce0000000f00 */
[----:B01----:R-:W-:Y:S05]  /*23460*/  WARPSYNC.COLLECTIVE R15, `(.L_x_3104) ;  /* 0x000000000f0c7348 */ /* 0x003fea0003c00000 */
[----:B------:R-:W-:Y:S02]  /*23470*/  ELECT P6, UR62, PT ;  /* 0x00000000003e782f */ /* 0x000fe400038c0000 */
[----:B------:R-:W-:Y:S01]  /*23480*/  MOV R14, UR62 ;  /* 0x0000003e000e7c02 */ /* 0x000fe20008000f00 */
[----:B01----:R-:W-:Y:S10]  /*23490*/  ENDCOLLECTIVE ;  /* 0x000000000000791b */ /* 0x003ff40003800000 */
.L_x_3104:
[----:B------:R-:W-:Y:S05]  /*234a0*/  BSYNC B1 ;  /* 0x0000000000017941 */ /* 0x000fea0003800000 */
.L_x_3103:
[----:B------:R-:W-:Y:S05]  /*234b0*/  BRA `(.L_x_2940) ;  /* 0xffffff9000ec7947 */ /* 0x000fea000383ffff */
.L_x_2943:
[----:B0-----:R0:W2:Y:S02]  /*234c0*/  SYNCS.PHASECHK.TRANS64.TRYWAIT P0, [R22+URZ+0x2a820], R7 ;  /* 0x02a82007160075a7 */ /* 0x0010a4000800017f */
[----:B--2---:R-:W-:Y:S05]  /*234d0*/  @!P0 NANOSLEEP.SYNCS 0x989680 ;  /* 0x009896800000895d */ /* 0x004fea0003900000 */
[----:B------:R-:W2:Y:S02]  /*234e0*/  @!P0 SYNCS.PHASECHK.TRANS64 P0, [R22+URZ+0x2a820], R7 ;  /* 0x02a82007160085a7 */ /* 0x000ea4000800007f */
[----:B--2---:R-:W-:Y:S05]  /*234f0*/  @!P0 BRA `(.L_x_2943) ;  /* 0xfffffffc00f08947 */ /* 0x004fea000383ffff */
[----:B------:R-:W-:Y:S05]  /*23500*/  BRA `(.L_x_3105) ;  /* 0xffffff9000fc7947 */ /* 0x000fea000383ffff */
.L_x_2947:
[----:B-1----:R1:W2:Y:S02]  /*23510*/  SYNCS.PHASECHK.TRANS64.TRYWAIT P0, [R11+URZ+0x2a8a0], R10 ;  /* 0x02a8a00a0b0075a7 */ /* 0x0022a4000800017f */
[----:B--2---:R-:W-:Y:S05]  /*23520*/  @!P0 NANOSLEEP.SYNCS 0x989680 ;  /* 0x009896800000895d */ /* 0x004fea0003900000 */
[----:B------:R-:W2:Y:S02]  /*23530*/  @!P0 SYNCS.PHASECHK.TRANS64 P0, [R11+URZ+0x2a8a0], R10 ;  /* 0x02a8a00a0b0085a7 */ /* 0x000ea4000800007f */
[----:B--2---:R-:W-:Y:S05]  /*23540*/  @!P0 BRA `(.L_x_2947) ;  /* 0xfffffffc00f08947 */ /* 0x004fea000383ffff */
[----:B------:R-:W-:Y:S05]  /*23550*/  BRA `(.L_x_3106) ;  /* 0xffffff9400147947 */ /* 0x000fea000383ffff */
.L_x_2954:
[----:B0-----:R0:W2:Y:S02]  /*23560*/  SYNCS.PHASECHK.TRANS64.TRYWAIT P0, [R11+URZ+0x2a8c0], R10 ;  /* 0x02a8c00a0b0075a7 */ /* 0x0010a4000800017f */
[----:B--2---:R-:W-:Y:S05]  /*23570*/  @!P0 NANOSLEEP.SYNCS 0x989680 ;  /* 0x009896800000895d */ /* 0x004fea0003900000 */
[----:B------:R-:W2:Y:S02]  /*23580*/  @!P0 SYNCS.PHASECHK.TRANS64 P0, [R11+URZ+0x2a8c0], R10 ;  /* 0x02a8c00a0b0085a7 */ /* 0x000ea4000800007f */
[----:B--2---:R-:W-:Y:S05]  /*23590*/  @!P0 BRA `(.L_x_2954) ;  /* 0xfffffffc00f08947 */ /* 0x004fea000383ffff */
[----:B------:R-:W-:Y:S05]  /*235a0*/  BRA `(.L_x_3107) ;  /* 0xffffff98000c7947 */ /* 0x000fea000383ffff */
.L_x_2962:
[----:B-1----:R1:W2:Y:S02]  /*235b0*/  SYNCS.PHASECHK.TRANS64.TRYWAIT P1, [R10+URZ+0x2a8a0], R9 ;  /* 0x02a8a0090a0075a7 */ /* 0x0022a4000802017f */
[----:B--2---:R-:W-:Y:S05]  /*235c0*/  @!P1 NANOSLEEP.SYNCS 0x989680 ;  /* 0x009896800000995d */ /* 0x004fea0003900000 */
[----:B------:R-:W2:Y:S02]  /*235d0*/  @!P1 SYNCS.PHASECHK.TRANS64 P1, [R10+URZ+0x2a8a0], R9 ;  /* 0x02a8a0090a0095a7 */ /* 0x000ea4000802007f */
[----:B--2---:R-:W-:Y:S05]  /*235e0*/  @!P1 BRA `(.L_x_2962) ;  /* 0xfffffffc00f09947 */ /* 0x004fea000383ffff */
[----:B------:R-:W-:Y:S05]  /*235f0*/  BRA `(.L_x_3108) ;  /* 0xffffff9c00087947 */ /* 0x000fea000383ffff */
.L_x_2969:
[----:B0-----:R0:W2:Y:S02]  /*23600*/  SYNCS.PHASECHK.TRANS64.TRYWAIT P1, [R10+URZ+0x2a8c0], R9 ;  /* 0x02a8c0090a0075a7 */ /* 0x0010a4000802017f */
[----:B--2---:R-:W-:Y:S05]  /*23610*/  @!P1 NANOSLEEP.SYNCS 0x989680 ;  /* 0x009896800000995d */ /* 0x004fea0003900000 */
[----:B------:R-:W2:Y:S02]  /*23620*/  @!P1 SYNCS.PHASECHK.TRANS64 P1, [R10+URZ+0x2a8c0], R9 ;  /* 0x02a8c0090a0095a7 */ /* 0x000ea4000802007f */
[----:B--2---:R-:W-:Y:S05]  /*23630*/  @!P1 BRA `(.L_x_2969) ;  /* 0xfffffffc00f09947 */ /* 0x004fea000383ffff */
[----:B------:R-:W-:Y:S05]  /*23640*/  BRA `(.L_x_3109) ;  /* 0xffffff9c00fc7947 */ /* 0x000fea000383ffff */
.L_x_2983:
[----:B------:R-:W0:Y:S01]  /*23650*/  S2R R7, SR_TID.X ;  /* 0x0000000000077919 */ /* 0x000e220000002100 */
[----:B------:R-:W-:Y:S01]  /*23660*/  BSSY B0, `(.L_x_3110) ;  /* 0x000000a000007945 */ /* 0x000fe20003800000 */
[----:B------:R-:W-:Y:S01]  /*23670*/  IMAD.MOV.U32 R12, RZ, RZ, RZ ;  /* 0x000000ffff0c7224 */ /* 0x000fe200078e00ff */
[----:B------:R-:W-:Y:S01]  /*23680*/  MOV R11, 0x1f ;  /* 0x0000001f000b7802 */ /* 0x000fe20000000f00 */
[----:B------:R-:W-:Y:S01]  /*23690*/  IMAD.MOV.U32 R15, RZ, RZ, -0x1 ;  /* 0xffffffffff0f7424 */ /* 0x000fe200078e00ff */
[----:B0-----:R-:W-:-:S04]  /*236a0*/  SHF.R.U32.HI R7, RZ, 0x5, R7 ;  /* 0x00000005ff077819 */ /* 0x001fc80000011607 */
[----:B------:R-:W-:-:S05]  /*236b0*/  LOP3.LUT R7, R7, 0x3, RZ, 0xc0, !PT ;  /* 0x0000000307077812 */ /* 0x000fca00078ec0ff */
[----:B------:R-:W-:-:S07]  /*236c0*/  IMAD.MOV.U32 R13, RZ, RZ, R7 ;  /* 0x000000ffff0d7224 */ /* 0x000fce00078e0007 */
[----:B-----5:R-:W-:Y:S05]  /*236d0*/  WARPSYNC.COLLECTIVE R15, `(.L_x_3111) ;  /* 0x000000000f087348 */ /* 0x020fea0003c00000 */
[----:B------:R0:W1:Y:S02]  /*236e0*/  SHFL.IDX P6, R14, R13, R12, R11 ;  /* 0x0000000c0d0e7389 */ /* 0x00006400000c000b */
[----:B01---5:R-:W-:Y:S01]  /*236f0*/  ENDCOLLECTIVE ;  /* 0x000000000000791b */ /* 0x023fe20003800000 */
.L_x_3111:
[----:B------:R-:W-:Y:S05]  /*23700*/  BSYNC B0 ;  /* 0x0000000000007941 */ /* 0x000fea0003800000 */
.L_x_3110:
[----:B------:R-:W-:Y:S05]  /*23710*/  BRA `(.L_x_3112) ;  /* 0xffffffac003c7947 */ /* 0x000fea000383ffff */
.L_x_2986:
[----:B0-----:R0:W1:Y:S02]  /*23720*/  SYNCS.PHASECHK.TRANS64.TRYWAIT P0, [R7+URZ+0x2a840], R2 ;  /* 0x02a84002070075a7 */ /* 0x001064000800017f */
[----:B-1----:R-:W-:Y:S05]  /*23730*/  @!P0 NANOSLEEP.SYNCS 0x989680 ;  /* 0x009896800000895d */ /* 0x002fea0003900000 */
[----:B------:R-:W1:Y:S02]  /*23740*/  @!P0 SYNCS.PHASECHK.TRANS64 P0, [R7+URZ+0x2a840], R2 ;  /* 0x02a84002070085a7 */ /* 0x000e64000800007f */
[----:B-1----:R-:W-:Y:S05]  /*23750*/  @!P0 BRA `(.L_x_2986) ;  /* 0xfffffffc00f08947 */ /* 0x002fea000383ffff */
[----:B------:R-:W-:Y:S05]  /*23760*/  BRA `(.L_x_3113) ;  /* 0xffffffac00987947 */ /* 0x000fea000383ffff */
.L_x_2987:
        /* <DEDUP_REMOVED lines=8> */
.L_x_3115:
[----:B------:R-:W-:Y:S05]  /*237f0*/  BSYNC B0 ;  /* 0x0000000000007941 */ /* 0x000fea0003800000 */
.L_x_3114:
[----:B------:R-:W-:Y:S01]  /*23800*/  IMAD.MOV.U32 R13, RZ, RZ, R4 ;  /* 0x000000ffff0d7224 */ /* 0x000fe200078e0004 */
[----:B------:R-:W-:Y:S01]  /*23810*/  MOV R11, 0x181f ;  /* 0x0000181f000b7802 */ /* 0x000fe20000000f00 */
[----:B------:R-:W-:Y:S01]  /*23820*/  IMAD.MOV.U32 R12, RZ, RZ, RZ ;  /* 0x000000ffff0c7224 */ /* 0x000fe200078e00ff */
[----:B------:R-:W-:Y:S01]  /*23830*/  MOV R2, R14 ;  /* 0x0000000e00027202 */ /* 0x000fe20000000f00 */
[----:B------:R-:W-:Y:S02]  /*23840*/  IMAD.MOV.U32 R15, RZ, RZ, -0x1 ;  /* 0xffffffffff0f7424 */ /* 0x000fe400078e00ff */
[----:B------:R-:W-:-:S07]  /*23850*/  @P0 IMAD R8, R5, 0x2, R22 ;  /* 0x0000000205080824 */ /* 0x000fce00078e0216 */
[----:B------:R-:W-:Y:S05]  /*23860*/  WARPSYNC.COLLECTIVE R15, `(.L_x_3116) ;  /* 0x000000000f087348 */ /* 0x000fea0003c00000 */
[----:B------:R0:W1:Y:S02]  /*23870*/  SHFL.IDX P6, R14, R13, R12, R11 ;  /* 0x0000000c0d0e7389 */ /* 0x00006400000c000b */
[----:B01----:R-:W-:Y:S01]  /*23880*/  ENDCOLLECTIVE ;  /* 0x000000000000791b */ /* 0x003fe20003800000 */
.L_x_3116:
[----:B------:R-:W-:Y:S01]  /*23890*/  IMAD.MOV.U32 R13, RZ, RZ, R0 ;  /* 0x000000ffff0d7224 */ /* 0x000fe200078e0000 */
[----:B------:R-:W-:Y:S01]  /*238a0*/  MOV R12, 0x1 ;  /* 0x00000001000c7802 */ /* 0x000fe20000000f00 */
[----:B------:R-:W-:-:S07]  /*238b0*/  IMAD.MOV.U32 R3, RZ, RZ, R14 ;  /* 0x000000ffff037224 */ /* 0x000fce00078e000e */
[----:B------:R-:W-:Y:S05]  /*238c0*/  WARPSYNC.COLLECTIVE R15, `(.L_x_3117) ;  /* 0x000000000f087348 */ /* 0x000fea0003c00000 */
[----:B------:R0:W1:Y:S02]  /*238d0*/  SHFL.IDX P6, R14, R13, R12, R11 ;  /* 0x0000000c0d0e7389 */ /* 0x00006400000c000b */
[----:B01----:R-:W-:Y:S01]  /*238e0*/  ENDCOLLECTIVE ;  /* 0x000000000000791b */ /* 0x003fe20003800000 */
.L_x_3117:
        /* <DEDUP_REMOVED lines=17> */
.L_x_3118:
[----:B------:R-:W-:Y:S01]  /*23a00*/  @P1 IMAD R8, R5, 0x2, R22 ;  /* 0x0000000205081824 */ /* 0x000fe200078e0216 */
[----:B------:R-:W-:Y:S01]  /*23a10*/  MOV R13, R0 ;  /* 0x00000000000d7202 */ /* 0x000fe20000000f00 */
[----:B------:R-:W-:Y:S01]  /*23a20*/  IMAD.MOV.U32 R12, RZ, RZ, 0x2 ;  /* 0x00000002ff0c7424 */ /* 0x000fe200078e00ff */
[----:B------:R-:W-:-:S07]  /*23a30*/  MOV R3, R14 ;  /* 0x0000000e00037202 */ /* 0x000fce0000000f00 */
[----:B------:R-:W-:Y:S05]  /*23a40*/  WARPSYNC.COLLECTIVE R15, `(.L_x_3119) ;  /* 0x000000000f087348 */ /* 0x000fea0003c00000 */
[----:B------:R0:W1:Y:S02]  /*23a50*/  SHFL.IDX P6, R14, R13, R12, R11 ;  /* 0x0000000c0d0e7389 */ /* 0x00006400000c000b */
[----:B01----:R-:W-:Y:S01]  /*23a60*/  ENDCOLLECTIVE ;  /* 0x000000000000791b */ /* 0x003fe20003800000 */
.L_x_3119:
        /* <DEDUP_REMOVED lines=17> */
.L_x_3120:
[----:B------:R-:W-:Y:S01]  /*23b80*/  @P1 LEA R8, R5, R22, 0x1 ;  /* 0x0000001605081211 */ /* 0x000fe200078e08ff */
[----:B------:R-:W-:Y:S02]  /*23b90*/  IMAD.MOV.U32 R13, RZ, RZ, R0 ;  /* 0x000000ffff0d7224 */ /* 0x000fe400078e0000 */
[----:B------:R-:W-:Y:S02]  /*23ba0*/  IMAD.MOV.U32 R12, RZ, RZ, 0x3 ;  /* 0x00000003ff0c7424 */ /* 0x000fe400078e00ff */
[----:B------:R-:W-:-:S07]  /*23bb0*/  IMAD.MOV.U32 R3, RZ, RZ, R14 ;  /* 0x000000ffff037224 */ /* 0x000fce00078e000e */
[----:B------:R-:W-:Y:S05]  /*23bc0*/  WARPSYNC.COLLECTIVE R15, `(.L_x_3121) ;  /* 0x000000000f087348 */ /* 0x000fea0003c00000 */
[----:B------:R0:W1:Y:S02]  /*23bd0*/  SHFL.IDX P6, R14, R13, R12, R11 ;  /* 0x0000000c0d0e7389 */ /* 0x00006400000c000b */
[----:B01----:R-:W-:Y:S01]  /*23be0*/  ENDCOLLECTIVE ;  /* 0x000000000000791b */ /* 0x003fe20003800000 */
.L_x_3121:
        /* <DEDUP_REMOVED lines=17> */
.L_x_3122:
[----:B------:R-:W-:Y:S02]  /*23d00*/  @P1 IMAD R8, R5, 0x2, R22 ;  /* 0x0000000205081824 */ /* 0x000fe400078e0216 */
[----:B------:R-:W-:Y:S01]  /*23d10*/  IMAD.MOV.U32 R13, RZ, RZ, R0 ;  /* 0x000000ffff0d7224 */ /* 0x000fe200078e0000 */
[----:B------:R-:W-:Y:S01]  /*23d20*/  MOV R12, 0x4 ;  /* 0x00000004000c7802 */ /* 0x000fe20000000f00 */
[----:B------:R-:W-:-:S07]  /*23d30*/  IMAD.MOV.U32 R3, RZ, RZ, R14 ;  /* 0x000000ffff037224 */ /* 0x000fce00078e000e */
[----:B------:R-:W-:Y:S05]  /*23d40*/  WARPSYNC.COLLECTIVE R15, `(.L_x_3123) ;  /* 0x000000000f087348 */ /* 0x000fea0003c00000 */
[----:B------:R0:W1:Y:S02]  /*23d50*/  SHFL.IDX P6, R14, R13, R12, R11 ;  /* 0x0000000c0d0e7389 */ /* 0x00006400000c000b */
[----:B01----:R-:W-:Y:S01]  /*23d60*/  ENDCOLLECTIVE ;  /* 0x000000000000791b */ /* 0x003fe20003800000 */
.L_x_3123:
        /* <DEDUP_REMOVED lines=17> */
.L_x_3124:
[----:B------:R-:W-:Y:S01]  /*23e80*/  @P1 IMAD R8, R5, 0x2, R22 ;  /* 0x0000000205081824 */ /* 0x000fe200078e0216 */
[----:B------:R-:W-:Y:S01]  /*23e90*/  MOV R13, R0 ;  /* 0x00000000000d7202 */ /* 0x000fe20000000f00 */
[----:B------:R-:W-:Y:S01]  /*23ea0*/  IMAD.MOV.U32 R12, RZ, RZ, 0x5 ;  /* 0x00000005ff0c7424 */ /* 0x000fe200078e00ff */
[----:B------:R-:W-:-:S07]  /*23eb0*/  MOV R3, R14 ;  /* 0x0000000e00037202 */ /* 0x000fce0000000f00 */
[----:B------:R-:W-:Y:S05]  /*23ec0*/  WARPSYNC.COLLECTIVE R15, `(.L_x_3125) ;  /* 0x000000000f087348 */ /* 0x000fea0003c00000 */
[----:B------:R0:W1:Y:S02]  /*23ed0*/  SHFL.IDX P6, R14, R13, R12, R11 ;  /* 0x0000000c0d0e7389 */ /* 0x00006400000c000b */
[----:B01----:R-:W-:Y:S01]  /*23ee0*/  ENDCOLLECTIVE ;  /* 0x000000000000791b */ /* 0x003fe20003800000 */
.L_x_3125:
[----:B------:R-:W-:-:S05]  /*23ef0*/  @P1 LEA R3, P0, R9, R3, 0x1 ;  /* 0x0000000309031211 */ /* 0x000fca00078008ff */
[----:B------:R-:W-:-:S05]  /*23f00*/  @P1 IMAD.X R2, RZ, RZ, R2, P0 ;  /* 0x000000ffff021224 */ /* 0x000fca00000e0602 */
[----:B------:R-:W-:Y:S02]  /*23f10*/  @P1 LOP3.LUT R3, R3, R2, RZ, 0x3c, !PT ;  /* 0x0000000203031212 */ /* 0x000fe400078e3cff */
[----:B------:R-:W-:Y:S02]  /*23f20*/  MOV R13, R4 ;  /* 0x00000004000d7202 */ /* 0x000fe40000000f00 */
[----:B------:R-:W-:-:S04]  /*23f30*/  @P1 LOP3.LUT R2, R3, R2, RZ, 0x3c, !PT ;  /* 0x0000000203021212 */ /* 0x000fc800078e3cff */
[----:B------:R-:W-:Y:S01]  /*23f40*/  @P1 LOP3.LUT R3, R3, R2, RZ, 0x3c, !PT ;  /* 0x0000000203031212 */ /* 0x000fe200078e3cff */
[----:B------:R-:W-:-:S04]  /*23f50*/  IMAD.MOV.U32 R0, RZ, RZ, R14 ;  /* 0x000000ffff007224 */ /* 0x000fc800078e000e */
[----:B------:R-:W-:Y:S01]  /*23f60*/  @!PT LDS RZ, [RZ] ;  /* 0x00000000fffff984 */ /* 0x000fe20000000800 */
[----:B------:R-:W-:Y:S01]  /*23f70*/  @!PT LDS RZ, [RZ] ;  /* 0x00000000fffff984 */ /* 0x000fe20000000800 */
[----:B------:R-:W-:Y:S01]  /*23f80*/  @!PT LDS RZ, [RZ] ;  /* 0x00000000fffff984 */ /* 0x000fe20000000800 */
[----:B------:R0:W-:Y:S03]  /*23f90*/  @P1 LDGSTS.E.BYPASS.LTC128B.128 [R8+0x1a400], desc[UR60][R2.64], !P4 ;  /* 0x1a40000002081fae */ /* 0x0001e6000e101d7c */
[----:B0-----:R-:W-:Y:S05]  /*23fa0*/  WARPSYNC.COLLECTIVE R15, `(.L_x_3126) ;  /* 0x000000000f087348 */ /* 0x001fea0003c00000 */
[----:B------:R1:W2:Y:S02]  /*23fb0*/  SHFL.IDX P6, R14, R13, R12, R11 ;  /* 0x0000000c0d0e7389 */ /* 0x0002a400000c000b */
[----:B012---:R-:W-:Y:S01]  /*23fc0*/  ENDCOLLECTIVE ;  /* 0x000000000000791b */ /* 0x007fe20003800000 */
.L_x_3126:
[----:B------:R-:W-:Y:S01]  /*23fd0*/  @!PT LDS RZ, [RZ] ;  /* 0x00000000fffff984 */ /* 0x000fe20000000800 */
[----:B------:R-:W-:Y:S01]  /*23fe0*/  @!PT LDS RZ, [RZ] ;  /* 0x00000000fffff984 */ /* 0x000fe20000000800 */
[----:B------:R-:W-:Y:S01]  /*23ff0*/  @!PT LDS RZ, [RZ] ;  /* 0x00000000fffff984 */ /* 0x000fe20000000800 */
[----:B------:R-:W-:Y:S04]  /*24000*/  @P1 LDGSTS.E.BYPASS.LTC128B.128 [R8+0x1d400], desc[UR60][R2.64+0x80], !P3 ;  /* 0x1d40008002081fae */ /* 0x000fe8000d901d7c */
[----:B------:R0:W-:Y:S02]  /*24010*/  @P1 LDGSTS.E.BYPASS.LTC128B.128 [R8+0x20400], desc[UR60][R2.64+0x100], !P2 ;  /* 0x2040010002081fae */ /* 0x0001e4000d101d7c */
[----:B0-----:R-:W-:Y:S01]  /*24020*/  IMAD.MOV.U32 R2, RZ, RZ, R14 ;  /* 0x000000ffff027224 */ /* 0x001fe200078e000e */
[----:B------:R-:W-:Y:S06]  /*24030*/  BRA `(.L_x_3127) ;  /* 0xffffffa800e87947 */ /* 0x000fec000383ffff */
.L_x_2992:
[----:B------:R-:W-:Y:S01]  /*24040*/  IMAD.MOV.U32 R13, RZ, RZ, R4 ;  /* 0x000000ffff0d7224 */ /* 0x000fe200078e0004 */
[----:B------:R-:W-:Y:S01]  /*24050*/  MOV R12, RZ ;  /* 0x000000ff000c7202 */ /* 0x000fe20000000f00 */
[----:B------:R-:W-:Y:S01]  /*24060*/  IMAD.MOV.U32 R11, RZ, RZ, 0x181f ;  /* 0x0000181fff0b7424 */ /* 0x000fe200078e00ff */
[----:B------:R-:W-:Y:S01]  /*24070*/  LEA R17, R17, R9, 0x7 ;  /* 0x0000000911117211 */ /* 0x000fe200078e38ff */
[----:B------:R-:W-:Y:S02]  /*24080*/  IMAD.MOV.U32 R15, RZ, RZ, -0x1 ;  /* 0xffffffffff0f7424 */ /* 0x000fe400078e00ff */
[----:B-----5:R-:W-:-:S07]  /*24090*/  IMAD R5, R10, R7, RZ ;  /* 0x000000070a057224 */ /* 0x020fce00078e02ff */
[----:B------:R-:W-:Y:S05]  /*240a0*/  WARPSYNC.COLLECTIVE R15, `(.L_x_3128) ;  /* 0x000000000f087348 */ /* 0x000fea0003c00000 */
[----:B------:R0:W1:Y:S02]  /*240b0*/  SHFL.IDX P6, R14, R13, R12, R11 ;  /* 0x0000000c0d0e7389 */ /* 0x00006400000c000b */
[----:B01----:R-:W-:Y:S01]  /*240c0*/  ENDCOLLECTIVE ;  /* 0x000000000000791b */ /* 0x003fe20003800000 */
.L_x_3128:
[----:B------:R-:W-:Y:S01]  /*240d0*/  ISETP.GE.AND P1, PT, R17, R5, PT ;  /* 0x000000051100720c */ /* 0x000fe20003f26270 */
[----:B------:R-:W-:Y:S01]  /*240e0*/  IMAD.MOV.U32 R13, RZ, RZ, R0 ;  /* 0x000000ffff0d7224 */ /* 0x000fe200078e0000 */
[----:B------:R-:W-:-:S11]  /*240f0*/  MOV R2, R14 ;  /* 0x0000000e00027202 */ /* 0x000fd60000000f00 */
[----:B------:R-:W-:Y:S05]  /*24100*/  WARPSYNC.COLLECTIVE R15, `(.L_x_3129) ;  /* 0x000000000f087348 */ /* 0x000fea0003c00000 */
[----:B------:R0:W1:Y:S02]  /*24110*/  SHFL.IDX P6, R14, R13, R12, R11 ;  /* 0x0000000c0d0e7389 */ /* 0x00006400000c000b */
[----:B01----:R-:W-:Y:S01]  /*24120*/  ENDCOLLECTIVE ;  /* 0x000000000000791b */ /* 0x003fe20003800000 */
.L_x_3129:
[----:B------:R-:W-:Y:S02]  /*24130*/  IMAD.MOV.U32 R13, RZ, RZ, R4 ;  /* 0x000000ffff0d7224 */ /* 0x000fe400078e0004 */
[----:B------:R-:W-:Y:S02]  /*24140*/  IMAD.MOV.U32 R12, RZ, RZ, 0x1 ;  /* 0x00000001ff0c7424 */ /* 0x000fe400078e00ff */
[----:B------:R-:W-:-:S07]  /*24150*/  IMAD.MOV.U32 R3, RZ, RZ, R14 ;  /* 0x000000ffff037224 */ /* 0x000fce00078e000e */
[----:B------:R-:W-:Y:S05]  /*24160*/  WARPSYNC.COLLECTIVE R15, `(.L_x_3130) ;  /* 0x000000000f087348 */ /* 0x000fea0003c00000 */
[----:B------:R0:W1:Y:S02]  /*24170*/  SHFL.IDX P6, R14, R13, R12, R11 ;  /* 0x0000000c0d0e7389 */ /* 0x00006400000c000b */
[----:B01----:R-:W-:Y:S01]  /*24180*/  ENDCOLLECTIVE ;  /* 0x000000000000791b */ /* 0x003fe20003800000 */
.L_x_3130:
[----:B------:R-:W-:-:S05]  /*24190*/  @!P1 LEA R6, P4, R8, R3, 0x1 ;  /* 0x0000000308069211 */ /* 0x000fca00078808ff */
[----:B------:R-:W-:Y:S02]  /*241a0*/  @!P1 IMAD.X R3, RZ, RZ, R2, P4 ;  /* 0x000000ffff039224 */ /* 0x000fe400020e0602 */
[----:B------:R-:W-:Y:S01]  /*241b0*/  @!P1 IMAD.MOV.U32 R2, RZ, RZ, R6 ;  /* 0x000000ffff029224 */ /* 0x000fe200078e0006 */
[----:B------:R-:W-:Y:S01]  /*241c0*/  IADD3 R6, R17, 0x10, RZ ;  /* 0x0000001011067810 */ /* 0x000fe20007ffe0ff */
        /* <DEDUP_REMOVED lines=12> */
.L_x_3131:
[----:B------:R-:W-:Y:S02]  /*24290*/  IMAD.MOV.U32 R13, RZ, RZ, R4 ;  /* 0x000000ffff0d7224 */ /* 0x000fe400078e0004 */
[----:B------:R-:W-:Y:S02]  /*242a0*/  IMAD.MOV.U32 R12, RZ, RZ, 0x2 ;  /* 0x00000002ff0c7424 */ /* 0x000fe400078e00ff */
[----:B------:R-:W-:-:S07]  /*242b0*/  IMAD.MOV.U32 R3, RZ, RZ, R14 ;  /* 0x000000ffff037224 */ /* 0x000fce00078e000e */
[----:B------:R-:W-:Y:S05]  /*242c0*/  WARPSYNC.COLLECTIVE R15, `(.L_x_3132) ;  /* 0x000000000f087348 */ /* 0x000fea0003c00000 */
[----:B------:R0:W1:Y:S02]  /*242d0*/  SHFL.IDX P6, R14, R13, R12, R11 ;  /* 0x0000000c0d0e7389 */ /* 0x00006400000c000b */
[----:B01----:R-:W-:Y:S01]  /*242e0*/  ENDCOLLECTIVE ;  /* 0x000000000000791b */ /* 0x003fe20003800000 */
.L_x_3132:
[----:B------:R-:W-:-:S04]  /*242f0*/  @!P1 LEA R6, P4, R8, R3, 0x1 ;  /* 0x0000000308069211 */ /* 0x000fc800078808ff */
[----:B------:R-:W-:Y:S01]  /*24300*/  @!P1 IADD3.X R7, RZ, R2, RZ, P4, !PT ;  /* 0x00000002ff079210 */ /* 0x000fe200027fe4ff */
[----:B------:R-:W-:Y:S01]  /*24310*/  @!P1 IMAD.MOV.U32 R2, RZ, RZ, R6 ;  /* 0x000000ffff029224 */ /* 0x000fe200078e0006 */
[----:B------:R-:W-:-:S03]  /*24320*/  IADD3 R6, R17, 0x20, RZ ;  /* 0x0000002011067810 */ /* 0x000fc60007ffe0ff */
        /* <DEDUP_REMOVED lines=13> */
.L_x_3133:
[----:B------:R-:W-:Y:S02]  /*24400*/  IMAD.MOV.U32 R13, RZ, RZ, R4 ;  /* 0x000000ffff0d7224 */ /* 0x000fe400078e0004 */
[----:B------:R-:W-:Y:S02]  /*24410*/  IMAD.MOV.U32 R12, RZ, RZ, 0x3 ;  /* 0x00000003ff0c7424 */ /* 0x000fe400078e00ff */
[----:B------:R-:W-:-:S07]  /*24420*/  IMAD.MOV.U32 R3, RZ, RZ, R14 ;  /* 0x000000ffff037224 */ /* 0x000fce00078e000e */
[----:B------:R-:W-:Y:S05]  /*24430*/  WARPSYNC.COLLECTIVE R15, `(.L_x_3134) ;  /* 0x000000000f087348 */ /* 0x000fea0003c00000 */
[----:B------:R0:W1:Y:S02]  /*24440*/  SHFL.IDX P6, R14, R13, R12, R11 ;  /* 0x0000000c0d0e7389 */ /* 0x00006400000c000b */
[----:B01----:R-:W-:Y:S01]  /*24450*/  ENDCOLLECTIVE ;  /* 0x000000000000791b */ /* 0x003fe20003800000 */
.L_x_3134:
        /* <DEDUP_REMOVED lines=17> */
.L_x_3135:
[----:B------:R-:W-:Y:S02]  /*24570*/  IMAD.MOV.U32 R13, RZ, RZ, R4 ;  /* 0x000000ffff0d7224 */ /* 0x000fe400078e0004 */
[----:B------:R-:W-:Y:S02]  /*24580*/  IMAD.MOV.U32 R12, RZ, RZ, 0x4 ;  /* 0x00000004ff0c7424 */ /* 0x000fe400078e00ff */
[----:B------:R-:W-:-:S07]  /*24590*/  IMAD.MOV.U32 R3, RZ, RZ, R14 ;  /* 0x000000ffff037224 */ /* 0x000fce00078e000e */
[----:B------:R-:W-:Y:S05]  /*245a0*/  WARPSYNC.COLLECTIVE R15, `(.L_x_3136) ;  /* 0x000000000f087348 */ /* 0x000fea0003c00000 */
[----:B------:R0:W1:Y:S02]  /*245b0*/  SHFL.IDX P6, R14, R13, R12, R11 ;  /* 0x0000000c0d0e7389 */ /* 0x00006400000c000b */
[----:B01----:R-:W-:Y:S01]  /*245c0*/  ENDCOLLECTIVE ;  /* 0x000000000000791b */ /* 0x003fe20003800000 */
.L_x_3136:
        /* <DEDUP_REMOVED lines=17> */
.L_x_3137:
[----:B------:R-:W-:Y:S02]  /*246e0*/  IMAD.MOV.U32 R13, RZ, RZ, R4 ;  /* 0x000000ffff0d7224 */ /* 0x000fe400078e0004 */
[----:B------:R-:W-:Y:S02]  /*246f0*/  IMAD.MOV.U32 R12, RZ, RZ, 0x5 ;  /* 0x00000005ff0c7424 */ /* 0x000fe400078e00ff */
[----:B------:R-:W-:-:S07]  /*24700*/  IMAD.MOV.U32 R3, RZ, RZ, R14 ;  /* 0x000000ffff037224 */ /* 0x000fce00078e000e */
[----:B------:R-:W-:Y:S05]  /*24710*/  WARPSYNC.COLLECTIVE R15, `(.L_x_3138) ;  /* 0x000000000f087348 */ /* 0x000fea0003c00000 */
[----:B------:R0:W1:Y:S02]  /*24720*/  SHFL.IDX P6, R14, R13, R12, R11 ;  /* 0x0000000c0d0e7389 */ /* 0x00006400000c000b */
[----:B01----:R-:W-:Y:S01]  /*24730*/  ENDCOLLECTIVE ;  /* 0x000000000000791b */ /* 0x003fe20003800000 */
.L_x_3138:
        /* <DEDUP_REMOVED lines=17> */
.L_x_3139:
[----:B------:R-:W-:Y:S02]  /*24850*/  IMAD.MOV.U32 R13, RZ, RZ, R4 ;  /* 0x000000ffff0d7224 */ /* 0x000fe400078e0004 */
[----:B------:R-:W-:Y:S02]  /*24860*/  IMAD.MOV.U32 R12, RZ, RZ, 0x6 ;  /* 0x00000006ff0c7424 */ /* 0x000fe400078e00ff */
[----:B------:R-:W-:-:S07]  /*24870*/  IMAD.MOV.U32 R3, RZ, RZ, R14 ;  /* 0x000000ffff037224 */ /* 0x000fce00078e000e */
[----:B------:R-:W-:Y:S05]  /*24880*/  WARPSYNC.COLLECTIVE R15, `(.L_x_3140) ;  /* 0x000000000f087348 */ /* 0x000fea0003c00000 */
[----:B------:R0:W1:Y:S02]  /*24890*/  SHFL.IDX P6, R14, R13, R12, R11 ;  /* 0x0000000c0d0e7389 */ /* 0x00006400000c000b */
[----:B01----:R-:W-:Y:S01]  /*248a0*/  ENDCOLLECTIVE ;  /* 0x000000000000791b */ /* 0x003fe20003800000 */
.L_x_3140:
        /* <DEDUP_REMOVED lines=17> */
.L_x_3141:
[----:B------:R-:W-:Y:S01]  /*249c0*/  MOV R13, R4 ;  /* 0x00000004000d7202 */ /* 0x000fe20000000f00 */
[----:B------:R-:W-:Y:S02]  /*249d0*/  IMAD.MOV.U32 R12, RZ, RZ, 0x7 ;  /* 0x00000007ff0c7424 */ /* 0x000fe400078e00ff */
[----:B------:R-:W-:-:S07]  /*249e0*/  IMAD.MOV.U32 R3, RZ, RZ, R14 ;  /* 0x000000ffff037224 */ /* 0x000fce00078e000e */
[----:B------:R-:W-:Y:S05]  /*249f0*/  WARPSYNC.COLLECTIVE R15, `(.L_x_3142) ;  /* 0x000000000f087348 */ /* 0x000fea0003c00000 */
[----:B------:R0:W1:Y:S02]  /*24a00*/  SHFL.IDX P6, R14, R13, R12, R11 ;  /* 0x0000000c0d0e7389 */ /* 0x00006400000c000b */
[----:B01----:R-:W-:Y:S01]  /*24a10*/  ENDCOLLECTIVE ;  /* 0x000000000000791b */ /* 0x003fe20003800000 */
.L_x_3142:
[----:B------:R-:W-:-:S04]  /*24a20*/  @!P1 LEA R6, P4, R8, R3, 0x1 ;  /* 0x0000000308069211 */ /* 0x000fc800078808ff */
[----:B------:R-:W-:Y:S01]  /*24a30*/  @!P1 IADD3.X R7, RZ, R2, RZ, P4, !PT ;  /* 0x00000002ff079210 */ /* 0x000fe200027fe4ff */
[----:B------:R-:W-:-:S04]  /*24a40*/  @!P1 IMAD.MOV.U32 R2, RZ, RZ, R6 ;  /* 0x000000ffff029224 */ /* 0x000fc800078e0006 */
[----:B------:R-:W-:Y:S01]  /*24a50*/  @!P1 IMAD.MOV.U32 R3, RZ, RZ, R7 ;  /* 0x000000ffff039224 */ /* 0x000fe200078e0007 */
[----:B------:R-:W-:-:S04]  /*24a60*/  MOV R13, R0 ;  /* 0x00000000000d7202 */ /* 0x000fc80000000f00 */
        /* <DEDUP_REMOVED lines=10> */
.L_x_3143:
[----:B------:R-:W-:Y:S05]  /*24b10*/  BRA `(.L_x_3144) ;  /* 0xffffffac00547947 */ /* 0x000fea000383ffff */
.L_x_2997:
[----:B0-----:R0:W1:Y:S02]  /*24b20*/  SYNCS.PHASECHK.TRANS64.TRYWAIT P0, [R22+URZ+0x2a820], R3 ;  /* 0x02a82003160075a7 */ /* 0x001064000800017f */
[----:B-1----:R-:W-:Y:S05]  /*24b30*/  @!P0 NANOSLEEP.SYNCS 0x989680 ;  /* 0x009896800000895d */ /* 0x002fea0003900000 */
[----:B------:R-:W1:Y:S02]  /*24b40*/  @!P0 SYNCS.PHASECHK.TRANS64 P0, [R22+URZ+0x2a820], R3 ;  /* 0x02a82003160085a7 */ /* 0x000e64000800007f */
[----:B-1----:R-:W-:Y:S05]  /*24b50*/  @!P0 BRA `(.L_x_2997) ;  /* 0xfffffffc00f08947 */ /* 0x002fea000383ffff */
[----:B------:R-:W-:Y:S05]  /*24b60*/  BRA `(.L_x_3145) ;  /* 0xffffffac00c47947 */ /* 0x000fea000383ffff */
.L_x_3002:
[----:B0-----:R0:W1:Y:S02]  /*24b70*/  SYNCS.PHASECHK.TRANS64.TRYWAIT P0, [R5+URZ+0x2a840], R0 ;  /* 0x02a84000050075a7 */ /* 0x001064000800017f */
[----:B-1----:R-:W-:Y:S05]  /*24b80*/  @!P0 NANOSLEEP.SYNCS 0x989680 ;  /* 0x009896800000895d */ /* 0x002fea0003900000 */
[----:B------:R-:W1:Y:S02]  /*24b90*/  @!P0 SYNCS.PHASECHK.TRANS64 P0, [R5+URZ+0x2a840], R0 ;  /* 0x02a84000050085a7 */ /* 0x000e64000800007f */
[----:B-1----:R-:W-:Y:S05]  /*24ba0*/  @!P0 BRA `(.L_x_3002) ;  /* 0xfffffffc00f08947 */ /* 0x002fea000383ffff */
[----:B------:R-:W-:Y:S05]  /*24bb0*/  BRA `(.L_x_3146) ;  /* 0xffffffb0008c7947 */ /* 0x000fea000383ffff */
.L_x_3003:
        /* <DEDUP_REMOVED lines=8> */
.L_x_3148:
[----:B------:R-:W-:Y:S05]  /*24c40*/  BSYNC B1 ;  /* 0x0000000000017941 */ /* 0x000fea0003800000 */
.L_x_3147:
[----:B------:R-:W0:Y:S01]  /*24c50*/  S2R R35, SR_TID.X ;  /* 0x0000000000237919 */ /* 0x000e220000002100 */
[----:B------:R-:W-:Y:S01]  /*24c60*/  MOV R13, R9 ;  /* 0x00000009000d7202 */ /* 0x000fe20000000f00 */
        /* <DEDUP_REMOVED lines=8> */
.L_x_3149:
[----:B------:R-:W-:Y:S01]  /*24cf0*/  MOV R13, R8 ;  /* 0x00000008000d7202 */ /* 0x000fe20000000f00 */
[----:B------:R-:W-:Y:S01]  /*24d00*/  IMAD.MOV.U32 R12, RZ, RZ, 0x1 ;  /* 0x00000001ff0c7424 */ /* 0x000fe200078e00ff */
[----:B------:R-:W-:Y:S01]  /*24d10*/  SHF.L.U32 R35, R35, 0x3, RZ ;  /* 0x0000000323237819 */ /* 0x000fe200000006ff */
[----:B------:R-:W-:-:S03]  /*24d20*/  IMAD.MOV.U32 R2, RZ, RZ, R14 ;  /* 0x000000ffff027224 */ /* 0x000fc600078e000e */
[----:B------:R-:W-:-:S07]  /*24d30*/  LOP3.LUT R35, R35, 0x38, RZ, 0xc0, !PT ;  /* 0x0000003823237812 */ /* 0x000fce00078ec0ff */
[----:B------:R-:W-:Y:S05]  /*24d40*/  WARPSYNC.COLLECTIVE R15, `(.L_x_3150) ;  /* 0x000000000f087348 */ /* 0x000fea0003c00000 */
[----:B------:R0:W1:Y:S02]  /*24d50*/  SHFL.IDX P6, R14, R13, R12, R11 ;  /* 0x0000000c0d0e7389 */ /* 0x00006400000c000b */
[----:B01----:R-:W-:Y:S01]  /*24d60*/  ENDCOLLECTIVE ;  /* 0x000000000000791b */ /* 0x003fe20003800000 */
.L_x_3150:
        /* <DEDUP_REMOVED lines=14> */
.L_x_3151:
[----:B------:R-:W-:Y:S01]  /*24e50*/  MOV R13, R8 ;  /* 0x00000008000d7202 */ /* 0x000fe20000000f00 */
[----:B------:R-:W-:Y:S02]  /*24e60*/  IMAD.MOV.U32 R12, RZ, RZ, 0x2 ;  /* 0x00000002ff0c7424 */ /* 0x000fe400078e00ff */
[----:B------:R-:W-:-:S07]  /*24e70*/  IMAD.MOV.U32 R2, RZ, RZ, R14 ;  /* 0x000000ffff027224 */ /* 0x000fce00078e000e */
[----:B------:R-:W-:Y:S05]  /*24e80*/  WARPSYNC.COLLECTIVE R15, `(.L_x_3152) ;  /* 0x000000000f087348 */ /* 0x000fea0003c00000 */
[----:B------:R0:W1:Y:S02]  /*24e90*/  SHFL.IDX P6, R14, R13, R12, R11 ;  /* 0x0000000c0d0e7389 */ /* 0x00006400000c000b */
[----:B01----:R-:W-:Y:S01]  /*24ea0*/  ENDCOLLECTIVE ;  /* 0x000000000000791b */ /* 0x003fe20003800000 */
.L_x_3152:
        /* <DEDUP_REMOVED lines=13> */
.L_x_3153:
[----:B------:R-:W-:Y:S01]  /*24f80*/  MOV R13, R8 ;  /* 0x00000008000d7202 */ /* 0x000fe20000000f00 */
[----:B------:R-:W-:Y:S02]  /*24f90*/  IMAD.MOV.U32 R12, RZ, RZ, 0x3 ;  /* 0x00000003ff0c7424 */ /* 0x000fe400078e00ff */
[----:B------:R-:W-:-:S07]  /*24fa0*/  IMAD.MOV.U32 R2, RZ, RZ, R14 ;  /* 0x000000ffff027224 */ /* 0x000fce00078e000e */
[----:B------:R-:W-:Y:S05]  /*24fb0*/  WARPSYNC.COLLECTIVE R15, `(.L_x_3154) ;  /* 0x000000000f087348 */ /* 0x000fea0003c00000 */
[----:B------:R0:W1:Y:S02]  /*24fc0*/  SHFL.IDX P6, R14, R13, R12, R11 ;  /* 0x0000000c0d0e7389 */ /* 0x00006400000c000b */
[----:B01----:R-:W-:Y:S01]  /*24fd0*/  ENDCOLLECTIVE ;  /* 0x000000000000791b */ /* 0x003fe20003800000 */
.L_x_3154:
        /* <DEDUP_REMOVED lines=13> */
.L_x_3155:
[----:B------:R-:W-:Y:S01]  /*250b0*/  IMAD.MOV.U32 R13, RZ, RZ, R8 ;  /* 0x000000ffff0d7224 */ /* 0x000fe200078e0008 */
[----:B------:R-:W-:Y:S01]  /*250c0*/  MOV R12, 0x4 ;  /* 0x00000004000c7802 */ /* 0x000fe20000000f00 */
[----:B------:R-:W-:-:S07]  /*250d0*/  IMAD.MOV.U32 R2, RZ, RZ, R14 ;  /* 0x000000ffff027224 */ /* 0x000fce00078e000e */
[----:B------:R-:W-:Y:S05]  /*250e0*/  WARPSYNC.COLLECTIVE R15, `(.L_x_3156) ;  /* 0x000000000f087348 */ /* 0x000fea0003c00000 */
[----:B------:R0:W1:Y:S02]  /*250f0*/  SHFL.IDX P6, R14, R13, R12, R11 ;  /* 0x0000000c0d0e7389 */ /* 0x00006400000c000b */
[----:B01----:R-:W-:Y:S01]  /*25100*/  ENDCOLLECTIVE ;  /* 0x000000000000791b */ /* 0x003fe20003800000 */
.L_x_3156:
        /* <DEDUP_REMOVED lines=13> */
.L_x_3157:
[----:B------:R-:W-:Y:S01]  /*251e0*/  IMAD.MOV.U32 R13, RZ, RZ, R8 ;  /* 0x000000ffff0d7224 */ /* 0x000fe200078e0008 */
[----:B------:R-:W-:Y:S01]  /*251f0*/  MOV R12, 0x5 ;  /* 0x00000005000c7802 */ /* 0x000fe20000000f00 */
[----:B------:R-:W-:-:S07]  /*25200*/  IMAD.MOV.U32 R2, RZ, RZ, R14 ;  /* 0x000000ffff027224 */ /* 0x000fce00078e000e */
[----:B------:R-:W-:Y:S05]  /*25210*/  WARPSYNC.COLLECTIVE R15, `(.L_x_3158) ;  /* 0x000000000f087348 */ /* 0x000fea0003c00000 */
[----:B------:R0:W1:Y:S02]  /*25220*/  SHFL.IDX P6, R14, R13, R12, R11 ;  /* 0x0000000c0d0e7389 */ /* 0x00006400000c000b */
[----:B01----:R-:W-:Y:S01]  /*25230*/  ENDCOLLECTIVE ;  /* 0x000000000000791b */ /* 0x003fe20003800000 */
.L_x_3158:
        /* <DEDUP_REMOVED lines=13> */
.L_x_3159:
[----:B------:R-:W-:Y:S01]  /*25310*/  IMAD.MOV.U32 R2, RZ, RZ, R14 ;  /* 0x000000ffff027224 */ /* 0x000fe200078e000e */
[----:B------:R-:W-:Y:S06]  /*25320*/  BRA `(.L_x_3160) ;  /* 0xffffffac00c47947 */ /* 0x000fec000383ffff */
.L_x_3008:
[----:B-1----:R1:W2:Y:S02]  /*25330*/  SYNCS.PHASECHK.TRANS64.TRYWAIT P0, [R5+URZ+0x2a860], R2 ;  /* 0x02a86002050075a7 */ /* 0x0022a4000800017f */
[----:B--2---:R-:W-:Y:S05]  /*25340*/  @!P0 NANOSLEEP.SYNCS 0x989680 ;  /* 0x009896800000895d */ /* 0x004fea0003900000 */
[----:B------:R-:W2:Y:S02]  /*25350*/  @!P0 SYNCS.PHASECHK.TRANS64 P0, [R5+URZ+0x2a860], R2 ;  /* 0x02a86002050085a7 */ /* 0x000ea4000800007f */
[----:B--2---:R-:W-:Y:S05]  /*25360*/  @!P0 BRA `(.L_x_3008) ;  /* 0xfffffffc00f08947 */ /* 0x004fea000383ffff */
[----:B------:R-:W-:Y:S05]  /*25370*/  BRA `(.L_x_3161) ;  /* 0xffffffb000207947 */ /* 0x000fea000383ffff */
.L_x_3009:
        /* <DEDUP_REMOVED lines=8> */
.L_x_3163:
[----:B------:R-:W-:Y:S05]  /*25400*/  BSYNC B1 ;  /* 0x0000000000017941 */ /* 0x000fea0003800000 */
.L_x_3162:
        /* <DEDUP_REMOVED lines=9> */
.L_x_3164:
[----:B------:R-:W-:Y:S01]  /*254a0*/  MOV R13, R25 ;  /* 0x00000019000d7202 */ /* 0x000fe20000000f00 */
[----:B------:R-:W-:Y:S02]  /*254b0*/  IMAD.MOV.U32 R12, RZ, RZ, 0x1 ;  /* 0x00000001ff0c7424 */ /* 0x000fe400078e00ff */
[----:B------:R-:W-:-:S07]  /*254c0*/  IMAD.MOV.U32 R2, RZ, RZ, R14 ;  /* 0x000000ffff027224 */ /* 0x000fce00078e000e */
[----:B------:R-:W-:Y:S05]  /*254d0*/  WARPSYNC.COLLECTIVE R15, `(.L_x_3165) ;  /* 0x000000000f087348 */ /* 0x000fea0003c00000 */
[----:B------:R0:W1:Y:S02]  /*254e0*/  SHFL.IDX P6, R14, R13, R12, R11 ;  /* 0x0000000c0d0e7389 */ /* 0x00006400000c000b */
[----:B01----:R-:W-:Y:S01]  /*254f0*/  ENDCOLLECTIVE ;  /* 0x000000000000791b */ /* 0x003fe20003800000 */
.L_x_3165:
        /* <DEDUP_REMOVED lines=15> */
.L_x_3166:
[----:B------:R-:W-:Y:S01]  /*255f0*/  MOV R13, R25 ;  /* 0x00000019000d7202 */ /* 0x000fe20000000f00 */
[----:B------:R-:W-:Y:S01]  /*25600*/  IMAD.MOV.U32 R12, RZ, RZ, 0x2 ;  /* 0x00000002ff0c7424 */ /* 0x000fe200078e00ff */
[----:B------:R-:W-:-:S07]  /*25610*/  MOV R2, R14 ;  /* 0x0000000e00027202 */ /* 0x000fce0000000f00 */
[----:B------:R-:W-:Y:S05]  /*25620*/  WARPSYNC.COLLECTIVE R15, `(.L_x_3167) ;  /* 0x000000000f087348 */ /* 0x000fea0003c00000 */
[----:B------:R0:W1:Y:S02]  /*25630*/  SHFL.IDX P6, R14, R13, R12, R11 ;  /* 0x0000000c0d0e7389 */ /* 0x00006400000c000b */
[----:B01----:R-:W-:Y:S01]  /*25640*/  ENDCOLLECTIVE ;  /* 0x000000000000791b */ /* 0x003fe20003800000 */
.L_x_3167:
        /* <DEDUP_REMOVED lines=14> */
.L_x_3168:
[----:B------:R-:W-:Y:S01]  /*25730*/  MOV R13, R25 ;  /* 0x00000019000d7202 */ /* 0x000fe20000000f00 */
[----:B------:R-:W-:Y:S01]  /*25740*/  IMAD.MOV.U32 R12, RZ, RZ, 0x3 ;  /* 0x00000003ff0c7424 */ /* 0x000fe200078e00ff */
[----:B------:R-:W-:-:S07]  /*25750*/  MOV R2, R14 ;  /* 0x0000000e00027202 */ /* 0x000fce0000000f00 */
[----:B------:R-:W-:Y:S05]  /*25760*/  WARPSYNC.COLLECTIVE R15, `(.L_x_3169) ;  /* 0x000000000f087348 */ /* 0x000fea0003c00000 */
[----:B------:R0:W1:Y:S02]  /*25770*/  SHFL.IDX P6, R14, R13, R12, R11 ;  /* 0x0000000c0d0e7389 */ /* 0x00006400000c000b */
[----:B01----:R-:W-:Y:S01]  /*25780*/  ENDCOLLECTIVE ;  /* 0x000000000000791b */ /* 0x003fe20003800000 */
.L_x_3169:
        /* <DEDUP_REMOVED lines=14> */
.L_x_3170:
[----:B------:R-:W-:Y:S01]  /*25870*/  MOV R13, R25 ;  /* 0x00000019000d7202 */ /* 0x000fe20000000f00 */
[----:B------:R-:W-:Y:S01]  /*25880*/  IMAD.MOV.U32 R12, RZ, RZ, 0x4 ;  /* 0x00000004ff0c7424 */ /* 0x000fe200078e00ff */
[----:B------:R-:W-:-:S07]  /*25890*/  MOV R2, R14 ;  /* 0x0000000e00027202 */ /* 0x000fce0000000f00 */
[----:B------:R-:W-:Y:S05]  /*258a0*/  WARPSYNC.COLLECTIVE R15, `(.L_x_3171) ;  /* 0x000000000f087348 */ /* 0x000fea0003c00000 */
[----:B------:R0:W1:Y:S02]  /*258b0*/  SHFL.IDX P6, R14, R13, R12, R11 ;  /* 0x0000000c0d0e7389 */ /* 0x00006400000c000b */
[----:B01----:R-:W-:Y:S01]  /*258c0*/  ENDCOLLECTIVE ;  /* 0x000000000000791b */ /* 0x003fe20003800000 */
.L_x_3171:
        /* <DEDUP_REMOVED lines=14> */
.L_x_3172:
[----:B------:R-:W-:Y:S01]  /*259b0*/  MOV R13, R25 ;  /* 0x00000019000d7202 */ /* 0x000fe20000000f00 */
[----:B------:R-:W-:Y:S01]  /*259c0*/  IMAD.MOV.U32 R12, RZ, RZ, 0x5 ;  /* 0x00000005ff0c7424 */ /* 0x000fe200078e00ff */
[----:B------:R-:W-:-:S07]  /*259d0*/  MOV R2, R14 ;  /* 0x0000000e00027202 */ /* 0x000fce0000000f00 */
[----:B------:R-:W-:Y:S05]  /*259e0*/  WARPSYNC.COLLECTIVE R15, `(.L_x_3173) ;  /* 0x000000000f087348 */ /* 0x000fea0003c00000 */
[----:B------:R0:W1:Y:S02]  /*259f0*/  SHFL.IDX P6, R14, R13, R12, R11 ;  /* 0x0000000c0d0e7389 */ /* 0x00006400000c000b */
[----:B01----:R-:W-:Y:S01]  /*25a00*/  ENDCOLLECTIVE ;  /* 0x000000000000791b */ /* 0x003fe20003800000 */
.L_x_3173:
        /* <DEDUP_REMOVED lines=13> */
.L_x_3174:
[----:B------:R-:W-:Y:S01]  /*25ae0*/  @!PT LDS RZ, [RZ] ;  /* 0x00000000fffff984 */ /* 0x000fe20000000800 */
[----:B------:R-:W-:Y:S01]  /*25af0*/  @!PT LDS RZ, [RZ] ;  /* 0x00000000fffff984 */ /* 0x000fe20000000800 */
[----:B------:R-:W-:Y:S01]  /*25b00*/  @!PT LDS RZ, [RZ] ;  /* 0x00000000fffff984 */ /* 0x000fe20000000800 */
[----:B------:R0:W-:Y:S02]  /*25b10*/  LDGSTS.E.BYPASS.LTC128B.128 [R4+0x5400], desc[UR60][R2.64+0x80], !P2 ;  /* 0x0540008002047fae */ /* 0x0001e4000d101d7c */
[----:B0-----:R-:W-:Y:S01]  /*25b20*/  MOV R2, R14 ;  /* 0x0000000e00027202 */ /* 0x001fe20000000f00 */
[----:B------:R-:W-:Y:S06]  /*25b30*/  BRA `(.L_x_3175) ;  /* 0xffffffac00107947 */ /* 0x000fec000383ffff */
.L_x_3017:
[----:B0-----:R0:W1:Y:S02]  /*25b40*/  SYNCS.PHASECHK.TRANS64.TRYWAIT P0, [R0+URZ+0x2a860], R3 ;  /* 0x02a86003000075a7 */ /* 0x001064000800017f */
[----:B-1----:R-:W-:Y:S05]  /*25b50*/  @!P0 NANOSLEEP.SYNCS 0x989680 ;  /* 0x009896800000895d */ /* 0x002fea0003900000 */
[----:B------:R-:W1:Y:S02]  /*25b60*/  @!P0 SYNCS.PHASECHK.TRANS64 P0, [R0+URZ+0x2a860], R3 ;  /* 0x02a86003000085a7 */ /* 0x000e64000800007f */
[----:B-1----:R-:W-:Y:S05]  /*25b70*/  @!P0 BRA `(.L_x_3017) ;  /* 0xfffffffc00f08947 */ /* 0x002fea000383ffff */
[----:B------:R-:W-:Y:S05]  /*25b80*/  BRA `(.L_x_3176) ;  /* 0xffffffb0002c7947 */ /* 0x000fea000383ffff */
.L_x_3018:
        /* <DEDUP_REMOVED lines=8> */
.L_x_3178:
[----:B------:R-:W-:Y:S05]  /*25c10*/  BSYNC B0 ;  /* 0x0000000000007941 */ /* 0x000fea0003800000 */
.L_x_3177:
        /* <DEDUP_REMOVED lines=12> */
.L_x_3179:
        /* <DEDUP_REMOVED lines=12> */
.L_x_3180:
        /* <DEDUP_REMOVED lines=13> */
.L_x_3181:
[----:B------:R-:W-:Y:S01]  /*25e70*/  IMAD.MOV.U32 R13, RZ, RZ, R25 ;  /* 0x000000ffff0d7224 */ /* 0x000fe200078e0019 */
[----:B------:R-:W-:Y:S02]  /*25e80*/  MOV R12, 0x2 ;  /* 0x00000002000c7802 */ /* 0x000fe40000000f00 */
[----:B------:R-:W-:-:S13]  /*25e90*/  IADD3 R2, P2, R14, R5, RZ ;  /* 0x000000050e027210 */ /* 0x000fda0007f5e0ff */
[----:B------:R-:W-:Y:S05]  /*25ea0*/  WARPSYNC.COLLECTIVE R15, `(.L_x_3182) ;  /* 0x000000000f087348 */ /* 0x000fea0003c00000 */
[----:B------:R0:W1:Y:S02]  /*25eb0*/  SHFL.IDX P6, R14, R13, R12, R11 ;  /* 0x0000000c0d0e7389 */ /* 0x00006400000c000b */
[----:B01----:R-:W-:Y:S01]  /*25ec0*/  ENDCOLLECTIVE ;  /* 0x000000000000791b */ /* 0x003fe20003800000 */
.L_x_3182:
        /* <DEDUP_REMOVED lines=13> */
.L_x_3183:
[----:B------:R-:W-:Y:S01]  /*25fa0*/  IMAD.MOV.U32 R13, RZ, RZ, R25 ;  /* 0x000000ffff0d7224 */ /* 0x000fe200078e0019 */
[----:B------:R-:W-:Y:S01]  /*25fb0*/  MOV R12, 0x3 ;  /* 0x00000003000c7802 */ /* 0x000fe20000000f00 */
[----:B------:R-:W-:-:S07]  /*25fc0*/  IMAD.MOV.U32 R10, RZ, RZ, R14 ;  /* 0x000000ffff0a7224 */ /* 0x000fce00078e000e */
[----:B------:R-:W-:Y:S05]  /*25fd0*/  WARPSYNC.COLLECTIVE R15, `(.L_x_3184) ;  /* 0x000000000f087348 */ /* 0x000fea0003c00000 */
[----:B------:R0:W1:Y:S02]  /*25fe0*/  SHFL.IDX P6, R14, R13, R12, R11 ;  /* 0x0000000c0d0e7389 */ /* 0x00006400000c000b */
[----:B01----:R-:W-:Y:S01]  /*25ff0*/  ENDCOLLECTIVE ;  /* 0x000000000000791b */ /* 0x003fe20003800000 */
.L_x_3184:
        /* <DEDUP_REMOVED lines=14> */
.L_x_3185:
[----:B------:R-:W-:Y:S01]  /*260e0*/  MOV R13, R25 ;  /* 0x00000019000d7202 */ /* 0x000fe20000000f00 */
[----:B------:R-:W-:Y:S01]  /*260f0*/  IMAD.MOV.U32 R12, RZ, RZ, 0x4 ;  /* 0x00000004ff0c7424 */ /* 0x000fe200078e00ff */
[----:B------:R-:W-:-:S13]  /*26100*/  IADD3 R2, P2, R14, R5, RZ ;  /* 0x000000050e027210 */ /* 0x000fda0007f5e0ff */
[----:B------:R-:W-:Y:S05]  /*26110*/  WARPSYNC.COLLECTIVE R15, `(.L_x_3186) ;  /* 0x000000000f087348 */ /* 0x000fea0003c00000 */
[----:B------:R0:W1:Y:S02]  /*26120*/  SHFL.IDX P6, R14, R13, R12, R11 ;  /* 0x0000000c0d0e7389 */ /* 0x00006400000c000b */
[----:B01----:R-:W-:Y:S01]  /*26130*/  ENDCOLLECTIVE ;  /* 0x000000000000791b */ /* 0x003fe20003800000 */
.L_x_3186:
        /* <DEDUP_REMOVED lines=13> */
.L_x_3187:
[----:B------:R-:W-:Y:S01]  /*26210*/  MOV R13, R25 ;  /* 0x00000019000d7202 */ /* 0x000fe20000000f00 */
[----:B------:R-:W-:Y:S01]  /*26220*/  IMAD.MOV.U32 R12, RZ, RZ, 0x5 ;  /* 0x00000005ff0c7424 */ /* 0x000fe200078e00ff */
[----:B------:R-:W-:-:S07]  /*26230*/  MOV R10, R14 ;  /* 0x0000000e000a7202 */ /* 0x000fce0000000f00 */
[----:B------:R-:W-:Y:S05]  /*26240*/  WARPSYNC.COLLECTIVE R15, `(.L_x_3188) ;  /* 0x000000000f087348 */ /* 0x000fea0003c00000 */
[----:B------:R0:W1:Y:S02]  /*26250*/  SHFL.IDX P6, R14, R13, R12, R11 ;  /* 0x0000000c0d0e7389 */ /* 0x00006400000c000b */
[----:B01----:R-:W-:Y:S01]  /*26260*/  ENDCOLLECTIVE ;  /* 0x000000000000791b */ /* 0x003fe20003800000 */
.L_x_3188:
        /* <DEDUP_REMOVED lines=12> */
.L_x_3189:
[----:B------:R-:W-:Y:S05]  /*26330*/  BRA `(.L_x_3190) ;  /* 0xffffffac00287947 */ /* 0x000fea000383ffff */
.L_x_3023:
[----:B------:R-:W-:Y:S01]  /*26340*/  BSSY B0, `(.L_x_3191) ;  /* 0x0000008000007945 */ /* 0x000fe20003800000 */
[----:B------:R-:W-:Y:S01]  /*26350*/  MOV R13, R16 ;  /* 0x00000010000d7202 */ /* 0x000fe20000000f00 */
[----:B------:R-:W-:Y:S01]  /*26360*/  IMAD.MOV.U32 R12, RZ, RZ, RZ ;  /* 0x000000ffff0c7224 */ /* 0x000fe200078e00ff */
[----:B------:R-:W-:Y:S01]  /*26370*/  MOV R11, 0x1f ;  /* 0x0000001f000b7802 */ /* 0x000fe20000000f00 */
[----:B------:R-:W-:-:S07]  /*26380*/  IMAD.MOV.U32 R15, RZ, RZ, -0x1 ;  /* 0xffffffffff0f7424 */ /* 0x000fce00078e00ff */
[----:B01----:R-:W-:Y:S05]  /*26390*/  WARPSYNC.COLLECTIVE R15, `(.L_x_3192) ;  /* 0x000000000f087348 */ /* 0x003fea0003c00000 */
[----:B------:R2:W3:Y:S02]  /*263a0*/  SHFL.IDX P6, R14, R13, R12, R11 ;  /* 0x0000000c0d0e7389 */ /* 0x0004e400000c000b */
[----:B0123--:R-:W-:Y:S01]  /*263b0*/  ENDCOLLECTIVE ;  /* 0x000000000000791b */ /* 0x00ffe20003800000 */
.L_x_3192:
[----:B------:R-:W-:Y:S05]  /*263c0*/  BSYNC B0 ;  /* 0x0000000000007941 */ /* 0x000fea0003800000 */
.L_x_3191:
        /* <DEDUP_REMOVED lines=9> */
.L_x_3193:
[----:B------:R-:W-:Y:S02]  /*26460*/  ULDC UR4, c[0x0][0xc3c] ;  /* 0x00030f0000047ab9 */ /* 0x000fe40000000800 */
[----:B------:R-:W-:-:S13]  /*26470*/  ISETP.GE.OR P1, PT, R5, UR4, !P0 ;  /* 0x0000000405007c0c */ /* 0x000fda000c726670 */
[----:B------:R-:W0:Y:S01]  /*26480*/  @!P1 LDC.64 R2, c[0x0][0xc80] ;  /* 0x00032000ff029b82 */ /* 0x000e220000000a00 */
[----:B------:R-:W-:Y:S01]  /*26490*/  MOV R11, RZ ;  /* 0x000000ff000b7202 */ /* 0x000fe20000000f00 */
        /* <DEDUP_REMOVED lines=14> */
.L_x_3194:
[----:B------:R-:W-:Y:S01]  /*26580*/  IMAD.MOV.U32 R12, RZ, RZ, 0x2 ;  /* 0x00000002ff0c7424 */ /* 0x000fe200078e00ff */
[----:B------:R-:W-:-:S05]  /*26590*/  SEL R6, R14, RZ, P1 ;  /* 0x000000ff0e067207 */ /* 0x000fca0000800000 */
[----:B------:R-:W-:-:S05]  /*265a0*/  IMAD.IADD R6, R5, 0x1, R6 ;  /* 0x0000000105067824 */ /* 0x000fca00078e0206 */
[----:B------:R-:W-:-:S07]  /*265b0*/  MOV R13, R6 ;  /* 0x00000006000d7202 */ /* 0x000fce0000000f00 */
[----:B------:R-:W-:Y:S05]  /*265c0*/  WARPSYNC.COLLECTIVE R15, `(.L_x_3195) ;  /* 0x000000000f087348 */ /* 0x000fea0003c00000 */
[----:B------:R0:W1:Y:S02]  /*265d0*/  SHFL.UP P6, R14, R13, R12, R11 ;  /* 0x0400000c0d0e7389 */ /* 0x00006400000c000b */
[----:B01----:R-:W-:Y:S01]  /*265e0*/  ENDCOLLECTIVE ;  /* 0x000000000000791b */ /* 0x003fe20003800000 */
.L_x_3195:
[----:B------:R-:W-:Y:S02]  /*265f0*/  MOV R12, 0x4 ;  /* 0x00000004000c7802 */ /* 0x000fe40000000f00 */
[----:B------:R-:W-:-:S04]  /*26600*/  SEL R7, R14, RZ, P2 ;  /* 0x000000ff0e077207 */ /* 0x000fc80001000000 */
[----:B------:R-:W-:-:S05]  /*26610*/  IADD3 R7, R6, R7, RZ ;  /* 0x0000000706077210 */ /* 0x000fca0007ffe0ff */
[----:B------:R-:W-:-:S07]  /*26620*/  IMAD.MOV.U32 R13, RZ, RZ, R7 ;  /* 0x000000ffff0d7224 */ /* 0x000fce00078e0007 */
[----:B------:R-:W-:Y:S05]  /*26630*/  WARPSYNC.COLLECTIVE R15, `(.L_x_3196) ;  /* 0x000000000f087348 */ /* 0x000fea0003c00000 */
[----:B------:R0:W1:Y:S02]  /*26640*/  SHFL.UP P6, R14, R13, R12, R11 ;  /* 0x0400000c0d0e7389 */ /* 0x00006400000c000b */
[----:B01----:R-:W-:Y:S01]  /*26650*/  ENDCOLLECTIVE ;  /* 0x000000000000791b */ /* 0x003fe20003800000 */
.L_x_3196:
[----:B------:R-:W-:Y:S01]  /*26660*/  IMAD.MOV.U32 R12, RZ, RZ, 0x8 ;  /* 0x00000008ff0c7424 */ /* 0x000fe200078e00ff */
[----:B------:R-:W-:-:S05]  /*26670*/  SEL R2, R14, RZ, P3 ;  /* 0x000000ff0e027207 */ /* 0x000fca0001800000 */
[----:B------:R-:W-:-:S05]  /*26680*/  IMAD.IADD R2, R7, 0x1, R2 ;  /* 0x0000000107027824 */ /* 0x000fca00078e0202 */
[----:B------:R-:W-:-:S07]  /*26690*/  MOV R13, R2 ;  /* 0x00000002000d7202 */ /* 0x000fce0000000f00 */
[----:B------:R-:W-:Y:S05]  /*266a0*/  WARPSYNC.COLLECTIVE R15, `(.L_x_3197) ;  /* 0x000000000f087348 */ /* 0x000fea0003c00000 */
[----:B------:R0:W1:Y:S02]  /*266b0*/  SHFL.UP P6, R14, R13, R12, R11 ;  /* 0x0400000c0d0e7389 */ /* 0x00006400000c000b */
[----:B01----:R-:W-:Y:S01]  /*266c0*/  ENDCOLLECTIVE ;  /* 0x000000000000791b */ /* 0x003fe20003800000 */
.L_x_3197:
[----:B------:R-:W-:Y:S02]  /*266d0*/  MOV R12, 0x10 ;  /* 0x00000010000c7802 */ /* 0x000fe40000000f00 */
[----:B------:R-:W-:-:S04]  /*266e0*/  SEL R3, R14, RZ, P4 ;  /* 0x000000ff0e037207 */ /* 0x000fc80002000000 */
[----:B------:R-:W-:-:S05]  /*266f0*/  IADD3 R3, R2, R3, RZ ;  /* 0x0000000302037210 */ /* 0x000fca0007ffe0ff */
[----:B------:R-:W-:-:S07]  /*26700*/  IMAD.MOV.U32 R13, RZ, RZ, R3 ;  /* 0x000000ffff0d7224 */ /* 0x000fce00078e0003 */
[----:B------:R-:W-:Y:S05]  /*26710*/  WARPSYNC.COLLECTIVE R15, `(.L_x_3198) ;  /* 0x000000000f087348 */ /* 0x000fea0003c00000 */
[----:B------:R0:W1:Y:S02]  /*26720*/  SHFL.UP P6, R14, R13, R12, R11 ;  /* 0x0400000c0d0e7389 */ /* 0x00006400000c000b */
[----:B01----:R-:W-:Y:S01]  /*26730*/  ENDCOLLECTIVE ;  /* 0x000000000000791b */ /* 0x003fe20003800000 */
.L_x_3198:
        /* <DEDUP_REMOVED lines=8> */
.L_x_3199:
[----:B------:R-:W-:Y:S05]  /*267c0*/  BRA `(.L_x_3200) ;  /* 0xffffffac00307947 */ /* 0x000fea000383ffff */
.L_x_3028:
[----:B------:R-:W-:Y:S01]  /*267d0*/  BSSY B0, `(.L_x_3201) ;  /* 0x0000008000007945 */ /* 0x000fe20003800000 */
[----:B-----5:R-:W-:Y:S01]  /*267e0*/  IMAD.MOV.U32 R13, RZ, RZ, R5 ;  /* 0x000000ffff0d7224 */ /* 0x020fe200078e0005 */
[----:B------:R-:W-:Y:S01]  /*267f0*/  MOV R12, 0x1 ;  /* 0x00000001000c7802 */ /* 0x000fe20000000f00 */
[----:B------:R-:W-:Y:S01]  /*26800*/  IMAD.MOV.U32 R11, RZ, RZ, RZ ;  /* 0x000000ffff0b7224 */ /* 0x000fe200078e00ff */
[----:B------:R-:W-:-:S07]  /*26810*/  MOV R15, 0xffffffff ;  /* 0xffffffff000f7802 */ /* 0x000fce0000000f00 */
[----:B01----:R-:W-:Y:S05]  /*26820*/  WARPSYNC.COLLECTIVE R15, `(.L_x_3202) ;  /* 0x000000000f087348 */ /* 0x003fea0003c00000 */
[----:B------:R2:W3:Y:S02]  /*26830*/  SHFL.UP P6, R14, R13, R12, R11 ;  /* 0x0400000c0d0e7389 */ /* 0x0004e400000c000b */
[----:B0123--:R-:W-:Y:S01]  /*26840*/  ENDCOLLECTIVE ;  /* 0x000000000000791b */ /* 0x00ffe20003800000 */
.L_x_3202:
[----:B------:R-:W-:Y:S05]  /*26850*/  BSYNC B0 ;  /* 0x0000000000007941 */ /* 0x000fea0003800000 */
.L_x_3201:
        /* <DEDUP_REMOVED lines=8> */
.L_x_3203:
[----:B------:R-:W-:Y:S01]  /*268e0*/  IMAD.MOV.U32 R12, RZ, RZ, 0x4 ;  /* 0x00000004ff0c7424 */ /* 0x000fe200078e00ff */
[----:B------:R-:W-:-:S05]  /*268f0*/  SEL R2, R14, RZ, P2 ;  /* 0x000000ff0e027207 */ /* 0x000fca0001000000 */
[----:B------:R-:W-:-:S05]  /*26900*/  IMAD.IADD R2, R13, 0x1, R2 ;  /* 0x000000010d027824 */ /* 0x000fca00078e0202 */
[----:B------:R-:W-:-:S07]  /*26910*/  MOV R13, R2 ;  /* 0x00000002000d7202 */ /* 0x000fce0000000f00 */
[----:B------:R-:W-:Y:S05]  /*26920*/  WARPSYNC.COLLECTIVE R15, `(.L_x_3204) ;  /* 0x000000000f087348 */ /* 0x000fea0003c00000 */
[----:B------:R0:W1:Y:S02]  /*26930*/  SHFL.UP P6, R14, R13, R12, R11 ;  /* 0x0400000c0d0e7389 */ /* 0x00006400000c000b */
[----:B01----:R-:W-:Y:S01]  /*26940*/  ENDCOLLECTIVE ;  /* 0x000000000000791b */ /* 0x003fe20003800000 */
.L_x_3204:
[----:B------:R-:W-:Y:S02]  /*26950*/  MOV R12, 0x8 ;  /* 0x00000008000c7802 */ /* 0x000fe40000000f00 */
[----:B------:R-:W-:-:S04]  /*26960*/  SEL R3, R14, RZ, P3 ;  /* 0x000000ff0e037207 */ /* 0x000fc80001800000 */
[----:B------:R-:W-:-:S05]  /*26970*/  IADD3 R3, R2, R3, RZ ;  /* 0x0000000302037210 */ /* 0x000fca0007ffe0ff */
[----:B------:R-:W-:-:S07]  /*26980*/  IMAD.MOV.U32 R13, RZ, RZ, R3 ;  /* 0x000000ffff0d7224 */ /* 0x000fce00078e0003 */
[----:B------:R-:W-:Y:S05]  /*26990*/  WARPSYNC.COLLECTIVE R15, `(.L_x_3205) ;  /* 0x000000000f087348 */ /* 0x000fea0003c00000 */
[----:B------:R0:W1:Y:S02]  /*269a0*/  SHFL.UP P6, R14, R13, R12, R11 ;  /* 0x0400000c0d0e7389 */ /* 0x00006400000c000b */
[----:B01----:R-:W-:Y:S01]  /*269b0*/  ENDCOLLECTIVE ;  /* 0x000000000000791b */ /* 0x003fe20003800000 */
.L_x_3205:
[----:B------:R-:W-:Y:S01]  /*269c0*/  IMAD.MOV.U32 R12, RZ, RZ, 0x10 ;  /* 0x00000010ff0c7424 */ /* 0x000fe200078e00ff */
[----:B------:R-:W-:-:S05]  /*269d0*/  SEL R4, R14, RZ, P4 ;  /* 0x000000ff0e047207 */ /* 0x000fca0002000000 */
[----:B------:R-:W-:-:S05]  /*269e0*/  IMAD.IADD R4, R3, 0x1, R4 ;  /* 0x0000000103047824 */ /* 0x000fca00078e0204 */
[----:B------:R-:W-:-:S07]  /*269f0*/  MOV R13, R4 ;  /* 0x00000004000d7202 */ /* 0x000fce0000000f00 */
[----:B------:R-:W-:Y:S05]  /*26a00*/  WARPSYNC.COLLECTIVE R15, `(.L_x_3206) ;  /* 0x000000000f087348 */ /* 0x000fea0003c00000 */
[----:B------:R0:W1:Y:S02]  /*26a10*/  SHFL.UP P6, R14, R13, R12, R11 ;  /* 0x0400000c0d0e7389 */ /* 0x00006400000c000b */
[----:B01----:R-:W-:Y:S01]  /*26a20*/  ENDCOLLECTIVE ;  /* 0x000000000000791b */ /* 0x003fe20003800000 */
.L_x_3206:
        /* <DEDUP_REMOVED lines=8> */
.L_x_3207:
[----:B------:R-:W-:Y:S05]  /*26ab0*/  BRA `(.L_x_3208) ;  /* 0xffffffac00107947 */ /* 0x000fea000383ffff */
.L_x_3030:
[----:B------:R-:W-:Y:S01]  /*26ac0*/  BSSY B0, `(.L_x_3209) ;  /* 0x0000006000007945 */ /* 0x000fe20003800000 */
[----:B------:R-:W-:Y:S02]  /*26ad0*/  PLOP3.LUT P6, PT, P6, PT, PT, 0x8, 0x0 ;  /* 0x000000000000781c */ /* 0x000fe400037ce170 */
[----:B------:R-:W-:-:S11]  /*26ae0*/  MOV R15, 0xffffffff ;  /* 0xffffffff000f7802 */ /* 0x000fd60000000f00 */
[----:B01----:R-:W-:Y:S05]  /*26af0*/  WARPSYNC.COLLECTIVE R15, `(.L_x_3210) ;  /* 0x000000000f087348 */ /* 0x003fea0003c00000 */
[----:B------:R-:W-:Y:S01]  /*26b00*/  VOTE.ANY R14, PT, P6 ;  /* 0x00000000000e7806 */ /* 0x000fe200030e0100 */
[----:B01----:R-:W-:Y:S06]  /*26b10*/  ENDCOLLECTIVE ;  /* 0x000000000000791b */ /* 0x003fec0003800000 */
.L_x_3210:
[----:B------:R-:W-:Y:S05]  /*26b20*/  BSYNC B0 ;  /* 0x0000000000007941 */ /* 0x000fea0003800000 */
.L_x_3209:
        /* <DEDUP_REMOVED lines=9> */
.L_x_3211:
[----:B------:R-:W-:Y:S01]  /*26bc0*/  MOV R5, R14 ;  /* 0x0000000e00057202 */ /* 0x000fe20000000f00 */
[----:B------:R-:W-:Y:S06]  /*26bd0*/  BRA `(.L_x_3212) ;  /* 0xffffffac00007947 */ /* 0x000fec000383ffff */
.L_x_3032:
[----:B------:R-:W-:Y:S01]  /*26be0*/  BSSY B0, `(.L_x_3213) ;  /* 0x0000007000007945 */ /* 0x000fe20003800000 */
[----:B------:R-:W-:Y:S01]  /*26bf0*/  IMAD.MOV.U32 R13, RZ, RZ, R2 ;  /* 0x000000ffff0d7224 */ /* 0x000fe200078e0002 */
[----:B------:R-:W-:Y:S01]  /*26c00*/  MOV R11, 0x1f ;  /* 0x0000001f000b7802 */ /* 0x000fe20000000f00 */
[----:B------:R-:W-:-:S07]  /*26c10*/  IMAD.MOV.U32 R15, RZ, RZ, -0x1 ;  /* 0xffffffffff0f7424 */ /* 0x000fce00078e00ff */
[----:B0123--:R-:W-:Y:S05]  /*26c20*/  WARPSYNC.COLLECTIVE R15, `(.L_x_3214) ;  /* 0x000000000f087348 */ /* 0x00ffea0003c00000 */
[----:B------:R4:W0:Y:S02]  /*26c30*/  SHFL.IDX P6, R14, R13, R12, R11 ;  /* 0x0000000c0d0e7389 */ /* 0x00082400000c000b */
[----:B01234-:R-:W-:Y:S01]  /*26c40*/  ENDCOLLECTIVE ;  /* 0x000000000000791b */ /* 0x01ffe20003800000 */
.L_x_3214:
[----:B------:R-:W-:Y:S05]  /*26c50*/  BSYNC B0 ;  /* 0x0000000000007941 */ /* 0x000fea0003800000 */
.L_x_3213:
[----:B------:R-:W-:Y:S05]  /*26c60*/  BRA `(.L_x_3031) ;  /* 0xffffffa800f87947 */ /* 0x000fea000383ffff */
.L_x_3036:
[----:B0-----:R0:W3:Y:S02]  /*26c70*/  SYNCS.PHASECHK.TRANS64.TRYWAIT P0, [R5+URZ+0x2a820], R0 ;  /* 0x02a82000050075a7 */ /* 0x0010e4000800017f */
[----:B---3--:R-:W-:Y:S05]  /*26c80*/  @!P0 NANOSLEEP.SYNCS 0x989680 ;  /* 0x009896800000895d */ /* 0x008fea0003900000 */
[----:B------:R-:W3:Y:S02]  /*26c90*/  @!P0 SYNCS.PHASECHK.TRANS64 P0, [R5+URZ+0x2a820], R0 ;  /* 0x02a82000050085a7 */ /* 0x000ee4000800007f */
[----:B---3--:R-:W-:Y:S05]  /*26ca0*/  @!P0 BRA `(.L_x_3036) ;  /* 0xfffffffc00f08947 */ /* 0x008fea000383ffff */
[----:B------:R-:W-:Y:S05]  /*26cb0*/  BRA `(.L_x_3215) ;  /* 0xffffffb000707947 */ /* 0x000fea000383ffff */
.L_x_3037:
[----:B------:R-:W3:Y:S01]  /*26cc0*/  S2R R2, SR_TID.X ;  /* 0x0000000000027919 */ /* 0x000ee20000002100 */
[----:B------:R-:W-:Y:S01]  /*26cd0*/  BSSY B0, `(.L_x_3216) ;  /* 0x000000a000007945 */ /* 0x000fe20003800000 */
[----:B------:R-:W-:Y:S01]  /*26ce0*/  IMAD.MOV.U32 R12, RZ, RZ, RZ ;  /* 0x000000ffff0c7224 */ /* 0x000fe200078e00ff */
[----:B------:R-:W-:Y:S01]  /*26cf0*/  MOV R11, 0x1f ;  /* 0x0000001f000b7802 */ /* 0x000fe20000000f00 */
[----:B------:R-:W-:Y:S01]  /*26d00*/  IMAD.MOV.U32 R15, RZ, RZ, -0x1 ;  /* 0xffffffffff0f7424 */ /* 0x000fe200078e00ff */
[----:B---3--:R-:W-:-:S04]  /*26d10*/  SHF.R.U32.HI R2, RZ, 0x5, R2 ;  /* 0x00000005ff027819 */ /* 0x008fc80000011602 */
[----:B------:R-:W-:-:S04]  /*26d20*/  LOP3.LUT R2, R2, 0x3, RZ, 0xc0, !PT ;  /* 0x0000000302027812 */ /* 0x000fc800078ec0ff */
[----:B------:R-:W-:-:S07]  /*26d30*/  MOV R13, R2 ;  /* 0x00000002000d7202 */ /* 0x000fce0000000f00 */
[----:B012---:R-:W-:Y:S05]  /*26d40*/  WARPSYNC.COLLECTIVE R15, `(.L_x_3217) ;  /* 0x000000000f087348 */ /* 0x007fea0003c00000 */
[----:B------:R3:W4:Y:S02]  /*26d50*/  SHFL.IDX P6, R14, R13, R12, R11 ;  /* 0x0000000c0d0e7389 */ /* 0x00072400000c000b */
[----:B01234-:R-:W-:Y:S01]  /*26d60*/  ENDCOLLECTIVE ;  /* 0x000000000000791b */ /* 0x01ffe20003800000 */
.L_x_3217:
[----:B------:R-:W-:Y:S05]  /*26d70*/  BSYNC B0 ;  /* 0x0000000000007941 */ /* 0x000fea0003800000 */
.L_x_3216:
[----:B------:R-:W-:Y:S05]  /*26d80*/  BRA `(.L_x_3218) ;  /* 0xffffffb000587947 */ /* 0x000fea000383ffff */
.L_x_3038:
[----:B------:R-:W-:Y:S01]  /*26d90*/  BSSY B0, `(.L_x_3219) ;  /* 0x0000006000007945 */ /* 0x000fe20003800000 */
[----:B------:R-:W-:-:S07]  /*26da0*/  MOV R15, 0xffffffff ;  /* 0xffffffff000f7802 */ /* 0x000fce0000000f00 */
[----:B012---:R-:W-:Y:S05]  /*26db0*/  WARPSYNC.COLLECTIVE R15, `(.L_x_3220) ;  /* 0x000000000f0c7348 */ /* 0x007fea0003c00000 */
[----:B------:R-:W-:Y:S02]  /*26dc0*/  ELECT P6, UR62, PT ;  /* 0x00000000003e782f */ /* 0x000fe400038c0000 */
[----:B------:R-:W-:Y:S01]  /*26dd0*/  MOV R14, UR62 ;  /* 0x0000003e000e7c02 */ /* 0x000fe20008000f00 */
[----:B012---:R-:W-:Y:S10]  /*26de0*/  ENDCOLLECTIVE ;  /* 0x000000000000791b */ /* 0x007ff40003800000 */
.L_x_3220:
[----:B------:R-:W-:Y:S05]  /*26df0*/  BSYNC B0 ;  /* 0x0000000000007941 */ /* 0x000fea0003800000 */
.L_x_3219:
[----:B------:R-:W-:Y:S05]  /*26e00*/  BRA `(.L_x_3221) ;  /* 0xffffffb0004c7947 */ /* 0x000fea000383ffff */
.L_x_3040:
[----:B0-----:R0:W3:Y:S02]  /*26e10*/  SYNCS.PHASECHK.TRANS64.TRYWAIT P1, [R3+URZ+0x2a840], R2 ;  /* 0x02a84002030075a7 */ /* 0x0010e4000802017f */
[----:B---3--:R-:W-:Y:S05]  /*26e20*/  @!P1 NANOSLEEP.SYNCS 0x989680 ;  /* 0x009896800000995d */ /* 0x008fea0003900000 */
[----:B------:R-:W3:Y:S02]  /*26e30*/  @!P1 SYNCS.PHASECHK.TRANS64 P1, [R3+URZ+0x2a840], R2 ;  /* 0x02a84002030095a7 */ /* 0x000ee4000802007f */
[----:B---3--:R-:W-:Y:S05]  /*26e40*/  @!P1 BRA `(.L_x_3040) ;  /* 0xfffffffc00f09947 */ /* 0x008fea000383ffff */
[----:B------:R-:W-:Y:S05]  /*26e50*/  BRA `(.L_x_3222) ;  /* 0xffffffb000747947 */ /* 0x000fea000383ffff */
.L_x_3042:
[----:B---3--:R3:W4:Y:S02]  /*26e60*/  SYNCS.PHASECHK.TRANS64.TRYWAIT P1, [R5+URZ+0x2a840], R0 ;  /* 0x02a84000050075a7 */ /* 0x008724000802017f */
[----:B----4-:R-:W-:Y:S05]  /*26e70*/  @!P1 NANOSLEEP.SYNCS 0x989680 ;  /* 0x009896800000995d */ /* 0x010fea0003900000 */
[----:B------:R-:W4:Y:S02]  /*26e80*/  @!P1 SYNCS.PHASECHK.TRANS64 P1, [R5+URZ+0x2a840], R0 ;  /* 0x02a84000050095a7 */ /* 0x000f24000802007f */
[----:B----4-:R-:W-:Y:S05]  /*26e90*/  @!P1 BRA `(.L_x_3042) ;  /* 0xfffffffc00f09947 */ /* 0x010fea000383ffff */
[----:B------:R-:W-:Y:S05]  /*26ea0*/  BRA `(.L_x_3223) ;  /* 0xffffffb000807947 */ /* 0x000fea000383ffff */
.L_x_3044:
[----:B----4-:R4:W0:Y:S02]  /*26eb0*/  SYNCS.PHASECHK.TRANS64.TRYWAIT P1, [R3+URZ+0x2a860], R2 ;  /* 0x02a86002030075a7 */ /* 0x010824000802017f */
[----:B0-----:R-:W-:Y:S05]  /*26ec0*/  @!P1 NANOSLEEP.SYNCS 0x989680 ;  /* 0x009896800000995d */ /* 0x001fea0003900000 */
[----:B------:R-:W0:Y:S02]  /*26ed0*/  @!P1 SYNCS.PHASECHK.TRANS64 P1, [R3+URZ+0x2a860], R2 ;  /* 0x02a86002030095a7 */ /* 0x000e24000802007f */
[----:B0-----:R-:W-:Y:S05]  /*26ee0*/  @!P1 BRA `(.L_x_3044) ;  /* 0xfffffffc00f09947 */ /* 0x001fea000383ffff */
[----:B------:R-:W-:Y:S05]  /*26ef0*/  BRA `(.L_x_3224) ;  /* 0xffffffb0007c7947 */ /* 0x000fea000383ffff */
.L_x_3225:
        /* <DEDUP_REMOVED lines=16> */
.L_x_3234:


//--------------------- .nv.global.init           --------------------------
	.section	.nv.global.init,"aw",@progbits
.nv.global.init:
	.type		$str$23,@object
	.size		$str$23,($str$24 - $str$23)
$str$23:
        /*0000*/ 	.byte	0x28, 0x61, 0x64, 0x64, 0x72, 0x65, 0x73, 0x73, 0x20, 0x26, 0x20, 0x6d, 0x61, 0x73, 0x6b, 0x29
        /*0010*/ 	.byte	0x20, 0x3d, 0x3d, 0x20, 0x30, 0x00
	.type		$str$24,@object
	.size		$str$24,(__unnamed_4 - $str$24)
$str$24:
        /*0016*/ 	.byte	0x2f, 0x74, 0x6d, 0x70, 0x2f, 0x6f, 0x73, 0x73, 0x5f, 0x6b, 0x65, 0x72, 0x6e, 0x65, 0x6c, 0x73
        /*0026*/ 	.byte	0x5f, 0x73, 0x72, 0x63, 0x2f, 0x66, 0x6c, 0x61, 0x73, 0x68, 0x5f, 0x61, 0x74, 0x74, 0x65, 0x6e
        /*0036*/ 	.byte	0x74, 0x69, 0x6f, 0x6e, 0x2f, 0x63, 0x73, 0x72, 0x63, 0x2f, 0x63, 0x75, 0x74, 0x6c, 0x61, 0x73
        /*0046*/ 	.byte	0x73, 0x2f, 0x69, 0x6e, 0x63, 0x6c, 0x75, 0x64, 0x65, 0x2f, 0x63, 0x75, 0x74, 0x65, 0x2f, 0x70
        /*0056*/ 	.byte	0x6f, 0x69, 0x6e, 0x74, 0x65, 0x72, 0x5f, 0x66, 0x6c, 0x61, 0x67, 0x67, 0x65, 0x64, 0x2e, 0x68
        /*0066*/ 	.byte	0x70, 0x70, 0x00
	.type		__unnamed_4,@object
	.size		__unnamed_4,(__unnamed_6 - __unnamed_4)
__unnamed_4:
        /* <DEDUP_REMOVED lines=24> */
	.type		__unnamed_6,@object
	.size		__unnamed_6,(__unnamed_3 - __unnamed_6)
__unnamed_6:
        /* <DEDUP_REMOVED lines=24> */
	.type		__unnamed_3,@object
	.size		__unnamed_3,(__unnamed_5 - __unnamed_3)
__unnamed_3:
        /* <DEDUP_REMOVED lines=29> */
	.type		__unnamed_5,@object
	.size		__unnamed_5,(__unnamed_2 - __unnamed_5)
__unnamed_5:
        /* <DEDUP_REMOVED lines=29> */
	.type		__unnamed_2,@object
	.size		__unnamed_2,(__unnamed_1 - __unnamed_2)
__unnamed_2:
        /* <DEDUP_REMOVED lines=29> */
	.type		__unnamed_1,@object
	.size		__unnamed_1,(.L_0 - __unnamed_1)
__unnamed_1:
        /* <DEDUP_REMOVED lines=28> */
        /*0a8d*/ 	.byte	0x31, 0x38, 0x34, 0x33, 0x32, 0x3e, 0x3e, 0x3e, 0x3e, 0x3e, 0x20, 0x26, 0x5d, 0x00
.L_0:


//--------------------- .nv.shared._ZN7cutlass13device_kernelIN5flash11enable_sm90INS1_16FlashAttnFwdSm90INS1_25CollectiveMainloopFwdSm90ILi2EN4cute5tupleIJNS5_1CILi1EEES8_S8_EEENS6_IJNS7_ILi128EEENS7_ILi96EEENS7_ILi192EEEEEELi128ENS_6half_tEfNS_4arch4Sm90ELb0ELb0ELb0ELb0ELb1ELb0ELb0ELb1ELb1ELb1ELb0ELb0EEENS1_21CollectiveEpilogueFwdINS6_IJSA_SA_SB_EEES9_SE_SG_Li256ELb0ELb1ELb0ELb0EEENS1_29StaticPersistentTileSchedulerILb0EEEEEEEEEvNT_6ParamsE --------------------------
	.section	.nv.shared._ZN7cutlass13device_kernelIN5flash11enable_sm90INS1_16FlashAttnFwdSm90INS1_25CollectiveMainloopFwdSm90ILi2EN4cute5tupleIJNS5_1CILi1EEES8_S8_EEENS6_IJNS7_ILi128EEENS7_ILi96EEENS7_ILi192EEEEEELi128ENS_6half_tEfNS_4arch4Sm90ELb0ELb0ELb0ELb0ELb1ELb0ELb0ELb1ELb1ELb1ELb0ELb0EEENS1_21CollectiveEpilogueFwdINS6_IJSA_SA_SB_EEES9_SE_SG_Li256ELb0ELb1ELb0ELb0EEENS1_29StaticPersistentTileSchedulerILb0EEEEEEEEEvNT_6ParamsE,"aw",@nobits
	.sectionflags	@""
	.align	16
	.zero		1024


//--------------------- .nv.shared.reserved.0     --------------------------
	.section	.nv.shared.reserved.0,"aw",@nobits
	.weak		__nv_reservedSMEM_offset_0_alias
	.size		__nv_reservedSMEM_offset_0_alias, 0, 0
	.other		__nv_reservedSMEM_offset_0_alias,@"STO_CUDA_RESERVED_SHARED STV_DEFAULT"
__nv_reservedSMEM_offset_0_alias:
	.zero		0


//--------------------- .nv.global                --------------------------
	.section	.nv.global,"aw",@nobits
.nv.global:
	.type		_ZN76_INTERNAL_885f51f7_40_flash_fwd_hdim192_128_fp16_paged_sm90_cu_bdbb69e5_32104cute1_E,@object
	.size		_ZN76_INTERNAL_885f51f7_40_flash_fwd_hdim192_128_fp16_paged_sm90_cu_bdbb69e5_32104cute1_E,(_ZN76_INTERNAL_885f51f7_40_flash_fwd_hdim192_128_fp16_paged_sm90_cu_bdbb69e5_32104cuda3std3__45__cpo6cbeginE - _ZN76_INTERNAL_885f51f7_40_flash_fwd_hdim192_128_fp16_paged_sm90_cu_bdbb69e5_32104cute1_E)
_ZN76_INTERNAL_885f51f7_40_flash_fwd_hdim192_128_fp16_paged_sm90_cu_bdbb69e5_32104cute1_E:
	.zero		1
	.type		_ZN76_INTERNAL_885f51f7_40_flash_fwd_hdim192_128_fp16_paged_sm90_cu_bdbb69e5_32104cuda3std3__45__cpo6cbeginE,@object
	.size		_ZN76_INTERNAL_885f51f7_40_flash_fwd_hdim192_128_fp16_paged_sm90_cu_bdbb69e5_32104cuda3std3__45__cpo6cbeginE,(_ZN76_INTERNAL_885f51f7_40_flash_fwd_hdim192_128_fp16_paged_sm90_cu_bdbb69e5_32104cuda3std3__48in_placeE - _ZN76_INTERNAL_885f51f7_40_flash_fwd_hdim192_128_fp16_paged_sm90_cu_bdbb69e5_32104cuda3std3__45__cpo6cbeginE)
_ZN76_INTERNAL_885f51f7_40_flash_fwd_hdim192_128_fp16_paged_sm90_cu_bdbb69e5_32104cuda3std3__45__cpo6cbeginE:
	.zero		1
	.type		_ZN76_INTERNAL_885f51f7_40_flash_fwd_hdim192_128_fp16_paged_sm90_cu_bdbb69e5_32104cuda3std3__48in_placeE,@object
	.size		_ZN76_INTERNAL_885f51f7_40_flash_fwd_hdim192_128_fp16_paged_sm90_cu_bdbb69e5_32104cuda3std3__48in_placeE,(_ZN76_INTERNAL_885f51f7_40_flash_fwd_hdim192_128_fp16_paged_sm90_cu_bdbb69e5_32104cuda3std6ranges3__45__cpo9iter_moveE - _ZN76_INTERNAL_885f51f7_40_flash_fwd_hdim192_128_fp16_paged_sm90_cu_bdbb69e5_32104cuda3std3__48in_placeE)
_ZN76_INTERNAL_885f51f7_40_flash_fwd_hdim192_128_fp16_paged_sm90_cu_bdbb69e5_32104cuda3std3__48in_placeE:
	.zero		1
	.type		_ZN76_INTERNAL_885f51f7_40_flash_fwd_hdim192_128_fp16_paged_sm90_cu_bdbb69e5_32104cuda3std6ranges3__45__cpo9iter_moveE,@object
	.size		_ZN76_INTERNAL_885f51f7_40_flash_fwd_hdim192_128_fp16_paged_sm90_cu_bdbb69e5_32104cuda3std6ranges3__45__cpo9iter_moveE,(_ZN76_INTERNAL_885f51f7_40_flash_fwd_hdim192_128_fp16_paged_sm90_cu_bdbb69e5_32104cuda3std3__45__cpo5beginE - _ZN76_INTERNAL_885f51f7_40_flash_fwd_hdim192_128_fp16_paged_sm90_cu_bdbb69e5_32104cuda3std6ranges3__45__cpo9iter_moveE)
_ZN76_INTERNAL_885f51f7_40_flash_fwd_hdim192_128_fp16_paged_sm90_cu_bdbb69e5_32104cuda3std6ranges3__45__cpo9iter_moveE:
	.zero		1
	.type		_ZN76_INTERNAL_885f51f7_40_flash_fwd_hdim192_128_fp16_paged_sm90_cu_bdbb69e5_32104cuda3std3__45__cpo5beginE,@object
	.size		_ZN76_INTERNAL_885f51f7_40_flash_fwd_hdim192_128_fp16_paged_sm90_cu_bdbb69e5_32104cuda3std3__45__cpo5beginE,(_ZN76_INTERNAL_885f51f7_40_flash_fwd_hdim192_128_fp16_paged_sm90_cu_bdbb69e5_32104cuda3std3__478_GLOBAL__N__885f51f7_40_flash_fwd_hdim192_128_fp16_paged_sm90_cu_bdbb69e5_32106ignoreE - _ZN76_INTERNAL_885f51f7_40_flash_fwd_hdim192_128_fp16_paged_sm90_cu_bdbb69e5_32104cuda3std3__45__cpo5beginE)
_ZN76_INTERNAL_885f51f7_40_flash_fwd_hdim192_128_fp16_paged_sm90_cu_bdbb69e5_32104cuda3std3__45__cpo5beginE:
	.zero		1
	.type		_ZN76_INTERNAL_885f51f7_40_flash_fwd_hdim192_128_fp16_paged_sm90_cu_bdbb69e5_32104cuda3std3__478_GLOBAL__N__885f51f7_40_flash_fwd_hdim192_128_fp16_paged_sm90_cu_bdbb69e5_32106ignoreE,@object
	.size		_ZN76_INTERNAL_885f51f7_40_flash_fwd_hdim192_128_fp16_paged_sm90_cu_bdbb69e5_32104cuda3std3__478_GLOBAL__N__885f51f7_40_flash_fwd_hdim192_128_fp16_paged_sm90_cu_bdbb69e5_32106ignoreE,(_ZN76_INTERNAL_885f51f7_40_flash_fwd_hdim192_128_fp16_paged_sm90_cu_bdbb69e5_32104cute7productE - _ZN76_INTERNAL_885f51f7_40_flash_fwd_hdim192_128_fp16_paged_sm90_cu_bdbb69e5_32104cuda3std3__478_GLOBAL__N__885f51f7_40_flash_fwd_hdim192_128_fp16_paged_sm90_cu_bdbb69e5_32106ignoreE)
_ZN76_INTERNAL_885f51f7_40_flash_fwd_hdim192_128_fp16_paged_sm90_cu_bdbb69e5_32104cuda3std3__478_GLOBAL__N__885f51f7_40_flash_fwd_hdim192_128_fp16_paged_sm90_cu_bdbb69e5_32106ignoreE:
	.zero		1
	.type		_ZN76_INTERNAL_885f51f7_40_flash_fwd_hdim192_128_fp16_paged_sm90_cu_bdbb69e5_32104cute7productE,@object
	.size		_ZN76_INTERNAL_885f51f7_40_flash_fwd_hdim192_128_fp16_paged_sm90_cu_bdbb69e5_32104cute7productE,(_ZN76_INTERNAL_885f51f7_40_flash_fwd_hdim192_128_fp16_paged_sm90_cu_bdbb69e5_32104cuda3std3__45__cpo3endE - _ZN76_INTERNAL_885f51f7_40_flash_fwd_hdim192_128_fp16_paged_sm90_cu_bdbb69e5_32104cute7productE)
_ZN76_INTERNAL_885f51f7_40_flash_fwd_hdim192_128_fp16_paged_sm90_cu_bdbb69e5_32104cute7productE:
	.zero		1
	.type		_ZN76_INTERNAL_885f51f7_40_flash_fwd_hdim192_128_fp16_paged_sm90_cu_bdbb69e5_32104cuda3std3__45__cpo3endE,@object
	.size		_ZN76_INTERNAL_885f51f7_40_flash_fwd_hdim192_128_fp16_paged_sm90_cu_bdbb69e5_32104cuda3std3__45__cpo3endE,(_ZN76_INTERNAL_885f51f7_40_flash_fwd_hdim192_128_fp16_paged_sm90_cu_bdbb69e5_32104cuda3std3__419piecewise_constructE - _ZN76_INTERNAL_885f51f7_40_flash_fwd_hdim192_128_fp16_paged_sm90_cu_bdbb69e5_32104cuda3std3__45__cpo3endE)
_ZN76_INTERNAL_885f51f7_40_flash_fwd_hdim192_128_fp16_paged_sm90_cu_bdbb69e5_32104cuda3std3__45__cpo3endE:
	.zero		1
	.type		_ZN76_INTERNAL_885f51f7_40_flash_fwd_hdim192_128_fp16_paged_sm90_cu_bdbb69e5_32104cuda3std3__419piecewise_constructE,@object
	.size		_ZN76_INTERNAL_885f51f7_40_flash_fwd_hdim192_128_fp16_paged_sm90_cu_bdbb69e5_32104cuda3std3__419piecewise_constructE,(_ZN76_INTERNAL_885f51f7_40_flash_fwd_hdim192_128_fp16_paged_sm90_cu_bdbb69e5_32104cuda3std3__45__cpo4cendE - _ZN76_INTERNAL_885f51f7_40_flash_fwd_hdim192_128_fp16_paged_sm90_cu_bdbb69e5_32104cuda3std3__419piecewise_constructE)
_ZN76_INTERNAL_885f51f7_40_flash_fwd_hdim192_128_fp16_paged_sm90_cu_bdbb69e5_32104cuda3std3__419piecewise_constructE:
	.zero		1
	.type		_ZN76_INTERNAL_885f51f7_40_flash_fwd_hdim192_128_fp16_paged_sm90_cu_bdbb69e5_32104cuda3std3__45__cpo4cendE,@object
	.size		_ZN76_INTERNAL_885f51f7_40_flash_fwd_hdim192_128_fp16_paged_sm90_cu_bdbb69e5_32104cuda3std3__45__cpo4cendE,(_ZN76_INTERNAL_885f51f7_40_flash_fwd_hdim192_128_fp16_paged_sm90_cu_bdbb69e5_32104cuda3std6ranges3__45__cpo4swapE - _ZN76_INTERNAL_885f51f7_40_flash_fwd_hdim192_128_fp16_paged_sm90_cu_bdbb69e5_32104cuda3std3__45__cpo4cendE)
_ZN76_INTERNAL_885f51f7_40_flash_fwd_hdim192_128_fp16_paged_sm90_cu_bdbb69e5_32104cuda3std3__45__cpo4cendE:
	.zero		1
	.type		_ZN76_INTERNAL_885f51f7_40_flash_fwd_hdim192_128_fp16_paged_sm90_cu_bdbb69e5_32104cuda3std6ranges3__45__cpo4swapE,@object
	.size		_ZN76_INTERNAL_885f51f7_40_flash_fwd_hdim192_128_fp16_paged_sm90_cu_bdbb69e5_32104cuda3std6ranges3__45__cpo4swapE,(.L_13 - _ZN76_INTERNAL_885f51f7_40_flash_fwd_hdim192_128_fp16_paged_sm90_cu_bdbb69e5_32104cuda3std6ranges3__45__cpo4swapE)
_ZN76_INTERNAL_885f51f7_40_flash_fwd_hdim192_128_fp16_paged_sm90_cu_bdbb69e5_32104cuda3std6ranges3__45__cpo4swapE:
	.zero		1
.L_13:


//--------------------- .nv.shared._ZN7cutlass13device_kernelIN5flash11enable_sm90INS1_16FlashAttnFwdSm90INS1_25CollectiveMainloopFwdSm90ILi2EN4cute5tupleIJNS5_1CILi1EEES8_S8_EEENS6_IJNS7_ILi128EEENS7_ILi96EEENS7_ILi192EEEEEELi128ENS_6half_tEfNS_4arch4Sm90ELb0ELb0ELb0ELb1ELb1ELb0ELb0ELb1ELb1ELb1ELb0ELb0EEENS1_21CollectiveEpilogueFwdINS6_IJSA_SA_SB_EEES9_SE_SG_Li256ELb1ELb1ELb0ELb0EEENS1_36VarlenDynamicPersistentTileSchedulerILi128ELi96ELi256ELi128ELb0ELb1ELb1ELb0ELb1ELb1EEEEEEEEEvNT_6ParamsE --------------------------
	.section	.nv.shared._ZN7cutlass13device_kernelIN5flash11enable_sm90INS1_16FlashAttnFwdSm90INS1_25CollectiveMainloopFwdSm90ILi2EN4cute5tupleIJNS5_1CILi1EEES8_S8_EEENS6_IJNS7_ILi128EEENS7_ILi96EEENS7_ILi192EEEEEELi128ENS_6half_tEfNS_4arch4Sm90ELb0ELb0ELb0ELb1ELb1ELb0ELb0ELb1ELb1ELb1ELb0ELb0EEENS1_21CollectiveEpilogueFwdINS6_IJSA_SA_SB_EEES9_SE_SG_Li256ELb1ELb1ELb0ELb0EEENS1_36VarlenDynamicPersistentTileSchedulerILi128ELi96ELi256ELi128ELb0ELb1ELb1ELb0ELb1ELb1EEEEEEEEEvNT_6ParamsE,"aw",@nobits
	.sectionflags	@""
	.align	16
	.zero		1024


//--------------------- .nv.shared._ZN7cutlass13device_kernelIN5flash11enable_sm90INS1_16FlashAttnFwdSm90INS1_25CollectiveMainloopFwdSm90ILi2EN4cute5tupleIJNS5_1CILi1EEES8_S8_EEENS6_IJNS7_ILi128EEENS7_ILi96EEENS7_ILi192EEEEEELi128ENS_6half_tEfNS_4arch4Sm90ELb0ELb0ELb0ELb1ELb1ELb1ELb0ELb1ELb1ELb1ELb0ELb0EEENS1_21CollectiveEpilogueFwdINS6_IJSA_SA_SB_EEES9_SE_SG_Li256ELb1ELb1ELb0ELb0EEENS1_36VarlenDynamicPersistentTileSchedulerILi128ELi96ELi256ELi128ELb0ELb1ELb1ELb0ELb1ELb1EEEEEEEEEvNT_6ParamsE --------------------------
	.section	.nv.shared._ZN7cutlass13device_kernelIN5flash11enable_sm90INS1_16FlashAttnFwdSm90INS1_25CollectiveMainloopFwdSm90ILi2EN4cute5tupleIJNS5_1CILi1EEES8_S8_EEENS6_IJNS7_ILi128EEENS7_ILi96EEENS7_ILi192EEEEEELi128ENS_6half_tEfNS_4arch4Sm90ELb0ELb0ELb0ELb1ELb1ELb1ELb0ELb1ELb1ELb1ELb0ELb0EEENS1_21CollectiveEpilogueFwdINS6_IJSA_SA_SB_EEES9_SE_SG_Li256ELb1ELb1ELb0ELb0EEENS1_36VarlenDynamicPersistentTileSchedulerILi128ELi96ELi256ELi128ELb0ELb1ELb1ELb0ELb1ELb1EEEEEEEEEvNT_6ParamsE,"aw",@nobits
	.sectionflags	@""
	.align	16
	.zero		1024


//--------------------- .nv.shared._ZN7cutlass13device_kernelIN5flash11enable_sm90INS1_16FlashAttnFwdSm90INS1_25CollectiveMainloopFwdSm90ILi2EN4cute5tupleIJNS5_1CILi1EEES8_S8_EEENS6_IJNS7_ILi128EEENS7_ILi96EEENS7_ILi192EEEEEELi128ENS_6half_tEfNS_4arch4Sm90ELb0ELb1ELb0ELb0ELb1ELb0ELb0ELb1ELb1ELb1ELb0ELb0EEENS1_21CollectiveEpilogueFwdINS6_IJSA_SA_SB_EEES9_SE_SG_Li256ELb0ELb1ELb0ELb0EEENS1_30DynamicPersistentTileSchedulerILi256ELi128ELb0ELb1ELb1EEEEEEEEEvNT_6ParamsE --------------------------
	.section	.nv.shared._ZN7cutlass13device_kernelIN5flash11enable_sm90INS1_16FlashAttnFwdSm90INS1_25CollectiveMainloopFwdSm90ILi2EN4cute5tupleIJNS5_1CILi1EEES8_S8_EEENS6_IJNS7_ILi128EEENS7_ILi96EEENS7_ILi192EEEEEELi128ENS_6half_tEfNS_4arch4Sm90ELb0ELb1ELb0ELb0ELb1ELb0ELb0ELb1ELb1ELb1ELb0ELb0EEENS1_21CollectiveEpilogueFwdINS6_IJSA_SA_SB_EEES9_SE_SG_Li256ELb0ELb1ELb0ELb0EEENS1_30DynamicPersistentTileSchedulerILi256ELi128ELb0ELb1ELb1EEEEEEEEEvNT_6ParamsE,"aw",@nobits
	.sectionflags	@""
	.align	16
	.zero		1024


//--------------------- .nv.shared._ZN7cutlass13device_kernelIN5flash11enable_sm90INS1_16FlashAttnFwdSm90INS1_25CollectiveMainloopFwdSm90ILi2EN4cute5tupleIJNS5_1CILi1EEES8_S8_EEENS6_IJNS7_ILi128EEENS7_ILi96EEENS7_ILi192EEEEEELi128ENS_6half_tEfNS_4arch4Sm90ELb0ELb1ELb0ELb1ELb1ELb0ELb0ELb1ELb1ELb1ELb0ELb0EEENS1_21CollectiveEpilogueFwdINS6_IJSA_SA_SB_EEES9_SE_SG_Li256ELb1ELb1ELb0ELb0EEENS1_36VarlenDynamicPersistentTileSchedulerILi128ELi96ELi256ELi128ELb0ELb1ELb1ELb1ELb0ELb1EEEEEEEEEvNT_6ParamsE --------------------------
	.section	.nv.shared._ZN7cutlass13device_kernelIN5flash11enable_sm90INS1_16FlashAttnFwdSm90INS1_25CollectiveMainloopFwdSm90ILi2EN4cute5tupleIJNS5_1CILi1EEES8_S8_EEENS6_IJNS7_ILi128EEENS7_ILi96EEENS7_ILi192EEEEEELi128ENS_6half_tEfNS_4arch4Sm90ELb0ELb1ELb0ELb1ELb1ELb0ELb0ELb1ELb1ELb1ELb0ELb0EEENS1_21CollectiveEpilogueFwdINS6_IJSA_SA_SB_EEES9_SE_SG_Li256ELb1ELb1ELb0ELb0EEENS1_36VarlenDynamicPersistentTileSchedulerILi128ELi96ELi256ELi128ELb0ELb1ELb1ELb1ELb0ELb1EEEEEEEEEvNT_6ParamsE,"aw",@nobits
	.sectionflags	@""
	.align	16
	.zero		1024


//--------------------- .nv.shared._ZN7cutlass13device_kernelIN5flash11enable_sm90INS1_16FlashAttnFwdSm90INS1_25CollectiveMainloopFwdSm90ILi2EN4cute5tupleIJNS5_1CILi1EEES8_S8_EEENS6_IJNS7_ILi128EEENS7_ILi96EEENS7_ILi192EEEEEELi128ENS_6half_tEfNS_4arch4Sm90ELb0ELb1ELb0ELb1ELb1ELb1ELb0ELb1ELb1ELb1ELb0ELb0EEENS1_21CollectiveEpilogueFwdINS6_IJSA_SA_SB_EEES9_SE_SG_Li256ELb1ELb1ELb0ELb0EEENS1_36VarlenDynamicPersistentTileSchedulerILi128ELi96ELi256ELi128ELb0ELb1ELb1ELb1ELb0ELb1EEEEEEEEEvNT_6ParamsE --------------------------
	.section	.nv.shared._ZN7cutlass13device_kernelIN5flash11enable_sm90INS1_16FlashAttnFwdSm90INS1_25CollectiveMainloopFwdSm90ILi2EN4cute5tupleIJNS5_1CILi1EEES8_S8_EEENS6_IJNS7_ILi128EEENS7_ILi96EEENS7_ILi192EEEEEELi128ENS_6half_tEfNS_4arch4Sm90ELb0ELb1ELb0ELb1ELb1ELb1ELb0ELb1ELb1ELb1ELb0ELb0EEENS1_21CollectiveEpilogueFwdINS6_IJSA_SA_SB_EEES9_SE_SG_Li256ELb1ELb1ELb0ELb0EEENS1_36VarlenDynamicPersistentTileSchedulerILi128ELi96ELi256ELi128ELb0ELb1ELb1ELb1ELb0ELb1EEEEEEEEEvNT_6ParamsE,"aw",@nobits
	.sectionflags	@""
	.align	16
	.zero		1024


//--------------------- .nv.shared._ZN7cutlass13device_kernelIN5flash11enable_sm90INS1_16FlashAttnFwdSm90INS1_25CollectiveMainloopFwdSm90ILi2EN4cute5tupleIJNS5_1CILi1EEES8_S8_EEENS6_IJNS7_ILi128EEENS7_ILi96EEENS7_ILi192EEEEEELi128ENS_6half_tEfNS_4arch4Sm90ELb1ELb0ELb0ELb0ELb1ELb0ELb0ELb1ELb1ELb1ELb0ELb0EEENS1_21CollectiveEpilogueFwdINS6_IJSA_SA_SB_EEES9_SE_SG_Li256ELb0ELb1ELb0ELb0EEENS1_30DynamicPersistentTileSchedulerILi256ELi128ELb0ELb1ELb1EEEEEEEEEvNT_6ParamsE --------------------------
	.section	.nv.shared._ZN7cutlass13device_kernelIN5flash11enable_sm90INS1_16FlashAttnFwdSm90INS1_25CollectiveMainloopFwdSm90ILi2EN4cute5tupleIJNS5_1CILi1EEES8_S8_EEENS6_IJNS7_ILi128EEENS7_ILi96EEENS7_ILi192EEEEEELi128ENS_6half_tEfNS_4arch4Sm90ELb1ELb0ELb0ELb0ELb1ELb0ELb0ELb1ELb1ELb1ELb0ELb0EEENS1_21CollectiveEpilogueFwdINS6_IJSA_SA_SB_EEES9_SE_SG_Li256ELb0ELb1ELb0ELb0EEENS1_30DynamicPersistentTileSchedulerILi256ELi128ELb0ELb1ELb1EEEEEEEEEvNT_6ParamsE,"aw",@nobits
	.sectionflags	@""
	.align	16
	.zero		1024


//--------------------- .nv.shared._ZN7cutlass13device_kernelIN5flash11enable_sm90INS1_16FlashAttnFwdSm90INS1_25CollectiveMainloopFwdSm90ILi2EN4cute5tupleIJNS5_1CILi1EEES8_S8_EEENS6_IJNS7_ILi128EEENS7_ILi96EEENS7_ILi192EEEEEELi128ENS_6half_tEfNS_4arch4Sm90ELb1ELb0ELb0ELb1ELb1ELb0ELb0ELb1ELb1ELb1ELb0ELb0EEENS1_21CollectiveEpilogueFwdINS6_IJSA_SA_SB_EEES9_SE_SG_Li256ELb1ELb1ELb0ELb0EEENS1_36VarlenDynamicPersistentTileSchedulerILi128ELi96ELi256ELi128ELb0ELb1ELb1ELb1ELb1ELb1EEEEEEEEEvNT_6ParamsE --------------------------
	.section	.nv.shared._ZN7cutlass13device_kernelIN5flash11enable_sm90INS1_16FlashAttnFwdSm90INS1_25CollectiveMainloopFwdSm90ILi2EN4cute5tupleIJNS5_1CILi1EEES8_S8_EEENS6_IJNS7_ILi128EEENS7_ILi96EEENS7_ILi192EEEEEELi128ENS_6half_tEfNS_4arch4Sm90ELb1ELb0ELb0ELb1ELb1ELb0ELb0ELb1ELb1ELb1ELb0ELb0EEENS1_21CollectiveEpilogueFwdINS6_IJSA_SA_SB_EEES9_SE_SG_Li256ELb1ELb1ELb0ELb0EEENS1_36VarlenDynamicPersistentTileSchedulerILi128ELi96ELi256ELi128ELb0ELb1ELb1ELb1ELb1ELb1EEEEEEEEEvNT_6ParamsE,"aw",@nobits
	.sectionflags	@""
	.align	16
	.zero		1024


//--------------------- .nv.shared._ZN7cutlass13device_kernelIN5flash11enable_sm90INS1_16FlashAttnFwdSm90INS1_25CollectiveMainloopFwdSm90ILi2EN4cute5tupleIJNS5_1CILi1EEES8_S8_EEENS6_IJNS7_ILi128EEENS7_ILi96EEENS7_ILi192EEEEEELi128ENS_6half_tEfNS_4arch4Sm90ELb1ELb0ELb0ELb1ELb1ELb1ELb0ELb1ELb1ELb1ELb0ELb0EEENS1_21CollectiveEpilogueFwdINS6_IJSA_SA_SB_EEES9_SE_SG_Li256ELb1ELb1ELb0ELb0EEENS1_36VarlenDynamicPersistentTileSchedulerILi128ELi96ELi256ELi128ELb0ELb1ELb1ELb1ELb1ELb1EEEEEEEEEvNT_6ParamsE --------------------------
	.section	.nv.shared._ZN7cutlass13device_kernelIN5flash11enable_sm90INS1_16FlashAttnFwdSm90INS1_25CollectiveMainloopFwdSm90ILi2EN4cute5tupleIJNS5_1CILi1EEES8_S8_EEENS6_IJNS7_ILi128EEENS7_ILi96EEENS7_ILi192EEEEEELi128ENS_6half_tEfNS_4arch4Sm90ELb1ELb0ELb0ELb1ELb1ELb1ELb0ELb1ELb1ELb1ELb0ELb0EEENS1_21CollectiveEpilogueFwdINS6_IJSA_SA_SB_EEES9_SE_SG_Li256ELb1ELb1ELb0ELb0EEENS1_36VarlenDynamicPersistentTileSchedulerILi128ELi96ELi256ELi128ELb0ELb1ELb1ELb1ELb1ELb1EEEEEEEEEvNT_6ParamsE,"aw",@nobits
	.sectionflags	@""
	.align	16
	.zero		1024


//--------------------- .nv.constant0._ZN7cutlass13device_kernelIN5flash11enable_sm90INS1_16FlashAttnFwdSm90INS1_25CollectiveMainloopFwdSm90ILi2EN4cute5tupleIJNS5_1CILi1EEES8_S8_EEENS6_IJNS7_ILi128EEENS7_ILi96EEENS7_ILi192EEEEEELi128ENS_6half_tEfNS_4arch4Sm90ELb0ELb0ELb0ELb0ELb1ELb0ELb0ELb1ELb1ELb1ELb0ELb0EEENS1_21CollectiveEpilogueFwdINS6_IJSA_SA_SB_EEES9_SE_SG_Li256ELb0ELb1ELb0ELb0EEENS1_29StaticPersistentTileSchedulerILb0EEEEEEEEEvNT_6ParamsE --------------------------
	.section	.nv.constant0._ZN7cutlass13device_kernelIN5flash11enable_sm90INS1_16FlashAttnFwdSm90INS1_25CollectiveMainloopFwdSm90ILi2EN4cute5tupleIJNS5_1CILi1EEES8_S8_EEENS6_IJNS7_ILi128EEENS7_ILi96EEENS7_ILi192EEEEEELi128ENS_6half_tEfNS_4arch4Sm90ELb0ELb0ELb0ELb0ELb1ELb0ELb0ELb1ELb1ELb1ELb0ELb0EEENS1_21CollectiveEpilogueFwdINS6_IJSA_SA_SB_EEES9_SE_SG_Li256ELb0ELb1ELb0ELb0EEENS1_29StaticPersistentTileSchedulerILb0EEEEEEEEEvNT_6ParamsE,"a",@progbits
	.sectionflags	@""
	.align	4
.nv.constant0._ZN7cutlass13device_kernelIN5flash11enable_sm90INS1_16FlashAttnFwdSm90INS1_25CollectiveMainloopFwdSm90ILi2EN4cute5tupleIJNS5_1CILi1EEES8_S8_EEENS6_IJNS7_ILi128EEENS7_ILi96EEENS7_ILi192EEEEEELi128ENS_6half_tEfNS_4arch4Sm90ELb0ELb0ELb0ELb0ELb1ELb0ELb0ELb1ELb1ELb1ELb0ELb0EEENS1_21CollectiveEpilogueFwdINS6_IJSA_SA_SB_EEES9_SE_SG_Li256ELb0ELb1ELb0ELb0EEENS1_29StaticPersistentTileSchedulerILb0EEEEEEEEEvNT_6ParamsE:
	.zero		3200


//--------------------- .nv.constant0._ZN7cutlass13device_kernelIN5flash11enable_sm90INS1_16FlashAttnFwdSm90INS1_25CollectiveMainloopFwdSm90ILi2EN4cute5tupleIJNS5_1CILi1EEES8_S8_EEENS6_IJNS7_ILi128EEENS7_ILi96EEENS7_ILi192EEEEEELi128ENS_6half_tEfNS_4arch4Sm90ELb0ELb0ELb0ELb1ELb1ELb0ELb0ELb1ELb1ELb1ELb0ELb0EEENS1_21CollectiveEpilogueFwdINS6_IJSA_SA_SB_EEES9_SE_SG_Li256ELb1ELb1ELb0ELb0EEENS1_36VarlenDynamicPersistentTileSchedulerILi128ELi96ELi256ELi128ELb0ELb1ELb1ELb0ELb1ELb1EEEEEEEEEvNT_6ParamsE --------------------------
	.section	.nv.constant0._ZN7cutlass13device_kernelIN5flash11enable_sm90INS1_16FlashAttnFwdSm90INS1_25CollectiveMainloopFwdSm90ILi2EN4cute5tupleIJNS5_1CILi1EEES8_S8_EEENS6_IJNS7_ILi128EEENS7_ILi96EEENS7_ILi192EEEEEELi128ENS_6half_tEfNS_4arch4Sm90ELb0ELb0ELb0ELb1ELb1ELb0ELb0ELb1ELb1ELb1ELb0ELb0EEENS1_21CollectiveEpilogueFwdINS6_IJSA_SA_SB_EEES9_SE_SG_Li256ELb1ELb1ELb0ELb0EEENS1_36VarlenDynamicPersistentTileSchedulerILi128ELi96ELi256ELi128ELb0ELb1ELb1ELb0ELb1ELb1EEEEEEEEEvNT_6ParamsE,"a",@progbits
	.sectionflags	@""
	.align	4
.nv.constant0._ZN7cutlass13device_kernelIN5flash11enable_sm90INS1_16FlashAttnFwdSm90INS1_25CollectiveMainloopFwdSm90ILi2EN4cute5tupleIJNS5_1CILi1EEES8_S8_EEENS6_IJNS7_ILi128EEENS7_ILi96EEENS7_ILi192EEEEEELi128ENS_6half_tEfNS_4arch4Sm90ELb0ELb0ELb0ELb1ELb1ELb0ELb0ELb1ELb1ELb1ELb0ELb0EEENS1_21CollectiveEpilogueFwdINS6_IJSA_SA_SB_EEES9_SE_SG_Li256ELb1ELb1ELb0ELb0EEENS1_36VarlenDynamicPersistentTileSchedulerILi128ELi96ELi256ELi128ELb0ELb1ELb1ELb0ELb1ELb1EEEEEEEEEvNT_6ParamsE:
	.zero		3328


//--------------------- .nv.constant0._ZN7cutlass13device_kernelIN5flash11enable_sm90INS1_16FlashAttnFwdSm90INS1_25CollectiveMainloopFwdSm90ILi2EN4cute5tupleIJNS5_1CILi1EEES8_S8_EEENS6_IJNS7_ILi128EEENS7_ILi96EEENS7_ILi192EEEEEELi128ENS_6half_tEfNS_4arch4Sm90ELb0ELb0ELb0ELb1ELb1ELb1ELb0ELb1ELb1ELb1ELb0ELb0EEENS1_21CollectiveEpilogueFwdINS6_IJSA_SA_SB_EEES9_SE_SG_Li256ELb1ELb1ELb0ELb0EEENS1_36VarlenDynamicPersistentTileSchedulerILi128ELi96ELi256ELi128ELb0ELb1ELb1ELb0ELb1ELb1EEEEEEEEEvNT_6ParamsE --------------------------
	.section	.nv.constant0._ZN7cutlass13device_kernelIN5flash11enable_sm90INS1_16FlashAttnFwdSm90INS1_25CollectiveMainloopFwdSm90ILi2EN4cute5tupleIJNS5_1CILi1EEES8_S8_EEENS6_IJNS7_ILi128EEENS7_ILi96EEENS7_ILi192EEEEEELi128ENS_6half_tEfNS_4arch4Sm90ELb0ELb0ELb0ELb1ELb1ELb1ELb0ELb1ELb1ELb1ELb0ELb0EEENS1_21CollectiveEpilogueFwdINS6_IJSA_SA_SB_EEES9_SE_SG_Li256ELb1ELb1ELb0ELb0EEENS1_36VarlenDynamicPersistentTileSchedulerILi128ELi96ELi256ELi128ELb0ELb1ELb1ELb0ELb1ELb1EEEEEEEEEvNT_6ParamsE,"a",@progbits
	.sectionflags	@""
	.align	4
.nv.constant0._ZN7cutlass13device_kernelIN5flash11enable_sm90INS1_16FlashAttnFwdSm90INS1_25CollectiveMainloopFwdSm90ILi2EN4cute5tupleIJNS5_1CILi1EEES8_S8_EEENS6_IJNS7_ILi128EEENS7_ILi96EEENS7_ILi192EEEEEELi128ENS_6half_tEfNS_4arch4Sm90ELb0ELb0ELb0ELb1ELb1ELb1ELb0ELb1ELb1ELb1ELb0ELb0EEENS1_21CollectiveEpilogueFwdINS6_IJSA_SA_SB_EEES9_SE_SG_Li256ELb1ELb1ELb0ELb0EEENS1_36VarlenDynamicPersistentTileSchedulerILi128ELi96ELi256ELi128ELb0ELb1ELb1ELb0ELb1ELb1EEEEEEEEEvNT_6ParamsE:
	.zero		3328


//--------------------- .nv.constant0._ZN7cutlass13device_kernelIN5flash11enable_sm90INS1_16FlashAttnFwdSm90INS1_25CollectiveMainloopFwdSm90ILi2EN4cute5tupleIJNS5_1CILi1EEES8_S8_EEENS6_IJNS7_ILi128EEENS7_ILi96EEENS7_ILi192EEEEEELi128ENS_6half_tEfNS_4arch4Sm90ELb0ELb1ELb0ELb0ELb1ELb0ELb0ELb1ELb1ELb1ELb0ELb0EEENS1_21CollectiveEpilogueFwdINS6_IJSA_SA_SB_EEES9_SE_SG_Li256ELb0ELb1ELb0ELb0EEENS1_30DynamicPersistentTileSchedulerILi256ELi128ELb0ELb1ELb1EEEEEEEEEvNT_6ParamsE --------------------------
	.section	.nv.constant0._ZN7cutlass13device_kernelIN5flash11enable_sm90INS1_16FlashAttnFwdSm90INS1_25CollectiveMainloopFwdSm90ILi2EN4cute5tupleIJNS5_1CILi1EEES8_S8_EEENS6_IJNS7_ILi128EEENS7_ILi96EEENS7_ILi192EEEEEELi128ENS_6half_tEfNS_4arch4Sm90ELb0ELb1ELb0ELb0ELb1ELb0ELb0ELb1ELb1ELb1ELb0ELb0EEENS1_21CollectiveEpilogueFwdINS6_IJSA_SA_SB_EEES9_SE_SG_Li256ELb0ELb1ELb0ELb0EEENS1_30DynamicPersistentTileSchedulerILi256ELi128ELb0ELb1ELb1EEEEEEEEEvNT_6ParamsE,"a",@progbits
	.sectionflags	@""
	.align	4
.nv.constant0._ZN7cutlass13device_kernelIN5flash11enable_sm90INS1_16FlashAttnFwdSm90INS1_25CollectiveMainloopFwdSm90ILi2EN4cute5tupleIJNS5_1CILi1EEES8_S8_EEENS6_IJNS7_ILi128EEENS7_ILi96EEENS7_ILi192EEEEEELi128ENS_6half_tEfNS_4arch4Sm90ELb0ELb1ELb0ELb0ELb1ELb0ELb0ELb1ELb1ELb1ELb0ELb0EEENS1_21CollectiveEpilogueFwdINS6_IJSA_SA_SB_EEES9_SE_SG_Li256ELb0ELb1ELb0ELb0EEENS1_30DynamicPersistentTileSchedulerILi256ELi128ELb0ELb1ELb1EEEEEEEEEvNT_6ParamsE:
	.zero		3328


//--------------------- .nv.constant0._ZN7cutlass13device_kernelIN5flash11enable_sm90INS1_16FlashAttnFwdSm90INS1_25CollectiveMainloopFwdSm90ILi2EN4cute5tupleIJNS5_1CILi1EEES8_S8_EEENS6_IJNS7_ILi128EEENS7_ILi96EEENS7_ILi192EEEEEELi128ENS_6half_tEfNS_4arch4Sm90ELb0ELb1ELb0ELb1ELb1ELb0ELb0ELb1ELb1ELb1ELb0ELb0EEENS1_21CollectiveEpilogueFwdINS6_IJSA_SA_SB_EEES9_SE_SG_Li256ELb1ELb1ELb0ELb0EEENS1_36VarlenDynamicPersistentTileSchedulerILi128ELi96ELi256ELi128ELb0ELb1ELb1ELb1ELb0ELb1EEEEEEEEEvNT_6ParamsE --------------------------
	.section	.nv.constant0._ZN7cutlass13device_kernelIN5flash11enable_sm90INS1_16FlashAttnFwdSm90INS1_25CollectiveMainloopFwdSm90ILi2EN4cute5tupleIJNS5_1CILi1EEES8_S8_EEENS6_IJNS7_ILi128EEENS7_ILi96EEENS7_ILi192EEEEEELi128ENS_6half_tEfNS_4arch4Sm90ELb0ELb1ELb0ELb1ELb1ELb0ELb0ELb1ELb1ELb1ELb0ELb0EEENS1_21CollectiveEpilogueFwdINS6_IJSA_SA_SB_EEES9_SE_SG_Li256ELb1ELb1ELb0ELb0EEENS1_36VarlenDynamicPersistentTileSchedulerILi128ELi96ELi256ELi128ELb0ELb1ELb1ELb1ELb0ELb1EEEEEEEEEvNT_6ParamsE,"a",@progbits
	.sectionflags	@""
	.align	4
.nv.constant0._ZN7cutlass13device_kernelIN5flash11enable_sm90INS1_16FlashAttnFwdSm90INS1_25CollectiveMainloopFwdSm90ILi2EN4cute5tupleIJNS5_1CILi1EEES8_S8_EEENS6_IJNS7_ILi128EEENS7_ILi96EEENS7_ILi192EEEEEELi128ENS_6half_tEfNS_4arch4Sm90ELb0ELb1ELb0ELb1ELb1ELb0ELb0ELb1ELb1ELb1ELb0ELb0EEENS1_21CollectiveEpilogueFwdINS6_IJSA_SA_SB_EEES9_SE_SG_Li256ELb1ELb1ELb0ELb0EEENS1_36VarlenDynamicPersistentTileSchedulerILi128ELi96ELi256ELi128ELb0ELb1ELb1ELb1ELb0ELb1EEEEEEEEEvNT_6ParamsE:
	.zero		3328


//--------------------- .nv.constant0._ZN7cutlass13device_kernelIN5flash11enable_sm90INS1_16FlashAttnFwdSm90INS1_25CollectiveMainloopFwdSm90ILi2EN4cute5tupleIJNS5_1CILi1EEES8_S8_EEENS6_IJNS7_ILi128EEENS7_ILi96EEENS7_ILi192EEEEEELi128ENS_6half_tEfNS_4arch4Sm90ELb0ELb1ELb0ELb1ELb1ELb1ELb0ELb1ELb1ELb1ELb0ELb0EEENS1_21CollectiveEpilogueFwdINS6_IJSA_SA_SB_EEES9_SE_SG_Li256ELb1ELb1ELb0ELb0EEENS1_36VarlenDynamicPersistentTileSchedulerILi128ELi96ELi256ELi128ELb0ELb1ELb1ELb1ELb0ELb1EEEEEEEEEvNT_6ParamsE --------------------------
	.section	.nv.constant0._ZN7cutlass13device_kernelIN5flash11enable_sm90INS1_16FlashAttnFwdSm90INS1_25CollectiveMainloopFwdSm90ILi2EN4cute5tupleIJNS5_1CILi1EEES8_S8_EEENS6_IJNS7_ILi128EEENS7_ILi96EEENS7_ILi192EEEEEELi128ENS_6half_tEfNS_4arch4Sm90ELb0ELb1ELb0ELb1ELb1ELb1ELb0ELb1ELb1ELb1ELb0ELb0EEENS1_21CollectiveEpilogueFwdINS6_IJSA_SA_SB_EEES9_SE_SG_Li256ELb1ELb1ELb0ELb0EEENS1_36VarlenDynamicPersistentTileSchedulerILi128ELi96ELi256ELi128ELb0ELb1ELb1ELb1ELb0ELb1EEEEEEEEEvNT_6ParamsE,"a",@progbits
	.sectionflags	@""
	.align	4
.nv.constant0._ZN7cutlass13device_kernelIN5flash11enable_sm90INS1_16FlashAttnFwdSm90INS1_25CollectiveMainloopFwdSm90ILi2EN4cute5tupleIJNS5_1CILi1EEES8_S8_EEENS6_IJNS7_ILi128EEENS7_ILi96EEENS7_ILi192EEEEEELi128ENS_6half_tEfNS_4arch4Sm90ELb0ELb1ELb0ELb1ELb1ELb1ELb0ELb1ELb1ELb1ELb0ELb0EEENS1_21CollectiveEpilogueFwdINS6_IJSA_SA_SB_EEES9_SE_SG_Li256ELb1ELb1ELb0ELb0EEENS1_36VarlenDynamicPersistentTileSchedulerILi128ELi96ELi256ELi128ELb0ELb1ELb1ELb1ELb0ELb1EEEEEEEEEvNT_6ParamsE:
	.zero		3328


//--------------------- .nv.constant0._ZN7cutlass13device_kernelIN5flash11enable_sm90INS1_16FlashAttnFwdSm90INS1_25CollectiveMainloopFwdSm90ILi2EN4cute5tupleIJNS5_1CILi1EEES8_S8_EEENS6_IJNS7_ILi128EEENS7_ILi96EEENS7_ILi192EEEEEELi128ENS_6half_tEfNS_4arch4Sm90ELb1ELb0ELb0ELb0ELb1ELb0ELb0ELb1ELb1ELb1ELb0ELb0EEENS1_21CollectiveEpilogueFwdINS6_IJSA_SA_SB_EEES9_SE_SG_Li256ELb0ELb1ELb0ELb0EEENS1_30DynamicPersistentTileSchedulerILi256ELi128ELb0ELb1ELb1EEEEEEEEEvNT_6ParamsE --------------------------
	.section	.nv.constant0._ZN7cutlass13device_kernelIN5flash11enable_sm90INS1_16FlashAttnFwdSm90INS1_25CollectiveMainloopFwdSm90ILi2EN4cute5tupleIJNS5_1CILi1EEES8_S8_EEENS6_IJNS7_ILi128EEENS7_ILi96EEENS7_ILi192EEEEEELi128ENS_6half_tEfNS_4arch4Sm90ELb1ELb0ELb0ELb0ELb1ELb0ELb0ELb1ELb1ELb1ELb0ELb0EEENS1_21CollectiveEpilogueFwdINS6_IJSA_SA_SB_EEES9_SE_SG_Li256ELb0ELb1ELb0ELb0EEENS1_30DynamicPersistentTileSchedulerILi256ELi128ELb0ELb1ELb1EEEEEEEEEvNT_6ParamsE,"a",@progbits
	.sectionflags	@""
	.align	4
.nv.constant0._ZN7cutlass13device_kernelIN5flash11enable_sm90INS1_16FlashAttnFwdSm90INS1_25CollectiveMainloopFwdSm90ILi2EN4cute5tupleIJNS5_1CILi1EEES8_S8_EEENS6_IJNS7_ILi128EEENS7_ILi96EEENS7_ILi192EEEEEELi128ENS_6half_tEfNS_4arch4Sm90ELb1ELb0ELb0ELb0ELb1ELb0ELb0ELb1ELb1ELb1ELb0ELb0EEENS1_21CollectiveEpilogueFwdINS6_IJSA_SA_SB_EEES9_SE_SG_Li256ELb0ELb1ELb0ELb0EEENS1_30DynamicPersistentTileSchedulerILi256ELi128ELb0ELb1ELb1EEEEEEEEEvNT_6ParamsE:
	.zero		3328


//--------------------- .nv.constant0._ZN7cutlass13device_kernelIN5flash11enable_sm90INS1_16FlashAttnFwdSm90INS1_25CollectiveMainloopFwdSm90ILi2EN4cute5tupleIJNS5_1CILi1EEES8_S8_EEENS6_IJNS7_ILi128EEENS7_ILi96EEENS7_ILi192EEEEEELi128ENS_6half_tEfNS_4arch4Sm90ELb1ELb0ELb0ELb1ELb1ELb0ELb0ELb1ELb1ELb1ELb0ELb0EEENS1_21CollectiveEpilogueFwdINS6_IJSA_SA_SB_EEES9_SE_SG_Li256ELb1ELb1ELb0ELb0EEENS1_36VarlenDynamicPersistentTileSchedulerILi128ELi96ELi256ELi128ELb0ELb1ELb1ELb1ELb1ELb1EEEEEEEEEvNT_6ParamsE --------------------------
	.section	.nv.constant0._ZN7cutlass13device_kernelIN5flash11enable_sm90INS1_16FlashAttnFwdSm90INS1_25CollectiveMainloopFwdSm90ILi2EN4cute5tupleIJNS5_1CILi1EEES8_S8_EEENS6_IJNS7_ILi128EEENS7_ILi96EEENS7_ILi192EEEEEELi128ENS_6half_tEfNS_4arch4Sm90ELb1ELb0ELb0ELb1ELb1ELb0ELb0ELb1ELb1ELb1ELb0ELb0EEENS1_21CollectiveEpilogueFwdINS6_IJSA_SA_SB_EEES9_SE_SG_Li256ELb1ELb1ELb0ELb0EEENS1_36VarlenDynamicPersistentTileSchedulerILi128ELi96ELi256ELi128ELb0ELb1ELb1ELb1ELb1ELb1EEEEEEEEEvNT_6ParamsE,"a",@progbits
	.sectionflags	@""
	.align	4
.nv.constant0._ZN7cutlass13device_kernelIN5flash11enable_sm90INS1_16FlashAttnFwdSm90INS1_25CollectiveMainloopFwdSm90ILi2EN4cute5tupleIJNS5_1CILi1EEES8_S8_EEENS6_IJNS7_ILi128EEENS7_ILi96EEENS7_ILi192EEEEEELi128ENS_6half_tEfNS_4arch4Sm90ELb1ELb0ELb0ELb1ELb1ELb0ELb0ELb1ELb1ELb1ELb0ELb0EEENS1_21CollectiveEpilogueFwdINS6_IJSA_SA_SB_EEES9_SE_SG_Li256ELb1ELb1ELb0ELb0EEENS1_36VarlenDynamicPersistentTileSchedulerILi128ELi96ELi256ELi128ELb0ELb1ELb1ELb1ELb1ELb1EEEEEEEEEvNT_6ParamsE:
	.zero		3328


//--------------------- .nv.constant0._ZN7cutlass13device_kernelIN5flash11enable_sm90INS1_16FlashAttnFwdSm90INS1_25CollectiveMainloopFwdSm90ILi2EN4cute5tupleIJNS5_1CILi1EEES8_S8_EEENS6_IJNS7_ILi128EEENS7_ILi96EEENS7_ILi192EEEEEELi128ENS_6half_tEfNS_4arch4Sm90ELb1ELb0ELb0ELb1ELb1ELb1ELb0ELb1ELb1ELb1ELb0ELb0EEENS1_21CollectiveEpilogueFwdINS6_IJSA_SA_SB_EEES9_SE_SG_Li256ELb1ELb1ELb0ELb0EEENS1_36VarlenDynamicPersistentTileSchedulerILi128ELi96ELi256ELi128ELb0ELb1ELb1ELb1ELb1ELb1EEEEEEEEEvNT_6ParamsE --------------------------
	.section	.nv.constant0._ZN7cutlass13device_kernelIN5flash11enable_sm90INS1_16FlashAttnFwdSm90INS1_25CollectiveMainloopFwdSm90ILi2EN4cute5tupleIJNS5_1CILi1EEES8_S8_EEENS6_IJNS7_ILi128EEENS7_ILi96EEENS7_ILi192EEEEEELi128ENS_6half_tEfNS_4arch4Sm90ELb1ELb0ELb0ELb1ELb1ELb1ELb0ELb1ELb1ELb1ELb0ELb0EEENS1_21CollectiveEpilogueFwdINS6_IJSA_SA_SB_EEES9_SE_SG_Li256ELb1ELb1ELb0ELb0EEENS1_36VarlenDynamicPersistentTileSchedulerILi128ELi96ELi256ELi128ELb0ELb1ELb1ELb1ELb1ELb1EEEEEEEEEvNT_6ParamsE,"a",@progbits
	.sectionflags	@""
	.align	4
.nv.constant0._ZN7cutlass13device_kernelIN5flash11enable_sm90INS1_16FlashAttnFwdSm90INS1_25CollectiveMainloopFwdSm90ILi2EN4cute5tupleIJNS5_1CILi1EEES8_S8_EEENS6_IJNS7_ILi128EEENS7_ILi96EEENS7_ILi192EEEEEELi128ENS_6half_tEfNS_4arch4Sm90ELb1ELb0ELb0ELb1ELb1ELb1ELb0ELb1ELb1ELb1ELb0ELb0EEENS1_21CollectiveEpilogueFwdINS6_IJSA_SA_SB_EEES9_SE_SG_Li256ELb1ELb1ELb0ELb0EEENS1_36VarlenDynamicPersistentTileSchedulerILi128ELi96ELi256ELi128ELb0ELb1ELb1ELb1ELb1ELb1EEEEEEEEEvNT_6ParamsE:
	.zero		3328


//--------------------- SYMBOLS --------------------------

	.type		.nv.reservedSmem.offset0,@object
	.size		.nv.reservedSmem.offset0,0x4
	.type		__assertfail,@function
